// Copyright (c) 2024, Jay Shah, Ganesh Bikshandi, Ying Zhang, Vijay Thakkar, Pradeep Ramani, Tri Dao.
// Splitting the different template instantiations to different files to speed up compilation.
// This file is auto-generated. See "generate_kernels.py"

#include "flash_fwd_launch_template.h"

#ifndef FLASHATTENTION_DISABLE_HDIM192
template void run_mha_fwd_<90, cutlass::half_t, 192, 192, false, false, true, true>(Flash_fwd_params &params, cudaStream_t stream);
#endif


// ===== COMPILED SASS (sm_90a) =====

	.target	sm_90a

	.elftype	@"ET_EXEC"


//--------------------- .note.nv.tkinfo           --------------------------
	.section	.note.nv.tkinfo,"",@"SHT_NOTE"
	.sectionflags	@"SHF_NOTE_NV_TKINFO"
	.tkinfo
        /*0018*/ 	.word	0x00000002
        /*0030*/ 	.string	""
        /*0030*/ 	.string	"ptxas"
        /*0030*/ 	.string	"Cuda compilation tools, release 13.0, V13.0.88"
        /*0030*/ 	.string	"Build cuda_13.0.r13.0/compiler.36424714_0"
        /*0030*/ 	.string	"-arch sm_90a -m 64 "



//--------------------- .note.nv.cuinfo           --------------------------
	.section	.note.nv.cuinfo,"",@"SHT_NOTE"
	.sectionflags	@"SHF_NOTE_NV_CUINFO"
        /*0018*/ 	.short	0x0002
        /*001a*/ 	.short	0x005a
        /*001c*/ 	.short	0x0082
	.zero		2


//--------------------- .nv.info                  --------------------------
	.section	.nv.info,"",@"SHT_CUDA_INFO"
	.align	4


	//----- nvinfo : EIATTR_REGCOUNT
	.align		4
        /*0000*/ 	.byte	0x04, 0x2f
        /*0002*/ 	.short	(.L_23 - .L_22)
	.align		4
.L_22:
        /*0004*/ 	.word	index@(_ZN7cutlass13device_kernelIN5flash11enable_sm90INS1_16FlashAttnFwdSm90INS1_25CollectiveMainloopFwdSm90ILi2EN4cute5tupleIJNS5_1CILi1EEES8_S8_EEENS6_IJNS7_ILi128EEENS7_ILi112EEENS7_ILi192EEEEEELi192ENS_6half_tEfNS_4arch4Sm90ELb1ELb0ELb1ELb1ELb0ELb1ELb0ELb1ELb1ELb1ELb0ELb0EEENS1_21CollectiveEpilogueFwdINS6_IJSA_SC_SB_EEES9_SE_SG_Li256ELb1ELb1ELb0ELb0EEENS1_36VarlenDynamicPersistentTileSchedulerILi128ELi112ELi256ELi128ELb0ELb1ELb1ELb1ELb1ELb1EEEEEEEEEvNT_6ParamsE)
        /*0008*/ 	.word	0x000000a8


	//----- nvinfo : EIATTR_FRAME_SIZE
	.align		4
.L_23:
        /*000c*/ 	.byte	0x04, 0x11
        /*000e*/ 	.short	(.L_25 - .L_24)
	.align		4
.L_24:
        /*0010*/ 	.word	index@(_ZN7cutlass13device_kernelIN5flash11enable_sm90INS1_16FlashAttnFwdSm90INS1_25CollectiveMainloopFwdSm90ILi2EN4cute5tupleIJNS5_1CILi1EEES8_S8_EEENS6_IJNS7_ILi128EEENS7_ILi112EEENS7_ILi192EEEEEELi192ENS_6half_tEfNS_4arch4Sm90ELb1ELb0ELb1ELb1ELb0ELb1ELb0ELb1ELb1ELb1ELb0ELb0EEENS1_21CollectiveEpilogueFwdINS6_IJSA_SC_SB_EEES9_SE_SG_Li256ELb1ELb1ELb0ELb0EEENS1_36VarlenDynamicPersistentTileSchedulerILi128ELi112ELi256ELi128ELb0ELb1ELb1ELb1ELb1ELb1EEEEEEEEEvNT_6ParamsE)
        /*0014*/ 	.word	0x000000b0


	//----- nvinfo : EIATTR_REGCOUNT
	.align		4
.L_25:
        /*0018*/ 	.byte	0x04, 0x2f
        /*001a*/ 	.short	(.L_27 - .L_26)
	.align		4
.L_26:
        /*001c*/ 	.word	index@(_ZN7cutlass13device_kernelIN5flash11enable_sm90INS1_16FlashAttnFwdSm90INS1_25CollectiveMainloopFwdSm90ILi2EN4cute5tupleIJNS5_1CILi1EEES8_S8_EEENS6_IJNS7_ILi128EEENS7_ILi112EEENS7_ILi192EEEEEELi192ENS_6half_tEfNS_4arch4Sm90ELb1ELb0ELb1ELb1ELb0ELb0ELb0ELb1ELb1ELb1ELb0ELb0EEENS1_21CollectiveEpilogueFwdINS6_IJSA_SC_SB_EEES9_SE_SG_Li256ELb1ELb1ELb0ELb0EEENS1_36VarlenDynamicPersistentTileSchedulerILi128ELi112ELi256ELi128ELb0ELb1ELb1ELb1ELb1ELb1EEEEEEEEEvNT_6ParamsE)
        /*0020*/ 	.word	0x000000a8


	//----- nvinfo : EIATTR_FRAME_SIZE
	.align		4
.L_27:
        /*0024*/ 	.byte	0x04, 0x11
        /*0026*/ 	.short	(.L_29 - .L_28)
	.align		4
.L_28:
        /*0028*/ 	.word	index@(_ZN7cutlass13device_kernelIN5flash11enable_sm90INS1_16FlashAttnFwdSm90INS1_25CollectiveMainloopFwdSm90ILi2EN4cute5tupleIJNS5_1CILi1EEES8_S8_EEENS6_IJNS7_ILi128EEENS7_ILi112EEENS7_ILi192EEEEEELi192ENS_6half_tEfNS_4arch4Sm90ELb1ELb0ELb1ELb1ELb0ELb0ELb0ELb1ELb1ELb1ELb0ELb0EEENS1_21CollectiveEpilogueFwdINS6_IJSA_SC_SB_EEES9_SE_SG_Li256ELb1ELb1ELb0ELb0EEENS1_36VarlenDynamicPersistentTileSchedulerILi128ELi112ELi256ELi128ELb0ELb1ELb1ELb1ELb1ELb1EEEEEEEEEvNT_6ParamsE)
        /*002c*/ 	.word	0x00000058


	//----- nvinfo : EIATTR_REGCOUNT
	.align		4
.L_29:
        /*0030*/ 	.byte	0x04, 0x2f
        /*0032*/ 	.short	(.L_31 - .L_30)
	.align		4
.L_30:
        /*0034*/ 	.word	index@(_ZN7cutlass13device_kernelIN5flash11enable_sm90INS1_16FlashAttnFwdSm90INS1_25CollectiveMainloopFwdSm90ILi2EN4cute5tupleIJNS5_1CILi1EEES8_S8_EEENS6_IJNS7_ILi128EEENS7_ILi112EEENS7_ILi192EEEEEELi192ENS_6half_tEfNS_4arch4Sm90ELb1ELb0ELb1ELb0ELb0ELb0ELb0ELb1ELb1ELb1ELb0ELb0EEENS1_21CollectiveEpilogueFwdINS6_IJSA_SC_SB_EEES9_SE_SG_Li256ELb0ELb1ELb0ELb0EEENS1_30DynamicPersistentTileSchedulerILi256ELi128ELb0ELb1ELb1EEEEEEEEEvNT_6ParamsE)
        /*0038*/ 	.word	0x000000a8


	//----- nvinfo : EIATTR_FRAME_SIZE
	.align		4
.L_31:
        /*003c*/ 	.byte	0x04, 0x11
        /*003e*/ 	.short	(.L_33 - .L_32)
	.align		4
.L_32:
        /*0040*/ 	.word	index@(_ZN7cutlass13device_kernelIN5flash11enable_sm90INS1_16FlashAttnFwdSm90INS1_25CollectiveMainloopFwdSm90ILi2EN4cute5tupleIJNS5_1CILi1EEES8_S8_EEENS6_IJNS7_ILi128EEENS7_ILi112EEENS7_ILi192EEEEEELi192ENS_6half_tEfNS_4arch4Sm90ELb1ELb0ELb1ELb0ELb0ELb0ELb0ELb1ELb1ELb1ELb0ELb0EEENS1_21CollectiveEpilogueFwdINS6_IJSA_SC_SB_EEES9_SE_SG_Li256ELb0ELb1ELb0ELb0EEENS1_30DynamicPersistentTileSchedulerILi256ELi128ELb0ELb1ELb1EEEEEEEEEvNT_6ParamsE)
        /*0044*/ 	.word	0x00000038


	//----- nvinfo : EIATTR_REGCOUNT
	.align		4
.L_33:
        /*0048*/ 	.byte	0x04, 0x2f
        /*004a*/ 	.short	(.L_35 - .L_34)
	.align		4
.L_34:
        /*004c*/ 	.word	index@(_ZN7cutlass13device_kernelIN5flash11enable_sm90INS1_16FlashAttnFwdSm90INS1_25CollectiveMainloopFwdSm90ILi2EN4cute5tupleIJNS5_1CILi1EEES8_S8_EEENS6_IJNS7_ILi128EEENS7_ILi96EEENS7_ILi192EEEEEELi192ENS_6half_tEfNS_4arch4Sm90ELb0ELb1ELb1ELb1ELb0ELb1ELb0ELb1ELb1ELb1ELb0ELb0EEENS1_21CollectiveEpilogueFwdINS6_IJSA_SC_SB_EEES9_SE_SG_Li256ELb1ELb1ELb0ELb0EEENS1_36VarlenDynamicPersistentTileSchedulerILi128ELi96ELi256ELi128ELb0ELb1ELb1ELb1ELb0ELb1EEEEEEEEEvNT_6ParamsE)
        /*0050*/ 	.word	0x000000a8


	//----- nvinfo : EIATTR_FRAME_SIZE
	.align		4
.L_35:
        /*0054*/ 	.byte	0x04, 0x11
        /*0056*/ 	.short	(.L_37 - .L_36)
	.align		4
.L_36:
        /*0058*/ 	.word	index@(_ZN7cutlass13device_kernelIN5flash11enable_sm90INS1_16FlashAttnFwdSm90INS1_25CollectiveMainloopFwdSm90ILi2EN4cute5tupleIJNS5_1CILi1EEES8_S8_EEENS6_IJNS7_ILi128EEENS7_ILi96EEENS7_ILi192EEEEEELi192ENS_6half_tEfNS_4arch4Sm90ELb0ELb1ELb1ELb1ELb0ELb1ELb0ELb1ELb1ELb1ELb0ELb0EEENS1_21CollectiveEpilogueFwdINS6_IJSA_SC_SB_EEES9_SE_SG_Li256ELb1ELb1ELb0ELb0EEENS1_36VarlenDynamicPersistentTileSchedulerILi128ELi96ELi256ELi128ELb0ELb1ELb1ELb1ELb0ELb1EEEEEEEEEvNT_6ParamsE)
        /*005c*/ 	.word	0x00000080


	//----- nvinfo : EIATTR_REGCOUNT
	.align		4
.L_37:
        /*0060*/ 	.byte	0x04, 0x2f
        /*0062*/ 	.short	(.L_39 - .L_38)
	.align		4
.L_38:
        /*0064*/ 	.word	index@(_ZN7cutlass13device_kernelIN5flash11enable_sm90INS1_16FlashAttnFwdSm90INS1_25CollectiveMainloopFwdSm90ILi2EN4cute5tupleIJNS5_1CILi1EEES8_S8_EEENS6_IJNS7_ILi128EEENS7_ILi96EEENS7_ILi192EEEEEELi192ENS_6half_tEfNS_4arch4Sm90ELb0ELb1ELb1ELb1ELb0ELb0ELb0ELb1ELb1ELb1ELb0ELb0EEENS1_21CollectiveEpilogueFwdINS6_IJSA_SC_SB_EEES9_SE_SG_Li256ELb1ELb1ELb0ELb0EEENS1_36VarlenDynamicPersistentTileSchedulerILi128ELi96ELi256ELi128ELb0ELb1ELb1ELb1ELb0ELb1EEEEEEEEEvNT_6ParamsE)
        /*0068*/ 	.word	0x000000a8


	//----- nvinfo : EIATTR_FRAME_SIZE
	.align		4
.L_39:
        /*006c*/ 	.byte	0x04, 0x11
        /*006e*/ 	.short	(.L_41 - .L_40)
	.align		4
.L_40:
        /*0070*/ 	.word	index@(_ZN7cutlass13device_kernelIN5flash11enable_sm90INS1_16FlashAttnFwdSm90INS1_25CollectiveMainloopFwdSm90ILi2EN4cute5tupleIJNS5_1CILi1EEES8_S8_EEENS6_IJNS7_ILi128EEENS7_ILi96EEENS7_ILi192EEEEEELi192ENS_6half_tEfNS_4arch4Sm90ELb0ELb1ELb1ELb1ELb0ELb0ELb0ELb1ELb1ELb1ELb0ELb0EEENS1_21CollectiveEpilogueFwdINS6_IJSA_SC_SB_EEES9_SE_SG_Li256ELb1ELb1ELb0ELb0EEENS1_36VarlenDynamicPersistentTileSchedulerILi128ELi96ELi256ELi128ELb0ELb1ELb1ELb1ELb0ELb1EEEEEEEEEvNT_6ParamsE)
        /*0074*/ 	.word	0x00000050


	//----- nvinfo : EIATTR_REGCOUNT
	.align		4
.L_41:
        /*0078*/ 	.byte	0x04, 0x2f
        /*007a*/ 	.short	(.L_43 - .L_42)
	.align		4
.L_42:
        /*007c*/ 	.word	index@(_ZN7cutlass13device_kernelIN5flash11enable_sm90INS1_16FlashAttnFwdSm90INS1_25CollectiveMainloopFwdSm90ILi2EN4cute5tupleIJNS5_1CILi1EEES8_S8_EEENS6_IJNS7_ILi128EEENS7_ILi96EEENS7_ILi192EEEEEELi192ENS_6half_tEfNS_4arch4Sm90ELb0ELb1ELb1ELb0ELb0ELb0ELb0ELb1ELb1ELb1ELb0ELb0EEENS1_21CollectiveEpilogueFwdINS6_IJSA_SC_SB_EEES9_SE_SG_Li256ELb0ELb1ELb0ELb0EEENS1_30DynamicPersistentTileSchedulerILi256ELi128ELb0ELb1ELb1EEEEEEEEEvNT_6ParamsE)
        /*0080*/ 	.word	0x000000a8


	//----- nvinfo : EIATTR_FRAME_SIZE
	.align		4
.L_43:
        /*0084*/ 	.byte	0x04, 0x11
        /*0086*/ 	.short	(.L_45 - .L_44)
	.align		4
.L_44:
        /*0088*/ 	.word	index@(_ZN7cutlass13device_kernelIN5flash11enable_sm90INS1_16FlashAttnFwdSm90INS1_25CollectiveMainloopFwdSm90ILi2EN4cute5tupleIJNS5_1CILi1EEES8_S8_EEENS6_IJNS7_ILi128EEENS7_ILi96EEENS7_ILi192EEEEEELi192ENS_6half_tEfNS_4arch4Sm90ELb0ELb1ELb1ELb0ELb0ELb0ELb0ELb1ELb1ELb1ELb0ELb0EEENS1_21CollectiveEpilogueFwdINS6_IJSA_SC_SB_EEES9_SE_SG_Li256ELb0ELb1ELb0ELb0EEENS1_30DynamicPersistentTileSchedulerILi256ELi128ELb0ELb1ELb1EEEEEEEEEvNT_6ParamsE)
        /*008c*/ 	.word	0x00000020


	//----- nvinfo : EIATTR_REGCOUNT
	.align		4
.L_45:
        /*0090*/ 	.byte	0x04, 0x2f
        /*0092*/ 	.short	(.L_47 - .L_46)
	.align		4
.L_46:
        /*0094*/ 	.word	index@(_ZN7cutlass13device_kernelIN5flash11enable_sm90INS1_16FlashAttnFwdSm90INS1_25CollectiveMainloopFwdSm90ILi2EN4cute5tupleIJNS5_1CILi1EEES8_S8_EEENS6_IJNS7_ILi128EEENS7_ILi112EEENS7_ILi192EEEEEELi192ENS_6half_tEfNS_4arch4Sm90ELb0ELb0ELb1ELb1ELb0ELb1ELb0ELb1ELb1ELb1ELb0ELb0EEENS1_21CollectiveEpilogueFwdINS6_IJSA_SC_SB_EEES9_SE_SG_Li256ELb1ELb1ELb0ELb0EEENS1_36VarlenDynamicPersistentTileSchedulerILi128ELi112ELi256ELi128ELb0ELb1ELb1ELb0ELb1ELb1EEEEEEEEEvNT_6ParamsE)
        /*0098*/ 	.word	0x000000a8


	//----- nvinfo : EIATTR_FRAME_SIZE
	.align		4
.L_47:
        /*009c*/ 	.byte	0x04, 0x11
        /*009e*/ 	.short	(.L_49 - .L_48)
	.align		4
.L_48:
        /*00a0*/ 	.word	index@(_ZN7cutlass13device_kernelIN5flash11enable_sm90INS1_16FlashAttnFwdSm90INS1_25CollectiveMainloopFwdSm90ILi2EN4cute5tupleIJNS5_1CILi1EEES8_S8_EEENS6_IJNS7_ILi128EEENS7_ILi112EEENS7_ILi192EEEEEELi192ENS_6half_tEfNS_4arch4Sm90ELb0ELb0ELb1ELb1ELb0ELb1ELb0ELb1ELb1ELb1ELb0ELb0EEENS1_21CollectiveEpilogueFwdINS6_IJSA_SC_SB_EEES9_SE_SG_Li256ELb1ELb1ELb0ELb0EEENS1_36VarlenDynamicPersistentTileSchedulerILi128ELi112ELi256ELi128ELb0ELb1ELb1ELb0ELb1ELb1EEEEEEEEEvNT_6ParamsE)
        /*00a4*/ 	.word	0x000000a0


	//----- nvinfo : EIATTR_REGCOUNT
	.align		4
.L_49:
        /*00a8*/ 	.byte	0x04, 0x2f
        /*00aa*/ 	.short	(.L_51 - .L_50)
	.align		4
.L_50:
        /*00ac*/ 	.word	index@(_ZN7cutlass13device_kernelIN5flash11enable_sm90INS1_16FlashAttnFwdSm90INS1_25CollectiveMainloopFwdSm90ILi2EN4cute5tupleIJNS5_1CILi1EEES8_S8_EEENS6_IJNS7_ILi128EEENS7_ILi112EEENS7_ILi192EEEEEELi192ENS_6half_tEfNS_4arch4Sm90ELb0ELb0ELb1ELb1ELb0ELb0ELb0ELb1ELb1ELb1ELb0ELb0EEENS1_21CollectiveEpilogueFwdINS6_IJSA_SC_SB_EEES9_SE_SG_Li256ELb1ELb1ELb0ELb0EEENS1_36VarlenDynamicPersistentTileSchedulerILi128ELi112ELi256ELi128ELb0ELb1ELb1ELb0ELb1ELb1EEEEEEEEEvNT_6ParamsE)
        /*00b0*/ 	.word	0x000000a8


	//----- nvinfo : EIATTR_FRAME_SIZE
	.align		4
.L_51:
        /*00b4*/ 	.byte	0x04, 0x11
        /*00b6*/ 	.short	(.L_53 - .L_52)
	.align		4
.L_52:
        /*00b8*/ 	.word	index@(_ZN7cutlass13device_kernelIN5flash11enable_sm90INS1_16FlashAttnFwdSm90INS1_25CollectiveMainloopFwdSm90ILi2EN4cute5tupleIJNS5_1CILi1EEES8_S8_EEENS6_IJNS7_ILi128EEENS7_ILi112EEENS7_ILi192EEEEEELi192ENS_6half_tEfNS_4arch4Sm90ELb0ELb0ELb1ELb1ELb0ELb0ELb0ELb1ELb1ELb1ELb0ELb0EEENS1_21CollectiveEpilogueFwdINS6_IJSA_SC_SB_EEES9_SE_SG_Li256ELb1ELb1ELb0ELb0EEENS1_36VarlenDynamicPersistentTileSchedulerILi128ELi112ELi256ELi128ELb0ELb1ELb1ELb0ELb1ELb1EEEEEEEEEvNT_6ParamsE)
        /*00bc*/ 	.word	0x00000060


	//----- nvinfo : EIATTR_REGCOUNT
	.align		4
.L_53:
        /*00c0*/ 	.byte	0x04, 0x2f
        /*00c2*/ 	.short	(.L_55 - .L_54)
	.align		4
.L_54:
        /*00c4*/ 	.word	index@(_ZN7cutlass13device_kernelIN5flash11enable_sm90INS1_16FlashAttnFwdSm90INS1_25CollectiveMainloopFwdSm90ILi2EN4cute5tupleIJNS5_1CILi2EEENS7_ILi1EEES9_EEENS6_IJNS7_ILi128EEENS7_ILi112EEENS7_ILi192EEEEEELi192ENS_6half_tEfNS_4arch4Sm90ELb0ELb0ELb1ELb0ELb0ELb0ELb0ELb1ELb1ELb1ELb0ELb0EEENS1_21CollectiveEpilogueFwdINS6_IJSB_SD_SC_EEESA_SF_SH_Li256ELb0ELb1ELb0ELb0EEENS1_29StaticPersistentTileSchedulerILb0EEEEEEEEEvNT_6ParamsE)
        /*00c8*/ 	.word	0x000000a8


	//----- nvinfo : EIATTR_FRAME_SIZE
	.align		4
.L_55:
        /*00cc*/ 	.byte	0x04, 0x11
        /*00ce*/ 	.short	(.L_57 - .L_56)
	.align		4
.L_56:
        /*00d0*/ 	.word	index@(_ZN7cutlass13device_kernelIN5flash11enable_sm90INS1_16FlashAttnFwdSm90INS1_25CollectiveMainloopFwdSm90ILi2EN4cute5tupleIJNS5_1CILi2EEENS7_ILi1EEES9_EEENS6_IJNS7_ILi128EEENS7_ILi112EEENS7_ILi192EEEEEELi192ENS_6half_tEfNS_4arch4Sm90ELb0ELb0ELb1ELb0ELb0ELb0ELb0ELb1ELb1ELb1ELb0ELb0EEENS1_21CollectiveEpilogueFwdINS6_IJSB_SD_SC_EEESA_SF_SH_Li256ELb0ELb1ELb0ELb0EEENS1_29StaticPersistentTileSchedulerILb0EEEEEEEEEvNT_6ParamsE)
        /*00d4*/ 	.word	0x00000038


	//----- nvinfo : EIATTR_REGCOUNT
	.align		4
.L_57:
        /*00d8*/ 	.byte	0x04, 0x2f
        /*00da*/ 	.short	(.L_59 - .L_58)
	.align		4
.L_58:
        /*00dc*/ 	.word	index@(_ZN7cutlass13device_kernelIN5flash11enable_sm90INS1_16FlashAttnFwdSm90INS1_25CollectiveMainloopFwdSm90ILi2EN4cute5tupleIJNS5_1CILi1EEES8_S8_EEENS6_IJNS7_ILi128EEENS7_ILi112EEENS7_ILi192EEEEEELi192ENS_6half_tEfNS_4arch4Sm90ELb0ELb0ELb1ELb0ELb0ELb0ELb0ELb1ELb1ELb1ELb0ELb0EEENS1_21CollectiveEpilogueFwdINS6_IJSA_SC_SB_EEES9_SE_SG_Li256ELb0ELb1ELb0ELb0EEENS1_29StaticPersistentTileSchedulerILb0EEEEEEEEEvNT_6ParamsE)
        /*00e0*/ 	.word	0x000000a8


	//----- nvinfo : EIATTR_FRAME_SIZE
	.align		4
.L_59:
        /*00e4*/ 	.byte	0x04, 0x11
        /*00e6*/ 	.short	(.L_61 - .L_60)
	.align		4
.L_60:
        /*00e8*/ 	.word	index@(_ZN7cutlass13device_kernelIN5flash11enable_sm90INS1_16FlashAttnFwdSm90INS1_25CollectiveMainloopFwdSm90ILi2EN4cute5tupleIJNS5_1CILi1EEES8_S8_EEENS6_IJNS7_ILi128EEENS7_ILi112EEENS7_ILi192EEEEEELi192ENS_6half_tEfNS_4arch4Sm90ELb0ELb0ELb1ELb0ELb0ELb0ELb0ELb1ELb1ELb1ELb0ELb0EEENS1_21CollectiveEpilogueFwdINS6_IJSA_SC_SB_EEES9_SE_SG_Li256ELb0ELb1ELb0ELb0EEENS1_29StaticPersistentTileSchedulerILb0EEEEEEEEEvNT_6ParamsE)
        /*00ec*/ 	.word	0x00000038


	//----- nvinfo : EIATTR_MIN_STACK_SIZE
	.align		4
.L_61:
        /*00f0*/ 	.byte	0x04, 0x12
        /*00f2*/ 	.short	(.L_63 - .L_62)
	.align		4
.L_62:
        /*00f4*/ 	.word	index@(_ZN7cutlass13device_kernelIN5flash11enable_sm90INS1_16FlashAttnFwdSm90INS1_25CollectiveMainloopFwdSm90ILi2EN4cute5tupleIJNS5_1CILi1EEES8_S8_EEENS6_IJNS7_ILi128EEENS7_ILi112EEENS7_ILi192EEEEEELi192ENS_6half_tEfNS_4arch4Sm90ELb0ELb0ELb1ELb0ELb0ELb0ELb0ELb1ELb1ELb1ELb0ELb0EEENS1_21CollectiveEpilogueFwdINS6_IJSA_SC_SB_EEES9_SE_SG_Li256ELb0ELb1ELb0ELb0EEENS1_29StaticPersistentTileSchedulerILb0EEEEEEEEEvNT_6ParamsE)
        /*00f8*/ 	.word	0x00000038


	//----- nvinfo : EIATTR_MIN_STACK_SIZE
	.align		4
.L_63:
        /*00fc*/ 	.byte	0x04, 0x12
        /*00fe*/ 	.short	(.L_65 - .L_64)
	.align		4
.L_64:
        /*0100*/ 	.word	index@(_ZN7cutlass13device_kernelIN5flash11enable_sm90INS1_16FlashAttnFwdSm90INS1_25CollectiveMainloopFwdSm90ILi2EN4cute5tupleIJNS5_1CILi2EEENS7_ILi1EEES9_EEENS6_IJNS7_ILi128EEENS7_ILi112EEENS7_ILi192EEEEEELi192ENS_6half_tEfNS_4arch4Sm90ELb0ELb0ELb1ELb0ELb0ELb0ELb0ELb1ELb1ELb1ELb0ELb0EEENS1_21CollectiveEpilogueFwdINS6_IJSB_SD_SC_EEESA_SF_SH_Li256ELb0ELb1ELb0ELb0EEENS1_29StaticPersistentTileSchedulerILb0EEEEEEEEEvNT_6ParamsE)
        /*0104*/ 	.word	0x00000038


	//----- nvinfo : EIATTR_MIN_STACK_SIZE
	.align		4
.L_65:
        /*0108*/ 	.byte	0x04, 0x12
        /*010a*/ 	.short	(.L_67 - .L_66)
	.align		4
.L_66:
        /*010c*/ 	.word	index@(_ZN7cutlass13device_kernelIN5flash11enable_sm90INS1_16FlashAttnFwdSm90INS1_25CollectiveMainloopFwdSm90ILi2EN4cute5tupleIJNS5_1CILi1EEES8_S8_EEENS6_IJNS7_ILi128EEENS7_ILi112EEENS7_ILi192EEEEEELi192ENS_6half_tEfNS_4arch4Sm90ELb0ELb0ELb1ELb1ELb0ELb0ELb0ELb1ELb1ELb1ELb0ELb0EEENS1_21CollectiveEpilogueFwdINS6_IJSA_SC_SB_EEES9_SE_SG_Li256ELb1ELb1ELb0ELb0EEENS1_36VarlenDynamicPersistentTileSchedulerILi128ELi112ELi256ELi128ELb0ELb1ELb1ELb0ELb1ELb1EEEEEEEEEvNT_6ParamsE)
        /*0110*/ 	.word	0x00000060


	//----- nvinfo : EIATTR_MIN_STACK_SIZE
	.align		4
.L_67:
        /*0114*/ 	.byte	0x04, 0x12
        /*0116*/ 	.short	(.L_69 - .L_68)
	.align		4
.L_68:
        /*0118*/ 	.word	index@(_ZN7cutlass13device_kernelIN5flash11enable_sm90INS1_16FlashAttnFwdSm90INS1_25CollectiveMainloopFwdSm90ILi2EN4cute5tupleIJNS5_1CILi1EEES8_S8_EEENS6_IJNS7_ILi128EEENS7_ILi112EEENS7_ILi192EEEEEELi192ENS_6half_tEfNS_4arch4Sm90ELb0ELb0ELb1ELb1ELb0ELb1ELb0ELb1ELb1ELb1ELb0ELb0EEENS1_21CollectiveEpilogueFwdINS6_IJSA_SC_SB_EEES9_SE_SG_Li256ELb1ELb1ELb0ELb0EEENS1_36VarlenDynamicPersistentTileSchedulerILi128ELi112ELi256ELi128ELb0ELb1ELb1ELb0ELb1ELb1EEEEEEEEEvNT_6ParamsE)
        /*011c*/ 	.word	0x000000a0


	//----- nvinfo : EIATTR_MIN_STACK_SIZE
	.align		4
.L_69:
        /*0120*/ 	.byte	0x04, 0x12
        /*0122*/ 	.short	(.L_71 - .L_70)
	.align		4
.L_70:
        /*0124*/ 	.word	index@(_ZN7cutlass13device_kernelIN5flash11enable_sm90INS1_16FlashAttnFwdSm90INS1_25CollectiveMainloopFwdSm90ILi2EN4cute5tupleIJNS5_1CILi1EEES8_S8_EEENS6_IJNS7_ILi128EEENS7_ILi96EEENS7_ILi192EEEEEELi192ENS_6half_tEfNS_4arch4Sm90ELb0ELb1ELb1ELb0ELb0ELb0ELb0ELb1ELb1ELb1ELb0ELb0EEENS1_21CollectiveEpilogueFwdINS6_IJSA_SC_SB_EEES9_SE_SG_Li256ELb0ELb1ELb0ELb0EEENS1_30DynamicPersistentTileSchedulerILi256ELi128ELb0ELb1ELb1EEEEEEEEEvNT_6ParamsE)
        /*0128*/ 	.word	0x00000020


	//----- nvinfo : EIATTR_MIN_STACK_SIZE
	.align		4
.L_71:
        /*012c*/ 	.byte	0x04, 0x12
        /*012e*/ 	.short	(.L_73 - .L_72)
	.align		4
.L_72:
        /*0130*/ 	.word	index@(_ZN7cutlass13device_kernelIN5flash11enable_sm90INS1_16FlashAttnFwdSm90INS1_25CollectiveMainloopFwdSm90ILi2EN4cute5tupleIJNS5_1CILi1EEES8_S8_EEENS6_IJNS7_ILi128EEENS7_ILi96EEENS7_ILi192EEEEEELi192ENS_6half_tEfNS_4arch4Sm90ELb0ELb1ELb1ELb1ELb0ELb0ELb0ELb1ELb1ELb1ELb0ELb0EEENS1_21CollectiveEpilogueFwdINS6_IJSA_SC_SB_EEES9_SE_SG_Li256ELb1ELb1ELb0ELb0EEENS1_36VarlenDynamicPersistentTileSchedulerILi128ELi96ELi256ELi128ELb0ELb1ELb1ELb1ELb0ELb1EEEEEEEEEvNT_6ParamsE)
        /*0134*/ 	.word	0x00000050


	//----- nvinfo : EIATTR_MIN_STACK_SIZE
	.align		4
.L_73:
        /*0138*/ 	.byte	0x04, 0x12
        /*013a*/ 	.short	(.L_75 - .L_74)
	.align		4
.L_74:
        /*013c*/ 	.word	index@(_ZN7cutlass13device_kernelIN5flash11enable_sm90INS1_16FlashAttnFwdSm90INS1_25CollectiveMainloopFwdSm90ILi2EN4cute5tupleIJNS5_1CILi1EEES8_S8_EEENS6_IJNS7_ILi128EEENS7_ILi96EEENS7_ILi192EEEEEELi192ENS_6half_tEfNS_4arch4Sm90ELb0ELb1ELb1ELb1ELb0ELb1ELb0ELb1ELb1ELb1ELb0ELb0EEENS1_21CollectiveEpilogueFwdINS6_IJSA_SC_SB_EEES9_SE_SG_Li256ELb1ELb1ELb0ELb0EEENS1_36VarlenDynamicPersistentTileSchedulerILi128ELi96ELi256ELi128ELb0ELb1ELb1ELb1ELb0ELb1EEEEEEEEEvNT_6ParamsE)
        /*0140*/ 	.word	0x00000080


	//----- nvinfo : EIATTR_MIN_STACK_SIZE
	.align		4
.L_75:
        /*0144*/ 	.byte	0x04, 0x12
        /*0146*/ 	.short	(.L_77 - .L_76)
	.align		4
.L_76:
        /*0148*/ 	.word	index@(_ZN7cutlass13device_kernelIN5flash11enable_sm90INS1_16FlashAttnFwdSm90INS1_25CollectiveMainloopFwdSm90ILi2EN4cute5tupleIJNS5_1CILi1EEES8_S8_EEENS6_IJNS7_ILi128EEENS7_ILi112EEENS7_ILi192EEEEEELi192ENS_6half_tEfNS_4arch4Sm90ELb1ELb0ELb1ELb0ELb0ELb0ELb0ELb1ELb1ELb1ELb0ELb0EEENS1_21CollectiveEpilogueFwdINS6_IJSA_SC_SB_EEES9_SE_SG_Li256ELb0ELb1ELb0ELb0EEENS1_30DynamicPersistentTileSchedulerILi256ELi128ELb0ELb1ELb1EEEEEEEEEvNT_6ParamsE)
        /*014c*/ 	.word	0x00000038


	//----- nvinfo : EIATTR_MIN_STACK_SIZE
	.align		4
.L_77:
        /*0150*/ 	.byte	0x04, 0x12
        /*0152*/ 	.short	(.L_79 - .L_78)
	.align		4
.L_78:
        /*0154*/ 	.word	index@(_ZN7cutlass13device_kernelIN5flash11enable_sm90INS1_16FlashAttnFwdSm90INS1_25CollectiveMainloopFwdSm90ILi2EN4cute5tupleIJNS5_1CILi1EEES8_S8_EEENS6_IJNS7_ILi128EEENS7_ILi112EEENS7_ILi192EEEEEELi192ENS_6half_tEfNS_4arch4Sm90ELb1ELb0ELb1ELb1ELb0ELb0ELb0ELb1ELb1ELb1ELb0ELb0EEENS1_21CollectiveEpilogueFwdINS6_IJSA_SC_SB_EEES9_SE_SG_Li256ELb1ELb1ELb0ELb0EEENS1_36VarlenDynamicPersistentTileSchedulerILi128ELi112ELi256ELi128ELb0ELb1ELb1ELb1ELb1ELb1EEEEEEEEEvNT_6ParamsE)
        /*0158*/ 	.word	0x00000058


	//----- nvinfo : EIATTR_MIN_STACK_SIZE
	.align		4
.L_79:
        /*015c*/ 	.byte	0x04, 0x12
        /*015e*/ 	.short	(.L_81 - .L_80)
	.align		4
.L_80:
        /*0160*/ 	.word	index@(_ZN7cutlass13device_kernelIN5flash11enable_sm90INS1_16FlashAttnFwdSm90INS1_25CollectiveMainloopFwdSm90ILi2EN4cute5tupleIJNS5_1CILi1EEES8_S8_EEENS6_IJNS7_ILi128EEENS7_ILi112EEENS7_ILi192EEEEEELi192ENS_6half_tEfNS_4arch4Sm90ELb1ELb0ELb1ELb1ELb0ELb1ELb0ELb1ELb1ELb1ELb0ELb0EEENS1_21CollectiveEpilogueFwdINS6_IJSA_SC_SB_EEES9_SE_SG_Li256ELb1ELb1ELb0ELb0EEENS1_36VarlenDynamicPersistentTileSchedulerILi128ELi112ELi256ELi128ELb0ELb1ELb1ELb1ELb1ELb1EEEEEEEEEvNT_6ParamsE)
        /*0164*/ 	.word	0x000000b0
.L_81:


//--------------------- .nv.compat                --------------------------
	.section	.nv.compat,"",@"SHT_CUDA_COMPAT_INFO"
	.align	4
        /*0000*/ 	.byte	0x02, 0x09, 0x01, 0x00, 0x02, 0x02, 0x04, 0x00, 0x02, 0x05, 0x05, 0x00, 0x03, 0x07, 0x01, 0x01
        /*0010*/ 	.byte	0x02, 0x03, 0x01, 0x00, 0x02, 0x06, 0x01, 0x00, 0x04, 0x0b, 0x08, 0x00, 0x00, 0x00, 0x00, 0x00
        /*0020*/ 	.byte	0x00, 0x00, 0x00, 0x00


//--------------------- .nv.info._ZN7cutlass13device_kernelIN5flash11enable_sm90INS1_16FlashAttnFwdSm90INS1_25CollectiveMainloopFwdSm90ILi2EN4cute5tupleIJNS5_1CILi1EEES8_S8_EEENS6_IJNS7_ILi128EEENS7_ILi112EEENS7_ILi192EEEEEELi192ENS_6half_tEfNS_4arch4Sm90ELb0ELb0ELb1ELb0ELb0ELb0ELb0ELb1ELb1ELb1ELb0ELb0EEENS1_21CollectiveEpilogueFwdINS6_IJSA_SC_SB_EEES9_SE_SG_Li256ELb0ELb1ELb0ELb0EEENS1_29StaticPersistentTileSchedulerILb0EEEEEEEEEvNT_6ParamsE --------------------------
	.section	.nv.info._ZN7cutlass13device_kernelIN5flash11enable_sm90INS1_16FlashAttnFwdSm90INS1_25CollectiveMainloopFwdSm90ILi2EN4cute5tupleIJNS5_1CILi1EEES8_S8_EEENS6_IJNS7_ILi128EEENS7_ILi112EEENS7_ILi192EEEEEELi192ENS_6half_tEfNS_4arch4Sm90ELb0ELb0ELb1ELb0ELb0ELb0ELb0ELb1ELb1ELb1ELb0ELb0EEENS1_21CollectiveEpilogueFwdINS6_IJSA_SC_SB_EEES9_SE_SG_Li256ELb0ELb1ELb0ELb0EEENS1_29StaticPersistentTileSchedulerILb0EEEEEEEEEvNT_6ParamsE,"",@"SHT_CUDA_INFO"
	.sectionflags	@""
	.align	4


	//----- nvinfo : EIATTR_CUDA_API_VERSION
	.align		4
        /*0000*/ 	.byte	0x04, 0x37
        /*0002*/ 	.short	(.L_83 - .L_82)
.L_82:
        /*0004*/ 	.word	0x00000082


	//----- nvinfo : EIATTR_KPARAM_INFO
	.align		4
.L_83:
        /*0008*/ 	.byte	0x04, 0x17
        /*000a*/ 	.short	(.L_85 - .L_84)
.L_84:
        /*000c*/ 	.word	0x00000000
        /*0010*/ 	.short	0x0000
        /*0012*/ 	.short	0x0070
        /*0014*/ 	.byte	0x00, 0xf0, 0x01, 0x28


	//----- nvinfo : EIATTR_SPARSE_MMA_MASK
	.align		4
.L_85:
        /*0018*/ 	.byte	0x03, 0x50
        /*001a*/ 	.short	0x0000


	//----- nvinfo : EIATTR_MAXREG_COUNT
	.align		4
        /*001c*/ 	.byte	0x03, 0x1b
        /*001e*/ 	.short	0x00a8


	//----- nvinfo : EIATTR_NUM_BARRIERS
	.align		4
        /*0020*/ 	.byte	0x02, 0x4c
        /*0022*/ 	.byte	0x09
	.zero		1


	//----- nvinfo : EIATTR_EXTERNS
	.align		4
        /*0024*/ 	.byte	0x04, 0x0f
        /*0026*/ 	.short	(.L_87 - .L_86)


	//   ....[0]....
	.align		4
.L_86:
        /*0028*/ 	.word	index@(__assertfail)


	//----- nvinfo : EIATTR_ANNOTATIONS
	.align		4
.L_87:
        /*002c*/ 	.byte	0x04, 0x55
        /*002e*/ 	.short	(.L_89 - .L_88)


	//   ....[0]....
.L_88:
        /*0030*/ 	.word	0x00000001
        /*0034*/ 	.byte	0x30, 0x09, 0x00, 0x00, 0x01, 0x00, 0x00, 0x00, 0xf0, 0x09, 0x00, 0x00, 0x01, 0x00, 0x00, 0x00
        /* <DEDUP_REMOVED lines=30> */
        /*0224*/ 	.byte	0x20, 0x0f, 0x01, 0x00


	//----- nvinfo : EIATTR_MERCURY_ISA_VERSION
	.align		4
.L_89:
        /*0228*/ 	.byte	0x03, 0x5f
        /*022a*/ 	.short	0x0101


	//----- nvinfo : EIATTR_INT_WARP_WIDE_INSTR_OFFSETS
	.align		4
        /*022c*/ 	.byte	0x04, 0x31
        /*022e*/ 	.short	(.L_91 - .L_90)


	//   ....[0]....
.L_90:
        /*0230*/ 	.word	0x00000120


	//   ....[1]....
        /*0234*/ 	.word	0x00000160


	//   ....[2]....
        /*0238*/ 	.word	0x00000220


	//----- nvinfo : EIATTR_COOP_GROUP_MASK_REGIDS
	.align		4
.L_91:
        /*023c*/ 	.byte	0x04, 0x29
        /*023e*/ 	.short	(.L_93 - .L_92)


	//   ....[0]....
.L_92:
        /*0240*/ 	.word	0xffffffff


	//   ....[1]....
        /*0244*/ 	.word	0xffffffff


	//   ....[2]....
        /*0248*/ 	.word	0xffffffff


	//   ....[3]....
        /*024c*/ 	.word	0xffffffff


	//   ....[4]....
        /*0250*/ 	.word	0xffffffff


	//   ....[5]....
        /*0254*/ 	.word	0xffffffff


	//   ....[6]....
        /*0258*/ 	.word	0xffffffff


	//   ....[7]....
        /*025c*/ 	.word	0xffffffff


	//   ....[8]....
        /*0260*/ 	.word	0xffffffff


	//   ....[9]....
        /*0264*/ 	.word	0xffffffff


	//   ....[10]....
        /*0268*/ 	.word	0xffffffff


	//   ....[11]....
        /*026c*/ 	.word	0xffffffff


	//   ....[12]....
        /*0270*/ 	.word	0xffffffff


	//   ....[13]....
        /*0274*/ 	.word	0xffffffff


	//   ....[14]....
        /*0278*/ 	.word	0xffffffff


	//   ....[15]....
        /*027c*/ 	.word	0xffffffff


	//   ....[16]....
        /*0280*/ 	.word	0xffffffff


	//   ....[17]....
        /*0284*/ 	.word	0xffffffff


	//   ....[18]....
        /*0288*/ 	.word	0xffffffff


	//   ....[19]....
        /*028c*/ 	.word	0xffffffff


	//   ....[20]....
        /*0290*/ 	.word	0xffffffff


	//   ....[21]....
        /*0294*/ 	.word	0xffffffff


	//   ....[22]....
        /*0298*/ 	.word	0xffffffff


	//   ....[23]....
        /*029c*/ 	.word	0xffffffff


	//   ....[24]....
        /*02a0*/ 	.word	0xffffffff


	//   ....[25]....
        /*02a4*/ 	.word	0xffffffff


	//   ....[26]....
        /*02a8*/ 	.word	0xffffffff


	//   ....[27]....
        /*02ac*/ 	.word	0xffffffff


	//   ....[28]....
        /*02b0*/ 	.word	0xffffffff


	//   ....[29]....
        /*02b4*/ 	.word	0xffffffff


	//   ....[30]....
        /*02b8*/ 	.word	0xffffffff


	//   ....[31]....
        /*02bc*/ 	.word	0xffffffff


	//   ....[32]....
        /*02c0*/ 	.word	0xffffffff


	//   ....[33]....
        /*02c4*/ 	.word	0xffffffff


	//   ....[34]....
        /*02c8*/ 	.word	0xffffffff


	//   ....[35]....
        /*02cc*/ 	.word	0xffffffff


	//   ....[36]....
        /*02d0*/ 	.word	0xffffffff


	//   ....[37]....
        /*02d4*/ 	.word	0xffffffff


	//   ....[38]....
        /*02d8*/ 	.word	0xffffffff


	//   ....[39]....
        /*02dc*/ 	.word	0xffffffff


	//   ....[40]....
        /*02e0*/ 	.word	0xffffffff


	//   ....[41]....
        /*02e4*/ 	.word	0xffffffff


	//   ....[42]....
        /*02e8*/ 	.word	0xffffffff


	//   ....[43]....
        /*02ec*/ 	.word	0xffffffff


	//   ....[44]....
        /*02f0*/ 	.word	0xffffffff


	//   ....[45]....
        /*02f4*/ 	.word	0xffffffff


	//   ....[46]....
        /*02f8*/ 	.word	0xffffffff


	//   ....[47]....
        /*02fc*/ 	.word	0xffffffff


	//   ....[48]....
        /*0300*/ 	.word	0xffffffff


	//   ....[49]....
        /*0304*/ 	.word	0xffffffff


	//   ....[50]....
        /*0308*/ 	.word	0x0500000f


	//   ....[51]....
        /*030c*/ 	.word	0x0500000f


	//   ....[52]....
        /*0310*/ 	.word	0x0500000f


	//   ....[53]....
        /*0314*/ 	.word	0x0500000f


	//   ....[54]....
        /*0318*/ 	.word	0x0500000f


	//   ....[55]....
        /*031c*/ 	.word	0x0500000f


	//   ....[56]....
        /*0320*/ 	.word	0x0500000f


	//   ....[57]....
        /*0324*/ 	.word	0x0500000f


	//   ....[58]....
        /*0328*/ 	.word	0x0500000f


	//   ....[59]....
        /*032c*/ 	.word	0x0500000f


	//   ....[60]....
        /*0330*/ 	.word	0x0500000f


	//   ....[61]....
        /*0334*/ 	.word	0x0500000f


	//   ....[62]....
        /*0338*/ 	.word	0x0500000f


	//   ....[63]....
        /*033c*/ 	.word	0x0500000f


	//   ....[64]....
        /*0340*/ 	.word	0x0500000f


	//   ....[65]....
        /*0344*/ 	.word	0x0500000f


	//   ....[66]....
        /*0348*/ 	.word	0x0500000f


	//   ....[67]....
        /*034c*/ 	.word	0x0500000f


	//----- nvinfo : EIATTR_COOP_GROUP_INSTR_OFFSETS
	.align		4
.L_93:
        /*0350*/ 	.byte	0x04, 0x28
        /*0352*/ 	.short	(.L_95 - .L_94)


	//   ....[0]....
.L_94:
        /*0354*/ 	.word	0x00000060


	//   ....[1]....
        /*0358*/ 	.word	0x00000130


	//   ....[2]....
        /*035c*/ 	.word	0x00000230


	//   ....[3]....
        /*0360*/ 	.word	0x000003a0


	//   ....[4]....
        /*0364*/ 	.word	0x00000500


	//   ....[5]....
        /*0368*/ 	.word	0x00000620


	//   ....[6]....
        /*036c*/ 	.word	0x00000780


	//   ....[7]....
        /*0370*/ 	.word	0x00000d90


	//   ....[8]....
        /*0374*/ 	.word	0x00004780


	//   ....[9]....
        /*0378*/ 	.word	0x00004860


	//   ....[10]....
        /*037c*/ 	.word	0x00004ad0


	//   ....[11]....
        /*0380*/ 	.word	0x00004c50


	//   ....[12]....
        /*0384*/ 	.word	0x00009000


	//   ....[13]....
        /*0388*/ 	.word	0x00009030


	//   ....[14]....
        /*038c*/ 	.word	0x00009410


	//   ....[15]....
        /*0390*/ 	.word	0x00009490


	//   ....[16]....
        /*0394*/ 	.word	0x0000a700


	//   ....[17]....
        /*0398*/ 	.word	0x0000a740


	//   ....[18]....
        /*039c*/ 	.word	0x0000a840


	//   ....[19]....
        /*03a0*/ 	.word	0x0000a850


	//   ....[20]....
        /*03a4*/ 	.word	0x0000bf70


	//   ....[21]....
        /*03a8*/ 	.word	0x0000bfe0


	//   ....[22]....
        /*03ac*/ 	.word	0x0000c010


	//   ....[23]....
        /*03b0*/ 	.word	0x0000c070


	//   ....[24]....
        /*03b4*/ 	.word	0x0000c540


	//   ....[25]....
        /*03b8*/ 	.word	0x0000c580


	//   ....[26]....
        /*03bc*/ 	.word	0x0000c680


	//   ....[27]....
        /*03c0*/ 	.word	0x0000c6a0


	//   ....[28]....
        /*03c4*/ 	.word	0x0000c790


	//   ....[29]....
        /*03c8*/ 	.word	0x0000c7b0


	//   ....[30]....
        /*03cc*/ 	.word	0x0000c8b0


	//   ....[31]....
        /*03d0*/ 	.word	0x0000c8f0


	//   ....[32]....
        /*03d4*/ 	.word	0x0000d340


	//   ....[33]....
        /*03d8*/ 	.word	0x0000ddb0


	//   ....[34]....
        /*03dc*/ 	.word	0x0000ddc0


	//   ....[35]....
        /*03e0*/ 	.word	0x0000de20


	//   ....[36]....
        /*03e4*/ 	.word	0x0000de60


	//   ....[37]....
        /*03e8*/ 	.word	0x0000df30


	//   ....[38]....
        /*03ec*/ 	.word	0x0000df90


	//   ....[39]....
        /*03f0*/ 	.word	0x0000e030


	//   ....[40]....
        /*03f4*/ 	.word	0x0000e040


	//   ....[41]....
        /*03f8*/ 	.word	0x0000e0d0


	//   ....[42]....
        /*03fc*/ 	.word	0x0000e0e0


	//   ....[43]....
        /*0400*/ 	.word	0x0000e170


	//   ....[44]....
        /*0404*/ 	.word	0x0000e180


	//   ....[45]....
        /*0408*/ 	.word	0x0000e210


	//   ....[46]....
        /*040c*/ 	.word	0x0000e220


	//   ....[47]....
        /*0410*/ 	.word	0x0000e230


	//   ....[48]....
        /*0414*/ 	.word	0x0000e270


	//   ....[49]....
        /*0418*/ 	.word	0x00010e50


	//   ....[50]....
        /*041c*/ 	.word	0x00011340


	//   ....[51]....
        /*0420*/ 	.word	0x000114b0


	//   ....[52]....
        /*0424*/ 	.word	0x00011500


	//   ....[53]....
        /*0428*/ 	.word	0x000115e0


	//   ....[54]....
        /*042c*/ 	.word	0x00011670


	//   ....[55]....
        /*0430*/ 	.word	0x00011770


	//   ....[56]....
        /*0434*/ 	.word	0x00011890


	//   ....[57]....
        /*0438*/ 	.word	0x00011910


	//   ....[58]....
        /*043c*/ 	.word	0x00011a40


	//   ....[59]....
        /*0440*/ 	.word	0x00011ac0


	//   ....[60]....
        /*0444*/ 	.word	0x00011bc0


	//   ....[61]....
        /*0448*/ 	.word	0x00011c20


	//   ....[62]....
        /*044c*/ 	.word	0x00011d20


	//   ....[63]....
        /*0450*/ 	.word	0x00011d80


	//   ....[64]....
        /*0454*/ 	.word	0x00011e70


	//   ....[65]....
        /*0458*/ 	.word	0x00011ed0


	//   ....[66]....
        /*045c*/ 	.word	0x00011fa0


	//   ....[67]....
        /*0460*/ 	.word	0x00012380


	//----- nvinfo : EIATTR_REG_RECONFIG
	.align		4
.L_95:
        /*0464*/ 	.byte	0x01, 0x54
	.zero		2


	//----- nvinfo : EIATTR_SYSCALL_OFFSETS
	.align		4
        /*0468*/ 	.byte	0x04, 0x46
        /*046a*/ 	.short	(.L_97 - .L_96)


	//   ....[0]....
.L_96:
        /*046c*/ 	.word	0x00001150


	//   ....[1]....
        /*0470*/ 	.word	0x0000cfa0


	//   ....[2]....
        /*0474*/ 	.word	0x0000d0e0


	//   ....[3]....
        /*0478*/ 	.word	0x0000d1d0


	//   ....[4]....
        /*047c*/ 	.word	0x0000d980


	//----- nvinfo : EIATTR_MBARRIER_INSTR_OFFSETS
	.align		4
.L_97:
        /*0480*/ 	.byte	0x04, 0x39
        /*0482*/ 	.short	(.L_99 - .L_98)


	//   ....[0]....
.L_98:
        /*0484*/ 	.word	0x00000250
        /*0488*/ 	.word	0x000000ff
        /*048c*/ 	.word	0x00036800
        /*0490*/ 	.short	0x0100
        /*0492*/ 	.byte	0x08
	.zero		1


	//   ....[1]....
        /*0494*/ 	.word	0x00000260
        /*0498*/ 	.word	0x000000ff
        /*049c*/ 	.word	0x00036820
        /*04a0*/ 	.short	0x0100
        /*04a2*/ 	.byte	0x08
	.zero		1


	//   ....[2]....
        /*04a4*/ 	.word	0x00000350
        /*04a8*/ 	.word	0x000000ff
        /*04ac*/ 	.word	0x00036830
        /*04b0*/ 	.short	0x0100
        /*04b2*/ 	.byte	0x08
	.zero		1


	//   ....[3]....
        /*04b4*/ 	.word	0x00000360
        /*04b8*/ 	.word	0x000000ff
        /*04bc*/ 	.word	0x00036840
        /*04c0*/ 	.short	0x0100
        /*04c2*/ 	.byte	0x08
	.zero		1


	//   ....[4]....
        /*04c4*/ 	.word	0x00000370
        /*04c8*/ 	.word	0x000000ff
        /*04cc*/ 	.word	0x00036838
        /*04d0*/ 	.short	0x0100
        /*04d2*/ 	.byte	0x08
	.zero		1


	//   ....[5]....
        /*04d4*/ 	.word	0x00000380
        /*04d8*/ 	.word	0x000000ff
        /*04dc*/ 	.word	0x00036848
        /*04e0*/ 	.short	0x0100
        /*04e2*/ 	.byte	0x08
	.zero		1


	//   ....[6]....
        /*04e4*/ 	.word	0x000004b0
        /*04e8*/ 	.word	0x000000ff
        /*04ec*/ 	.word	0x00036850
        /*04f0*/ 	.short	0x0100
        /*04f2*/ 	.byte	0x08
	.zero		1


	//   ....[7]....
        /*04f4*/ 	.word	0x000004c0
        /*04f8*/ 	.word	0x000000ff
        /*04fc*/ 	.word	0x00036860
        /*0500*/ 	.short	0x0100
        /*0502*/ 	.byte	0x08
	.zero		1


	//   ....[8]....
        /*0504*/ 	.word	0x000004d0
        /*0508*/ 	.word	0x000000ff
        /*050c*/ 	.word	0x00036858
        /*0510*/ 	.short	0x0100
        /*0512*/ 	.byte	0x08
	.zero		1


	//   ....[9]....
        /*0514*/ 	.word	0x000004e0
        /*0518*/ 	.word	0x000000ff
        /*051c*/ 	.word	0x00036868
        /*0520*/ 	.short	0x0100
        /*0522*/ 	.byte	0x08
	.zero		1


	//   ....[10]....
        /*0524*/ 	.word	0x000005d0
        /*0528*/ 	.word	0x000000ff
        /*052c*/ 	.word	0x00036870
        /*0530*/ 	.short	0x0100
        /*0532*/ 	.byte	0x06
	.zero		1


	//   ....[11]....
        /*0534*/ 	.word	0x000005e0
        /*0538*/ 	.word	0x000000ff
        /*053c*/ 	.word	0x00036880
        /*0540*/ 	.short	0x0100
        /*0542*/ 	.byte	0x06
	.zero		1


	//   ....[12]....
        /*0544*/ 	.word	0x000005f0
        /*0548*/ 	.word	0x000000ff
        /*054c*/ 	.word	0x00036878
        /*0550*/ 	.short	0x0100
        /*0552*/ 	.byte	0x06
	.zero		1


	//   ....[13]....
        /*0554*/ 	.word	0x00000600
        /*0558*/ 	.word	0x000000ff
        /*055c*/ 	.word	0x00036888
        /*0560*/ 	.short	0x0100
        /*0562*/ 	.byte	0x06
	.zero		1


	//   ....[14]....
        /*0564*/ 	.word	0x00000730
        /*0568*/ 	.word	0x000000ff
        /*056c*/ 	.word	0x00036890
        /*0570*/ 	.short	0x0100
        /*0572*/ 	.byte	0x08
	.zero		1


	//   ....[15]....
        /*0574*/ 	.word	0x00000740
        /*0578*/ 	.word	0x000000ff
        /*057c*/ 	.word	0x000368a0
        /*0580*/ 	.short	0x0100
        /*0582*/ 	.byte	0x08
	.zero		1


	//   ....[16]....
        /*0584*/ 	.word	0x00000750
        /*0588*/ 	.word	0x000000ff
        /*058c*/ 	.word	0x00036898
        /*0590*/ 	.short	0x0100
        /*0592*/ 	.byte	0x08
	.zero		1


	//   ....[17]....
        /*0594*/ 	.word	0x00000760
        /*0598*/ 	.word	0x000000ff
        /*059c*/ 	.word	0x000368a8
        /*05a0*/ 	.short	0x0100
        /*05a2*/ 	.byte	0x08
	.zero		1


	//   ....[18]....
        /*05a4*/ 	.word	0x00000890
        /*05a8*/ 	.word	0x000000ff
        /*05ac*/ 	.word	0x000368b0
        /*05b0*/ 	.short	0x0100
        /*05b2*/ 	.byte	0x08
	.zero		1


	//   ....[19]....
        /*05b4*/ 	.word	0x000008a0
        /*05b8*/ 	.word	0x000000ff
        /*05bc*/ 	.word	0x000368c0
        /*05c0*/ 	.short	0x0100
        /*05c2*/ 	.byte	0x08
	.zero		1


	//   ....[20]....
        /*05c4*/ 	.word	0x000008b0
        /*05c8*/ 	.word	0x000000ff
        /*05cc*/ 	.word	0x000368b8
        /*05d0*/ 	.short	0x0100
        /*05d2*/ 	.byte	0x08
	.zero		1


	//   ....[21]....
        /*05d4*/ 	.word	0x000008c0
        /*05d8*/ 	.word	0x000000ff
        /*05dc*/ 	.word	0x000368c8
        /*05e0*/ 	.short	0x0100
        /*05e2*/ 	.byte	0x08
	.zero		1


	//   ....[22]....
        /*05e4*/ 	.word	0x00001190
        /*05e8*/ 	.word	0x000000ff
        /*05ec*/ 	.word	0x00036800
        /*05f0*/ 	.short	0x010a
        /*05f2*/ 	.byte	0x25
	.zero		1


	//   ....[23]....
        /*05f4*/ 	.word	0x00001210
        /*05f8*/ 	.word	0x00000000
        /*05fc*/ 	.word	0x00036830
        /*0600*/ 	.short	0x010a
        /*0602*/ 	.byte	0x3f
	.zero		1


	//   ....[24]....
        /*0604*/ 	.word	0x00001290
        /*0608*/ 	.word	0x00000000
        /*060c*/ 	.word	0x00036830
        /*0610*/ 	.short	0x010a
        /*0612*/ 	.byte	0x3f
	.zero		1


	//   ....[25]....
        /*0614*/ 	.word	0x00004490
        /*0618*/ 	.word	0x00000000
        /*061c*/ 	.word	0x00000000
        /*0620*/ 	.short	0x0101
        /*0622*/ 	.byte	0x3f
	.zero		1


	//   ....[26]....
        /*0624*/ 	.word	0x00005e50
        /*0628*/ 	.word	0x000000ff
        /*062c*/ 	.word	0x00036830
        /*0630*/ 	.short	0x010a
        /*0632*/ 	.byte	0x07
	.zero		1


	//   ....[27]....
        /*0634*/ 	.word	0x00005e90
        /*0638*/ 	.word	0x000000ff
        /*063c*/ 	.word	0x00036830
        /*0640*/ 	.short	0x010a
        /*0642*/ 	.byte	0x07
	.zero		1


	//   ....[28]....
        /*0644*/ 	.word	0x000083e0
        /*0648*/ 	.word	0x000000ff
        /*064c*/ 	.word	0x00036850
        /*0650*/ 	.short	0x010a
        /*0652*/ 	.byte	0x0a
	.zero		1


	//   ....[29]....
        /*0654*/ 	.word	0x00008420
        /*0658*/ 	.word	0x000000ff
        /*065c*/ 	.word	0x00036850
        /*0660*/ 	.short	0x010a
        /*0662*/ 	.byte	0x0a
	.zero		1


	//   ....[30]....
        /*0664*/ 	.word	0x00009a10
        /*0668*/ 	.word	0x00000092
        /*066c*/ 	.word	0x00000000
        /*0670*/ 	.short	0x0101
        /*0672*/ 	.byte	0x3f
	.zero		1


	//   ....[31]....
        /*0674*/ 	.word	0x00009ac0
        /*0678*/ 	.word	0x00000092
        /*067c*/ 	.word	0x00000000
        /*0680*/ 	.short	0x0101
        /*0682*/ 	.byte	0x3f
	.zero		1


	//   ....[32]....
        /*0684*/ 	.word	0x0000a670
        /*0688*/ 	.word	0x000000ff
        /*068c*/ 	.word	0x00036850
        /*0690*/ 	.short	0x010a
        /*0692*/ 	.byte	0x0c
	.zero		1


	//   ....[33]....
        /*0694*/ 	.word	0x0000a6b0
        /*0698*/ 	.word	0x000000ff
        /*069c*/ 	.word	0x00036850
        /*06a0*/ 	.short	0x010a
        /*06a2*/ 	.byte	0x0c
	.zero		1


	//   ....[34]....
        /*06a4*/ 	.word	0x0000b5a0
        /*06a8*/ 	.word	0x00000096
        /*06ac*/ 	.word	0x00000000
        /*06b0*/ 	.short	0x0101
        /*06b2*/ 	.byte	0x3f
	.zero		1


	//   ....[35]....
        /*06b4*/ 	.word	0x0000c590
        /*06b8*/ 	.word	0x000000ff
        /*06bc*/ 	.word	0x00000000
        /*06c0*/ 	.short	0x0101
        /*06c2*/ 	.byte	0x04
	.zero		1


	//   ....[36]....
        /*06c4*/ 	.word	0x0000d570
        /*06c8*/ 	.word	0x00000000
        /*06cc*/ 	.word	0x00036840
        /*06d0*/ 	.short	0x010a
        /*06d2*/ 	.byte	0x3f
	.zero		1


	//   ....[37]....
        /*06d4*/ 	.word	0x0000e3c0
        /*06d8*/ 	.word	0x000000ff
        /*06dc*/ 	.word	0x00036800
        /*06e0*/ 	.short	0x0107
        /*06e2*/ 	.byte	0x24
	.zero		1


	//   ....[38]....
        /*06e4*/ 	.word	0x0000e430
        /*06e8*/ 	.word	0x000000ff
        /*06ec*/ 	.word	0x00036800
        /*06f0*/ 	.short	0x0101
        /*06f2*/ 	.byte	0x24
	.zero		1


	//   ....[39]....
        /*06f4*/ 	.word	0x0000e460
        /*06f8*/ 	.word	0x000000ff
        /*06fc*/ 	.word	0x00036820
        /*0700*/ 	.short	0x010a
        /*0702*/ 	.byte	0x24
	.zero		1


	//   ....[40]....
        /*0704*/ 	.word	0x0000e790
        /*0708*/ 	.word	0x00000003
        /*070c*/ 	.word	0x00036840
        /*0710*/ 	.short	0x010a
        /*0712*/ 	.byte	0x3f
	.zero		1


	//   ....[41]....
        /*0714*/ 	.word	0x0000ec20
        /*0718*/ 	.word	0x00000003
        /*071c*/ 	.word	0x00000060
        /*0720*/ 	.short	0x010a
        /*0722*/ 	.byte	0x3f
	.zero		1


	//   ....[42]....
        /*0724*/ 	.word	0x0000f370
        /*0728*/ 	.word	0x00000003
        /*072c*/ 	.word	0x00036840
        /*0730*/ 	.short	0x010a
        /*0732*/ 	.byte	0x3f
	.zero		1


	//   ....[43]....
        /*0734*/ 	.word	0x0000f800
        /*0738*/ 	.word	0x00000002
        /*073c*/ 	.word	0x00000060
        /*0740*/ 	.short	0x010a
        /*0742*/ 	.byte	0x3f
	.zero		1


	//   ....[44]....
        /*0744*/ 	.word	0x0000fe90
        /*0748*/ 	.word	0x00000002
        /*074c*/ 	.word	0x00036840
        /*0750*/ 	.short	0x010a
        /*0752*/ 	.byte	0x3f
	.zero		1


	//   ....[45]....
        /*0754*/ 	.word	0x00010320
        /*0758*/ 	.word	0x00000002
        /*075c*/ 	.word	0x00000060
        /*0760*/ 	.short	0x010a
        /*0762*/ 	.byte	0x3f
	.zero		1


	//   ....[46]....
        /*0764*/ 	.word	0x00010860
        /*0768*/ 	.word	0x00000000
        /*076c*/ 	.word	0x00036860
        /*0770*/ 	.short	0x010a
        /*0772*/ 	.byte	0x3f
	.zero		1


	//   ....[47]....
        /*0774*/ 	.word	0x00010dd0
        /*0778*/ 	.word	0x00000000
        /*077c*/ 	.word	0x00036820
        /*0780*/ 	.short	0x010a
        /*0782*/ 	.byte	0x3f
	.zero		1


	//   ....[48]....
        /*0784*/ 	.word	0x00010fa0
        /*0788*/ 	.word	0x00000006
        /*078c*/ 	.word	0x00000000
        /*0790*/ 	.short	0x010a
        /*0792*/ 	.byte	0x3f
	.zero		1


	//   ....[49]....
        /*0794*/ 	.word	0x00010ff0
        /*0798*/ 	.word	0x00000003
        /*079c*/ 	.word	0x00000000
        /*07a0*/ 	.short	0x010a
        /*07a2*/ 	.byte	0x3f
	.zero		1


	//   ....[50]....
        /*07a4*/ 	.word	0x00011050
        /*07a8*/ 	.word	0x00000012
        /*07ac*/ 	.word	0x00000000
        /*07b0*/ 	.short	0x010a
        /*07b2*/ 	.byte	0x3f
	.zero		1


	//   ....[51]....
        /*07b4*/ 	.word	0x00011080
        /*07b8*/ 	.word	0x00000003
        /*07bc*/ 	.word	0x00000000
        /*07c0*/ 	.short	0x010a
        /*07c2*/ 	.byte	0x3f
	.zero		1


	//   ....[52]....
        /*07c4*/ 	.word	0x000110f0
        /*07c8*/ 	.word	0x00000003
        /*07cc*/ 	.word	0x00036800
        /*07d0*/ 	.short	0x010a
        /*07d2*/ 	.byte	0x3f
	.zero		1


	//   ....[53]....
        /*07d4*/ 	.word	0x00011140
        /*07d8*/ 	.word	0x00000000
        /*07dc*/ 	.word	0x00036830
        /*07e0*/ 	.short	0x010a
        /*07e2*/ 	.byte	0x3f
	.zero		1


	//   ....[54]....
        /*07e4*/ 	.word	0x000111a0
        /*07e8*/ 	.word	0x00000008
        /*07ec*/ 	.word	0x00036830
        /*07f0*/ 	.short	0x010a
        /*07f2*/ 	.byte	0x3f
	.zero		1


	//   ....[55]....
        /*07f4*/ 	.word	0x00011200
        /*07f8*/ 	.word	0x00000005
        /*07fc*/ 	.word	0x00036850
        /*0800*/ 	.short	0x010a
        /*0802*/ 	.byte	0x3f
	.zero		1


	//   ....[56]....
        /*0804*/ 	.word	0x00011260
        /*0808*/ 	.word	0x00000009
        /*080c*/ 	.word	0x00036850
        /*0810*/ 	.short	0x010a
        /*0812*/ 	.byte	0x3f
	.zero		1


	//   ....[57]....
        /*0814*/ 	.word	0x00011400
        /*0818*/ 	.word	0x00000000
        /*081c*/ 	.word	0x00036840
        /*0820*/ 	.short	0x010a
        /*0822*/ 	.byte	0x3f
	.zero		1


	//   ....[58]....
        /*0824*/ 	.word	0x00012020
        /*0828*/ 	.word	0x00000009
        /*082c*/ 	.word	0x00036820
        /*0830*/ 	.short	0x010a
        /*0832*/ 	.byte	0x3f
	.zero		1


	//   ....[59]....
        /*0834*/ 	.word	0x00012070
        /*0838*/ 	.word	0x00000003
        /*083c*/ 	.word	0x00036840
        /*0840*/ 	.short	0x010a
        /*0842*/ 	.byte	0x3f
	.zero		1


	//   ....[60]....
        /*0844*/ 	.word	0x000120c0
        /*0848*/ 	.word	0x00000003
        /*084c*/ 	.word	0x00000060
        /*0850*/ 	.short	0x010a
        /*0852*/ 	.byte	0x3f
	.zero		1


	//   ....[61]....
        /*0854*/ 	.word	0x00012110
        /*0858*/ 	.word	0x00000003
        /*085c*/ 	.word	0x00036840
        /*0860*/ 	.short	0x010a
        /*0862*/ 	.byte	0x3f
	.zero		1


	//   ....[62]....
        /*0864*/ 	.word	0x00012160
        /*0868*/ 	.word	0x00000002
        /*086c*/ 	.word	0x00000060
        /*0870*/ 	.short	0x010a
        /*0872*/ 	.byte	0x3f
	.zero		1


	//   ....[63]....
        /*0874*/ 	.word	0x000121b0
        /*0878*/ 	.word	0x00000002
        /*087c*/ 	.word	0x00036840
        /*0880*/ 	.short	0x010a
        /*0882*/ 	.byte	0x3f
	.zero		1


	//   ....[64]....
        /*0884*/ 	.word	0x00012200
        /*0888*/ 	.word	0x00000002
        /*088c*/ 	.word	0x00000060
        /*0890*/ 	.short	0x010a
        /*0892*/ 	.byte	0x3f
	.zero		1


	//   ....[65]....
        /*0894*/ 	.word	0x00012250
        /*0898*/ 	.word	0x00000000
        /*089c*/ 	.word	0x00036860
        /*08a0*/ 	.short	0x010a
        /*08a2*/ 	.byte	0x3f
	.zero		1


	//   ....[66]....
        /*08a4*/ 	.word	0x000122a0
        /*08a8*/ 	.word	0x00000000
        /*08ac*/ 	.word	0x00036820
        /*08b0*/ 	.short	0x010a
        /*08b2*/ 	.byte	0x3f
	.zero		1


	//   ....[67]....
        /*08b4*/ 	.word	0x00012440
        /*08b8*/ 	.word	0x00000006
        /*08bc*/ 	.word	0x00000000
        /*08c0*/ 	.short	0x010a
        /*08c2*/ 	.byte	0x3f
	.zero		1


	//   ....[68]....
        /*08c4*/ 	.word	0x00012490
        /*08c8*/ 	.word	0x00000003
        /*08cc*/ 	.word	0x00000000
        /*08d0*/ 	.short	0x010a
        /*08d2*/ 	.byte	0x3f
	.zero		1


	//   ....[69]....
        /*08d4*/ 	.word	0x000124e0
        /*08d8*/ 	.word	0x00000012
        /*08dc*/ 	.word	0x00000000
        /*08e0*/ 	.short	0x010a
        /*08e2*/ 	.byte	0x3f
	.zero		1


	//----- nvinfo : EIATTR_NUM_MBARRIERS
	.align		4
.L_99:
        /*08e4*/ 	.byte	0x03, 0x38
        /*08e6*/ 	.short	0x0016


	//----- nvinfo : EIATTR_EXIT_INSTR_OFFSETS
	.align		4
        /*08e8*/ 	.byte	0x04, 0x1c
        /*08ea*/ 	.short	(.L_101 - .L_100)


	//   ....[0]....
.L_100:
        /*08ec*/ 	.word	0x000009e0


	//   ....[1]....
        /*08f0*/ 	.word	0x0000ca20


	//   ....[2]....
        /*08f4*/ 	.word	0x000110d0


	//----- nvinfo : EIATTR_MAX_THREADS
	.align		4
.L_101:
        /*08f8*/ 	.byte	0x04, 0x05
        /*08fa*/ 	.short	(.L_103 - .L_102)
.L_102:
        /*08fc*/ 	.word	0x00000180
        /*0900*/ 	.word	0x00000001
        /*0904*/ 	.word	0x00000001


	//----- nvinfo : EIATTR_CRS_STACK_SIZE
	.align		4
.L_103:
        /*0908*/ 	.byte	0x04, 0x1e
        /*090a*/ 	.short	(.L_105 - .L_104)
.L_104:
        /*090c*/ 	.word	0x00000000


	//----- nvinfo : EIATTR_CBANK_PARAM_SIZE
	.align		4
.L_105:
        /*0910*/ 	.byte	0x03, 0x19
        /*0912*/ 	.short	0x0a70


	//----- nvinfo : EIATTR_PARAM_CBANK
	.align		4
        /*0914*/ 	.byte	0x04, 0x0a
        /*0916*/ 	.short	(.L_107 - .L_106)
	.align		4
.L_106:
        /*0918*/ 	.word	index@(.nv.constant0._ZN7cutlass13device_kernelIN5flash11enable_sm90INS1_16FlashAttnFwdSm90INS1_25CollectiveMainloopFwdSm90ILi2EN4cute5tupleIJNS5_1CILi1EEES8_S8_EEENS6_IJNS7_ILi128EEENS7_ILi112EEENS7_ILi192EEEEEELi192ENS_6half_tEfNS_4arch4Sm90ELb0ELb0ELb1ELb0ELb0ELb0ELb0ELb1ELb1ELb1ELb0ELb0EEENS1_21CollectiveEpilogueFwdINS6_IJSA_SC_SB_EEES9_SE_SG_Li256ELb0ELb1ELb0ELb0EEENS1_29StaticPersistentTileSchedulerILb0EEEEEEEEEvNT_6ParamsE)
        /*091c*/ 	.short	0x0210
        /*091e*/ 	.short	0x0a70


	//----- nvinfo : EIATTR_SW_WAR
	.align		4
.L_107:
        /*0920*/ 	.byte	0x04, 0x36
        /*0922*/ 	.short	(.L_109 - .L_108)
.L_108:
        /*0924*/ 	.word	0x00000008
.L_109:


//--------------------- .nv.info._ZN7cutlass13device_kernelIN5flash11enable_sm90INS1_16FlashAttnFwdSm90INS1_25CollectiveMainloopFwdSm90ILi2EN4cute5tupleIJNS5_1CILi2EEENS7_ILi1EEES9_EEENS6_IJNS7_ILi128EEENS7_ILi112EEENS7_ILi192EEEEEELi192ENS_6half_tEfNS_4arch4Sm90ELb0ELb0ELb1ELb0ELb0ELb0ELb0ELb1ELb1ELb1ELb0ELb0EEENS1_21CollectiveEpilogueFwdINS6_IJSB_SD_SC_EEESA_SF_SH_Li256ELb0ELb1ELb0ELb0EEENS1_29StaticPersistentTileSchedulerILb0EEEEEEEEEvNT_6ParamsE --------------------------
	.section	.nv.info._ZN7cutlass13device_kernelIN5flash11enable_sm90INS1_16FlashAttnFwdSm90INS1_25CollectiveMainloopFwdSm90ILi2EN4cute5tupleIJNS5_1CILi2EEENS7_ILi1EEES9_EEENS6_IJNS7_ILi128EEENS7_ILi112EEENS7_ILi192EEEEEELi192ENS_6half_tEfNS_4arch4Sm90ELb0ELb0ELb1ELb0ELb0ELb0ELb0ELb1ELb1ELb1ELb0ELb0EEENS1_21CollectiveEpilogueFwdINS6_IJSB_SD_SC_EEESA_SF_SH_Li256ELb0ELb1ELb0ELb0EEENS1_29StaticPersistentTileSchedulerILb0EEEEEEEEEvNT_6ParamsE,"",@"SHT_CUDA_INFO"
	.sectionflags	@""
	.align	4


	//----- nvinfo : EIATTR_CUDA_API_VERSION
	.align		4
        /*0000*/ 	.byte	0x04, 0x37
        /*0002*/ 	.short	(.L_111 - .L_110)
.L_110:
        /*0004*/ 	.word	0x00000082


	//----- nvinfo : EIATTR_KPARAM_INFO
	.align		4
.L_111:
        /*0008*/ 	.byte	0x04, 0x17
        /*000a*/ 	.short	(.L_113 - .L_112)
.L_112:
        /*000c*/ 	.word	0x00000000
        /*0010*/ 	.short	0x0000
        /*0012*/ 	.short	0x0070
        /*0014*/ 	.byte	0x00, 0xf0, 0x01, 0x28


	//----- nvinfo : EIATTR_SPARSE_MMA_MASK
	.align		4
.L_113:
        /*0018*/ 	.byte	0x03, 0x50
        /*001a*/ 	.short	0x0000


	//----- nvinfo : EIATTR_MAXREG_COUNT
	.align		4
        /*001c*/ 	.byte	0x03, 0x1b
        /*001e*/ 	.short	0x00a8


	//----- nvinfo : EIATTR_NUM_BARRIERS
	.align		4
        /*0020*/ 	.byte	0x02, 0x4c
        /*0022*/ 	.byte	0x09
	.zero		1


	//----- nvinfo : EIATTR_EXTERNS
	.align		4
        /*0024*/ 	.byte	0x04, 0x0f
        /*0026*/ 	.short	(.L_115 - .L_114)


	//   ....[0]....
	.align		4
.L_114:
        /*0028*/ 	.word	index@(__assertfail)


	//----- nvinfo : EIATTR_ANNOTATIONS
	.align		4
.L_115:
        /*002c*/ 	.byte	0x04, 0x55
        /*002e*/ 	.short	(.L_117 - .L_116)


	//   ....[0]....
.L_116:
        /* <DEDUP_REMOVED lines=34> */


	//----- nvinfo : EIATTR_MERCURY_ISA_VERSION
	.align		4
.L_117:
        /*0238*/ 	.byte	0x03, 0x5f
        /*023a*/ 	.short	0x0101


	//----- nvinfo : EIATTR_INT_WARP_WIDE_INSTR_OFFSETS
	.align		4
        /*023c*/ 	.byte	0x04, 0x31
        /*023e*/ 	.short	(.L_119 - .L_118)


	//   ....[0]....
.L_118:
        /*0240*/ 	.word	0x00000120


	//   ....[1]....
        /*0244*/ 	.word	0x000001c0


	//   ....[2]....
        /*0248*/ 	.word	0x00000230


	//----- nvinfo : EIATTR_COOP_GROUP_MASK_REGIDS
	.align		4
.L_119:
        /*024c*/ 	.byte	0x04, 0x29
        /*024e*/ 	.short	(.L_121 - .L_120)


	//   ....[0]....
.L_120:
        /*0250*/ 	.word	0xffffffff


	//   ....[1]....
        /*0254*/ 	.word	0xffffffff


	//   ....[2]....
        /*0258*/ 	.word	0xffffffff


	//   ....[3]....
        /*025c*/ 	.word	0xffffffff


	//   ....[4]....
        /*0260*/ 	.word	0xffffffff


	//   ....[5]....
        /*0264*/ 	.word	0xffffffff


	//   ....[6]....
        /*0268*/ 	.word	0xffffffff


	//   ....[7]....
        /*026c*/ 	.word	0xffffffff


	//   ....[8]....
        /*0270*/ 	.word	0xffffffff


	//   ....[9]....
        /*0274*/ 	.word	0xffffffff


	//   ....[10]....
        /*0278*/ 	.word	0xffffffff


	//   ....[11]....
        /*027c*/ 	.word	0xffffffff


	//   ....[12]....
        /*0280*/ 	.word	0xffffffff


	//   ....[13]....
        /*0284*/ 	.word	0xffffffff


	//   ....[14]....
        /*0288*/ 	.word	0xffffffff


	//   ....[15]....
        /*028c*/ 	.word	0xffffffff


	//   ....[16]....
        /*0290*/ 	.word	0xffffffff


	//   ....[17]....
        /*0294*/ 	.word	0xffffffff


	//   ....[18]....
        /*0298*/ 	.word	0xffffffff


	//   ....[19]....
        /*029c*/ 	.word	0xffffffff


	//   ....[20]....
        /*02a0*/ 	.word	0xffffffff


	//   ....[21]....
        /*02a4*/ 	.word	0xffffffff


	//   ....[22]....
        /*02a8*/ 	.word	0xffffffff


	//   ....[23]....
        /*02ac*/ 	.word	0xffffffff


	//   ....[24]....
        /*02b0*/ 	.word	0xffffffff


	//   ....[25]....
        /*02b4*/ 	.word	0xffffffff


	//   ....[26]....
        /*02b8*/ 	.word	0xffffffff


	//   ....[27]....
        /*02bc*/ 	.word	0xffffffff


	//   ....[28]....
        /*02c0*/ 	.word	0xffffffff


	//   ....[29]....
        /*02c4*/ 	.word	0xffffffff


	//   ....[30]....
        /*02c8*/ 	.word	0xffffffff


	//   ....[31]....
        /*02cc*/ 	.word	0xffffffff


	//   ....[32]....
        /*02d0*/ 	.word	0xffffffff


	//   ....[33]....
        /*02d4*/ 	.word	0xffffffff


	//   ....[34]....
        /*02d8*/ 	.word	0xffffffff


	//   ....[35]....
        /*02dc*/ 	.word	0xffffffff


	//   ....[36]....
        /*02e0*/ 	.word	0xffffffff


	//   ....[37]....
        /*02e4*/ 	.word	0xffffffff


	//   ....[38]....
        /*02e8*/ 	.word	0xffffffff


	//   ....[39]....
        /*02ec*/ 	.word	0xffffffff


	//   ....[40]....
        /*02f0*/ 	.word	0xffffffff


	//   ....[41]....
        /*02f4*/ 	.word	0xffffffff


	//   ....[42]....
        /*02f8*/ 	.word	0xffffffff


	//   ....[43]....
        /*02fc*/ 	.word	0xffffffff


	//   ....[44]....
        /*0300*/ 	.word	0xffffffff


	//   ....[45]....
        /*0304*/ 	.word	0xffffffff


	//   ....[46]....
        /*0308*/ 	.word	0xffffffff


	//   ....[47]....
        /*030c*/ 	.word	0xffffffff


	//   ....[48]....
        /*0310*/ 	.word	0xffffffff


	//   ....[49]....
        /*0314*/ 	.word	0xffffffff


	//   ....[50]....
        /*0318*/ 	.word	0xffffffff


	//   ....[51]....
        /*031c*/ 	.word	0x0500000f


	//   ....[52]....
        /*0320*/ 	.word	0x0500000f


	//   ....[53]....
        /*0324*/ 	.word	0x0500000f


	//   ....[54]....
        /*0328*/ 	.word	0x0500000f


	//   ....[55]....
        /*032c*/ 	.word	0x0500000f


	//   ....[56]....
        /*0330*/ 	.word	0x0500000f


	//   ....[57]....
        /*0334*/ 	.word	0x0500000f


	//   ....[58]....
        /*0338*/ 	.word	0x0500000f


	//   ....[59]....
        /*033c*/ 	.word	0x0500000f


	//   ....[60]....
        /*0340*/ 	.word	0x0500000f


	//   ....[61]....
        /*0344*/ 	.word	0x0500000f


	//   ....[62]....
        /*0348*/ 	.word	0x0500000f


	//   ....[63]....
        /*034c*/ 	.word	0x0500000f


	//   ....[64]....
        /*0350*/ 	.word	0x0500000f


	//   ....[65]....
        /*0354*/ 	.word	0x0500000f


	//   ....[66]....
        /*0358*/ 	.word	0x0500000f


	//   ....[67]....
        /*035c*/ 	.word	0x0500000f


	//   ....[68]....
        /*0360*/ 	.word	0x0500000f


	//----- nvinfo : EIATTR_COOP_GROUP_INSTR_OFFSETS
	.align		4
.L_121:
        /*0364*/ 	.byte	0x04, 0x28
        /*0366*/ 	.short	(.L_123 - .L_122)


	//   ....[0]....
.L_122:
        /*0368*/ 	.word	0x00000060


	//   ....[1]....
        /*036c*/ 	.word	0x00000130


	//   ....[2]....
        /*0370*/ 	.word	0x000001d0


	//   ....[3]....
        /*0374*/ 	.word	0x000003b0


	//   ....[4]....
        /*0378*/ 	.word	0x000005e0


	//   ....[5]....
        /*037c*/ 	.word	0x00000810


	//   ....[6]....
        /*0380*/ 	.word	0x00000aa0


	//   ....[7]....
        /*0384*/ 	.word	0x00000dc0


	//   ....[8]....
        /*0388*/ 	.word	0x000012a0


	//   ....[9]....
        /*038c*/ 	.word	0x00004900


	//   ....[10]....
        /*0390*/ 	.word	0x00004970


	//   ....[11]....
        /*0394*/ 	.word	0x00004ed0


	//   ....[12]....
        /*0398*/ 	.word	0x00004f60


	//   ....[13]....
        /*039c*/ 	.word	0x00009070


	//   ....[14]....
        /*03a0*/ 	.word	0x00009080


	//   ....[15]....
        /*03a4*/ 	.word	0x000090c0


	//   ....[16]....
        /*03a8*/ 	.word	0x000090d0


	//   ....[17]....
        /*03ac*/ 	.word	0x0000a620


	//   ....[18]....
        /*03b0*/ 	.word	0x0000a650


	//   ....[19]....
        /*03b4*/ 	.word	0x0000a700


	//   ....[20]....
        /*03b8*/ 	.word	0x0000a710


	//   ....[21]....
        /*03bc*/ 	.word	0x0000bcb0


	//   ....[22]....
        /*03c0*/ 	.word	0x0000bd50


	//   ....[23]....
        /*03c4*/ 	.word	0x0000bd80


	//   ....[24]....
        /*03c8*/ 	.word	0x0000bde0


	//   ....[25]....
        /*03cc*/ 	.word	0x0000c4d0


	//   ....[26]....
        /*03d0*/ 	.word	0x0000c500


	//   ....[27]....
        /*03d4*/ 	.word	0x0000c610


	//   ....[28]....
        /*03d8*/ 	.word	0x0000c630


	//   ....[29]....
        /*03dc*/ 	.word	0x0000c720


	//   ....[30]....
        /*03e0*/ 	.word	0x0000c740


	//   ....[31]....
        /*03e4*/ 	.word	0x0000c840


	//   ....[32]....
        /*03e8*/ 	.word	0x0000c880


	//   ....[33]....
        /*03ec*/ 	.word	0x0000d3b0


	//   ....[34]....
        /*03f0*/ 	.word	0x0000dee0


	//   ....[35]....
        /*03f4*/ 	.word	0x0000df10


	//   ....[36]....
        /*03f8*/ 	.word	0x0000dff0


	//   ....[37]....
        /*03fc*/ 	.word	0x0000e000


	//   ....[38]....
        /*0400*/ 	.word	0x0000e0a0


	//   ....[39]....
        /*0404*/ 	.word	0x0000e0b0


	//   ....[40]....
        /*0408*/ 	.word	0x0000e150


	//   ....[41]....
        /*040c*/ 	.word	0x0000e160


	//   ....[42]....
        /*0410*/ 	.word	0x0000e200


	//   ....[43]....
        /*0414*/ 	.word	0x0000e210


	//   ....[44]....
        /*0418*/ 	.word	0x0000e2b0


	//   ....[45]....
        /*041c*/ 	.word	0x0000e2c0


	//   ....[46]....
        /*0420*/ 	.word	0x0000e360


	//   ....[47]....
        /*0424*/ 	.word	0x0000e370


	//   ....[48]....
        /*0428*/ 	.word	0x0000e380


	//   ....[49]....
        /*042c*/ 	.word	0x0000e3d0


	//   ....[50]....
        /*0430*/ 	.word	0x000113d0


	//   ....[51]....
        /*0434*/ 	.word	0x000118c0


	//   ....[52]....
        /*0438*/ 	.word	0x00011a30


	//   ....[53]....
        /*043c*/ 	.word	0x00011a90


	//   ....[54]....
        /*0440*/ 	.word	0x00011b50


	//   ....[55]....
        /*0444*/ 	.word	0x00011c60


	//   ....[56]....
        /*0448*/ 	.word	0x00011cc0


	//   ....[57]....
        /*044c*/ 	.word	0x00011dd0


	//   ....[58]....
        /*0450*/ 	.word	0x00011e30


	//   ....[59]....
        /*0454*/ 	.word	0x00011f40


	//   ....[60]....
        /*0458*/ 	.word	0x00011fa0


	//   ....[61]....
        /*045c*/ 	.word	0x000120b0


	//   ....[62]....
        /*0460*/ 	.word	0x00012110


	//   ....[63]....
        /*0464*/ 	.word	0x00012220


	//   ....[64]....
        /*0468*/ 	.word	0x00012280


	//   ....[65]....
        /*046c*/ 	.word	0x00012390


	//   ....[66]....
        /*0470*/ 	.word	0x000123f0


	//   ....[67]....
        /*0474*/ 	.word	0x000124d0


	//   ....[68]....
        /*0478*/ 	.word	0x000128c0


	//----- nvinfo : EIATTR_REG_RECONFIG
	.align		4
.L_123:
        /*047c*/ 	.byte	0x01, 0x54
	.zero		2


	//----- nvinfo : EIATTR_SYSCALL_OFFSETS
	.align		4
        /*0480*/ 	.byte	0x04, 0x46
        /*0482*/ 	.short	(.L_125 - .L_124)


	//   ....[0]....
.L_124:
        /*0484*/ 	.word	0x00001660


	//   ....[1]....
        /*0488*/ 	.word	0x0000cfe0


	//   ....[2]....
        /*048c*/ 	.word	0x0000d120


	//   ....[3]....
        /*0490*/ 	.word	0x0000d210


	//   ....[4]....
        /*0494*/ 	.word	0x0000da90


	//----- nvinfo : EIATTR_MBARRIER_INSTR_OFFSETS
	.align		4
.L_125:
        /*0498*/ 	.byte	0x04, 0x39
        /*049a*/ 	.short	(.L_127 - .L_126)


	//   ....[0]....
.L_126:
        /*049c*/ 	.word	0x00000250
        /*04a0*/ 	.word	0x000000ff
        /*04a4*/ 	.word	0x00036800
        /*04a8*/ 	.short	0x0100
        /*04aa*/ 	.byte	0x08
	.zero		1


	//   ....[1]....
        /*04ac*/ 	.word	0x00000260
        /*04b0*/ 	.word	0x000000ff
        /*04b4*/ 	.word	0x00036820
        /*04b8*/ 	.short	0x0100
        /*04ba*/ 	.byte	0x08
	.zero		1


	//   ....[2]....
        /*04bc*/ 	.word	0x00000350
        /*04c0*/ 	.word	0x000000ff
        /*04c4*/ 	.word	0x00036830
        /*04c8*/ 	.short	0x0100
        /*04ca*/ 	.byte	0x08
	.zero		1


	//   ....[3]....
        /*04cc*/ 	.word	0x00000360
        /*04d0*/ 	.word	0x000000ff
        /*04d4*/ 	.word	0x00036840
        /*04d8*/ 	.short	0x0100
        /*04da*/ 	.byte	0x08
	.zero		1


	//   ....[4]....
        /*04dc*/ 	.word	0x00000370
        /*04e0*/ 	.word	0x000000ff
        /*04e4*/ 	.word	0x00036838
        /*04e8*/ 	.short	0x0100
        /*04ea*/ 	.byte	0x08
	.zero		1


	//   ....[5]....
        /*04ec*/ 	.word	0x00000380
        /*04f0*/ 	.word	0x000000ff
        /*04f4*/ 	.word	0x00036848
        /*04f8*/ 	.short	0x0100
        /*04fa*/ 	.byte	0x08
	.zero		1


	//   ....[6]....
        /*04fc*/ 	.word	0x00000590
        /*0500*/ 	.word	0x000000ff
        /*0504*/ 	.word	0x00036850
        /*0508*/ 	.short	0x0100
        /*050a*/ 	.byte	0x08
	.zero		1


	//   ....[7]....
        /*050c*/ 	.word	0x000005a0
        /*0510*/ 	.word	0x000000ff
        /*0514*/ 	.word	0x00036860
        /*0518*/ 	.short	0x0100
        /*051a*/ 	.byte	0x08
	.zero		1


	//   ....[8]....
        /*051c*/ 	.word	0x000005b0
        /*0520*/ 	.word	0x000000ff
        /*0524*/ 	.word	0x00036858
        /*0528*/ 	.short	0x0100
        /*052a*/ 	.byte	0x08
	.zero		1


	//   ....[9]....
        /*052c*/ 	.word	0x000005c0
        /*0530*/ 	.word	0x000000ff
        /*0534*/ 	.word	0x00036868
        /*0538*/ 	.short	0x0100
        /*053a*/ 	.byte	0x08
	.zero		1


	//   ....[10]....
        /*053c*/ 	.word	0x000007c0
        /*0540*/ 	.word	0x000000ff
        /*0544*/ 	.word	0x00036870
        /*0548*/ 	.short	0x0100
        /*054a*/ 	.byte	0x08
	.zero		1


	//   ....[11]....
        /*054c*/ 	.word	0x000007d0
        /*0550*/ 	.word	0x000000ff
        /*0554*/ 	.word	0x00036880
        /*0558*/ 	.short	0x0100
        /*055a*/ 	.byte	0x08
	.zero		1


	//   ....[12]....
        /*055c*/ 	.word	0x000007e0
        /*0560*/ 	.word	0x000000ff
        /*0564*/ 	.word	0x00036878
        /*0568*/ 	.short	0x0100
        /*056a*/ 	.byte	0x08
	.zero		1


	//   ....[13]....
        /*056c*/ 	.word	0x000007f0
        /*0570*/ 	.word	0x000000ff
        /*0574*/ 	.word	0x00036888
        /*0578*/ 	.short	0x0100
        /*057a*/ 	.byte	0x08
	.zero		1


	//   ....[14]....
        /*057c*/ 	.word	0x00000a50
        /*0580*/ 	.word	0x000000ff
        /*0584*/ 	.word	0x00036890
        /*0588*/ 	.short	0x0100
        /*058a*/ 	.byte	0x08
	.zero		1


	//   ....[15]....
        /*058c*/ 	.word	0x00000a60
        /*0590*/ 	.word	0x000000ff
        /*0594*/ 	.word	0x000368a0
        /*0598*/ 	.short	0x0100
        /*059a*/ 	.byte	0x08
	.zero		1


	//   ....[16]....
        /*059c*/ 	.word	0x00000a70
        /*05a0*/ 	.word	0x000000ff
        /*05a4*/ 	.word	0x00036898
        /*05a8*/ 	.short	0x0100
        /*05aa*/ 	.byte	0x08
	.zero		1


	//   ....[17]....
        /*05ac*/ 	.word	0x00000a80
        /*05b0*/ 	.word	0x000000ff
        /*05b4*/ 	.word	0x000368a8
        /*05b8*/ 	.short	0x0100
        /*05ba*/ 	.byte	0x08
	.zero		1


	//   ....[18]....
        /*05bc*/ 	.word	0x00000d20
        /*05c0*/ 	.word	0x000000ff
        /*05c4*/ 	.word	0x000368b0
        /*05c8*/ 	.short	0x0100
        /*05ca*/ 	.byte	0x08
	.zero		1


	//   ....[19]....
        /*05cc*/ 	.word	0x00000d30
        /*05d0*/ 	.word	0x000000ff
        /*05d4*/ 	.word	0x000368c0
        /*05d8*/ 	.short	0x0100
        /*05da*/ 	.byte	0x08
	.zero		1


	//   ....[20]....
        /*05dc*/ 	.word	0x00000d40
        /*05e0*/ 	.word	0x000000ff
        /*05e4*/ 	.word	0x000368b8
        /*05e8*/ 	.short	0x0100
        /*05ea*/ 	.byte	0x08
	.zero		1


	//   ....[21]....
        /*05ec*/ 	.word	0x00000d50
        /*05f0*/ 	.word	0x000000ff
        /*05f4*/ 	.word	0x000368c8
        /*05f8*/ 	.short	0x0100
        /*05fa*/ 	.byte	0x08
	.zero		1


	//   ....[22]....
        /*05fc*/ 	.word	0x000016a0
        /*0600*/ 	.word	0x000000ff
        /*0604*/ 	.word	0x00036800
        /*0608*/ 	.short	0x010a
        /*060a*/ 	.byte	0x25
	.zero		1


	//   ....[23]....
        /*060c*/ 	.word	0x00001720
        /*0610*/ 	.word	0x00000000
        /*0614*/ 	.word	0x00036830
        /*0618*/ 	.short	0x010a
        /*061a*/ 	.byte	0x3f
	.zero		1


	//   ....[24]....
        /*061c*/ 	.word	0x00001760
        /*0620*/ 	.word	0x00000000
        /*0624*/ 	.word	0x00036830
        /*0628*/ 	.short	0x010a
        /*062a*/ 	.byte	0x3f
	.zero		1


	//   ....[25]....
        /*062c*/ 	.word	0x000054e0
        /*0630*/ 	.word	0x00000003
        /*0634*/ 	.word	0x00000000
        /*0638*/ 	.short	0x0101
        /*063a*/ 	.byte	0x3f
	.zero		1


	//   ....[26]....
        /*063c*/ 	.word	0x00005cf0
        /*0640*/ 	.word	0x000000ff
        /*0644*/ 	.word	0x00036830
        /*0648*/ 	.short	0x010a
        /*064a*/ 	.byte	0x07
	.zero		1


	//   ....[27]....
        /*064c*/ 	.word	0x00005d30
        /*0650*/ 	.word	0x000000ff
        /*0654*/ 	.word	0x00036830
        /*0658*/ 	.short	0x010a
        /*065a*/ 	.byte	0x07
	.zero		1


	//   ....[28]....
        /*065c*/ 	.word	0x00008280
        /*0660*/ 	.word	0x000000ff
        /*0664*/ 	.word	0x00036850
        /*0668*/ 	.short	0x010a
        /*066a*/ 	.byte	0x0a
	.zero		1


	//   ....[29]....
        /*066c*/ 	.word	0x000082c0
        /*0670*/ 	.word	0x000000ff
        /*0674*/ 	.word	0x00036850
        /*0678*/ 	.short	0x010a
        /*067a*/ 	.byte	0x0a
	.zero		1


	//   ....[30]....
        /*067c*/ 	.word	0x00009a70
        /*0680*/ 	.word	0x00000003
        /*0684*/ 	.word	0x00000000
        /*0688*/ 	.short	0x0101
        /*068a*/ 	.byte	0x3f
	.zero		1


	//   ....[31]....
        /*068c*/ 	.word	0x00009d60
        /*0690*/ 	.word	0x0000007a
        /*0694*/ 	.word	0x00000000
        /*0698*/ 	.short	0x0101
        /*069a*/ 	.byte	0x3f
	.zero		1


	//   ....[32]....
        /*069c*/ 	.word	0x0000a570
        /*06a0*/ 	.word	0x000000ff
        /*06a4*/ 	.word	0x00036850
        /*06a8*/ 	.short	0x010a
        /*06aa*/ 	.byte	0x09
	.zero		1


	//   ....[33]....
        /*06ac*/ 	.word	0x0000a5b0
        /*06b0*/ 	.word	0x000000ff
        /*06b4*/ 	.word	0x00036850
        /*06b8*/ 	.short	0x010a
        /*06ba*/ 	.byte	0x09
	.zero		1


	//   ....[34]....
        /*06bc*/ 	.word	0x0000ae60
        /*06c0*/ 	.word	0x0000001a
        /*06c4*/ 	.word	0x00000000
        /*06c8*/ 	.short	0x0101
        /*06ca*/ 	.byte	0x3f
	.zero		1


	//   ....[35]....
        /*06cc*/ 	.word	0x0000c4a0
        /*06d0*/ 	.word	0x000000ff
        /*06d4*/ 	.word	0x00000000
        /*06d8*/ 	.short	0x0101
        /*06da*/ 	.byte	0x05
	.zero		1


	//   ....[36]....
        /*06dc*/ 	.word	0x0000c510
        /*06e0*/ 	.word	0x000000ff
        /*06e4*/ 	.word	0x00000000
        /*06e8*/ 	.short	0x0101
        /*06ea*/ 	.byte	0x04
	.zero		1


	//   ....[37]....
        /*06ec*/ 	.word	0x0000d5c0
        /*06f0*/ 	.word	0x00000002
        /*06f4*/ 	.word	0x00036840
        /*06f8*/ 	.short	0x010a
        /*06fa*/ 	.byte	0x3f
	.zero		1


	//   ....[38]....
        /*06fc*/ 	.word	0x0000e4f0
        /*0700*/ 	.word	0x000000ff
        /*0704*/ 	.word	0x00036800
        /*0708*/ 	.short	0x0107
        /*070a*/ 	.byte	0x24
	.zero		1


	//   ....[39]....
        /*070c*/ 	.word	0x0000e560
        /*0710*/ 	.word	0x000000ff
        /*0714*/ 	.word	0x00036800
        /*0718*/ 	.short	0x0101
        /*071a*/ 	.byte	0x24
	.zero		1


	//   ....[40]....
        /*071c*/ 	.word	0x0000e580
        /*0720*/ 	.word	0x000000ff
        /*0724*/ 	.word	0x00036820
        /*0728*/ 	.short	0x010a
        /*072a*/ 	.byte	0x24
	.zero		1


	//   ....[41]....
        /*072c*/ 	.word	0x0000e890
        /*0730*/ 	.word	0x00000003
        /*0734*/ 	.word	0x00036840
        /*0738*/ 	.short	0x010a
        /*073a*/ 	.byte	0x3f
	.zero		1


	//   ....[42]....
        /*073c*/ 	.word	0x0000ede0
        /*0740*/ 	.word	0x00000002
        /*0744*/ 	.word	0x00036860
        /*0748*/ 	.short	0x010a
        /*074a*/ 	.byte	0x3f
	.zero		1


	//   ....[43]....
        /*074c*/ 	.word	0x0000f5a0
        /*0750*/ 	.word	0x00000003
        /*0754*/ 	.word	0x00036840
        /*0758*/ 	.short	0x010a
        /*075a*/ 	.byte	0x3f
	.zero		1


	//   ....[44]....
        /*075c*/ 	.word	0x0000faf0
        /*0760*/ 	.word	0x00000002
        /*0764*/ 	.word	0x00036860
        /*0768*/ 	.short	0x010a
        /*076a*/ 	.byte	0x3f
	.zero		1


	//   ....[45]....
        /*076c*/ 	.word	0x00010210
        /*0770*/ 	.word	0x00000003
        /*0774*/ 	.word	0x00036840
        /*0778*/ 	.short	0x010a
        /*077a*/ 	.byte	0x3f
	.zero		1


	//   ....[46]....
        /*077c*/ 	.word	0x00010750
        /*0780*/ 	.word	0x00000002
        /*0784*/ 	.word	0x00036860
        /*0788*/ 	.short	0x010a
        /*078a*/ 	.byte	0x3f
	.zero		1


	//   ....[47]....
        /*078c*/ 	.word	0x00010cf0
        /*0790*/ 	.word	0x00000000
        /*0794*/ 	.word	0x00036860
        /*0798*/ 	.short	0x010a
        /*079a*/ 	.byte	0x3f
	.zero		1


	//   ....[48]....
        /*079c*/ 	.word	0x00011350
        /*07a0*/ 	.word	0x00000000
        /*07a4*/ 	.word	0x00036820
        /*07a8*/ 	.short	0x010a
        /*07aa*/ 	.byte	0x3f
	.zero		1


	//   ....[49]....
        /*07ac*/ 	.word	0x00011540
        /*07b0*/ 	.word	0x00000006
        /*07b4*/ 	.word	0x00000000
        /*07b8*/ 	.short	0x010a
        /*07ba*/ 	.byte	0x3f
	.zero		1


	//   ....[50]....
        /*07bc*/ 	.word	0x00011570
        /*07c0*/ 	.word	0x00000007
        /*07c4*/ 	.word	0x00000000
        /*07c8*/ 	.short	0x010a
        /*07ca*/ 	.byte	0x3f
	.zero		1


	//   ....[51]....
        /*07cc*/ 	.word	0x000115d0
        /*07d0*/ 	.word	0x00000004
        /*07d4*/ 	.word	0x00000000
        /*07d8*/ 	.short	0x010a
        /*07da*/ 	.byte	0x3f
	.zero		1


	//   ....[52]....
        /*07dc*/ 	.word	0x00011600
        /*07e0*/ 	.word	0x00000003
        /*07e4*/ 	.word	0x00000000
        /*07e8*/ 	.short	0x010a
        /*07ea*/ 	.byte	0x3f
	.zero		1


	//   ....[53]....
        /*07ec*/ 	.word	0x00011670
        /*07f0*/ 	.word	0x00000003
        /*07f4*/ 	.word	0x00036800
        /*07f8*/ 	.short	0x010a
        /*07fa*/ 	.byte	0x3f
	.zero		1


	//   ....[54]....
        /*07fc*/ 	.word	0x000116c0
        /*0800*/ 	.word	0x00000000
        /*0804*/ 	.word	0x00036830
        /*0808*/ 	.short	0x010a
        /*080a*/ 	.byte	0x3f
	.zero		1


	//   ....[55]....
        /*080c*/ 	.word	0x00011720
        /*0810*/ 	.word	0x00000007
        /*0814*/ 	.word	0x00036830
        /*0818*/ 	.short	0x010a
        /*081a*/ 	.byte	0x3f
	.zero		1


	//   ....[56]....
        /*081c*/ 	.word	0x00011780
        /*0820*/ 	.word	0x00000005
        /*0824*/ 	.word	0x00036850
        /*0828*/ 	.short	0x010a
        /*082a*/ 	.byte	0x3f
	.zero		1


	//   ....[57]....
        /*082c*/ 	.word	0x000117e0
        /*0830*/ 	.word	0x00000005
        /*0834*/ 	.word	0x00036850
        /*0838*/ 	.short	0x010a
        /*083a*/ 	.byte	0x3f
	.zero		1


	//   ....[58]....
        /*083c*/ 	.word	0x00011980
        /*0840*/ 	.word	0x00000002
        /*0844*/ 	.word	0x00036840
        /*0848*/ 	.short	0x010a
        /*084a*/ 	.byte	0x3f
	.zero		1


	//   ....[59]....
        /*084c*/ 	.word	0x00012560
        /*0850*/ 	.word	0x00000002
        /*0854*/ 	.word	0x00036820
        /*0858*/ 	.short	0x010a
        /*085a*/ 	.byte	0x3f
	.zero		1


	//   ....[60]....
        /*085c*/ 	.word	0x000125b0
        /*0860*/ 	.word	0x00000003
        /*0864*/ 	.word	0x00036840
        /*0868*/ 	.short	0x010a
        /*086a*/ 	.byte	0x3f
	.zero		1


	//   ....[61]....
        /*086c*/ 	.word	0x00012600
        /*0870*/ 	.word	0x00000002
        /*0874*/ 	.word	0x00036860
        /*0878*/ 	.short	0x010a
        /*087a*/ 	.byte	0x3f
	.zero		1


	//   ....[62]....
        /*087c*/ 	.word	0x00012650
        /*0880*/ 	.word	0x00000003
        /*0884*/ 	.word	0x00036840
        /*0888*/ 	.short	0x010a
        /*088a*/ 	.byte	0x3f
	.zero		1


	//   ....[63]....
        /*088c*/ 	.word	0x000126a0
        /*0890*/ 	.word	0x00000002
        /*0894*/ 	.word	0x00036860
        /*0898*/ 	.short	0x010a
        /*089a*/ 	.byte	0x3f
	.zero		1


	//   ....[64]....
        /*089c*/ 	.word	0x000126f0
        /*08a0*/ 	.word	0x00000003
        /*08a4*/ 	.word	0x00036840
        /*08a8*/ 	.short	0x010a
        /*08aa*/ 	.byte	0x3f
	.zero		1


	//   ....[65]....
        /*08ac*/ 	.word	0x00012740
        /*08b0*/ 	.word	0x00000002
        /*08b4*/ 	.word	0x00036860
        /*08b8*/ 	.short	0x010a
        /*08ba*/ 	.byte	0x3f
	.zero		1


	//   ....[66]....
        /*08bc*/ 	.word	0x00012790
        /*08c0*/ 	.word	0x00000000
        /*08c4*/ 	.word	0x00036860
        /*08c8*/ 	.short	0x010a
        /*08ca*/ 	.byte	0x3f
	.zero		1


	//   ....[67]....
        /*08cc*/ 	.word	0x000127e0
        /*08d0*/ 	.word	0x00000000
        /*08d4*/ 	.word	0x00036820
        /*08d8*/ 	.short	0x010a
        /*08da*/ 	.byte	0x3f
	.zero		1


	//   ....[68]....
        /*08dc*/ 	.word	0x00012980
        /*08e0*/ 	.word	0x00000006
        /*08e4*/ 	.word	0x00000000
        /*08e8*/ 	.short	0x010a
        /*08ea*/ 	.byte	0x3f
	.zero		1


	//   ....[69]....
        /*08ec*/ 	.word	0x000129d0
        /*08f0*/ 	.word	0x00000007
        /*08f4*/ 	.word	0x00000000
        /*08f8*/ 	.short	0x010a
        /*08fa*/ 	.byte	0x3f
	.zero		1


	//   ....[70]....
        /*08fc*/ 	.word	0x00012a20
        /*0900*/ 	.word	0x00000004
        /*0904*/ 	.word	0x00000000
        /*0908*/ 	.short	0x010a
        /*090a*/ 	.byte	0x3f
	.zero		1


	//----- nvinfo : EIATTR_NUM_MBARRIERS
	.align		4
.L_127:
        /*090c*/ 	.byte	0x03, 0x38
        /*090e*/ 	.short	0x0016


	//----- nvinfo : EIATTR_EXIT_INSTR_OFFSETS
	.align		4
        /*0910*/ 	.byte	0x04, 0x1c
        /*0912*/ 	.short	(.L_129 - .L_128)


	//   ....[0]....
.L_128:
        /*0914*/ 	.word	0x00000ef0


	//   ....[1]....
        /*0918*/ 	.word	0x0000c9b0


	//   ....[2]....
        /*091c*/ 	.word	0x00011650


	//----- nvinfo : EIATTR_MAX_THREADS
	.align		4
.L_129:
        /*0920*/ 	.byte	0x04, 0x05
        /*0922*/ 	.short	(.L_131 - .L_130)
.L_130:
        /*0924*/ 	.word	0x00000180
        /*0928*/ 	.word	0x00000001
        /*092c*/ 	.word	0x00000001


	//----- nvinfo : EIATTR_CRS_STACK_SIZE
	.align		4
.L_131:
        /*0930*/ 	.byte	0x04, 0x1e
        /*0932*/ 	.short	(.L_133 - .L_132)
.L_132:
        /*0934*/ 	.word	0x00000000


	//----- nvinfo : EIATTR_CBANK_PARAM_SIZE
	.align		4
.L_133:
        /*0938*/ 	.byte	0x03, 0x19
        /*093a*/ 	.short	0x0a70


	//----- nvinfo : EIATTR_PARAM_CBANK
	.align		4
        /*093c*/ 	.byte	0x04, 0x0a
        /*093e*/ 	.short	(.L_135 - .L_134)
	.align		4
.L_134:
        /*0940*/ 	.word	index@(.nv.constant0._ZN7cutlass13device_kernelIN5flash11enable_sm90INS1_16FlashAttnFwdSm90INS1_25CollectiveMainloopFwdSm90ILi2EN4cute5tupleIJNS5_1CILi2EEENS7_ILi1EEES9_EEENS6_IJNS7_ILi128EEENS7_ILi112EEENS7_ILi192EEEEEELi192ENS_6half_tEfNS_4arch4Sm90ELb0ELb0ELb1ELb0ELb0ELb0ELb0ELb1ELb1ELb1ELb0ELb0EEENS1_21CollectiveEpilogueFwdINS6_IJSB_SD_SC_EEESA_SF_SH_Li256ELb0ELb1ELb0ELb0EEENS1_29StaticPersistentTileSchedulerILb0EEEEEEEEEvNT_6ParamsE)
        /*0944*/ 	.short	0x0210
        /*0946*/ 	.short	0x0a70


	//----- nvinfo : EIATTR_SW_WAR
	.align		4
.L_135:
        /*0948*/ 	.byte	0x04, 0x36
        /*094a*/ 	.short	(.L_137 - .L_136)
.L_136:
        /*094c*/ 	.word	0x00000008
.L_137:


//--------------------- .nv.info._ZN7cutlass13device_kernelIN5flash11enable_sm90INS1_16FlashAttnFwdSm90INS1_25CollectiveMainloopFwdSm90ILi2EN4cute5tupleIJNS5_1CILi1EEES8_S8_EEENS6_IJNS7_ILi128EEENS7_ILi112EEENS7_ILi192EEEEEELi192ENS_6half_tEfNS_4arch4Sm90ELb0ELb0ELb1ELb1ELb0ELb0ELb0ELb1ELb1ELb1ELb0ELb0EEENS1_21CollectiveEpilogueFwdINS6_IJSA_SC_SB_EEES9_SE_SG_Li256ELb1ELb1ELb0ELb0EEENS1_36VarlenDynamicPersistentTileSchedulerILi128ELi112ELi256ELi128ELb0ELb1ELb1ELb0ELb1ELb1EEEEEEEEEvNT_6ParamsE --------------------------
	.section	.nv.info._ZN7cutlass13device_kernelIN5flash11enable_sm90INS1_16FlashAttnFwdSm90INS1_25CollectiveMainloopFwdSm90ILi2EN4cute5tupleIJNS5_1CILi1EEES8_S8_EEENS6_IJNS7_ILi128EEENS7_ILi112EEENS7_ILi192EEEEEELi192ENS_6half_tEfNS_4arch4Sm90ELb0ELb0ELb1ELb1ELb0ELb0ELb0ELb1ELb1ELb1ELb0ELb0EEENS1_21CollectiveEpilogueFwdINS6_IJSA_SC_SB_EEES9_SE_SG_Li256ELb1ELb1ELb0ELb0EEENS1_36VarlenDynamicPersistentTileSchedulerILi128ELi112ELi256ELi128ELb0ELb1ELb1ELb0ELb1ELb1EEEEEEEEEvNT_6ParamsE,"",@"SHT_CUDA_INFO"
	.sectionflags	@""
	.align	4


	//----- nvinfo : EIATTR_CUDA_API_VERSION
	.align		4
        /*0000*/ 	.byte	0x04, 0x37
        /*0002*/ 	.short	(.L_139 - .L_138)
.L_138:
        /*0004*/ 	.word	0x00000082


	//----- nvinfo : EIATTR_KPARAM_INFO
	.align		4
.L_139:
        /*0008*/ 	.byte	0x04, 0x17
        /*000a*/ 	.short	(.L_141 - .L_140)
.L_140:
        /*000c*/ 	.word	0x00000000
        /*0010*/ 	.short	0x0000
        /*0012*/ 	.short	0x0070
        /*0014*/ 	.byte	0x00, 0xf0, 0x01, 0x2a


	//----- nvinfo : EIATTR_SPARSE_MMA_MASK
	.align		4
.L_141:
        /*0018*/ 	.byte	0x03, 0x50
        /*001a*/ 	.short	0x0000


	//----- nvinfo : EIATTR_MAXREG_COUNT
	.align		4
        /*001c*/ 	.byte	0x03, 0x1b
        /*001e*/ 	.short	0x00a8


	//----- nvinfo : EIATTR_NUM_BARRIERS
	.align		4
        /*0020*/ 	.byte	0x02, 0x4c
        /*0022*/ 	.byte	0x09
	.zero		1


	//----- nvinfo : EIATTR_EXTERNS
	.align		4
        /*0024*/ 	.byte	0x04, 0x0f
        /*0026*/ 	.short	(.L_143 - .L_142)


	//   ....[0]....
	.align		4
.L_142:
        /*0028*/ 	.word	index@(__assertfail)


	//----- nvinfo : EIATTR_ANNOTATIONS
	.align		4
.L_143:
        /*002c*/ 	.byte	0x04, 0x55
        /*002e*/ 	.short	(.L_145 - .L_144)


	//   ....[0]....
.L_144:
        /* <DEDUP_REMOVED lines=79> */


	//----- nvinfo : EIATTR_MERCURY_ISA_VERSION
	.align		4
.L_145:
        /*0508*/ 	.byte	0x03, 0x5f
        /*050a*/ 	.short	0x0101


	//----- nvinfo : EIATTR_UNUSED_LOAD_BYTE_OFFSET
	.align		4
        /*050c*/ 	.byte	0x04, 0x44
        /*050e*/ 	.short	(.L_147 - .L_146)


	//   ....[0]....
.L_146:
        /*0510*/ 	.word	0x000009f0
        /*0514*/ 	.word	0x0000fff0


	//   ....[1]....
        /*0518*/ 	.word	0x0000b680
        /*051c*/ 	.word	0x0000fff0


	//----- nvinfo : EIATTR_INT_WARP_WIDE_INSTR_OFFSETS
	.align		4
.L_147:
        /*0520*/ 	.byte	0x04, 0x31
        /*0522*/ 	.short	(.L_149 - .L_148)


	//   ....[0]....
.L_148:
        /*0524*/ 	.word	0x00000120


	//   ....[1]....
        /*0528*/ 	.word	0x00000160


	//   ....[2]....
        /*052c*/ 	.word	0x00000220


	//   ....[3]....
        /*0530*/ 	.word	0x0000eca0


	//   ....[4]....
        /*0534*/ 	.word	0x0000ed30


	//   ....[5]....
        /*0538*/ 	.word	0x00012ca0


	//   ....[6]....
        /*053c*/ 	.word	0x00012d00


	//----- nvinfo : EIATTR_COOP_GROUP_MASK_REGIDS
	.align		4
.L_149:
        /*0540*/ 	.byte	0x04, 0x29
        /*0542*/ 	.short	(.L_151 - .L_150)


	//   ....[0]....
.L_150:
        /*0544*/ 	.word	0xffffffff


	//   ....[1]....
        /*0548*/ 	.word	0xffffffff


	//   ....[2]....
        /*054c*/ 	.word	0xffffffff


	//   ....[3]....
        /*0550*/ 	.word	0xffffffff


	//   ....[4]....
        /*0554*/ 	.word	0xffffffff


	//   ....[5]....
        /*0558*/ 	.word	0xffffffff


	//   ....[6]....
        /*055c*/ 	.word	0xffffffff


	//   ....[7]....
        /*0560*/ 	.word	0xffffffff


	//   ....[8]....
        /*0564*/ 	.word	0xffffffff


	//   ....[9]....
        /*0568*/ 	.word	0xffffffff


	//   ....[10]....
        /*056c*/ 	.word	0xffffffff


	//   ....[11]....
        /*0570*/ 	.word	0xffffffff


	//   ....[12]....
        /*0574*/ 	.word	0xffffffff


	//   ....[13]....
        /*0578*/ 	.word	0xffffffff


	//   ....[14]....
        /*057c*/ 	.word	0xffffffff


	//   ....[15]....
        /*0580*/ 	.word	0xffffffff


	//   ....[16]....
        /*0584*/ 	.word	0xffffffff


	//   ....[17]....
        /*0588*/ 	.word	0xffffffff


	//   ....[18]....
        /*058c*/ 	.word	0xffffffff


	//   ....[19]....
        /*0590*/ 	.word	0xffffffff


	//   ....[20]....
        /*0594*/ 	.word	0xffffffff


	//   ....[21]....
        /*0598*/ 	.word	0xffffffff


	//   ....[22]....
        /*059c*/ 	.word	0xffffffff


	//   ....[23]....
        /*05a0*/ 	.word	0xffffffff


	//   ....[24]....
        /*05a4*/ 	.word	0xffffffff


	//   ....[25]....
        /*05a8*/ 	.word	0xffffffff


	//   ....[26]....
        /*05ac*/ 	.word	0xffffffff


	//   ....[27]....
        /*05b0*/ 	.word	0xffffffff


	//   ....[28]....
        /*05b4*/ 	.word	0xffffffff


	//   ....[29]....
        /*05b8*/ 	.word	0xffffffff


	//   ....[30]....
        /*05bc*/ 	.word	0xffffffff


	//   ....[31]....
        /*05c0*/ 	.word	0xffffffff


	//   ....[32]....
        /*05c4*/ 	.word	0xffffffff


	//   ....[33]....
        /*05c8*/ 	.word	0xffffffff


	//   ....[34]....
        /*05cc*/ 	.word	0xffffffff


	//   ....[35]....
        /*05d0*/ 	.word	0xffffffff


	//   ....[36]....
        /*05d4*/ 	.word	0xffffffff


	//   ....[37]....
        /*05d8*/ 	.word	0xffffffff


	//   ....[38]....
        /*05dc*/ 	.word	0xffffffff


	//   ....[39]....
        /*05e0*/ 	.word	0xffffffff


	//   ....[40]....
        /*05e4*/ 	.word	0xffffffff


	//   ....[41]....
        /*05e8*/ 	.word	0xffffffff


	//   ....[42]....
        /*05ec*/ 	.word	0xffffffff


	//   ....[43]....
        /*05f0*/ 	.word	0xffffffff


	//   ....[44]....
        /*05f4*/ 	.word	0xffffffff


	//   ....[45]....
        /*05f8*/ 	.word	0xffffffff


	//   ....[46]....
        /*05fc*/ 	.word	0xffffffff


	//   ....[47]....
        /*0600*/ 	.word	0xffffffff


	//   ....[48]....
        /*0604*/ 	.word	0xffffffff


	//   ....[49]....
        /*0608*/ 	.word	0xffffffff


	//   ....[50]....
        /*060c*/ 	.word	0xffffffff


	//   ....[51]....
        /*0610*/ 	.word	0xffffffff


	//   ....[52]....
        /*0614*/ 	.word	0xffffffff


	//   ....[53]....
        /*0618*/ 	.word	0xffffffff


	//   ....[54]....
        /*061c*/ 	.word	0xffffffff


	//   ....[55]....
        /*0620*/ 	.word	0xffffffff


	//   ....[56]....
        /*0624*/ 	.word	0xffffffff


	//   ....[57]....
        /*0628*/ 	.word	0xffffffff


	//   ....[58]....
        /*062c*/ 	.word	0xffffffff


	//   ....[59]....
        /*0630*/ 	.word	0xffffffff


	//   ....[60]....
        /*0634*/ 	.word	0xffffffff


	//   ....[61]....
        /*0638*/ 	.word	0xffffffff


	//   ....[62]....
        /*063c*/ 	.word	0xffffffff


	//   ....[63]....
        /*0640*/ 	.word	0xffffffff


	//   ....[64]....
        /*0644*/ 	.word	0xffffffff


	//   ....[65]....
        /*0648*/ 	.word	0xffffffff


	//   ....[66]....
        /*064c*/ 	.word	0xffffffff


	//   ....[67]....
        /*0650*/ 	.word	0xffffffff


	//   ....[68]....
        /*0654*/ 	.word	0xffffffff


	//   ....[69]....
        /*0658*/ 	.word	0xffffffff


	//   ....[70]....
        /*065c*/ 	.word	0xffffffff


	//   ....[71]....
        /*0660*/ 	.word	0xffffffff


	//   ....[72]....
        /*0664*/ 	.word	0xffffffff


	//   ....[73]....
        /*0668*/ 	.word	0xffffffff


	//   ....[74]....
        /*066c*/ 	.word	0xffffffff


	//   ....[75]....
        /*0670*/ 	.word	0xffffffff


	//   ....[76]....
        /*0674*/ 	.word	0xffffffff


	//   ....[77]....
        /*0678*/ 	.word	0xffffffff


	//   ....[78]....
        /*067c*/ 	.word	0xffffffff


	//   ....[79]....
        /*0680*/ 	.word	0xffffffff


	//   ....[80]....
        /*0684*/ 	.word	0xffffffff


	//   ....[81]....
        /*0688*/ 	.word	0xffffffff


	//   ....[82]....
        /*068c*/ 	.word	0xffffffff


	//   ....[83]....
        /*0690*/ 	.word	0xffffffff


	//   ....[84]....
        /*0694*/ 	.word	0xffffffff


	//   ....[85]....
        /*0698*/ 	.word	0xffffffff


	//   ....[86]....
        /*069c*/ 	.word	0xffffffff


	//   ....[87]....
        /*06a0*/ 	.word	0xffffffff


	//   ....[88]....
        /*06a4*/ 	.word	0xffffffff


	//   ....[89]....
        /*06a8*/ 	.word	0xffffffff


	//   ....[90]....
        /*06ac*/ 	.word	0xffffffff


	//   ....[91]....
        /*06b0*/ 	.word	0x0500000f


	//   ....[92]....
        /*06b4*/ 	.word	0x0500000f


	//   ....[93]....
        /*06b8*/ 	.word	0x0500000f


	//   ....[94]....
        /*06bc*/ 	.word	0x0500000f


	//   ....[95]....
        /*06c0*/ 	.word	0x0500000f


	//   ....[96]....
        /*06c4*/ 	.word	0x0500000f


	//   ....[97]....
        /*06c8*/ 	.word	0x0500000f


	//   ....[98]....
        /*06cc*/ 	.word	0x0500000f


	//   ....[99]....
        /*06d0*/ 	.word	0x0500000f


	//   ....[100]....
        /*06d4*/ 	.word	0x0500000f


	//   ....[101]....
        /*06d8*/ 	.word	0x0500000f


	//   ....[102]....
        /*06dc*/ 	.word	0x0500000f


	//   ....[103]....
        /*06e0*/ 	.word	0x0500000f


	//   ....[104]....
        /*06e4*/ 	.word	0x0500000f


	//   ....[105]....
        /*06e8*/ 	.word	0x0500000f


	//   ....[106]....
        /*06ec*/ 	.word	0x0500000f


	//   ....[107]....
        /*06f0*/ 	.word	0x0500000f


	//   ....[108]....
        /*06f4*/ 	.word	0x0500000f


	//   ....[109]....
        /*06f8*/ 	.word	0x0500000f


	//   ....[110]....
        /*06fc*/ 	.word	0x0500000f


	//   ....[111]....
        /*0700*/ 	.word	0x0500000f


	//   ....[112]....
        /*0704*/ 	.word	0x0500000f


	//   ....[113]....
        /*0708*/ 	.word	0x0500000f


	//   ....[114]....
        /*070c*/ 	.word	0x0500000f


	//   ....[115]....
        /*0710*/ 	.word	0x0500000f


	//   ....[116]....
        /*0714*/ 	.word	0x0500000f


	//   ....[117]....
        /*0718*/ 	.word	0x0500000f


	//   ....[118]....
        /*071c*/ 	.word	0x0500000f


	//   ....[119]....
        /*0720*/ 	.word	0x0500000f


	//   ....[120]....
        /*0724*/ 	.word	0x0500000f


	//   ....[121]....
        /*0728*/ 	.word	0x0500000f


	//   ....[122]....
        /*072c*/ 	.word	0x0500000f


	//   ....[123]....
        /*0730*/ 	.word	0x0500000f


	//   ....[124]....
        /*0734*/ 	.word	0x0500000f


	//   ....[125]....
        /*0738*/ 	.word	0x0500000f


	//----- nvinfo : EIATTR_COOP_GROUP_INSTR_OFFSETS
	.align		4
.L_151:
        /*073c*/ 	.byte	0x04, 0x28
        /*073e*/ 	.short	(.L_153 - .L_152)


	//   ....[0]....
.L_152:
        /*0740*/ 	.word	0x00000060


	//   ....[1]....
        /*0744*/ 	.word	0x00000130


	//   ....[2]....
        /*0748*/ 	.word	0x00000230


	//   ....[3]....
        /*074c*/ 	.word	0x000003a0


	//   ....[4]....
        /*0750*/ 	.word	0x00000500


	//   ....[5]....
        /*0754*/ 	.word	0x00000620


	//   ....[6]....
        /*0758*/ 	.word	0x00000780


	//   ....[7]....
        /*075c*/ 	.word	0x00001400


	//   ....[8]....
        /*0760*/ 	.word	0x00004bf0


	//   ....[9]....
        /*0764*/ 	.word	0x00004c90


	//   ....[10]....
        /*0768*/ 	.word	0x00005030


	//   ....[11]....
        /*076c*/ 	.word	0x000050f0


	//   ....[12]....
        /*0770*/ 	.word	0x00009400


	//   ....[13]....
        /*0774*/ 	.word	0x00009440


	//   ....[14]....
        /*0778*/ 	.word	0x00009860


	//   ....[15]....
        /*077c*/ 	.word	0x00009900


	//   ....[16]....
        /*0780*/ 	.word	0x0000ab00


	//   ....[17]....
        /*0784*/ 	.word	0x0000ab30


	//   ....[18]....
        /*0788*/ 	.word	0x0000ac00


	//   ....[19]....
        /*078c*/ 	.word	0x0000ac20


	//   ....[20]....
        /*0790*/ 	.word	0x0000c3a0


	//   ....[21]....
        /*0794*/ 	.word	0x0000c3e0


	//   ....[22]....
        /*0798*/ 	.word	0x0000c420


	//   ....[23]....
        /*079c*/ 	.word	0x0000c450


	//   ....[24]....
        /*07a0*/ 	.word	0x0000cb40


	//   ....[25]....
        /*07a4*/ 	.word	0x0000cb80


	//   ....[26]....
        /*07a8*/ 	.word	0x0000cc80


	//   ....[27]....
        /*07ac*/ 	.word	0x0000cca0


	//   ....[28]....
        /*07b0*/ 	.word	0x0000cda0


	//   ....[29]....
        /*07b4*/ 	.word	0x0000cdc0


	//   ....[30]....
        /*07b8*/ 	.word	0x0000ced0


	//   ....[31]....
        /*07bc*/ 	.word	0x0000cef0


	//   ....[32]....
        /*07c0*/ 	.word	0x0000d740


	//   ....[33]....
        /*07c4*/ 	.word	0x0000d760


	//   ....[34]....
        /*07c8*/ 	.word	0x0000d860


	//   ....[35]....
        /*07cc*/ 	.word	0x0000d880


	//   ....[36]....
        /*07d0*/ 	.word	0x0000d980


	//   ....[37]....
        /*07d4*/ 	.word	0x0000d9a0


	//   ....[38]....
        /*07d8*/ 	.word	0x0000dab0


	//   ....[39]....
        /*07dc*/ 	.word	0x0000dad0


	//   ....[40]....
        /*07e0*/ 	.word	0x0000dc40


	//   ....[41]....
        /*07e4*/ 	.word	0x0000de20


	//   ....[42]....
        /*07e8*/ 	.word	0x0000de50


	//   ....[43]....
        /*07ec*/ 	.word	0x0000de80


	//   ....[44]....
        /*07f0*/ 	.word	0x0000deb0


	//   ....[45]....
        /*07f4*/ 	.word	0x0000dee0


	//   ....[46]....
        /*07f8*/ 	.word	0x0000df10


	//   ....[47]....
        /*07fc*/ 	.word	0x0000e080


	//   ....[48]....
        /*0800*/ 	.word	0x0000e0b0


	//   ....[49]....
        /*0804*/ 	.word	0x0000e0e0


	//   ....[50]....
        /*0808*/ 	.word	0x0000e110


	//   ....[51]....
        /*080c*/ 	.word	0x0000e140


	//   ....[52]....
        /*0810*/ 	.word	0x0000e170


	//   ....[53]....
        /*0814*/ 	.word	0x0000e210


	//   ....[54]....
        /*0818*/ 	.word	0x0000e240


	//   ....[55]....
        /*081c*/ 	.word	0x0000e2d0


	//   ....[56]....
        /*0820*/ 	.word	0x0000f2b0


	//   ....[57]....
        /*0824*/ 	.word	0x0000ff10


	//   ....[58]....
        /*0828*/ 	.word	0x0000ff30


	//   ....[59]....
        /*082c*/ 	.word	0x0000ff60


	//   ....[60]....
        /*0830*/ 	.word	0x0000ffa0


	//   ....[61]....
        /*0834*/ 	.word	0x00010070


	//   ....[62]....
        /*0838*/ 	.word	0x000100d0


	//   ....[63]....
        /*083c*/ 	.word	0x00010170


	//   ....[64]....
        /*0840*/ 	.word	0x00010180


	//   ....[65]....
        /*0844*/ 	.word	0x00010220


	//   ....[66]....
        /*0848*/ 	.word	0x00010230


	//   ....[67]....
        /*084c*/ 	.word	0x000102d0


	//   ....[68]....
        /*0850*/ 	.word	0x000102e0


	//   ....[69]....
        /*0854*/ 	.word	0x00010360


	//   ....[70]....
        /*0858*/ 	.word	0x00010390


	//   ....[71]....
        /*085c*/ 	.word	0x000103a0


	//   ....[72]....
        /*0860*/ 	.word	0x000103c0


	//   ....[73]....
        /*0864*/ 	.word	0x000134c0


	//   ....[74]....
        /*0868*/ 	.word	0x00013520


	//   ....[75]....
        /*086c*/ 	.word	0x00013550


	//   ....[76]....
        /*0870*/ 	.word	0x00013580


	//   ....[77]....
        /*0874*/ 	.word	0x000135b0


	//   ....[78]....
        /*0878*/ 	.word	0x000135e0


	//   ....[79]....
        /*087c*/ 	.word	0x00013610


	//   ....[80]....
        /*0880*/ 	.word	0x00013620


	//   ....[81]....
        /*0884*/ 	.word	0x000137a0


	//   ....[82]....
        /*0888*/ 	.word	0x000137d0


	//   ....[83]....
        /*088c*/ 	.word	0x00013800


	//   ....[84]....
        /*0890*/ 	.word	0x00013830


	//   ....[85]....
        /*0894*/ 	.word	0x00013860


	//   ....[86]....
        /*0898*/ 	.word	0x00013890


	//   ....[87]....
        /*089c*/ 	.word	0x00013950


	//   ....[88]....
        /*08a0*/ 	.word	0x00013970


	//   ....[89]....
        /*08a4*/ 	.word	0x000139e0


	//   ....[90]....
        /*08a8*/ 	.word	0x00013e70


	//   ....[91]....
        /*08ac*/ 	.word	0x00014340


	//   ....[92]....
        /*08b0*/ 	.word	0x000144c0


	//   ....[93]....
        /*08b4*/ 	.word	0x00014510


	//   ....[94]....
        /*08b8*/ 	.word	0x00014590


	//   ....[95]....
        /*08bc*/ 	.word	0x000145e0


	//   ....[96]....
        /*08c0*/ 	.word	0x00014770


	//   ....[97]....
        /*08c4*/ 	.word	0x00014800


	//   ....[98]....
        /*08c8*/ 	.word	0x000148e0


	//   ....[99]....
        /*08cc*/ 	.word	0x00014a00


	//   ....[100]....
        /*08d0*/ 	.word	0x00014a60


	//   ....[101]....
        /*08d4*/ 	.word	0x00014b70


	//   ....[102]....
        /*08d8*/ 	.word	0x00014bd0


	//   ....[103]....
        /*08dc*/ 	.word	0x00014ce0


	//   ....[104]....
        /*08e0*/ 	.word	0x00014d40


	//   ....[105]....
        /*08e4*/ 	.word	0x00014e40


	//   ....[106]....
        /*08e8*/ 	.word	0x00014ea0


	//   ....[107]....
        /*08ec*/ 	.word	0x00014f80


	//   ....[108]....
        /*08f0*/ 	.word	0x000152f0


	//   ....[109]....
        /*08f4*/ 	.word	0x00015390


	//   ....[110]....
        /*08f8*/ 	.word	0x000154b0


	//   ....[111]....
        /*08fc*/ 	.word	0x00015530


	//   ....[112]....
        /*0900*/ 	.word	0x000155b0


	//   ....[113]....
        /*0904*/ 	.word	0x00015630


	//   ....[114]....
        /*0908*/ 	.word	0x000156b0


	//   ....[115]....
        /*090c*/ 	.word	0x00015740


	//   ....[116]....
        /*0910*/ 	.word	0x000157e0


	//   ....[117]....
        /*0914*/ 	.word	0x00015880


	//   ....[118]....
        /*0918*/ 	.word	0x00015900


	//   ....[119]....
        /*091c*/ 	.word	0x00015980


	//   ....[120]....
        /*0920*/ 	.word	0x00015a00


	//   ....[121]....
        /*0924*/ 	.word	0x00015a90


	//   ....[122]....
        /*0928*/ 	.word	0x00015b10


	//   ....[123]....
        /*092c*/ 	.word	0x00015bb0


	//   ....[124]....
        /*0930*/ 	.word	0x00015c40


	//   ....[125]....
        /*0934*/ 	.word	0x00015d70


	//----- nvinfo : EIATTR_REG_RECONFIG
	.align		4
.L_153:
        /*0938*/ 	.byte	0x01, 0x54
	.zero		2


	//----- nvinfo : EIATTR_SYSCALL_OFFSETS
	.align		4
        /*093c*/ 	.byte	0x04, 0x46
        /*093e*/ 	.short	(.L_155 - .L_154)


	//   ....[0]....
.L_154:
        /*0940*/ 	.word	0x000015e0


	//   ....[1]....
        /*0944*/ 	.word	0x0000eea0


	//   ....[2]....
        /*0948*/ 	.word	0x0000f000


	//   ....[3]....
        /*094c*/ 	.word	0x0000f100


	//   ....[4]....
        /*0950*/ 	.word	0x0000fae0


	//----- nvinfo : EIATTR_MBARRIER_INSTR_OFFSETS
	.align		4
.L_155:
        /*0954*/ 	.byte	0x04, 0x39
        /*0956*/ 	.short	(.L_157 - .L_156)


	//   ....[0]....
.L_156:
        /*0958*/ 	.word	0x00000250
        /*095c*/ 	.word	0x000000ff
        /*0960*/ 	.word	0x00036800
        /*0964*/ 	.short	0x0100
        /*0966*/ 	.byte	0x08
	.zero		1


	//   ....[1]....
        /*0968*/ 	.word	0x00000260
        /*096c*/ 	.word	0x000000ff
        /*0970*/ 	.word	0x00036820
        /*0974*/ 	.short	0x0100
        /*0976*/ 	.byte	0x08
	.zero		1


	//   ....[2]....
        /*0978*/ 	.word	0x00000350
        /*097c*/ 	.word	0x000000ff
        /*0980*/ 	.word	0x00036830
        /*0984*/ 	.short	0x0100
        /*0986*/ 	.byte	0x08
	.zero		1


	//   ....[3]....
        /*0988*/ 	.word	0x00000360
        /*098c*/ 	.word	0x000000ff
        /*0990*/ 	.word	0x00036840
        /*0994*/ 	.short	0x0100
        /*0996*/ 	.byte	0x08
	.zero		1


	//   ....[4]....
        /*0998*/ 	.word	0x00000370
        /*099c*/ 	.word	0x000000ff
        /*09a0*/ 	.word	0x00036838
        /*09a4*/ 	.short	0x0100
        /*09a6*/ 	.byte	0x08
	.zero		1


	//   ....[5]....
        /*09a8*/ 	.word	0x00000380
        /*09ac*/ 	.word	0x000000ff
        /*09b0*/ 	.word	0x00036848
        /*09b4*/ 	.short	0x0100
        /*09b6*/ 	.byte	0x08
	.zero		1


	//   ....[6]....
        /*09b8*/ 	.word	0x000004b0
        /*09bc*/ 	.word	0x000000ff
        /*09c0*/ 	.word	0x00036850
        /*09c4*/ 	.short	0x0100
        /*09c6*/ 	.byte	0x08
	.zero		1


	//   ....[7]....
        /*09c8*/ 	.word	0x000004c0
        /*09cc*/ 	.word	0x000000ff
        /*09d0*/ 	.word	0x00036860
        /*09d4*/ 	.short	0x0100
        /*09d6*/ 	.byte	0x08
	.zero		1


	//   ....[8]....
        /*09d8*/ 	.word	0x000004d0
        /*09dc*/ 	.word	0x000000ff
        /*09e0*/ 	.word	0x00036858
        /*09e4*/ 	.short	0x0100
        /*09e6*/ 	.byte	0x08
	.zero		1


	//   ....[9]....
        /*09e8*/ 	.word	0x000004e0
        /*09ec*/ 	.word	0x000000ff
        /*09f0*/ 	.word	0x00036868
        /*09f4*/ 	.short	0x0100
        /*09f6*/ 	.byte	0x08
	.zero		1


	//   ....[10]....
        /*09f8*/ 	.word	0x000005d0
        /*09fc*/ 	.word	0x000000ff
        /*0a00*/ 	.word	0x00036870
        /*0a04*/ 	.short	0x0100
        /*0a06*/ 	.byte	0x06
	.zero		1


	//   ....[11]....
        /*0a08*/ 	.word	0x000005e0
        /*0a0c*/ 	.word	0x000000ff
        /*0a10*/ 	.word	0x00036880
        /*0a14*/ 	.short	0x0100
        /*0a16*/ 	.byte	0x06
	.zero		1


	//   ....[12]....
        /*0a18*/ 	.word	0x000005f0
        /*0a1c*/ 	.word	0x000000ff
        /*0a20*/ 	.word	0x00036878
        /*0a24*/ 	.short	0x0100
        /*0a26*/ 	.byte	0x06
	.zero		1


	//   ....[13]....
        /*0a28*/ 	.word	0x00000600
        /*0a2c*/ 	.word	0x000000ff
        /*0a30*/ 	.word	0x00036888
        /*0a34*/ 	.short	0x0100
        /*0a36*/ 	.byte	0x06
	.zero		1


	//   ....[14]....
        /*0a38*/ 	.word	0x00000730
        /*0a3c*/ 	.word	0x000000ff
        /*0a40*/ 	.word	0x00036890
        /*0a44*/ 	.short	0x0100
        /*0a46*/ 	.byte	0x08
	.zero		1


	//   ....[15]....
        /*0a48*/ 	.word	0x00000740
        /*0a4c*/ 	.word	0x000000ff
        /*0a50*/ 	.word	0x000368a0
        /*0a54*/ 	.short	0x0100
        /*0a56*/ 	.byte	0x08
	.zero		1


	//   ....[16]....
        /*0a58*/ 	.word	0x00000750
        /*0a5c*/ 	.word	0x000000ff
        /*0a60*/ 	.word	0x00036898
        /*0a64*/ 	.short	0x0100
        /*0a66*/ 	.byte	0x08
	.zero		1


	//   ....[17]....
        /*0a68*/ 	.word	0x00000760
        /*0a6c*/ 	.word	0x000000ff
        /*0a70*/ 	.word	0x000368a8
        /*0a74*/ 	.short	0x0100
        /*0a76*/ 	.byte	0x08
	.zero		1


	//   ....[18]....
        /*0a78*/ 	.word	0x00000890
        /*0a7c*/ 	.word	0x000000ff
        /*0a80*/ 	.word	0x000368b0
        /*0a84*/ 	.short	0x0100
        /*0a86*/ 	.byte	0x08
	.zero		1


	//   ....[19]....
        /*0a88*/ 	.word	0x000008a0
        /*0a8c*/ 	.word	0x000000ff
        /*0a90*/ 	.word	0x000368c0
        /*0a94*/ 	.short	0x0100
        /*0a96*/ 	.byte	0x08
	.zero		1


	//   ....[20]....
        /*0a98*/ 	.word	0x000008b0
        /*0a9c*/ 	.word	0x000000ff
        /*0aa0*/ 	.word	0x000368b8
        /*0aa4*/ 	.short	0x0100
        /*0aa6*/ 	.byte	0x08
	.zero		1


	//   ....[21]....
        /*0aa8*/ 	.word	0x000008c0
        /*0aac*/ 	.word	0x000000ff
        /*0ab0*/ 	.word	0x000368c8
        /*0ab4*/ 	.short	0x0100
        /*0ab6*/ 	.byte	0x08
	.zero		1


	//   ....[22]....
        /*0ab8*/ 	.word	0x00001690
        /*0abc*/ 	.word	0x00000002
        /*0ac0*/ 	.word	0x00036800
        /*0ac4*/ 	.short	0x010a
        /*0ac6*/ 	.byte	0x3f
	.zero		1


	//   ....[23]....
        /*0ac8*/ 	.word	0x00001700
        /*0acc*/ 	.word	0x00000000
        /*0ad0*/ 	.word	0x00036830
        /*0ad4*/ 	.short	0x010a
        /*0ad6*/ 	.byte	0x3f
	.zero		1


	//   ....[24]....
        /*0ad8*/ 	.word	0x00001770
        /*0adc*/ 	.word	0x00000000
        /*0ae0*/ 	.word	0x00036830
        /*0ae4*/ 	.short	0x010a
        /*0ae6*/ 	.byte	0x3f
	.zero		1


	//   ....[25]....
        /*0ae8*/ 	.word	0x00004950
        /*0aec*/ 	.word	0x00000000
        /*0af0*/ 	.word	0x00000000
        /*0af4*/ 	.short	0x0101
        /*0af6*/ 	.byte	0x3f
	.zero		1


	//   ....[26]....
        /*0af8*/ 	.word	0x00006300
        /*0afc*/ 	.word	0x0000000c
        /*0b00*/ 	.word	0x00036830
        /*0b04*/ 	.short	0x010a
        /*0b06*/ 	.byte	0x3f
	.zero		1


	//   ....[27]....
        /*0b08*/ 	.word	0x00006350
        /*0b0c*/ 	.word	0x0000000c
        /*0b10*/ 	.word	0x00036830
        /*0b14*/ 	.short	0x010a
        /*0b16*/ 	.byte	0x3f
	.zero		1


	//   ....[28]....
        /*0b18*/ 	.word	0x00008890
        /*0b1c*/ 	.word	0x0000000e
        /*0b20*/ 	.word	0x00036850
        /*0b24*/ 	.short	0x010a
        /*0b26*/ 	.byte	0x3f
	.zero		1


	//   ....[29]....
        /*0b28*/ 	.word	0x000088d0
        /*0b2c*/ 	.word	0x0000000e
        /*0b30*/ 	.word	0x00036850
        /*0b34*/ 	.short	0x010a
        /*0b36*/ 	.byte	0x3f
	.zero		1


	//   ....[30]....
        /*0b38*/ 	.word	0x00009e20
        /*0b3c*/ 	.word	0x0000000c
        /*0b40*/ 	.word	0x00000000
        /*0b44*/ 	.short	0x0101
        /*0b46*/ 	.byte	0x3f
	.zero		1


	//   ....[31]....
        /*0b48*/ 	.word	0x00009e70
        /*0b4c*/ 	.word	0x0000000c
        /*0b50*/ 	.word	0x00000000
        /*0b54*/ 	.short	0x0101
        /*0b56*/ 	.byte	0x3f
	.zero		1


	//   ....[32]....
        /*0b58*/ 	.word	0x0000aa60
        /*0b5c*/ 	.word	0x0000000d
        /*0b60*/ 	.word	0x00036850
        /*0b64*/ 	.short	0x010a
        /*0b66*/ 	.byte	0x3f
	.zero		1


	//   ....[33]....
        /*0b68*/ 	.word	0x0000aaa0
        /*0b6c*/ 	.word	0x0000000d
        /*0b70*/ 	.word	0x00036850
        /*0b74*/ 	.short	0x010a
        /*0b76*/ 	.byte	0x3f
	.zero		1


	//   ....[34]....
        /*0b78*/ 	.word	0x0000b020
        /*0b7c*/ 	.word	0x0000000b
        /*0b80*/ 	.word	0x00000000
        /*0b84*/ 	.short	0x0101
        /*0b86*/ 	.byte	0x3f
	.zero		1


	//   ....[35]....
        /*0b88*/ 	.word	0x0000cb70
        /*0b8c*/ 	.word	0x00000026
        /*0b90*/ 	.word	0x00000000
        /*0b94*/ 	.short	0x0101
        /*0b96*/ 	.byte	0x3f
	.zero		1


	//   ....[36]....
        /*0b98*/ 	.word	0x0000f530
        /*0b9c*/ 	.word	0x00000000
        /*0ba0*/ 	.word	0x00036840
        /*0ba4*/ 	.short	0x010a
        /*0ba6*/ 	.byte	0x3f
	.zero		1


	//   ....[37]....
        /*0ba8*/ 	.word	0x00010550
        /*0bac*/ 	.word	0x0000000a
        /*0bb0*/ 	.word	0x00036800
        /*0bb4*/ 	.short	0x0107
        /*0bb6*/ 	.byte	0x3f
	.zero		1


	//   ....[38]....
        /*0bb8*/ 	.word	0x00010660
        /*0bbc*/ 	.word	0x00000002
        /*0bc0*/ 	.word	0x00036800
        /*0bc4*/ 	.short	0x0101
        /*0bc6*/ 	.byte	0x3f
	.zero		1


	//   ....[39]....
        /*0bc8*/ 	.word	0x00010680
        /*0bcc*/ 	.word	0x00000002
        /*0bd0*/ 	.word	0x00036820
        /*0bd4*/ 	.short	0x010a
        /*0bd6*/ 	.byte	0x3f
	.zero		1


	//   ....[40]....
        /*0bd8*/ 	.word	0x00010a00
        /*0bdc*/ 	.word	0x00000003
        /*0be0*/ 	.word	0x00036840
        /*0be4*/ 	.short	0x010a
        /*0be6*/ 	.byte	0x3f
	.zero		1


	//   ....[41]....
        /*0be8*/ 	.word	0x00010ec0
        /*0bec*/ 	.word	0x00000003
        /*0bf0*/ 	.word	0x00000060
        /*0bf4*/ 	.short	0x010a
        /*0bf6*/ 	.byte	0x3f
	.zero		1


	//   ....[42]....
        /*0bf8*/ 	.word	0x000116c0
        /*0bfc*/ 	.word	0x00000003
        /*0c00*/ 	.word	0x00036840
        /*0c04*/ 	.short	0x010a
        /*0c06*/ 	.byte	0x3f
	.zero		1


	//   ....[43]....
        /*0c08*/ 	.word	0x00011b80
        /*0c0c*/ 	.word	0x00000002
        /*0c10*/ 	.word	0x00000060
        /*0c14*/ 	.short	0x010a
        /*0c16*/ 	.byte	0x3f
	.zero		1


	//   ....[44]....
        /*0c18*/ 	.word	0x000122a0
        /*0c1c*/ 	.word	0x00000002
        /*0c20*/ 	.word	0x00036840
        /*0c24*/ 	.short	0x010a
        /*0c26*/ 	.byte	0x3f
	.zero		1


	//   ....[45]....
        /*0c28*/ 	.word	0x00012760
        /*0c2c*/ 	.word	0x00000002
        /*0c30*/ 	.word	0x00000060
        /*0c34*/ 	.short	0x010a
        /*0c36*/ 	.byte	0x3f
	.zero		1


	//   ....[46]....
        /*0c38*/ 	.word	0x00012e10
        /*0c3c*/ 	.word	0x00000002
        /*0c40*/ 	.word	0x00036860
        /*0c44*/ 	.short	0x010a
        /*0c46*/ 	.byte	0x3f
	.zero		1


	//   ....[47]....
        /*0c48*/ 	.word	0x00013df0
        /*0c4c*/ 	.word	0x00000000
        /*0c50*/ 	.word	0x00036820
        /*0c54*/ 	.short	0x010a
        /*0c56*/ 	.byte	0x3f
	.zero		1


	//   ....[48]....
        /*0c58*/ 	.word	0x00013fb0
        /*0c5c*/ 	.word	0x00000006
        /*0c60*/ 	.word	0x00000000
        /*0c64*/ 	.short	0x010a
        /*0c66*/ 	.byte	0x3f
	.zero		1


	//   ....[49]....
        /*0c68*/ 	.word	0x00014020
        /*0c6c*/ 	.word	0x00000007
        /*0c70*/ 	.word	0x00000000
        /*0c74*/ 	.short	0x010a
        /*0c76*/ 	.byte	0x3f
	.zero		1


	//   ....[50]....
        /*0c78*/ 	.word	0x00014090
        /*0c7c*/ 	.word	0x00000004
        /*0c80*/ 	.word	0x00000000
        /*0c84*/ 	.short	0x010a
        /*0c86*/ 	.byte	0x3f
	.zero		1


	//   ....[51]....
        /*0c88*/ 	.word	0x000140c0
        /*0c8c*/ 	.word	0x00000003
        /*0c90*/ 	.word	0x00000000
        /*0c94*/ 	.short	0x010a
        /*0c96*/ 	.byte	0x3f
	.zero		1


	//   ....[52]....
        /*0c98*/ 	.word	0x00014120
        /*0c9c*/ 	.word	0x00000002
        /*0ca0*/ 	.word	0x00036800
        /*0ca4*/ 	.short	0x010a
        /*0ca6*/ 	.byte	0x3f
	.zero		1


	//   ....[53]....
        /*0ca8*/ 	.word	0x00014170
        /*0cac*/ 	.word	0x00000000
        /*0cb0*/ 	.word	0x00036830
        /*0cb4*/ 	.short	0x010a
        /*0cb6*/ 	.byte	0x3f
	.zero		1


	//   ....[54]....
        /*0cb8*/ 	.word	0x000141c0
        /*0cbc*/ 	.word	0x0000000c
        /*0cc0*/ 	.word	0x00036830
        /*0cc4*/ 	.short	0x010a
        /*0cc6*/ 	.byte	0x3f
	.zero		1


	//   ....[55]....
        /*0cc8*/ 	.word	0x00014210
        /*0ccc*/ 	.word	0x0000000e
        /*0cd0*/ 	.word	0x00036850
        /*0cd4*/ 	.short	0x010a
        /*0cd6*/ 	.byte	0x3f
	.zero		1


	//   ....[56]....
        /*0cd8*/ 	.word	0x00014260
        /*0cdc*/ 	.word	0x0000000d
        /*0ce0*/ 	.word	0x00036850
        /*0ce4*/ 	.short	0x010a
        /*0ce6*/ 	.byte	0x3f
	.zero		1


	//   ....[57]....
        /*0ce8*/ 	.word	0x00014400
        /*0cec*/ 	.word	0x00000000
        /*0cf0*/ 	.word	0x00036840
        /*0cf4*/ 	.short	0x010a
        /*0cf6*/ 	.byte	0x3f
	.zero		1


	//   ....[58]....
        /*0cf8*/ 	.word	0x00015010
        /*0cfc*/ 	.word	0x00000002
        /*0d00*/ 	.word	0x00036820
        /*0d04*/ 	.short	0x010a
        /*0d06*/ 	.byte	0x3f
	.zero		1


	//   ....[59]....
        /*0d08*/ 	.word	0x00015060
        /*0d0c*/ 	.word	0x00000003
        /*0d10*/ 	.word	0x00036840
        /*0d14*/ 	.short	0x010a
        /*0d16*/ 	.byte	0x3f
	.zero		1


	//   ....[60]....
        /*0d18*/ 	.word	0x000150b0
        /*0d1c*/ 	.word	0x00000003
        /*0d20*/ 	.word	0x00000060
        /*0d24*/ 	.short	0x010a
        /*0d26*/ 	.byte	0x3f
	.zero		1


	//   ....[61]....
        /*0d28*/ 	.word	0x00015100
        /*0d2c*/ 	.word	0x00000003
        /*0d30*/ 	.word	0x00036840
        /*0d34*/ 	.short	0x010a
        /*0d36*/ 	.byte	0x3f
	.zero		1


	//   ....[62]....
        /*0d38*/ 	.word	0x00015150
        /*0d3c*/ 	.word	0x00000002
        /*0d40*/ 	.word	0x00000060
        /*0d44*/ 	.short	0x010a
        /*0d46*/ 	.byte	0x3f
	.zero		1


	//   ....[63]....
        /*0d48*/ 	.word	0x000151a0
        /*0d4c*/ 	.word	0x00000002
        /*0d50*/ 	.word	0x00036840
        /*0d54*/ 	.short	0x010a
        /*0d56*/ 	.byte	0x3f
	.zero		1


	//   ....[64]....
        /*0d58*/ 	.word	0x000151f0
        /*0d5c*/ 	.word	0x00000002
        /*0d60*/ 	.word	0x00000060
        /*0d64*/ 	.short	0x010a
        /*0d66*/ 	.byte	0x3f
	.zero		1


	//   ....[65]....
        /*0d68*/ 	.word	0x00015240
        /*0d6c*/ 	.word	0x00000002
        /*0d70*/ 	.word	0x00036860
        /*0d74*/ 	.short	0x010a
        /*0d76*/ 	.byte	0x3f
	.zero		1


	//   ....[66]....
        /*0d78*/ 	.word	0x00015c90
        /*0d7c*/ 	.word	0x00000000
        /*0d80*/ 	.word	0x00036820
        /*0d84*/ 	.short	0x010a
        /*0d86*/ 	.byte	0x3f
	.zero		1


	//   ....[67]....
        /*0d88*/ 	.word	0x00015e30
        /*0d8c*/ 	.word	0x00000006
        /*0d90*/ 	.word	0x00000000
        /*0d94*/ 	.short	0x010a
        /*0d96*/ 	.byte	0x3f
	.zero		1


	//   ....[68]....
        /*0d98*/ 	.word	0x00015e80
        /*0d9c*/ 	.word	0x00000007
        /*0da0*/ 	.word	0x00000000
        /*0da4*/ 	.short	0x010a
        /*0da6*/ 	.byte	0x3f
	.zero		1


	//   ....[69]....
        /*0da8*/ 	.word	0x00015ed0
        /*0dac*/ 	.word	0x00000004
        /*0db0*/ 	.word	0x00000000
        /*0db4*/ 	.short	0x010a
        /*0db6*/ 	.byte	0x3f
	.zero		1


	//----- nvinfo : EIATTR_NUM_MBARRIERS
	.align		4
.L_157:
        /*0db8*/ 	.byte	0x03, 0x38
        /*0dba*/ 	.short	0x0016


	//----- nvinfo : EIATTR_EXIT_INSTR_OFFSETS
	.align		4
        /*0dbc*/ 	.byte	0x04, 0x1c
        /*0dbe*/ 	.short	(.L_159 - .L_158)


	//   ....[0]....
.L_158:
        /*0dc0*/ 	.word	0x00000a30


	//   ....[1]....
        /*0dc4*/ 	.word	0x0000dc00


	//   ....[2]....
        /*0dc8*/ 	.word	0x00014110


	//----- nvinfo : EIATTR_MAX_THREADS
	.align		4
.L_159:
        /*0dcc*/ 	.byte	0x04, 0x05
        /*0dce*/ 	.short	(.L_161 - .L_160)
.L_160:
        /*0dd0*/ 	.word	0x00000180
        /*0dd4*/ 	.word	0x00000001
        /*0dd8*/ 	.word	0x00000001


	//----- nvinfo : EIATTR_CRS_STACK_SIZE
	.align		4
.L_161:
        /*0ddc*/ 	.byte	0x04, 0x1e
        /*0dde*/ 	.short	(.L_163 - .L_162)
.L_162:
        /*0de0*/ 	.word	0x00000000


	//----- nvinfo : EIATTR_CBANK_PARAM_SIZE
	.align		4
.L_163:
        /*0de4*/ 	.byte	0x03, 0x19
        /*0de6*/ 	.short	0x0af0


	//----- nvinfo : EIATTR_PARAM_CBANK
	.align		4
        /*0de8*/ 	.byte	0x04, 0x0a
        /*0dea*/ 	.short	(.L_165 - .L_164)
	.align		4
.L_164:
        /*0dec*/ 	.word	index@(.nv.constant0._ZN7cutlass13device_kernelIN5flash11enable_sm90INS1_16FlashAttnFwdSm90INS1_25CollectiveMainloopFwdSm90ILi2EN4cute5tupleIJNS5_1CILi1EEES8_S8_EEENS6_IJNS7_ILi128EEENS7_ILi112EEENS7_ILi192EEEEEELi192ENS_6half_tEfNS_4arch4Sm90ELb0ELb0ELb1ELb1ELb0ELb0ELb0ELb1ELb1ELb1ELb0ELb0EEENS1_21CollectiveEpilogueFwdINS6_IJSA_SC_SB_EEES9_SE_SG_Li256ELb1ELb1ELb0ELb0EEENS1_36VarlenDynamicPersistentTileSchedulerILi128ELi112ELi256ELi128ELb0ELb1ELb1ELb0ELb1ELb1EEEEEEEEEvNT_6ParamsE)
        /*0df0*/ 	.short	0x0210
        /*0df2*/ 	.short	0x0af0


	//----- nvinfo : EIATTR_SW_WAR
	.align		4
.L_165:
        /*0df4*/ 	.byte	0x04, 0x36
        /*0df6*/ 	.short	(.L_167 - .L_166)
.L_166:
        /*0df8*/ 	.word	0x00000008
.L_167:


//--------------------- .nv.info._ZN7cutlass13device_kernelIN5flash11enable_sm90INS1_16FlashAttnFwdSm90INS1_25CollectiveMainloopFwdSm90ILi2EN4cute5tupleIJNS5_1CILi1EEES8_S8_EEENS6_IJNS7_ILi128EEENS7_ILi112EEENS7_ILi192EEEEEELi192ENS_6half_tEfNS_4arch4Sm90ELb0ELb0ELb1ELb1ELb0ELb1ELb0ELb1ELb1ELb1ELb0ELb0EEENS1_21CollectiveEpilogueFwdINS6_IJSA_SC_SB_EEES9_SE_SG_Li256ELb1ELb1ELb0ELb0EEENS1_36VarlenDynamicPersistentTileSchedulerILi128ELi112ELi256ELi128ELb0ELb1ELb1ELb0ELb1ELb1EEEEEEEEEvNT_6ParamsE --------------------------
	.section	.nv.info._ZN7cutlass13device_kernelIN5flash11enable_sm90INS1_16FlashAttnFwdSm90INS1_25CollectiveMainloopFwdSm90ILi2EN4cute5tupleIJNS5_1CILi1EEES8_S8_EEENS6_IJNS7_ILi128EEENS7_ILi112EEENS7_ILi192EEEEEELi192ENS_6half_tEfNS_4arch4Sm90ELb0ELb0ELb1ELb1ELb0ELb1ELb0ELb1ELb1ELb1ELb0ELb0EEENS1_21CollectiveEpilogueFwdINS6_IJSA_SC_SB_EEES9_SE_SG_Li256ELb1ELb1ELb0ELb0EEENS1_36VarlenDynamicPersistentTileSchedulerILi128ELi112ELi256ELi128ELb0ELb1ELb1ELb0ELb1ELb1EEEEEEEEEvNT_6ParamsE,"",@"SHT_CUDA_INFO"
	.sectionflags	@""
	.align	4


	//----- nvinfo : EIATTR_CUDA_API_VERSION
	.align		4
        /*0000*/ 	.byte	0x04, 0x37
        /*0002*/ 	.short	(.L_169 - .L_168)
.L_168:
        /*0004*/ 	.word	0x00000082


	//----- nvinfo : EIATTR_KPARAM_INFO
	.align		4
.L_169:
        /*0008*/ 	.byte	0x04, 0x17
        /*000a*/ 	.short	(.L_171 - .L_170)
.L_170:
        /*000c*/ 	.word	0x00000000
        /*0010*/ 	.short	0x0000
        /*0012*/ 	.short	0x0070
        /*0014*/ 	.byte	0x00, 0xf0, 0x01, 0x2a


	//----- nvinfo : EIATTR_SPARSE_MMA_MASK
	.align		4
.L_171:
        /*0018*/ 	.byte	0x03, 0x50
        /*001a*/ 	.short	0x0000


	//----- nvinfo : EIATTR_MAXREG_COUNT
	.align		4
        /*001c*/ 	.byte	0x03, 0x1b
        /*001e*/ 	.short	0x00a8


	//----- nvinfo : EIATTR_NUM_BARRIERS
	.align		4
        /*0020*/ 	.byte	0x02, 0x4c
        /*0022*/ 	.byte	0x10
	.zero		1


	//----- nvinfo : EIATTR_EXTERNS
	.align		4
        /*0024*/ 	.byte	0x04, 0x0f
        /*0026*/ 	.short	(.L_173 - .L_172)


	//   ....[0]....
	.align		4
.L_172:
        /*0028*/ 	.word	index@(__assertfail)


	//----- nvinfo : EIATTR_ANNOTATIONS
	.align		4
.L_173:
        /*002c*/ 	.byte	0x04, 0x55
        /*002e*/ 	.short	(.L_175 - .L_174)


	//   ....[0]....
.L_174:
        /* <DEDUP_REMOVED lines=126> */
        /*0804*/ 	.byte	0x90, 0x78, 0x02, 0x00, 0x01, 0x00, 0x00, 0x00, 0x70, 0x84, 0x02, 0x00


	//----- nvinfo : EIATTR_MERCURY_ISA_VERSION
	.align		4
.L_175:
        /*0810*/ 	.byte	0x03, 0x5f
        /*0812*/ 	.short	0x0101


	//----- nvinfo : EIATTR_UNUSED_LOAD_BYTE_OFFSET
	.align		4
        /*0814*/ 	.byte	0x04, 0x44
        /*0816*/ 	.short	(.L_177 - .L_176)


	//   ....[0]....
.L_176:
        /*0818*/ 	.word	0x00000ab0
        /*081c*/ 	.word	0x0000fff0


	//   ....[1]....
        /*0820*/ 	.word	0x0001ca60
        /*0824*/ 	.word	0x0000fff0


	//----- nvinfo : EIATTR_INT_WARP_WIDE_INSTR_OFFSETS
	.align		4
.L_177:
        /*0828*/ 	.byte	0x04, 0x31
        /*082a*/ 	.short	(.L_179 - .L_178)


	//   ....[0]....
.L_178:
        /*082c*/ 	.word	0x00000190


	//   ....[1]....
        /*0830*/ 	.word	0x000001d0


	//   ....[2]....
        /*0834*/ 	.word	0x00000240


	//   ....[3]....
        /*0838*/ 	.word	0x00021870


	//   ....[4]....
        /*083c*/ 	.word	0x00021900


	//   ....[5]....
        /*0840*/ 	.word	0x000258b0


	//   ....[6]....
        /*0844*/ 	.word	0x00025910


	//----- nvinfo : EIATTR_COOP_GROUP_MASK_REGIDS
	.align		4
.L_179:
        /*0848*/ 	.byte	0x04, 0x29
        /*084a*/ 	.short	(.L_181 - .L_180)


	//   ....[0]....
.L_180:
        /*084c*/ 	.word	0xffffffff


	//   ....[1]....
        /*0850*/ 	.word	0xffffffff


	//   ....[2]....
        /*0854*/ 	.word	0xffffffff


	//   ....[3]....
        /*0858*/ 	.word	0xffffffff


	//   ....[4]....
        /*085c*/ 	.word	0xffffffff


	//   ....[5]....
        /*0860*/ 	.word	0xffffffff


	//   ....[6]....
        /*0864*/ 	.word	0xffffffff


	//   ....[7]....
        /*0868*/ 	.word	0xffffffff


	//   ....[8]....
        /*086c*/ 	.word	0xffffffff


	//   ....[9]....
        /*0870*/ 	.word	0xffffffff


	//   ....[10]....
        /*0874*/ 	.word	0xffffffff


	//   ....[11]....
        /*0878*/ 	.word	0xffffffff


	//   ....[12]....
        /*087c*/ 	.word	0xffffffff


	//   ....[13]....
        /*0880*/ 	.word	0xffffffff


	//   ....[14]....
        /*0884*/ 	.word	0xffffffff


	//   ....[15]....
        /*0888*/ 	.word	0xffffffff


	//   ....[16]....
        /*088c*/ 	.word	0xffffffff


	//   ....[17]....
        /*0890*/ 	.word	0xffffffff


	//   ....[18]....
        /*0894*/ 	.word	0xffffffff


	//   ....[19]....
        /*0898*/ 	.word	0xffffffff


	//   ....[20]....
        /*089c*/ 	.word	0xffffffff


	//   ....[21]....
        /*08a0*/ 	.word	0xffffffff


	//   ....[22]....
        /*08a4*/ 	.word	0xffffffff


	//   ....[23]....
        /*08a8*/ 	.word	0xffffffff


	//   ....[24]....
        /*08ac*/ 	.word	0xffffffff


	//   ....[25]....
        /*08b0*/ 	.word	0xffffffff


	//   ....[26]....
        /*08b4*/ 	.word	0xffffffff


	//   ....[27]....
        /*08b8*/ 	.word	0xffffffff


	//   ....[28]....
        /*08bc*/ 	.word	0xffffffff


	//   ....[29]....
        /*08c0*/ 	.word	0xffffffff


	//   ....[30]....
        /*08c4*/ 	.word	0xffffffff


	//   ....[31]....
        /*08c8*/ 	.word	0xffffffff


	//   ....[32]....
        /*08cc*/ 	.word	0xffffffff


	//   ....[33]....
        /*08d0*/ 	.word	0xffffffff


	//   ....[34]....
        /*08d4*/ 	.word	0xffffffff


	//   ....[35]....
        /*08d8*/ 	.word	0xffffffff


	//   ....[36]....
        /*08dc*/ 	.word	0xffffffff


	//   ....[37]....
        /*08e0*/ 	.word	0xffffffff


	//   ....[38]....
        /*08e4*/ 	.word	0xffffffff


	//   ....[39]....
        /*08e8*/ 	.word	0xffffffff


	//   ....[40]....
        /*08ec*/ 	.word	0xffffffff


	//   ....[41]....
        /*08f0*/ 	.word	0xffffffff


	//   ....[42]....
        /*08f4*/ 	.word	0xffffffff


	//   ....[43]....
        /*08f8*/ 	.word	0xffffffff


	//   ....[44]....
        /*08fc*/ 	.word	0xffffffff


	//   ....[45]....
        /*0900*/ 	.word	0xffffffff


	//   ....[46]....
        /*0904*/ 	.word	0xffffffff


	//   ....[47]....
        /*0908*/ 	.word	0xffffffff


	//   ....[48]....
        /*090c*/ 	.word	0xffffffff


	//   ....[49]....
        /*0910*/ 	.word	0xffffffff


	//   ....[50]....
        /*0914*/ 	.word	0xffffffff


	//   ....[51]....
        /*0918*/ 	.word	0xffffffff


	//   ....[52]....
        /*091c*/ 	.word	0xffffffff


	//   ....[53]....
        /*0920*/ 	.word	0xffffffff


	//   ....[54]....
        /*0924*/ 	.word	0xffffffff


	//   ....[55]....
        /*0928*/ 	.word	0xffffffff


	//   ....[56]....
        /*092c*/ 	.word	0xffffffff


	//   ....[57]....
        /*0930*/ 	.word	0xffffffff


	//   ....[58]....
        /*0934*/ 	.word	0xffffffff


	//   ....[59]....
        /*0938*/ 	.word	0xffffffff


	//   ....[60]....
        /*093c*/ 	.word	0xffffffff


	//   ....[61]....
        /*0940*/ 	.word	0xffffffff


	//   ....[62]....
        /*0944*/ 	.word	0xffffffff


	//   ....[63]....
        /*0948*/ 	.word	0xffffffff


	//   ....[64]....
        /*094c*/ 	.word	0xffffffff


	//   ....[65]....
        /*0950*/ 	.word	0xffffffff


	//   ....[66]....
        /*0954*/ 	.word	0xffffffff


	//   ....[67]....
        /*0958*/ 	.word	0xffffffff


	//   ....[68]....
        /*095c*/ 	.word	0xffffffff


	//   ....[69]....
        /*0960*/ 	.word	0xffffffff


	//   ....[70]....
        /*0964*/ 	.word	0xffffffff


	//   ....[71]....
        /*0968*/ 	.word	0xffffffff


	//   ....[72]....
        /*096c*/ 	.word	0xffffffff


	//   ....[73]....
        /*0970*/ 	.word	0xffffffff


	//   ....[74]....
        /*0974*/ 	.word	0xffffffff


	//   ....[75]....
        /*0978*/ 	.word	0xffffffff


	//   ....[76]....
        /*097c*/ 	.word	0xffffffff


	//   ....[77]....
        /*0980*/ 	.word	0xffffffff


	//   ....[78]....
        /*0984*/ 	.word	0xffffffff


	//   ....[79]....
        /*0988*/ 	.word	0xffffffff


	//   ....[80]....
        /*098c*/ 	.word	0xffffffff


	//   ....[81]....
        /*0990*/ 	.word	0xffffffff


	//   ....[82]....
        /*0994*/ 	.word	0xffffffff


	//   ....[83]....
        /*0998*/ 	.word	0xffffffff


	//   ....[84]....
        /*099c*/ 	.word	0xffffffff


	//   ....[85]....
        /*09a0*/ 	.word	0xffffffff


	//   ....[86]....
        /*09a4*/ 	.word	0xffffffff


	//   ....[87]....
        /*09a8*/ 	.word	0xffffffff


	//   ....[88]....
        /*09ac*/ 	.word	0xffffffff


	//   ....[89]....
        /*09b0*/ 	.word	0xffffffff


	//   ....[90]....
        /*09b4*/ 	.word	0xffffffff


	//   ....[91]....
        /*09b8*/ 	.word	0xffffffff


	//   ....[92]....
        /*09bc*/ 	.word	0xffffffff


	//   ....[93]....
        /*09c0*/ 	.word	0xffffffff


	//   ....[94]....
        /*09c4*/ 	.word	0xffffffff


	//   ....[95]....
        /*09c8*/ 	.word	0xffffffff


	//   ....[96]....
        /*09cc*/ 	.word	0xffffffff


	//   ....[97]....
        /*09d0*/ 	.word	0xffffffff


	//   ....[98]....
        /*09d4*/ 	.word	0xffffffff


	//   ....[99]....
        /*09d8*/ 	.word	0xffffffff


	//   ....[100]....
        /*09dc*/ 	.word	0x0500000f


	//   ....[101]....
        /*09e0*/ 	.word	0x0500000f


	//   ....[102]....
        /*09e4*/ 	.word	0x0500000f


	//   ....[103]....
        /*09e8*/ 	.word	0x0500000f


	//   ....[104]....
        /*09ec*/ 	.word	0x0500000f


	//   ....[105]....
        /*09f0*/ 	.word	0x0500000f


	//   ....[106]....
        /*09f4*/ 	.word	0x0500000f


	//   ....[107]....
        /*09f8*/ 	.word	0x0500000f


	//   ....[108]....
        /*09fc*/ 	.word	0x0500000f


	//   ....[109]....
        /*0a00*/ 	.word	0x0500000f


	//   ....[110]....
        /*0a04*/ 	.word	0x0500000f


	//   ....[111]....
        /*0a08*/ 	.word	0x0500000f


	//   ....[112]....
        /*0a0c*/ 	.word	0x0500000f


	//   ....[113]....
        /*0a10*/ 	.word	0x0500000f


	//   ....[114]....
        /*0a14*/ 	.word	0x0500000f


	//   ....[115]....
        /*0a18*/ 	.word	0x0500000f


	//   ....[116]....
        /*0a1c*/ 	.word	0x0500000f


	//   ....[117]....
        /*0a20*/ 	.word	0x0500000f


	//   ....[118]....
        /*0a24*/ 	.word	0x0500000f


	//   ....[119]....
        /*0a28*/ 	.word	0x0500000f


	//   ....[120]....
        /*0a2c*/ 	.word	0x0500000f


	//   ....[121]....
        /*0a30*/ 	.word	0x0500000f


	//   ....[122]....
        /*0a34*/ 	.word	0x0500000f


	//   ....[123]....
        /*0a38*/ 	.word	0x0500000f


	//   ....[124]....
        /*0a3c*/ 	.word	0x0500000f


	//   ....[125]....
        /*0a40*/ 	.word	0x0500000f


	//   ....[126]....
        /*0a44*/ 	.word	0x0500000f


	//   ....[127]....
        /*0a48*/ 	.word	0x0500000f


	//   ....[128]....
        /*0a4c*/ 	.word	0x0500000f


	//   ....[129]....
        /*0a50*/ 	.word	0x0500000f


	//   ....[130]....
        /*0a54*/ 	.word	0x0500000f


	//   ....[131]....
        /*0a58*/ 	.word	0x0500000f


	//   ....[132]....
        /*0a5c*/ 	.word	0x0500000f


	//   ....[133]....
        /*0a60*/ 	.word	0x0500000f


	//   ....[134]....
        /*0a64*/ 	.word	0x0500000f


	//   ....[135]....
        /*0a68*/ 	.word	0x0500000f


	//   ....[136]....
        /*0a6c*/ 	.word	0x0500000f


	//   ....[137]....
        /*0a70*/ 	.word	0x0500000f


	//   ....[138]....
        /*0a74*/ 	.word	0x0500000f


	//   ....[139]....
        /*0a78*/ 	.word	0x0500000f


	//   ....[140]....
        /*0a7c*/ 	.word	0x0500000f


	//   ....[141]....
        /*0a80*/ 	.word	0x0500000f


	//   ....[142]....
        /*0a84*/ 	.word	0x0500000f


	//   ....[143]....
        /*0a88*/ 	.word	0x0500000f


	//----- nvinfo : EIATTR_COOP_GROUP_INSTR_OFFSETS
	.align		4
.L_181:
        /*0a8c*/ 	.byte	0x04, 0x28
        /*0a8e*/ 	.short	(.L_183 - .L_182)


	//   ....[0]....
.L_182:
        /*0a90*/ 	.word	0x00000060


	//   ....[1]....
        /*0a94*/ 	.word	0x000001a0


	//   ....[2]....
        /*0a98*/ 	.word	0x000001f0


	//   ....[3]....
        /*0a9c*/ 	.word	0x00000420


	//   ....[4]....
        /*0aa0*/ 	.word	0x00000580


	//   ....[5]....
        /*0aa4*/ 	.word	0x000006a0


	//   ....[6]....
        /*0aa8*/ 	.word	0x00000800


	//   ....[7]....
        /*0aac*/ 	.word	0x0000ac70


	//   ....[8]....
        /*0ab0*/ 	.word	0x0000b210


	//   ....[9]....
        /*0ab4*/ 	.word	0x0000b220


	//   ....[10]....
        /*0ab8*/ 	.word	0x0000b230


	//   ....[11]....
        /*0abc*/ 	.word	0x0000b240


	//   ....[12]....
        /*0ac0*/ 	.word	0x0000dcf0


	//   ....[13]....
        /*0ac4*/ 	.word	0x0000dd00


	//   ....[14]....
        /*0ac8*/ 	.word	0x0000dd10


	//   ....[15]....
        /*0acc*/ 	.word	0x0000dd20


	//   ....[16]....
        /*0ad0*/ 	.word	0x000149e0


	//   ....[17]....
        /*0ad4*/ 	.word	0x00014a00


	//   ....[18]....
        /*0ad8*/ 	.word	0x00014d70


	//   ....[19]....
        /*0adc*/ 	.word	0x00014d90


	//   ....[20]....
        /*0ae0*/ 	.word	0x0001a740


	//   ....[21]....
        /*0ae4*/ 	.word	0x0001a760


	//   ....[22]....
        /*0ae8*/ 	.word	0x0001ad80


	//   ....[23]....
        /*0aec*/ 	.word	0x0001ae20


	//   ....[24]....
        /*0af0*/ 	.word	0x0001c1e0


	//   ....[25]....
        /*0af4*/ 	.word	0x0001c1f0


	//   ....[26]....
        /*0af8*/ 	.word	0x0001c220


	//   ....[27]....
        /*0afc*/ 	.word	0x0001c230


	//   ....[28]....
        /*0b00*/ 	.word	0x0001d890


	//   ....[29]....
        /*0b04*/ 	.word	0x0001d900


	//   ....[30]....
        /*0b08*/ 	.word	0x0001d9b0


	//   ....[31]....
        /*0b0c*/ 	.word	0x0001d9c0


	//   ....[32]....
        /*0b10*/ 	.word	0x0001df80


	//   ....[33]....
        /*0b14*/ 	.word	0x0001dfa0


	//   ....[34]....
        /*0b18*/ 	.word	0x0001e0a0


	//   ....[35]....
        /*0b1c*/ 	.word	0x0001e0c0


	//   ....[36]....
        /*0b20*/ 	.word	0x0001e1c0


	//   ....[37]....
        /*0b24*/ 	.word	0x0001e1e0


	//   ....[38]....
        /*0b28*/ 	.word	0x0001e2f0


	//   ....[39]....
        /*0b2c*/ 	.word	0x0001e310


	//   ....[40]....
        /*0b30*/ 	.word	0x0001ebc0


	//   ....[41]....
        /*0b34*/ 	.word	0x0001ebd0


	//   ....[42]....
        /*0b38*/ 	.word	0x0001ecd0


	//   ....[43]....
        /*0b3c*/ 	.word	0x0001ecf0


	//   ....[44]....
        /*0b40*/ 	.word	0x0001edf0


	//   ....[45]....
        /*0b44*/ 	.word	0x0001ee10


	//   ....[46]....
        /*0b48*/ 	.word	0x0001ef20


	//   ....[47]....
        /*0b4c*/ 	.word	0x0001ef40


	//   ....[48]....
        /*0b50*/ 	.word	0x0001f0d0


	//   ....[49]....
        /*0b54*/ 	.word	0x0001f2a0


	//   ....[50]....
        /*0b58*/ 	.word	0x0001f2d0


	//   ....[51]....
        /*0b5c*/ 	.word	0x0001f300


	//   ....[52]....
        /*0b60*/ 	.word	0x0001f330


	//   ....[53]....
        /*0b64*/ 	.word	0x0001f360


	//   ....[54]....
        /*0b68*/ 	.word	0x0001f390


	//   ....[55]....
        /*0b6c*/ 	.word	0x0001f500


	//   ....[56]....
        /*0b70*/ 	.word	0x0001f530


	//   ....[57]....
        /*0b74*/ 	.word	0x0001f560


	//   ....[58]....
        /*0b78*/ 	.word	0x0001f590


	//   ....[59]....
        /*0b7c*/ 	.word	0x0001f5c0


	//   ....[60]....
        /*0b80*/ 	.word	0x0001f5f0


	//   ....[61]....
        /*0b84*/ 	.word	0x0001f680


	//   ....[62]....
        /*0b88*/ 	.word	0x0001f6b0


	//   ....[63]....
        /*0b8c*/ 	.word	0x0001f740


	//   ....[64]....
        /*0b90*/ 	.word	0x000202e0


	//   ....[65]....
        /*0b94*/ 	.word	0x00021e80


	//   ....[66]....
        /*0b98*/ 	.word	0x00022b40


	//   ....[67]....
        /*0b9c*/ 	.word	0x00022b80


	//   ....[68]....
        /*0ba0*/ 	.word	0x00022ba0


	//   ....[69]....
        /*0ba4*/ 	.word	0x00022bc0


	//   ....[70]....
        /*0ba8*/ 	.word	0x00022ca0


	//   ....[71]....
        /*0bac*/ 	.word	0x00022cf0


	//   ....[72]....
        /*0bb0*/ 	.word	0x00022d90


	//   ....[73]....
        /*0bb4*/ 	.word	0x00022da0


	//   ....[74]....
        /*0bb8*/ 	.word	0x00022e40


	//   ....[75]....
        /*0bbc*/ 	.word	0x00022e50


	//   ....[76]....
        /*0bc0*/ 	.word	0x00022ef0


	//   ....[77]....
        /*0bc4*/ 	.word	0x00022f00


	//   ....[78]....
        /*0bc8*/ 	.word	0x00022f80


	//   ....[79]....
        /*0bcc*/ 	.word	0x00022fb0


	//   ....[80]....
        /*0bd0*/ 	.word	0x00023000


	//   ....[81]....
        /*0bd4*/ 	.word	0x00023040


	//   ....[82]....
        /*0bd8*/ 	.word	0x000260d0


	//   ....[83]....
        /*0bdc*/ 	.word	0x00026100


	//   ....[84]....
        /*0be0*/ 	.word	0x00026140


	//   ....[85]....
        /*0be4*/ 	.word	0x00026170


	//   ....[86]....
        /*0be8*/ 	.word	0x000261a0


	//   ....[87]....
        /*0bec*/ 	.word	0x000261d0


	//   ....[88]....
        /*0bf0*/ 	.word	0x00026200


	//   ....[89]....
        /*0bf4*/ 	.word	0x00026230


	//   ....[90]....
        /*0bf8*/ 	.word	0x000263b0


	//   ....[91]....
        /*0bfc*/ 	.word	0x000263e0


	//   ....[92]....
        /*0c00*/ 	.word	0x00026410


	//   ....[93]....
        /*0c04*/ 	.word	0x00026440


	//   ....[94]....
        /*0c08*/ 	.word	0x00026470


	//   ....[95]....
        /*0c0c*/ 	.word	0x000264a0


	//   ....[96]....
        /*0c10*/ 	.word	0x00026560


	//   ....[97]....
        /*0c14*/ 	.word	0x00026580


	//   ....[98]....
        /*0c18*/ 	.word	0x000265f0


	//   ....[99]....
        /*0c1c*/ 	.word	0x00026a80


	//   ....[100]....
        /*0c20*/ 	.word	0x00026ee0


	//   ....[101]....
        /*0c24*/ 	.word	0x00026f70


	//   ....[102]....
        /*0c28*/ 	.word	0x00026fc0


	//   ....[103]....
        /*0c2c*/ 	.word	0x00027010


	//   ....[104]....
        /*0c30*/ 	.word	0x000270f0


	//   ....[105]....
        /*0c34*/ 	.word	0x00027180


	//   ....[106]....
        /*0c38*/ 	.word	0x000271e0


	//   ....[107]....
        /*0c3c*/ 	.word	0x00027240


	//   ....[108]....
        /*0c40*/ 	.word	0x00027490


	//   ....[109]....
        /*0c44*/ 	.word	0x00027780


	//   ....[110]....
        /*0c48*/ 	.word	0x000278f0


	//   ....[111]....
        /*0c4c*/ 	.word	0x00027940


	//   ....[112]....
        /*0c50*/ 	.word	0x000279c0


	//   ....[113]....
        /*0c54*/ 	.word	0x00027a10


	//   ....[114]....
        /*0c58*/ 	.word	0x00027bb0


	//   ....[115]....
        /*0c5c*/ 	.word	0x00027c90


	//   ....[116]....
        /*0c60*/ 	.word	0x00027d50


	//   ....[117]....
        /*0c64*/ 	.word	0x00027e60


	//   ....[118]....
        /*0c68*/ 	.word	0x00027ec0


	//   ....[119]....
        /*0c6c*/ 	.word	0x00027fd0


	//   ....[120]....
        /*0c70*/ 	.word	0x00028030


	//   ....[121]....
        /*0c74*/ 	.word	0x00028140


	//   ....[122]....
        /*0c78*/ 	.word	0x000281a0


	//   ....[123]....
        /*0c7c*/ 	.word	0x00028290


	//   ....[124]....
        /*0c80*/ 	.word	0x00028310


	//   ....[125]....
        /*0c84*/ 	.word	0x000283f0


	//   ....[126]....
        /*0c88*/ 	.word	0x00028760


	//   ....[127]....
        /*0c8c*/ 	.word	0x00028800


	//   ....[128]....
        /*0c90*/ 	.word	0x00028920


	//   ....[129]....
        /*0c94*/ 	.word	0x000289a0


	//   ....[130]....
        /*0c98*/ 	.word	0x00028a20


	//   ....[131]....
        /*0c9c*/ 	.word	0x00028aa0


	//   ....[132]....
        /*0ca0*/ 	.word	0x00028b20


	//   ....[133]....
        /*0ca4*/ 	.word	0x00028bb0


	//   ....[134]....
        /*0ca8*/ 	.word	0x00028c50


	//   ....[135]....
        /*0cac*/ 	.word	0x00028d00


	//   ....[136]....
        /*0cb0*/ 	.word	0x00028d80


	//   ....[137]....
        /*0cb4*/ 	.word	0x00028e00


	//   ....[138]....
        /*0cb8*/ 	.word	0x00028e80


	//   ....[139]....
        /*0cbc*/ 	.word	0x00028f10


	//   ....[140]....
        /*0cc0*/ 	.word	0x00028f90


	//   ....[141]....
        /*0cc4*/ 	.word	0x00029030


	//   ....[142]....
        /*0cc8*/ 	.word	0x000290c0


	//   ....[143]....
        /*0ccc*/ 	.word	0x000291f0


	//----- nvinfo : EIATTR_REG_RECONFIG
	.align		4
.L_183:
        /*0cd0*/ 	.byte	0x01, 0x54
	.zero		2


	//----- nvinfo : EIATTR_SYSCALL_OFFSETS
	.align		4
        /*0cd4*/ 	.byte	0x04, 0x46
        /*0cd6*/ 	.short	(.L_185 - .L_184)


	//   ....[0]....
.L_184:
        /*0cd8*/ 	.word	0x00001c30


	//   ....[1]....
        /*0cdc*/ 	.word	0x00001d80


	//   ....[2]....
        /*0ce0*/ 	.word	0x0000ae10


	//   ....[3]....
        /*0ce4*/ 	.word	0x0000b190


	//   ....[4]....
        /*0ce8*/ 	.word	0x00021a70


	//   ....[5]....
        /*0cec*/ 	.word	0x00021bd0


	//   ....[6]....
        /*0cf0*/ 	.word	0x00021cd0


	//   ....[7]....
        /*0cf4*/ 	.word	0x000226f0


	//----- nvinfo : EIATTR_MBARRIER_INSTR_OFFSETS
	.align		4
.L_185:
        /*0cf8*/ 	.byte	0x04, 0x39
        /*0cfa*/ 	.short	(.L_187 - .L_186)


	//   ....[0]....
.L_186:
        /*0cfc*/ 	.word	0x000002d0
        /*0d00*/ 	.word	0x000000ff
        /*0d04*/ 	.word	0x00036800
        /*0d08*/ 	.short	0x0100
        /*0d0a*/ 	.byte	0x08
	.zero		1


	//   ....[1]....
        /*0d0c*/ 	.word	0x000002e0
        /*0d10*/ 	.word	0x000000ff
        /*0d14*/ 	.word	0x00036820
        /*0d18*/ 	.short	0x0100
        /*0d1a*/ 	.byte	0x08
	.zero		1


	//   ....[2]....
        /*0d1c*/ 	.word	0x000003d0
        /*0d20*/ 	.word	0x000000ff
        /*0d24*/ 	.word	0x00036830
        /*0d28*/ 	.short	0x0100
        /*0d2a*/ 	.byte	0x08
	.zero		1


	//   ....[3]....
        /*0d2c*/ 	.word	0x000003e0
        /*0d30*/ 	.word	0x000000ff
        /*0d34*/ 	.word	0x00036840
        /*0d38*/ 	.short	0x0100
        /*0d3a*/ 	.byte	0x08
	.zero		1


	//   ....[4]....
        /*0d3c*/ 	.word	0x000003f0
        /*0d40*/ 	.word	0x000000ff
        /*0d44*/ 	.word	0x00036838
        /*0d48*/ 	.short	0x0100
        /*0d4a*/ 	.byte	0x08
	.zero		1


	//   ....[5]....
        /*0d4c*/ 	.word	0x00000400
        /*0d50*/ 	.word	0x000000ff
        /*0d54*/ 	.word	0x00036848
        /*0d58*/ 	.short	0x0100
        /*0d5a*/ 	.byte	0x08
	.zero		1


	//   ....[6]....
        /*0d5c*/ 	.word	0x00000530
        /*0d60*/ 	.word	0x000000ff
        /*0d64*/ 	.word	0x00036850
        /*0d68*/ 	.short	0x0100
        /*0d6a*/ 	.byte	0x08
	.zero		1


	//   ....[7]....
        /*0d6c*/ 	.word	0x00000540
        /*0d70*/ 	.word	0x000000ff
        /*0d74*/ 	.word	0x00036860
        /*0d78*/ 	.short	0x0100
        /*0d7a*/ 	.byte	0x08
	.zero		1


	//   ....[8]....
        /*0d7c*/ 	.word	0x00000550
        /*0d80*/ 	.word	0x000000ff
        /*0d84*/ 	.word	0x00036858
        /*0d88*/ 	.short	0x0100
        /*0d8a*/ 	.byte	0x08
	.zero		1


	//   ....[9]....
        /*0d8c*/ 	.word	0x00000560
        /*0d90*/ 	.word	0x000000ff
        /*0d94*/ 	.word	0x00036868
        /*0d98*/ 	.short	0x0100
        /*0d9a*/ 	.byte	0x08
	.zero		1


	//   ....[10]....
        /*0d9c*/ 	.word	0x00000650
        /*0da0*/ 	.word	0x000000ff
        /*0da4*/ 	.word	0x00036870
        /*0da8*/ 	.short	0x0100
        /*0daa*/ 	.byte	0x06
	.zero		1


	//   ....[11]....
        /*0dac*/ 	.word	0x00000660
        /*0db0*/ 	.word	0x000000ff
        /*0db4*/ 	.word	0x00036880
        /*0db8*/ 	.short	0x0100
        /*0dba*/ 	.byte	0x06
	.zero		1


	//   ....[12]....
        /*0dbc*/ 	.word	0x00000670
        /*0dc0*/ 	.word	0x000000ff
        /*0dc4*/ 	.word	0x00036878
        /*0dc8*/ 	.short	0x0100
        /*0dca*/ 	.byte	0x06
	.zero		1


	//   ....[13]....
        /*0dcc*/ 	.word	0x00000680
        /*0dd0*/ 	.word	0x000000ff
        /*0dd4*/ 	.word	0x00036888
        /*0dd8*/ 	.short	0x0100
        /*0dda*/ 	.byte	0x06
	.zero		1


	//   ....[14]....
        /*0ddc*/ 	.word	0x000007b0
        /*0de0*/ 	.word	0x000000ff
        /*0de4*/ 	.word	0x00036890
        /*0de8*/ 	.short	0x0100
        /*0dea*/ 	.byte	0x08
	.zero		1


	//   ....[15]....
        /*0dec*/ 	.word	0x000007c0
        /*0df0*/ 	.word	0x000000ff
        /*0df4*/ 	.word	0x000368a0
        /*0df8*/ 	.short	0x0100
        /*0dfa*/ 	.byte	0x08
	.zero		1


	//   ....[16]....
        /*0dfc*/ 	.word	0x000007d0
        /*0e00*/ 	.word	0x000000ff
        /*0e04*/ 	.word	0x00036898
        /*0e08*/ 	.short	0x0100
        /*0e0a*/ 	.byte	0x08
	.zero		1


	//   ....[17]....
        /*0e0c*/ 	.word	0x000007e0
        /*0e10*/ 	.word	0x000000ff
        /*0e14*/ 	.word	0x000368a8
        /*0e18*/ 	.short	0x0100
        /*0e1a*/ 	.byte	0x08
	.zero		1


	//   ....[18]....
        /*0e1c*/ 	.word	0x00000910
        /*0e20*/ 	.word	0x000000ff
        /*0e24*/ 	.word	0x000368b0
        /*0e28*/ 	.short	0x0100
        /*0e2a*/ 	.byte	0x08
	.zero		1


	//   ....[19]....
        /*0e2c*/ 	.word	0x00000920
        /*0e30*/ 	.word	0x000000ff
        /*0e34*/ 	.word	0x000368c0
        /*0e38*/ 	.short	0x0100
        /*0e3a*/ 	.byte	0x08
	.zero		1


	//   ....[20]....
        /*0e3c*/ 	.word	0x00000930
        /*0e40*/ 	.word	0x000000ff
        /*0e44*/ 	.word	0x000368b8
        /*0e48*/ 	.short	0x0100
        /*0e4a*/ 	.byte	0x08
	.zero		1


	//   ....[21]....
        /*0e4c*/ 	.word	0x00000940
        /*0e50*/ 	.word	0x000000ff
        /*0e54*/ 	.word	0x000368c8
        /*0e58*/ 	.short	0x0100
        /*0e5a*/ 	.byte	0x08
	.zero		1


	//   ....[22]....
        /*0e5c*/ 	.word	0x00003910
        /*0e60*/ 	.word	0x00000064
        /*0e64*/ 	.word	0x00036890
        /*0e68*/ 	.short	0x010a
        /*0e6a*/ 	.byte	0x3f
	.zero		1


	//   ....[23]....
        /*0e6c*/ 	.word	0x00006c80
        /*0e70*/ 	.word	0x00000064
        /*0e74*/ 	.word	0x00036890
        /*0e78*/ 	.short	0x010a
        /*0e7a*/ 	.byte	0x3f
	.zero		1


	//   ....[24]....
        /*0e7c*/ 	.word	0x00009d50
        /*0e80*/ 	.word	0x00000064
        /*0e84*/ 	.word	0x00036890
        /*0e88*/ 	.short	0x010a
        /*0e8a*/ 	.byte	0x3f
	.zero		1


	//   ....[25]....
        /*0e8c*/ 	.word	0x0000a120
        /*0e90*/ 	.word	0x0000002c
        /*0e94*/ 	.word	0x00000000
        /*0e98*/ 	.short	0x0101
        /*0e9a*/ 	.byte	0x3f
	.zero		1


	//   ....[26]....
        /*0e9c*/ 	.word	0x0000a160
        /*0ea0*/ 	.word	0x00000064
        /*0ea4*/ 	.word	0x000368b0
        /*0ea8*/ 	.short	0x010a
        /*0eaa*/ 	.byte	0x3f
	.zero		1


	//   ....[27]....
        /*0eac*/ 	.word	0x0000a7d0
        /*0eb0*/ 	.word	0x00000064
        /*0eb4*/ 	.word	0x00000000
        /*0eb8*/ 	.short	0x0101
        /*0eba*/ 	.byte	0x3f
	.zero		1


	//   ....[28]....
        /*0ebc*/ 	.word	0x0000ae90
        /*0ec0*/ 	.word	0x00000002
        /*0ec4*/ 	.word	0x00036800
        /*0ec8*/ 	.short	0x010a
        /*0eca*/ 	.byte	0x3f
	.zero		1


	//   ....[29]....
        /*0ecc*/ 	.word	0x0000aee0
        /*0ed0*/ 	.word	0x00000002
        /*0ed4*/ 	.word	0x00036800
        /*0ed8*/ 	.short	0x010a
        /*0eda*/ 	.byte	0x3f
	.zero		1


	//   ....[30]....
        /*0edc*/ 	.word	0x0000b990
        /*0ee0*/ 	.word	0x00000002
        /*0ee4*/ 	.word	0x00036800
        /*0ee8*/ 	.short	0x010a
        /*0eea*/ 	.byte	0x3f
	.zero		1


	//   ....[31]....
        /*0eec*/ 	.word	0x0000e210
        /*0ef0*/ 	.word	0x00000002
        /*0ef4*/ 	.word	0x00036800
        /*0ef8*/ 	.short	0x010a
        /*0efa*/ 	.byte	0x3f
	.zero		1


	//   ....[32]....
        /*0efc*/ 	.word	0x000109a0
        /*0f00*/ 	.word	0x00000000
        /*0f04*/ 	.word	0x00036830
        /*0f08*/ 	.short	0x010a
        /*0f0a*/ 	.byte	0x3f
	.zero		1


	//   ....[33]....
        /*0f0c*/ 	.word	0x00010a20
        /*0f10*/ 	.word	0x00000000
        /*0f14*/ 	.word	0x00036830
        /*0f18*/ 	.short	0x010a
        /*0f1a*/ 	.byte	0x3f
	.zero		1


	//   ....[34]....
        /*0f1c*/ 	.word	0x000151f0
        /*0f20*/ 	.word	0x00000000
        /*0f24*/ 	.word	0x00000000
        /*0f28*/ 	.short	0x0101
        /*0f2a*/ 	.byte	0x3f
	.zero		1


	//   ....[35]....
        /*0f2c*/ 	.word	0x00016400
        /*0f30*/ 	.word	0x0000000c
        /*0f34*/ 	.word	0x00036830
        /*0f38*/ 	.short	0x010a
        /*0f3a*/ 	.byte	0x3f
	.zero		1


	//   ....[36]....
        /*0f3c*/ 	.word	0x00016480
        /*0f40*/ 	.word	0x0000000c
        /*0f44*/ 	.word	0x00036830
        /*0f48*/ 	.short	0x010a
        /*0f4a*/ 	.byte	0x3f
	.zero		1


	//   ....[37]....
        /*0f4c*/ 	.word	0x00019b10
        /*0f50*/ 	.word	0x0000000e
        /*0f54*/ 	.word	0x00036850
        /*0f58*/ 	.short	0x010a
        /*0f5a*/ 	.byte	0x3f
	.zero		1


	//   ....[38]....
        /*0f5c*/ 	.word	0x00019b60
        /*0f60*/ 	.word	0x0000000e
        /*0f64*/ 	.word	0x00036850
        /*0f68*/ 	.short	0x010a
        /*0f6a*/ 	.byte	0x3f
	.zero		1


	//   ....[39]....
        /*0f6c*/ 	.word	0x0001b390
        /*0f70*/ 	.word	0x0000000c
        /*0f74*/ 	.word	0x00000000
        /*0f78*/ 	.short	0x0101
        /*0f7a*/ 	.byte	0x3f
	.zero		1


	//   ....[40]....
        /*0f7c*/ 	.word	0x0001b3d0
        /*0f80*/ 	.word	0x0000000e
        /*0f84*/ 	.word	0x00000000
        /*0f88*/ 	.short	0x0101
        /*0f8a*/ 	.byte	0x3f
	.zero		1


	//   ....[41]....
        /*0f8c*/ 	.word	0x0001be00
        /*0f90*/ 	.word	0x00000000
        /*0f94*/ 	.word	0x00036850
        /*0f98*/ 	.short	0x010a
        /*0f9a*/ 	.byte	0x3f
	.zero		1


	//   ....[42]....
        /*0f9c*/ 	.word	0x0001bea0
        /*0fa0*/ 	.word	0x00000000
        /*0fa4*/ 	.word	0x00036850
        /*0fa8*/ 	.short	0x010a
        /*0faa*/ 	.byte	0x3f
	.zero		1


	//   ....[43]....
        /*0fac*/ 	.word	0x0001c3f0
        /*0fb0*/ 	.word	0x00000008
        /*0fb4*/ 	.word	0x00000000
        /*0fb8*/ 	.short	0x0101
        /*0fba*/ 	.byte	0x3f
	.zero		1


	//   ....[44]....
        /*0fbc*/ 	.word	0x0001df70
        /*0fc0*/ 	.word	0x00000000
        /*0fc4*/ 	.word	0x00000000
        /*0fc8*/ 	.short	0x0101
        /*0fca*/ 	.byte	0x3f
	.zero		1


	//   ....[45]....
        /*0fcc*/ 	.word	0x000203d0
        /*0fd0*/ 	.word	0x00000004
        /*0fd4*/ 	.word	0x00036820
        /*0fd8*/ 	.short	0x010a
        /*0fda*/ 	.byte	0x3f
	.zero		1


	//   ....[46]....
        /*0fdc*/ 	.word	0x000204b0
        /*0fe0*/ 	.word	0x00000004
        /*0fe4*/ 	.word	0x000368a0
        /*0fe8*/ 	.short	0x010a
        /*0fea*/ 	.byte	0x3f
	.zero		1


	//   ....[47]....
        /*0fec*/ 	.word	0x00020900
        /*0ff0*/ 	.word	0x00000004
        /*0ff4*/ 	.word	0x000368c0
        /*0ff8*/ 	.short	0x010a
        /*0ffa*/ 	.byte	0x3f
	.zero		1


	//   ....[48]....
        /*0ffc*/ 	.word	0x00020ea0
        /*1000*/ 	.word	0x00000006
        /*1004*/ 	.word	0x000368a0
        /*1008*/ 	.short	0x010a
        /*100a*/ 	.byte	0x3f
	.zero		1


	//   ....[49]....
        /*100c*/ 	.word	0x000212e0
        /*1010*/ 	.word	0x00000006
        /*1014*/ 	.word	0x000368c0
        /*1018*/ 	.short	0x010a
        /*101a*/ 	.byte	0x3f
	.zero		1


	//   ....[50]....
        /*101c*/ 	.word	0x00022120
        /*1020*/ 	.word	0x00000000
        /*1024*/ 	.word	0x00036840
        /*1028*/ 	.short	0x010a
        /*102a*/ 	.byte	0x3f
	.zero		1


	//   ....[51]....
        /*102c*/ 	.word	0x00023170
        /*1030*/ 	.word	0x0000000a
        /*1034*/ 	.word	0x00036800
        /*1038*/ 	.short	0x0107
        /*103a*/ 	.byte	0x3f
	.zero		1


	//   ....[52]....
        /*103c*/ 	.word	0x00023280
        /*1040*/ 	.word	0x00000002
        /*1044*/ 	.word	0x00036800
        /*1048*/ 	.short	0x0101
        /*104a*/ 	.byte	0x3f
	.zero		1


	//   ....[53]....
        /*104c*/ 	.word	0x000232a0
        /*1050*/ 	.word	0x00000002
        /*1054*/ 	.word	0x00036820
        /*1058*/ 	.short	0x010a
        /*105a*/ 	.byte	0x3f
	.zero		1


	//   ....[54]....
        /*105c*/ 	.word	0x00023620
        /*1060*/ 	.word	0x00000003
        /*1064*/ 	.word	0x00036840
        /*1068*/ 	.short	0x010a
        /*106a*/ 	.byte	0x3f
	.zero		1


	//   ....[55]....
        /*106c*/ 	.word	0x00023ae0
        /*1070*/ 	.word	0x00000003
        /*1074*/ 	.word	0x00000060
        /*1078*/ 	.short	0x010a
        /*107a*/ 	.byte	0x3f
	.zero		1


	//   ....[56]....
        /*107c*/ 	.word	0x000242d0
        /*1080*/ 	.word	0x00000003
        /*1084*/ 	.word	0x00036840
        /*1088*/ 	.short	0x010a
        /*108a*/ 	.byte	0x3f
	.zero		1


	//   ....[57]....
        /*108c*/ 	.word	0x00024790
        /*1090*/ 	.word	0x00000002
        /*1094*/ 	.word	0x00000060
        /*1098*/ 	.short	0x010a
        /*109a*/ 	.byte	0x3f
	.zero		1


	//   ....[58]....
        /*109c*/ 	.word	0x00024eb0
        /*10a0*/ 	.word	0x00000002
        /*10a4*/ 	.word	0x00036840
        /*10a8*/ 	.short	0x010a
        /*10aa*/ 	.byte	0x3f
	.zero		1


	//   ....[59]....
        /*10ac*/ 	.word	0x00025370
        /*10b0*/ 	.word	0x00000002
        /*10b4*/ 	.word	0x00000060
        /*10b8*/ 	.short	0x010a
        /*10ba*/ 	.byte	0x3f
	.zero		1


	//   ....[60]....
        /*10bc*/ 	.word	0x00025a20
        /*10c0*/ 	.word	0x00000002
        /*10c4*/ 	.word	0x00036860
        /*10c8*/ 	.short	0x010a
        /*10ca*/ 	.byte	0x3f
	.zero		1


	//   ....[61]....
        /*10cc*/ 	.word	0x00026a00
        /*10d0*/ 	.word	0x00000000
        /*10d4*/ 	.word	0x00036820
        /*10d8*/ 	.short	0x010a
        /*10da*/ 	.byte	0x3f
	.zero		1


	//   ....[62]....
        /*10dc*/ 	.word	0x00026bd0
        /*10e0*/ 	.word	0x00000006
        /*10e4*/ 	.word	0x00000000
        /*10e8*/ 	.short	0x010a
        /*10ea*/ 	.byte	0x3f
	.zero		1


	//   ....[63]....
        /*10ec*/ 	.word	0x00026c40
        /*10f0*/ 	.word	0x00000007
        /*10f4*/ 	.word	0x00000000
        /*10f8*/ 	.short	0x010a
        /*10fa*/ 	.byte	0x3f
	.zero		1


	//   ....[64]....
        /*10fc*/ 	.word	0x00026cb0
        /*1100*/ 	.word	0x00000004
        /*1104*/ 	.word	0x00000000
        /*1108*/ 	.short	0x010a
        /*110a*/ 	.byte	0x3f
	.zero		1


	//   ....[65]....
        /*110c*/ 	.word	0x00026ce0
        /*1110*/ 	.word	0x00000003
        /*1114*/ 	.word	0x00000000
        /*1118*/ 	.short	0x010a
        /*111a*/ 	.byte	0x3f
	.zero		1


	//   ....[66]....
        /*111c*/ 	.word	0x00026d40
        /*1120*/ 	.word	0x00000064
        /*1124*/ 	.word	0x00036890
        /*1128*/ 	.short	0x010a
        /*112a*/ 	.byte	0x3f
	.zero		1


	//   ....[67]....
        /*112c*/ 	.word	0x00026d90
        /*1130*/ 	.word	0x00000064
        /*1134*/ 	.word	0x00036890
        /*1138*/ 	.short	0x010a
        /*113a*/ 	.byte	0x3f
	.zero		1


	//   ....[68]....
        /*113c*/ 	.word	0x00026de0
        /*1140*/ 	.word	0x00000064
        /*1144*/ 	.word	0x00036890
        /*1148*/ 	.short	0x010a
        /*114a*/ 	.byte	0x3f
	.zero		1


	//   ....[69]....
        /*114c*/ 	.word	0x00026e30
        /*1150*/ 	.word	0x00000064
        /*1154*/ 	.word	0x000368b0
        /*1158*/ 	.short	0x010a
        /*115a*/ 	.byte	0x3f
	.zero		1


	//   ....[70]....
        /*115c*/ 	.word	0x00027040
        /*1160*/ 	.word	0x00000002
        /*1164*/ 	.word	0x00036800
        /*1168*/ 	.short	0x010a
        /*116a*/ 	.byte	0x3f
	.zero		1


	//   ....[71]....
        /*116c*/ 	.word	0x00027270
        /*1170*/ 	.word	0x00000002
        /*1174*/ 	.word	0x00036800
        /*1178*/ 	.short	0x010a
        /*117a*/ 	.byte	0x3f
	.zero		1


	//   ....[72]....
        /*117c*/ 	.word	0x000272c0
        /*1180*/ 	.word	0x00000000
        /*1184*/ 	.word	0x00036830
        /*1188*/ 	.short	0x010a
        /*118a*/ 	.byte	0x3f
	.zero		1


	//   ....[73]....
        /*118c*/ 	.word	0x00027310
        /*1190*/ 	.word	0x0000000c
        /*1194*/ 	.word	0x00036830
        /*1198*/ 	.short	0x010a
        /*119a*/ 	.byte	0x3f
	.zero		1


	//   ....[74]....
        /*119c*/ 	.word	0x00027360
        /*11a0*/ 	.word	0x0000000e
        /*11a4*/ 	.word	0x00036850
        /*11a8*/ 	.short	0x010a
        /*11aa*/ 	.byte	0x3f
	.zero		1


	//   ....[75]....
        /*11ac*/ 	.word	0x000273b0
        /*11b0*/ 	.word	0x00000000
        /*11b4*/ 	.word	0x00036850
        /*11b8*/ 	.short	0x010a
        /*11ba*/ 	.byte	0x3f
	.zero		1


	//   ....[76]....
        /*11bc*/ 	.word	0x00027560
        /*11c0*/ 	.word	0x00000003
        /*11c4*/ 	.word	0x00036820
        /*11c8*/ 	.short	0x010a
        /*11ca*/ 	.byte	0x3f
	.zero		1


	//   ....[77]....
        /*11cc*/ 	.word	0x000275b0
        /*11d0*/ 	.word	0x00000004
        /*11d4*/ 	.word	0x000368a0
        /*11d8*/ 	.short	0x010a
        /*11da*/ 	.byte	0x3f
	.zero		1


	//   ....[78]....
        /*11dc*/ 	.word	0x00027600
        /*11e0*/ 	.word	0x00000004
        /*11e4*/ 	.word	0x000368c0
        /*11e8*/ 	.short	0x010a
        /*11ea*/ 	.byte	0x3f
	.zero		1


	//   ....[79]....
        /*11ec*/ 	.word	0x00027650
        /*11f0*/ 	.word	0x00000006
        /*11f4*/ 	.word	0x000368a0
        /*11f8*/ 	.short	0x010a
        /*11fa*/ 	.byte	0x3f
	.zero		1


	//   ....[80]....
        /*11fc*/ 	.word	0x000276a0
        /*1200*/ 	.word	0x00000006
        /*1204*/ 	.word	0x000368c0
        /*1208*/ 	.short	0x010a
        /*120a*/ 	.byte	0x3f
	.zero		1


	//   ....[81]....
        /*120c*/ 	.word	0x00027840
        /*1210*/ 	.word	0x00000000
        /*1214*/ 	.word	0x00036840
        /*1218*/ 	.short	0x010a
        /*121a*/ 	.byte	0x3f
	.zero		1


	//   ....[82]....
        /*121c*/ 	.word	0x00028480
        /*1220*/ 	.word	0x00000002
        /*1224*/ 	.word	0x00036820
        /*1228*/ 	.short	0x010a
        /*122a*/ 	.byte	0x3f
	.zero		1


	//   ....[83]....
        /*122c*/ 	.word	0x000284d0
        /*1230*/ 	.word	0x00000003
        /*1234*/ 	.word	0x00036840
        /*1238*/ 	.short	0x010a
        /*123a*/ 	.byte	0x3f
	.zero		1


	//   ....[84]....
        /*123c*/ 	.word	0x00028520
        /*1240*/ 	.word	0x00000003
        /*1244*/ 	.word	0x00000060
        /*1248*/ 	.short	0x010a
        /*124a*/ 	.byte	0x3f
	.zero		1


	//   ....[85]....
        /*124c*/ 	.word	0x00028570
        /*1250*/ 	.word	0x00000003
        /*1254*/ 	.word	0x00036840
        /*1258*/ 	.short	0x010a
        /*125a*/ 	.byte	0x3f
	.zero		1


	//   ....[86]....
        /*125c*/ 	.word	0x000285c0
        /*1260*/ 	.word	0x00000002
        /*1264*/ 	.word	0x00000060
        /*1268*/ 	.short	0x010a
        /*126a*/ 	.byte	0x3f
	.zero		1


	//   ....[87]....
        /*126c*/ 	.word	0x00028610
        /*1270*/ 	.word	0x00000002
        /*1274*/ 	.word	0x00036840
        /*1278*/ 	.short	0x010a
        /*127a*/ 	.byte	0x3f
	.zero		1


	//   ....[88]....
        /*127c*/ 	.word	0x00028660
        /*1280*/ 	.word	0x00000002
        /*1284*/ 	.word	0x00000060
        /*1288*/ 	.short	0x010a
        /*128a*/ 	.byte	0x3f
	.zero		1


	//   ....[89]....
        /*128c*/ 	.word	0x000286b0
        /*1290*/ 	.word	0x00000002
        /*1294*/ 	.word	0x00036860
        /*1298*/ 	.short	0x010a
        /*129a*/ 	.byte	0x3f
	.zero		1


	//   ....[90]....
        /*129c*/ 	.word	0x00029110
        /*12a0*/ 	.word	0x00000000
        /*12a4*/ 	.word	0x00036820
        /*12a8*/ 	.short	0x010a
        /*12aa*/ 	.byte	0x3f
	.zero		1


	//   ....[91]....
        /*12ac*/ 	.word	0x000292b0
        /*12b0*/ 	.word	0x00000006
        /*12b4*/ 	.word	0x00000000
        /*12b8*/ 	.short	0x010a
        /*12ba*/ 	.byte	0x3f
	.zero		1


	//   ....[92]....
        /*12bc*/ 	.word	0x00029300
        /*12c0*/ 	.word	0x00000007
        /*12c4*/ 	.word	0x00000000
        /*12c8*/ 	.short	0x010a
        /*12ca*/ 	.byte	0x3f
	.zero		1


	//   ....[93]....
        /*12cc*/ 	.word	0x00029350
        /*12d0*/ 	.word	0x00000004
        /*12d4*/ 	.word	0x00000000
        /*12d8*/ 	.short	0x010a
        /*12da*/ 	.byte	0x3f
	.zero		1


	//----- nvinfo : EIATTR_NUM_MBARRIERS
	.align		4
.L_187:
        /*12dc*/ 	.byte	0x03, 0x38
        /*12de*/ 	.short	0x0016


	//----- nvinfo : EIATTR_EXIT_INSTR_OFFSETS
	.align		4
        /*12e0*/ 	.byte	0x04, 0x1c
        /*12e2*/ 	.short	(.L_189 - .L_188)


	//   ....[0]....
.L_188:
        /*12e4*/ 	.word	0x00026d30


	//----- nvinfo : EIATTR_MAX_THREADS
	.align		4
.L_189:
        /*12e8*/ 	.byte	0x04, 0x05
        /*12ea*/ 	.short	(.L_191 - .L_190)
.L_190:
        /*12ec*/ 	.word	0x00000180
        /*12f0*/ 	.word	0x00000001
        /*12f4*/ 	.word	0x00000001


	//----- nvinfo : EIATTR_CRS_STACK_SIZE
	.align		4
.L_191:
        /*12f8*/ 	.byte	0x04, 0x1e
        /*12fa*/ 	.short	(.L_193 - .L_192)
.L_192:
        /*12fc*/ 	.word	0x00000000


	//----- nvinfo : EIATTR_CBANK_PARAM_SIZE
	.align		4
.L_193:
        /*1300*/ 	.byte	0x03, 0x19
        /*1302*/ 	.short	0x0af0


	//----- nvinfo : EIATTR_PARAM_CBANK
	.align		4
        /*1304*/ 	.byte	0x04, 0x0a
        /*1306*/ 	.short	(.L_195 - .L_194)
	.align		4
.L_194:
        /*1308*/ 	.word	index@(.nv.constant0._ZN7cutlass13device_kernelIN5flash11enable_sm90INS1_16FlashAttnFwdSm90INS1_25CollectiveMainloopFwdSm90ILi2EN4cute5tupleIJNS5_1CILi1EEES8_S8_EEENS6_IJNS7_ILi128EEENS7_ILi112EEENS7_ILi192EEEEEELi192ENS_6half_tEfNS_4arch4Sm90ELb0ELb0ELb1ELb1ELb0ELb1ELb0ELb1ELb1ELb1ELb0ELb0EEENS1_21CollectiveEpilogueFwdINS6_IJSA_SC_SB_EEES9_SE_SG_Li256ELb1ELb1ELb0ELb0EEENS1_36VarlenDynamicPersistentTileSchedulerILi128ELi112ELi256ELi128ELb0ELb1ELb1ELb0ELb1ELb1EEEEEEEEEvNT_6ParamsE)
        /*130c*/ 	.short	0x0210
        /*130e*/ 	.short	0x0af0


	//----- nvinfo : EIATTR_SW_WAR
	.align		4
.L_195:
        /*1310*/ 	.byte	0x04, 0x36
        /*1312*/ 	.short	(.L_197 - .L_196)
.L_196:
        /*1314*/ 	.word	0x00000008
.L_197:


//--------------------- .nv.info._ZN7cutlass13device_kernelIN5flash11enable_sm90INS1_16FlashAttnFwdSm90INS1_25CollectiveMainloopFwdSm90ILi2EN4cute5tupleIJNS5_1CILi1EEES8_S8_EEENS6_IJNS7_ILi128EEENS7_ILi96EEENS7_ILi192EEEEEELi192ENS_6half_tEfNS_4arch4Sm90ELb0ELb1ELb1ELb0ELb0ELb0ELb0ELb1ELb1ELb1ELb0ELb0EEENS1_21CollectiveEpilogueFwdINS6_IJSA_SC_SB_EEES9_SE_SG_Li256ELb0ELb1ELb0ELb0EEENS1_30DynamicPersistentTileSchedulerILi256ELi128ELb0ELb1ELb1EEEEEEEEEvNT_6ParamsE --------------------------
	.section	.nv.info._ZN7cutlass13device_kernelIN5flash11enable_sm90INS1_16FlashAttnFwdSm90INS1_25CollectiveMainloopFwdSm90ILi2EN4cute5tupleIJNS5_1CILi1EEES8_S8_EEENS6_IJNS7_ILi128EEENS7_ILi96EEENS7_ILi192EEEEEELi192ENS_6half_tEfNS_4arch4Sm90ELb0ELb1ELb1ELb0ELb0ELb0ELb0ELb1ELb1ELb1ELb0ELb0EEENS1_21CollectiveEpilogueFwdINS6_IJSA_SC_SB_EEES9_SE_SG_Li256ELb0ELb1ELb0ELb0EEENS1_30DynamicPersistentTileSchedulerILi256ELi128ELb0ELb1ELb1EEEEEEEEEvNT_6ParamsE,"",@"SHT_CUDA_INFO"
	.sectionflags	@""
	.align	4


	//----- nvinfo : EIATTR_CUDA_API_VERSION
	.align		4
        /*0000*/ 	.byte	0x04, 0x37
        /*0002*/ 	.short	(.L_199 - .L_198)
.L_198:
        /*0004*/ 	.word	0x00000082


	//----- nvinfo : EIATTR_KPARAM_INFO
	.align		4
.L_199:
        /*0008*/ 	.byte	0x04, 0x17
        /*000a*/ 	.short	(.L_201 - .L_200)
.L_200:
        /*000c*/ 	.word	0x00000000
        /*0010*/ 	.short	0x0000
        /*0012*/ 	.short	0x0070
        /*0014*/ 	.byte	0x00, 0xf0, 0x01, 0x2a


	//----- nvinfo : EIATTR_SPARSE_MMA_MASK
	.align		4
.L_201:
        /*0018*/ 	.byte	0x03, 0x50
        /*001a*/ 	.short	0x0000


	//----- nvinfo : EIATTR_MAXREG_COUNT
	.align		4
        /*001c*/ 	.byte	0x03, 0x1b
        /*001e*/ 	.short	0x00a8


	//----- nvinfo : EIATTR_NUM_BARRIERS
	.align		4
        /*0020*/ 	.byte	0x02, 0x4c
        /*0022*/ 	.byte	0x09
	.zero		1


	//----- nvinfo : EIATTR_EXTERNS
	.align		4
        /*0024*/ 	.byte	0x04, 0x0f
        /*0026*/ 	.short	(.L_203 - .L_202)


	//   ....[0]....
	.align		4
.L_202:
        /*0028*/ 	.word	index@(__assertfail)


	//----- nvinfo : EIATTR_ANNOTATIONS
	.align		4
.L_203:
        /*002c*/ 	.byte	0x04, 0x55
        /*002e*/ 	.short	(.L_205 - .L_204)


	//   ....[0]....
.L_204:
        /* <DEDUP_REMOVED lines=28> */


	//----- nvinfo : EIATTR_MERCURY_ISA_VERSION
	.align		4
.L_205:
        /*01d8*/ 	.byte	0x03, 0x5f
        /*01da*/ 	.short	0x0101


	//----- nvinfo : EIATTR_INT_WARP_WIDE_INSTR_OFFSETS
	.align		4
        /*01dc*/ 	.byte	0x04, 0x31
        /*01de*/ 	.short	(.L_207 - .L_206)


	//   ....[0]....
.L_206:
        /*01e0*/ 	.word	0x00000130


	//   ....[1]....
        /*01e4*/ 	.word	0x00000170


	//   ....[2]....
        /*01e8*/ 	.word	0x000001e0


	//   ....[3]....
        /*01ec*/ 	.word	0x00012290


	//   ....[4]....
        /*01f0*/ 	.word	0x00012330


	//   ....[5]....
        /*01f4*/ 	.word	0x00015ed0


	//   ....[6]....
        /*01f8*/ 	.word	0x00015f70


	//----- nvinfo : EIATTR_COOP_GROUP_MASK_REGIDS
	.align		4
.L_207:
        /*01fc*/ 	.byte	0x04, 0x29
        /*01fe*/ 	.short	(.L_209 - .L_208)


	//   ....[0]....
.L_208:
        /*0200*/ 	.word	0xffffffff


	//   ....[1]....
        /*0204*/ 	.word	0xffffffff


	//   ....[2]....
        /*0208*/ 	.word	0xffffffff


	//   ....[3]....
        /*020c*/ 	.word	0xffffffff


	//   ....[4]....
        /*0210*/ 	.word	0xffffffff


	//   ....[5]....
        /*0214*/ 	.word	0xffffffff


	//   ....[6]....
        /*0218*/ 	.word	0xffffffff


	//   ....[7]....
        /*021c*/ 	.word	0xffffffff


	//   ....[8]....
        /*0220*/ 	.word	0xffffffff


	//   ....[9]....
        /*0224*/ 	.word	0xffffffff


	//   ....[10]....
        /*0228*/ 	.word	0xffffffff


	//   ....[11]....
        /*022c*/ 	.word	0xffffffff


	//   ....[12]....
        /*0230*/ 	.word	0xffffffff


	//   ....[13]....
        /*0234*/ 	.word	0xffffffff


	//   ....[14]....
        /*0238*/ 	.word	0xffffffff


	//   ....[15]....
        /*023c*/ 	.word	0xffffffff


	//   ....[16]....
        /*0240*/ 	.word	0xffffffff


	//   ....[17]....
        /*0244*/ 	.word	0xffffffff


	//   ....[18]....
        /*0248*/ 	.word	0xffffffff


	//   ....[19]....
        /*024c*/ 	.word	0xffffffff


	//   ....[20]....
        /*0250*/ 	.word	0xffffffff


	//   ....[21]....
        /*0254*/ 	.word	0xffffffff


	//   ....[22]....
        /*0258*/ 	.word	0xffffffff


	//   ....[23]....
        /*025c*/ 	.word	0xffffffff


	//   ....[24]....
        /*0260*/ 	.word	0xffffffff


	//   ....[25]....
        /*0264*/ 	.word	0xffffffff


	//   ....[26]....
        /*0268*/ 	.word	0xffffffff


	//   ....[27]....
        /*026c*/ 	.word	0xffffffff


	//   ....[28]....
        /*0270*/ 	.word	0xffffffff


	//   ....[29]....
        /*0274*/ 	.word	0xffffffff


	//   ....[30]....
        /*0278*/ 	.word	0xffffffff


	//   ....[31]....
        /*027c*/ 	.word	0xffffffff


	//   ....[32]....
        /*0280*/ 	.word	0xffffffff


	//   ....[33]....
        /*0284*/ 	.word	0xffffffff


	//   ....[34]....
        /*0288*/ 	.word	0xffffffff


	//   ....[35]....
        /*028c*/ 	.word	0xffffffff


	//   ....[36]....
        /*0290*/ 	.word	0xffffffff


	//   ....[37]....
        /*0294*/ 	.word	0xffffffff


	//   ....[38]....
        /*0298*/ 	.word	0xffffffff


	//   ....[39]....
        /*029c*/ 	.word	0xffffffff


	//   ....[40]....
        /*02a0*/ 	.word	0xffffffff


	//   ....[41]....
        /*02a4*/ 	.word	0xffffffff


	//   ....[42]....
        /*02a8*/ 	.word	0xffffffff


	//   ....[43]....
        /*02ac*/ 	.word	0xffffffff


	//   ....[44]....
        /*02b0*/ 	.word	0xffffffff


	//   ....[45]....
        /*02b4*/ 	.word	0xffffffff


	//   ....[46]....
        /*02b8*/ 	.word	0xffffffff


	//   ....[47]....
        /*02bc*/ 	.word	0xffffffff


	//   ....[48]....
        /*02c0*/ 	.word	0xffffffff


	//   ....[49]....
        /*02c4*/ 	.word	0xffffffff


	//   ....[50]....
        /*02c8*/ 	.word	0xffffffff


	//   ....[51]....
        /*02cc*/ 	.word	0xffffffff


	//   ....[52]....
        /*02d0*/ 	.word	0xffffffff


	//   ....[53]....
        /*02d4*/ 	.word	0xffffffff


	//   ....[54]....
        /*02d8*/ 	.word	0xffffffff


	//   ....[55]....
        /*02dc*/ 	.word	0xffffffff


	//   ....[56]....
        /*02e0*/ 	.word	0xffffffff


	//   ....[57]....
        /*02e4*/ 	.word	0xffffffff


	//   ....[58]....
        /*02e8*/ 	.word	0xffffffff


	//   ....[59]....
        /*02ec*/ 	.word	0xffffffff


	//   ....[60]....
        /*02f0*/ 	.word	0xffffffff


	//   ....[61]....
        /*02f4*/ 	.word	0xffffffff


	//   ....[62]....
        /*02f8*/ 	.word	0xffffffff


	//   ....[63]....
        /*02fc*/ 	.word	0xffffffff


	//   ....[64]....
        /*0300*/ 	.word	0xffffffff


	//   ....[65]....
        /*0304*/ 	.word	0xffffffff


	//   ....[66]....
        /*0308*/ 	.word	0xffffffff


	//   ....[67]....
        /*030c*/ 	.word	0xffffffff


	//   ....[68]....
        /*0310*/ 	.word	0xffffffff


	//   ....[69]....
        /*0314*/ 	.word	0xffffffff


	//   ....[70]....
        /*0318*/ 	.word	0xffffffff


	//   ....[71]....
        /*031c*/ 	.word	0xffffffff


	//   ....[72]....
        /*0320*/ 	.word	0xffffffff


	//   ....[73]....
        /*0324*/ 	.word	0xffffffff


	//   ....[74]....
        /*0328*/ 	.word	0x0500000f


	//   ....[75]....
        /*032c*/ 	.word	0x0500000f


	//   ....[76]....
        /*0330*/ 	.word	0x0500000f


	//   ....[77]....
        /*0334*/ 	.word	0x0500000f


	//   ....[78]....
        /*0338*/ 	.word	0x0500000f


	//   ....[79]....
        /*033c*/ 	.word	0x0500000f


	//   ....[80]....
        /*0340*/ 	.word	0x0500000f


	//   ....[81]....
        /*0344*/ 	.word	0x0500000f


	//   ....[82]....
        /*0348*/ 	.word	0x0500000f


	//   ....[83]....
        /*034c*/ 	.word	0x0500000f


	//   ....[84]....
        /*0350*/ 	.word	0x0500000f


	//   ....[85]....
        /*0354*/ 	.word	0x0500000f


	//   ....[86]....
        /*0358*/ 	.word	0x0500000f


	//   ....[87]....
        /*035c*/ 	.word	0x0500000f


	//   ....[88]....
        /*0360*/ 	.word	0x0500000f


	//   ....[89]....
        /*0364*/ 	.word	0x0500000f


	//   ....[90]....
        /*0368*/ 	.word	0x0500000f


	//   ....[91]....
        /*036c*/ 	.word	0x0500000f


	//   ....[92]....
        /*0370*/ 	.word	0x0500000f


	//----- nvinfo : EIATTR_COOP_GROUP_INSTR_OFFSETS
	.align		4
.L_209:
        /*0374*/ 	.byte	0x04, 0x28
        /*0376*/ 	.short	(.L_211 - .L_210)


	//   ....[0]....
.L_210:
        /*0378*/ 	.word	0x00000060


	//   ....[1]....
        /*037c*/ 	.word	0x00000140


	//   ....[2]....
        /*0380*/ 	.word	0x00000190


	//   ....[3]....
        /*0384*/ 	.word	0x000003c0


	//   ....[4]....
        /*0388*/ 	.word	0x00000520


	//   ....[5]....
        /*038c*/ 	.word	0x00000640


	//   ....[6]....
        /*0390*/ 	.word	0x000007a0


	//   ....[7]....
        /*0394*/ 	.word	0x00001940


	//   ....[8]....
        /*0398*/ 	.word	0x00002710


	//   ....[9]....
        /*039c*/ 	.word	0x00003390


	//   ....[10]....
        /*03a0*/ 	.word	0x000039d0


	//   ....[11]....
        /*03a4*/ 	.word	0x00003b00


	//   ....[12]....
        /*03a8*/ 	.word	0x00004050


	//   ....[13]....
        /*03ac*/ 	.word	0x00004100


	//   ....[14]....
        /*03b0*/ 	.word	0x00006480


	//   ....[15]....
        /*03b4*/ 	.word	0x00006630


	//   ....[16]....
        /*03b8*/ 	.word	0x000073a0


	//   ....[17]....
        /*03bc*/ 	.word	0x000074c0


	//   ....[18]....
        /*03c0*/ 	.word	0x00007a50


	//   ....[19]....
        /*03c4*/ 	.word	0x00007ae0


	//   ....[20]....
        /*03c8*/ 	.word	0x00009ca0


	//   ....[21]....
        /*03cc*/ 	.word	0x00009cc0


	//   ....[22]....
        /*03d0*/ 	.word	0x0000a150


	//   ....[23]....
        /*03d4*/ 	.word	0x0000a1c0


	//   ....[24]....
        /*03d8*/ 	.word	0x0000be80


	//   ....[25]....
        /*03dc*/ 	.word	0x0000c350


	//   ....[26]....
        /*03e0*/ 	.word	0x0000d0e0


	//   ....[27]....
        /*03e4*/ 	.word	0x0000d1f0


	//   ....[28]....
        /*03e8*/ 	.word	0x0000d790


	//   ....[29]....
        /*03ec*/ 	.word	0x0000d7f0


	//   ....[30]....
        /*03f0*/ 	.word	0x0000e870


	//   ....[31]....
        /*03f4*/ 	.word	0x0000e8b0


	//   ....[32]....
        /*03f8*/ 	.word	0x0000e9c0


	//   ....[33]....
        /*03fc*/ 	.word	0x0000e9e0


	//   ....[34]....
        /*0400*/ 	.word	0x0000fe50


	//   ....[35]....
        /*0404*/ 	.word	0x0000ff30


	//   ....[36]....
        /*0408*/ 	.word	0x0000ff60


	//   ....[37]....
        /*040c*/ 	.word	0x0000ff90


	//   ....[38]....
        /*0410*/ 	.word	0x000106c0


	//   ....[39]....
        /*0414*/ 	.word	0x00010700


	//   ....[40]....
        /*0418*/ 	.word	0x00010810


	//   ....[41]....
        /*041c*/ 	.word	0x00010830


	//   ....[42]....
        /*0420*/ 	.word	0x00010940


	//   ....[43]....
        /*0424*/ 	.word	0x00010960


	//   ....[44]....
        /*0428*/ 	.word	0x00010a80


	//   ....[45]....
        /*042c*/ 	.word	0x00010aa0


	//   ....[46]....
        /*0430*/ 	.word	0x00011210


	//   ....[47]....
        /*0434*/ 	.word	0x00011230


	//   ....[48]....
        /*0438*/ 	.word	0x00011340


	//   ....[49]....
        /*043c*/ 	.word	0x00011360


	//   ....[50]....
        /*0440*/ 	.word	0x00011470


	//   ....[51]....
        /*0444*/ 	.word	0x00011490


	//   ....[52]....
        /*0448*/ 	.word	0x000115b0


	//   ....[53]....
        /*044c*/ 	.word	0x000115d0


	//   ....[54]....
        /*0450*/ 	.word	0x00011790


	//   ....[55]....
        /*0454*/ 	.word	0x000128d0


	//   ....[56]....
        /*0458*/ 	.word	0x00013360


	//   ....[57]....
        /*045c*/ 	.word	0x00013390


	//   ....[58]....
        /*0460*/ 	.word	0x00013460


	//   ....[59]....
        /*0464*/ 	.word	0x00013480


	//   ....[60]....
        /*0468*/ 	.word	0x00013520


	//   ....[61]....
        /*046c*/ 	.word	0x00013540


	//   ....[62]....
        /*0470*/ 	.word	0x000135e0


	//   ....[63]....
        /*0474*/ 	.word	0x00013600


	//   ....[64]....
        /*0478*/ 	.word	0x000136a0


	//   ....[65]....
        /*047c*/ 	.word	0x000136c0


	//   ....[66]....
        /*0480*/ 	.word	0x00013760


	//   ....[67]....
        /*0484*/ 	.word	0x00013780


	//   ....[68]....
        /*0488*/ 	.word	0x00013820


	//   ....[69]....
        /*048c*/ 	.word	0x00013840


	//   ....[70]....
        /*0490*/ 	.word	0x00013850


	//   ....[71]....
        /*0494*/ 	.word	0x00013860


	//   ....[72]....
        /*0498*/ 	.word	0x000165c0


	//   ....[73]....
        /*049c*/ 	.word	0x000167b0


	//   ....[74]....
        /*04a0*/ 	.word	0x00016e00


	//   ....[75]....
        /*04a4*/ 	.word	0x00016f80


	//   ....[76]....
        /*04a8*/ 	.word	0x00016fe0


	//   ....[77]....
        /*04ac*/ 	.word	0x00017140


	//   ....[78]....
        /*04b0*/ 	.word	0x00017190


	//   ....[79]....
        /*04b4*/ 	.word	0x000172b0


	//   ....[80]....
        /*04b8*/ 	.word	0x00017320


	//   ....[81]....
        /*04bc*/ 	.word	0x00017440


	//   ....[82]....
        /*04c0*/ 	.word	0x000174b0


	//   ....[83]....
        /*04c4*/ 	.word	0x000175d0


	//   ....[84]....
        /*04c8*/ 	.word	0x00017640


	//   ....[85]....
        /*04cc*/ 	.word	0x00017760


	//   ....[86]....
        /*04d0*/ 	.word	0x000177d0


	//   ....[87]....
        /*04d4*/ 	.word	0x000178f0


	//   ....[88]....
        /*04d8*/ 	.word	0x00017960


	//   ....[89]....
        /*04dc*/ 	.word	0x00017a80


	//   ....[90]....
        /*04e0*/ 	.word	0x00017ad0


	//   ....[91]....
        /*04e4*/ 	.word	0x00017df0


	//   ....[92]....
        /*04e8*/ 	.word	0x00017f10


	//----- nvinfo : EIATTR_REG_RECONFIG
	.align		4
.L_211:
        /*04ec*/ 	.byte	0x01, 0x54
	.zero		2


	//----- nvinfo : EIATTR_SYSCALL_OFFSETS
	.align		4
        /*04f0*/ 	.byte	0x04, 0x46
        /*04f2*/ 	.short	(.L_213 - .L_212)


	//   ....[0]....
.L_212:
        /*04f4*/ 	.word	0x00001b20


	//   ....[1]....
        /*04f8*/ 	.word	0x000124a0


	//   ....[2]....
        /*04fc*/ 	.word	0x000125f0


	//   ....[3]....
        /*0500*/ 	.word	0x000126e0


	//   ....[4]....
        /*0504*/ 	.word	0x00012f30


	//----- nvinfo : EIATTR_MBARRIER_INSTR_OFFSETS
	.align		4
.L_213:
        /*0508*/ 	.byte	0x04, 0x39
        /*050a*/ 	.short	(.L_215 - .L_214)


	//   ....[0]....
.L_214:
        /*050c*/ 	.word	0x00000270
        /*0510*/ 	.word	0x000000ff
        /*0514*/ 	.word	0x00030800
        /*0518*/ 	.short	0x0100
        /*051a*/ 	.byte	0x08
	.zero		1


	//   ....[1]....
        /*051c*/ 	.word	0x00000280
        /*0520*/ 	.word	0x000000ff
        /*0524*/ 	.word	0x00030820
        /*0528*/ 	.short	0x0100
        /*052a*/ 	.byte	0x08
	.zero		1


	//   ....[2]....
        /*052c*/ 	.word	0x00000370
        /*0530*/ 	.word	0x000000ff
        /*0534*/ 	.word	0x00030830
        /*0538*/ 	.short	0x0100
        /*053a*/ 	.byte	0x08
	.zero		1


	//   ....[3]....
        /*053c*/ 	.word	0x00000380
        /*0540*/ 	.word	0x000000ff
        /*0544*/ 	.word	0x00030840
        /*0548*/ 	.short	0x0100
        /*054a*/ 	.byte	0x08
	.zero		1


	//   ....[4]....
        /*054c*/ 	.word	0x00000390
        /*0550*/ 	.word	0x000000ff
        /*0554*/ 	.word	0x00030838
        /*0558*/ 	.short	0x0100
        /*055a*/ 	.byte	0x08
	.zero		1


	//   ....[5]....
        /*055c*/ 	.word	0x000003a0
        /*0560*/ 	.word	0x000000ff
        /*0564*/ 	.word	0x00030848
        /*0568*/ 	.short	0x0100
        /*056a*/ 	.byte	0x08
	.zero		1


	//   ....[6]....
        /*056c*/ 	.word	0x000004d0
        /*0570*/ 	.word	0x000000ff
        /*0574*/ 	.word	0x00030850
        /*0578*/ 	.short	0x0100
        /*057a*/ 	.byte	0x08
	.zero		1


	//   ....[7]....
        /*057c*/ 	.word	0x000004e0
        /*0580*/ 	.word	0x000000ff
        /*0584*/ 	.word	0x00030860
        /*0588*/ 	.short	0x0100
        /*058a*/ 	.byte	0x08
	.zero		1


	//   ....[8]....
        /*058c*/ 	.word	0x000004f0
        /*0590*/ 	.word	0x000000ff
        /*0594*/ 	.word	0x00030858
        /*0598*/ 	.short	0x0100
        /*059a*/ 	.byte	0x08
	.zero		1


	//   ....[9]....
        /*059c*/ 	.word	0x00000500
        /*05a0*/ 	.word	0x000000ff
        /*05a4*/ 	.word	0x00030868
        /*05a8*/ 	.short	0x0100
        /*05aa*/ 	.byte	0x08
	.zero		1


	//   ....[10]....
        /*05ac*/ 	.word	0x000005f0
        /*05b0*/ 	.word	0x000000ff
        /*05b4*/ 	.word	0x00030870
        /*05b8*/ 	.short	0x0100
        /*05ba*/ 	.byte	0x06
	.zero		1


	//   ....[11]....
        /*05bc*/ 	.word	0x00000600
        /*05c0*/ 	.word	0x000000ff
        /*05c4*/ 	.word	0x00030880
        /*05c8*/ 	.short	0x0100
        /*05ca*/ 	.byte	0x06
	.zero		1


	//   ....[12]....
        /*05cc*/ 	.word	0x00000610
        /*05d0*/ 	.word	0x000000ff
        /*05d4*/ 	.word	0x00030878
        /*05d8*/ 	.short	0x0100
        /*05da*/ 	.byte	0x06
	.zero		1


	//   ....[13]....
        /*05dc*/ 	.word	0x00000620
        /*05e0*/ 	.word	0x000000ff
        /*05e4*/ 	.word	0x00030888
        /*05e8*/ 	.short	0x0100
        /*05ea*/ 	.byte	0x06
	.zero		1


	//   ....[14]....
        /*05ec*/ 	.word	0x00000750
        /*05f0*/ 	.word	0x000000ff
        /*05f4*/ 	.word	0x00030890
        /*05f8*/ 	.short	0x0100
        /*05fa*/ 	.byte	0x08
	.zero		1


	//   ....[15]....
        /*05fc*/ 	.word	0x00000760
        /*0600*/ 	.word	0x000000ff
        /*0604*/ 	.word	0x000308a0
        /*0608*/ 	.short	0x0100
        /*060a*/ 	.byte	0x08
	.zero		1


	//   ....[16]....
        /*060c*/ 	.word	0x00000770
        /*0610*/ 	.word	0x000000ff
        /*0614*/ 	.word	0x00030898
        /*0618*/ 	.short	0x0100
        /*061a*/ 	.byte	0x08
	.zero		1


	//   ....[17]....
        /*061c*/ 	.word	0x00000780
        /*0620*/ 	.word	0x000000ff
        /*0624*/ 	.word	0x000308a8
        /*0628*/ 	.short	0x0100
        /*062a*/ 	.byte	0x08
	.zero		1


	//   ....[18]....
        /*062c*/ 	.word	0x000008b0
        /*0630*/ 	.word	0x000000ff
        /*0634*/ 	.word	0x000308b0
        /*0638*/ 	.short	0x0100
        /*063a*/ 	.byte	0x08
	.zero		1


	//   ....[19]....
        /*063c*/ 	.word	0x000008c0
        /*0640*/ 	.word	0x000000ff
        /*0644*/ 	.word	0x000308c0
        /*0648*/ 	.short	0x0100
        /*064a*/ 	.byte	0x08
	.zero		1


	//   ....[20]....
        /*064c*/ 	.word	0x000008d0
        /*0650*/ 	.word	0x000000ff
        /*0654*/ 	.word	0x000308b8
        /*0658*/ 	.short	0x0100
        /*065a*/ 	.byte	0x08
	.zero		1


	//   ....[21]....
        /*065c*/ 	.word	0x000008e0
        /*0660*/ 	.word	0x000000ff
        /*0664*/ 	.word	0x000308c8
        /*0668*/ 	.short	0x0100
        /*066a*/ 	.byte	0x08
	.zero		1


	//   ....[22]....
        /*066c*/ 	.word	0x00001bc0
        /*0670*/ 	.word	0x000000ff
        /*0674*/ 	.word	0x00030800
        /*0678*/ 	.short	0x010a
        /*067a*/ 	.byte	0x26
	.zero		1


	//   ....[23]....
        /*067c*/ 	.word	0x00001c40
        /*0680*/ 	.word	0x0000000b
        /*0684*/ 	.word	0x00030830
        /*0688*/ 	.short	0x010a
        /*068a*/ 	.byte	0x3f
	.zero		1


	//   ....[24]....
        /*068c*/ 	.word	0x00001ce0
        /*0690*/ 	.word	0x0000000b
        /*0694*/ 	.word	0x00030830
        /*0698*/ 	.short	0x010a
        /*069a*/ 	.byte	0x3f
	.zero		1


	//   ....[25]....
        /*069c*/ 	.word	0x00002750
        /*06a0*/ 	.word	0x00000004
        /*06a4*/ 	.word	0x00000000
        /*06a8*/ 	.short	0x0101
        /*06aa*/ 	.byte	0x3f
	.zero		1


	//   ....[26]....
        /*06ac*/ 	.word	0x00004fa0
        /*06b0*/ 	.word	0x000000ff
        /*06b4*/ 	.word	0x00030830
        /*06b8*/ 	.short	0x010a
        /*06ba*/ 	.byte	0x07
	.zero		1


	//   ....[27]....
        /*06bc*/ 	.word	0x00004fe0
        /*06c0*/ 	.word	0x000000ff
        /*06c4*/ 	.word	0x00030830
        /*06c8*/ 	.short	0x010a
        /*06ca*/ 	.byte	0x07
	.zero		1


	//   ....[28]....
        /*06cc*/ 	.word	0x00005aa0
        /*06d0*/ 	.word	0x000000ff
        /*06d4*/ 	.word	0x00030850
        /*06d8*/ 	.short	0x010a
        /*06da*/ 	.byte	0x06
	.zero		1


	//   ....[29]....
        /*06dc*/ 	.word	0x00005ae0
        /*06e0*/ 	.word	0x000000ff
        /*06e4*/ 	.word	0x00030850
        /*06e8*/ 	.short	0x010a
        /*06ea*/ 	.byte	0x06
	.zero		1


	//   ....[30]....
        /*06ec*/ 	.word	0x00006490
        /*06f0*/ 	.word	0x0000000c
        /*06f4*/ 	.word	0x00000000
        /*06f8*/ 	.short	0x0101
        /*06fa*/ 	.byte	0x3f
	.zero		1


	//   ....[31]....
        /*06fc*/ 	.word	0x00007f50
        /*0700*/ 	.word	0x00000005
        /*0704*/ 	.word	0x00000000
        /*0708*/ 	.short	0x0101
        /*070a*/ 	.byte	0x3f
	.zero		1


	//   ....[32]....
        /*070c*/ 	.word	0x00008830
        /*0710*/ 	.word	0x000000ff
        /*0714*/ 	.word	0x00030830
        /*0718*/ 	.short	0x010a
        /*071a*/ 	.byte	0x06
	.zero		1


	//   ....[33]....
        /*071c*/ 	.word	0x00008870
        /*0720*/ 	.word	0x000000ff
        /*0724*/ 	.word	0x00030830
        /*0728*/ 	.short	0x010a
        /*072a*/ 	.byte	0x06
	.zero		1


	//   ....[34]....
        /*072c*/ 	.word	0x00009330
        /*0730*/ 	.word	0x000000ff
        /*0734*/ 	.word	0x00030850
        /*0738*/ 	.short	0x010a
        /*073a*/ 	.byte	0x0a
	.zero		1


	//   ....[35]....
        /*073c*/ 	.word	0x00009370
        /*0740*/ 	.word	0x000000ff
        /*0744*/ 	.word	0x00030850
        /*0748*/ 	.short	0x010a
        /*074a*/ 	.byte	0x0a
	.zero		1


	//   ....[36]....
        /*074c*/ 	.word	0x0000a6b0
        /*0750*/ 	.word	0x0000000d
        /*0754*/ 	.word	0x00000000
        /*0758*/ 	.short	0x0101
        /*075a*/ 	.byte	0x3f
	.zero		1


	//   ....[37]....
        /*075c*/ 	.word	0x0000a6f0
        /*0760*/ 	.word	0x00000088
        /*0764*/ 	.word	0x00000000
        /*0768*/ 	.short	0x0101
        /*076a*/ 	.byte	0x3f
	.zero		1


	//   ....[38]....
        /*076c*/ 	.word	0x0000acc0
        /*0770*/ 	.word	0x000000ff
        /*0774*/ 	.word	0x00030830
        /*0778*/ 	.short	0x010a
        /*077a*/ 	.byte	0x06
	.zero		1


	//   ....[39]....
        /*077c*/ 	.word	0x0000ad00
        /*0780*/ 	.word	0x000000ff
        /*0784*/ 	.word	0x00030830
        /*0788*/ 	.short	0x010a
        /*078a*/ 	.byte	0x06
	.zero		1


	//   ....[40]....
        /*078c*/ 	.word	0x0000b7c0
        /*0790*/ 	.word	0x000000ff
        /*0794*/ 	.word	0x00030850
        /*0798*/ 	.short	0x010a
        /*079a*/ 	.byte	0x0a
	.zero		1


	//   ....[41]....
        /*079c*/ 	.word	0x0000b800
        /*07a0*/ 	.word	0x000000ff
        /*07a4*/ 	.word	0x00030850
        /*07a8*/ 	.short	0x010a
        /*07aa*/ 	.byte	0x0a
	.zero		1


	//   ....[42]....
        /*07ac*/ 	.word	0x0000c1d0
        /*07b0*/ 	.word	0x00000002
        /*07b4*/ 	.word	0x00000000
        /*07b8*/ 	.short	0x0101
        /*07ba*/ 	.byte	0x3f
	.zero		1


	//   ....[43]....
        /*07bc*/ 	.word	0x0000db50
        /*07c0*/ 	.word	0x0000007d
        /*07c4*/ 	.word	0x00000000
        /*07c8*/ 	.short	0x0101
        /*07ca*/ 	.byte	0x3f
	.zero		1


	//   ....[44]....
        /*07cc*/ 	.word	0x0000e7e0
        /*07d0*/ 	.word	0x000000ff
        /*07d4*/ 	.word	0x00030850
        /*07d8*/ 	.short	0x010a
        /*07da*/ 	.byte	0x05
	.zero		1


	//   ....[45]....
        /*07dc*/ 	.word	0x0000e820
        /*07e0*/ 	.word	0x000000ff
        /*07e4*/ 	.word	0x00030850
        /*07e8*/ 	.short	0x010a
        /*07ea*/ 	.byte	0x05
	.zero		1


	//   ....[46]....
        /*07ec*/ 	.word	0x0000eff0
        /*07f0*/ 	.word	0x00000007
        /*07f4*/ 	.word	0x00000000
        /*07f8*/ 	.short	0x0101
        /*07fa*/ 	.byte	0x3f
	.zero		1


	//   ....[47]....
        /*07fc*/ 	.word	0x000106f0
        /*0800*/ 	.word	0x00000010
        /*0804*/ 	.word	0x00000000
        /*0808*/ 	.short	0x0101
        /*080a*/ 	.byte	0x3f
	.zero		1


	//   ....[48]....
        /*080c*/ 	.word	0x00012af0
        /*0810*/ 	.word	0x00000000
        /*0814*/ 	.word	0x00030840
        /*0818*/ 	.short	0x010a
        /*081a*/ 	.byte	0x3f
	.zero		1


	//   ....[49]....
        /*081c*/ 	.word	0x000139d0
        /*0820*/ 	.word	0x00000011
        /*0824*/ 	.word	0x00030800
        /*0828*/ 	.short	0x0107
        /*082a*/ 	.byte	0x3f
	.zero		1


	//   ....[50]....
        /*082c*/ 	.word	0x00013ae0
        /*0830*/ 	.word	0x00000011
        /*0834*/ 	.word	0x00030800
        /*0838*/ 	.short	0x0101
        /*083a*/ 	.byte	0x3f
	.zero		1


	//   ....[51]....
        /*083c*/ 	.word	0x00013b00
        /*0840*/ 	.word	0x00000011
        /*0844*/ 	.word	0x00030820
        /*0848*/ 	.short	0x010a
        /*084a*/ 	.byte	0x3f
	.zero		1


	//   ....[52]....
        /*084c*/ 	.word	0x00013e40
        /*0850*/ 	.word	0x00000003
        /*0854*/ 	.word	0x00030840
        /*0858*/ 	.short	0x010a
        /*085a*/ 	.byte	0x3f
	.zero		1


	//   ....[53]....
        /*085c*/ 	.word	0x000142d0
        /*0860*/ 	.word	0x00000003
        /*0864*/ 	.word	0x00000060
        /*0868*/ 	.short	0x010a
        /*086a*/ 	.byte	0x3f
	.zero		1


	//   ....[54]....
        /*086c*/ 	.word	0x00014a30
        /*0870*/ 	.word	0x00000003
        /*0874*/ 	.word	0x00030840
        /*0878*/ 	.short	0x010a
        /*087a*/ 	.byte	0x3f
	.zero		1


	//   ....[55]....
        /*087c*/ 	.word	0x00014ec0
        /*0880*/ 	.word	0x00000009
        /*0884*/ 	.word	0x00000060
        /*0888*/ 	.short	0x010a
        /*088a*/ 	.byte	0x3f
	.zero		1


	//   ....[56]....
        /*088c*/ 	.word	0x00015560
        /*0890*/ 	.word	0x00000002
        /*0894*/ 	.word	0x00030840
        /*0898*/ 	.short	0x010a
        /*089a*/ 	.byte	0x3f
	.zero		1


	//   ....[57]....
        /*089c*/ 	.word	0x000159f0
        /*08a0*/ 	.word	0x00000002
        /*08a4*/ 	.word	0x00000060
        /*08a8*/ 	.short	0x010a
        /*08aa*/ 	.byte	0x3f
	.zero		1


	//   ....[58]....
        /*08ac*/ 	.word	0x00016040
        /*08b0*/ 	.word	0x00000002
        /*08b4*/ 	.word	0x00030860
        /*08b8*/ 	.short	0x010a
        /*08ba*/ 	.byte	0x3f
	.zero		1


	//   ....[59]....
        /*08bc*/ 	.word	0x00016730
        /*08c0*/ 	.word	0x00000000
        /*08c4*/ 	.word	0x00030820
        /*08c8*/ 	.short	0x010a
        /*08ca*/ 	.byte	0x3f
	.zero		1


	//   ....[60]....
        /*08cc*/ 	.word	0x00016920
        /*08d0*/ 	.word	0x00000006
        /*08d4*/ 	.word	0x00000000
        /*08d8*/ 	.short	0x010a
        /*08da*/ 	.byte	0x3f
	.zero		1


	//   ....[61]....
        /*08dc*/ 	.word	0x00016970
        /*08e0*/ 	.word	0x00000003
        /*08e4*/ 	.word	0x00000000
        /*08e8*/ 	.short	0x010a
        /*08ea*/ 	.byte	0x3f
	.zero		1


	//   ....[62]....
        /*08ec*/ 	.word	0x000169d0
        /*08f0*/ 	.word	0x00000012
        /*08f4*/ 	.word	0x00000000
        /*08f8*/ 	.short	0x010a
        /*08fa*/ 	.byte	0x3f
	.zero		1


	//   ....[63]....
        /*08fc*/ 	.word	0x00016a00
        /*0900*/ 	.word	0x00000003
        /*0904*/ 	.word	0x00000000
        /*0908*/ 	.short	0x010a
        /*090a*/ 	.byte	0x3f
	.zero		1


	//   ....[64]....
        /*090c*/ 	.word	0x00016a70
        /*0910*/ 	.word	0x00000003
        /*0914*/ 	.word	0x00030800
        /*0918*/ 	.short	0x010a
        /*091a*/ 	.byte	0x3f
	.zero		1


	//   ....[65]....
        /*091c*/ 	.word	0x00016ac0
        /*0920*/ 	.word	0x0000000b
        /*0924*/ 	.word	0x00030830
        /*0928*/ 	.short	0x010a
        /*092a*/ 	.byte	0x3f
	.zero		1


	//   ....[66]....
        /*092c*/ 	.word	0x00016b20
        /*0930*/ 	.word	0x0000000c
        /*0934*/ 	.word	0x00030830
        /*0938*/ 	.short	0x010a
        /*093a*/ 	.byte	0x3f
	.zero		1


	//   ....[67]....
        /*093c*/ 	.word	0x00016b80
        /*0940*/ 	.word	0x00000009
        /*0944*/ 	.word	0x00030850
        /*0948*/ 	.short	0x010a
        /*094a*/ 	.byte	0x3f
	.zero		1


	//   ....[68]....
        /*094c*/ 	.word	0x00016be0
        /*0950*/ 	.word	0x00000004
        /*0954*/ 	.word	0x00030830
        /*0958*/ 	.short	0x010a
        /*095a*/ 	.byte	0x3f
	.zero		1


	//   ....[69]....
        /*095c*/ 	.word	0x00016c40
        /*0960*/ 	.word	0x00000003
        /*0964*/ 	.word	0x00030850
        /*0968*/ 	.short	0x010a
        /*096a*/ 	.byte	0x3f
	.zero		1


	//   ....[70]....
        /*096c*/ 	.word	0x00016ca0
        /*0970*/ 	.word	0x00000004
        /*0974*/ 	.word	0x00030830
        /*0978*/ 	.short	0x010a
        /*097a*/ 	.byte	0x3f
	.zero		1


	//   ....[71]....
        /*097c*/ 	.word	0x00016d00
        /*0980*/ 	.word	0x00000003
        /*0984*/ 	.word	0x00030850
        /*0988*/ 	.short	0x010a
        /*098a*/ 	.byte	0x3f
	.zero		1


	//   ....[72]....
        /*098c*/ 	.word	0x00016d60
        /*0990*/ 	.word	0x00000007
        /*0994*/ 	.word	0x00030850
        /*0998*/ 	.short	0x010a
        /*099a*/ 	.byte	0x3f
	.zero		1


	//   ....[73]....
        /*099c*/ 	.word	0x00016eb0
        /*09a0*/ 	.word	0x00000000
        /*09a4*/ 	.word	0x00030840
        /*09a8*/ 	.short	0x010a
        /*09aa*/ 	.byte	0x3f
	.zero		1


	//   ....[74]....
        /*09ac*/ 	.word	0x00017b10
        /*09b0*/ 	.word	0x00000011
        /*09b4*/ 	.word	0x00030820
        /*09b8*/ 	.short	0x010a
        /*09ba*/ 	.byte	0x3f
	.zero		1


	//   ....[75]....
        /*09bc*/ 	.word	0x00017b60
        /*09c0*/ 	.word	0x00000003
        /*09c4*/ 	.word	0x00030840
        /*09c8*/ 	.short	0x010a
        /*09ca*/ 	.byte	0x3f
	.zero		1


	//   ....[76]....
        /*09cc*/ 	.word	0x00017bb0
        /*09d0*/ 	.word	0x00000003
        /*09d4*/ 	.word	0x00000060
        /*09d8*/ 	.short	0x010a
        /*09da*/ 	.byte	0x3f
	.zero		1


	//   ....[77]....
        /*09dc*/ 	.word	0x00017c00
        /*09e0*/ 	.word	0x00000003
        /*09e4*/ 	.word	0x00030840
        /*09e8*/ 	.short	0x010a
        /*09ea*/ 	.byte	0x3f
	.zero		1


	//   ....[78]....
        /*09ec*/ 	.word	0x00017c50
        /*09f0*/ 	.word	0x00000009
        /*09f4*/ 	.word	0x00000060
        /*09f8*/ 	.short	0x010a
        /*09fa*/ 	.byte	0x3f
	.zero		1


	//   ....[79]....
        /*09fc*/ 	.word	0x00017ca0
        /*0a00*/ 	.word	0x00000002
        /*0a04*/ 	.word	0x00030840
        /*0a08*/ 	.short	0x010a
        /*0a0a*/ 	.byte	0x3f
	.zero		1


	//   ....[80]....
        /*0a0c*/ 	.word	0x00017cf0
        /*0a10*/ 	.word	0x00000002
        /*0a14*/ 	.word	0x00000060
        /*0a18*/ 	.short	0x010a
        /*0a1a*/ 	.byte	0x3f
	.zero		1


	//   ....[81]....
        /*0a1c*/ 	.word	0x00017d40
        /*0a20*/ 	.word	0x00000002
        /*0a24*/ 	.word	0x00030860
        /*0a28*/ 	.short	0x010a
        /*0a2a*/ 	.byte	0x3f
	.zero		1


	//   ....[82]....
        /*0a2c*/ 	.word	0x00017e30
        /*0a30*/ 	.word	0x00000000
        /*0a34*/ 	.word	0x00030820
        /*0a38*/ 	.short	0x010a
        /*0a3a*/ 	.byte	0x3f
	.zero		1


	//   ....[83]....
        /*0a3c*/ 	.word	0x00017fd0
        /*0a40*/ 	.word	0x00000006
        /*0a44*/ 	.word	0x00000000
        /*0a48*/ 	.short	0x010a
        /*0a4a*/ 	.byte	0x3f
	.zero		1


	//   ....[84]....
        /*0a4c*/ 	.word	0x00018020
        /*0a50*/ 	.word	0x00000003
        /*0a54*/ 	.word	0x00000000
        /*0a58*/ 	.short	0x010a
        /*0a5a*/ 	.byte	0x3f
	.zero		1


	//   ....[85]....
        /*0a5c*/ 	.word	0x00018070
        /*0a60*/ 	.word	0x00000012
        /*0a64*/ 	.word	0x00000000
        /*0a68*/ 	.short	0x010a
        /*0a6a*/ 	.byte	0x3f
	.zero		1


	//----- nvinfo : EIATTR_NUM_MBARRIERS
	.align		4
.L_215:
        /*0a6c*/ 	.byte	0x03, 0x38
        /*0a6e*/ 	.short	0x0016


	//----- nvinfo : EIATTR_EXIT_INSTR_OFFSETS
	.align		4
        /*0a70*/ 	.byte	0x04, 0x1c
        /*0a72*/ 	.short	(.L_217 - .L_216)


	//   ....[0]....
.L_216:
        /*0a74*/ 	.word	0x00000a10


	//   ....[1]....
        /*0a78*/ 	.word	0x00011720


	//   ....[2]....
        /*0a7c*/ 	.word	0x00016a50


	//----- nvinfo : EIATTR_MAX_THREADS
	.align		4
.L_217:
        /*0a80*/ 	.byte	0x04, 0x05
        /*0a82*/ 	.short	(.L_219 - .L_218)
.L_218:
        /*0a84*/ 	.word	0x00000180
        /*0a88*/ 	.word	0x00000001
        /*0a8c*/ 	.word	0x00000001


	//----- nvinfo : EIATTR_CRS_STACK_SIZE
	.align		4
.L_219:
        /*0a90*/ 	.byte	0x04, 0x1e
        /*0a92*/ 	.short	(.L_221 - .L_220)
.L_220:
        /*0a94*/ 	.word	0x00000000


	//----- nvinfo : EIATTR_CBANK_PARAM_SIZE
	.align		4
.L_221:
        /*0a98*/ 	.byte	0x03, 0x19
        /*0a9a*/ 	.short	0x0af0


	//----- nvinfo : EIATTR_PARAM_CBANK
	.align		4
        /*0a9c*/ 	.byte	0x04, 0x0a
        /*0a9e*/ 	.short	(.L_223 - .L_222)
	.align		4
.L_222:
        /*0aa0*/ 	.word	index@(.nv.constant0._ZN7cutlass13device_kernelIN5flash11enable_sm90INS1_16FlashAttnFwdSm90INS1_25CollectiveMainloopFwdSm90ILi2EN4cute5tupleIJNS5_1CILi1EEES8_S8_EEENS6_IJNS7_ILi128EEENS7_ILi96EEENS7_ILi192EEEEEELi192ENS_6half_tEfNS_4arch4Sm90ELb0ELb1ELb1ELb0ELb0ELb0ELb0ELb1ELb1ELb1ELb0ELb0EEENS1_21CollectiveEpilogueFwdINS6_IJSA_SC_SB_EEES9_SE_SG_Li256ELb0ELb1ELb0ELb0EEENS1_30DynamicPersistentTileSchedulerILi256ELi128ELb0ELb1ELb1EEEEEEEEEvNT_6ParamsE)
        /*0aa4*/ 	.short	0x0210
        /*0aa6*/ 	.short	0x0af0


	//----- nvinfo : EIATTR_SW_WAR
	.align		4
.L_223:
        /*0aa8*/ 	.byte	0x04, 0x36
        /*0aaa*/ 	.short	(.L_225 - .L_224)
.L_224:
        /*0aac*/ 	.word	0x00000008
.L_225:


//--------------------- .nv.info._ZN7cutlass13device_kernelIN5flash11enable_sm90INS1_16FlashAttnFwdSm90INS1_25CollectiveMainloopFwdSm90ILi2EN4cute5tupleIJNS5_1CILi1EEES8_S8_EEENS6_IJNS7_ILi128EEENS7_ILi96EEENS7_ILi192EEEEEELi192ENS_6half_tEfNS_4arch4Sm90ELb0ELb1ELb1ELb1ELb0ELb0ELb0ELb1ELb1ELb1ELb0ELb0EEENS1_21CollectiveEpilogueFwdINS6_IJSA_SC_SB_EEES9_SE_SG_Li256ELb1ELb1ELb0ELb0EEENS1_36VarlenDynamicPersistentTileSchedulerILi128ELi96ELi256ELi128ELb0ELb1ELb1ELb1ELb0ELb1EEEEEEEEEvNT_6ParamsE --------------------------
	.section	.nv.info._ZN7cutlass13device_kernelIN5flash11enable_sm90INS1_16FlashAttnFwdSm90INS1_25CollectiveMainloopFwdSm90ILi2EN4cute5tupleIJNS5_1CILi1EEES8_S8_EEENS6_IJNS7_ILi128EEENS7_ILi96EEENS7_ILi192EEEEEELi192ENS_6half_tEfNS_4arch4Sm90ELb0ELb1ELb1ELb1ELb0ELb0ELb0ELb1ELb1ELb1ELb0ELb0EEENS1_21CollectiveEpilogueFwdINS6_IJSA_SC_SB_EEES9_SE_SG_Li256ELb1ELb1ELb0ELb0EEENS1_36VarlenDynamicPersistentTileSchedulerILi128ELi96ELi256ELi128ELb0ELb1ELb1ELb1ELb0ELb1EEEEEEEEEvNT_6ParamsE,"",@"SHT_CUDA_INFO"
	.sectionflags	@""
	.align	4


	//----- nvinfo : EIATTR_CUDA_API_VERSION
	.align		4
        /*0000*/ 	.byte	0x04, 0x37
        /*0002*/ 	.short	(.L_227 - .L_226)
.L_226:
        /*0004*/ 	.word	0x00000082


	//----- nvinfo : EIATTR_KPARAM_INFO
	.align		4
.L_227:
        /*0008*/ 	.byte	0x04, 0x17
        /*000a*/ 	.short	(.L_229 - .L_228)
.L_228:
        /*000c*/ 	.word	0x00000000
        /*0010*/ 	.short	0x0000
        /*0012*/ 	.short	0x0070
        /*0014*/ 	.byte	0x00, 0xf0, 0x01, 0x2a


	//----- nvinfo : EIATTR_SPARSE_MMA_MASK
	.align		4
.L_229:
        /*0018*/ 	.byte	0x03, 0x50
        /*001a*/ 	.short	0x0000


	//----- nvinfo : EIATTR_MAXREG_COUNT
	.align		4
        /*001c*/ 	.byte	0x03, 0x1b
        /*001e*/ 	.short	0x00a8


	//----- nvinfo : EIATTR_NUM_BARRIERS
	.align		4
        /*0020*/ 	.byte	0x02, 0x4c
        /*0022*/ 	.byte	0x09
	.zero		1


	//----- nvinfo : EIATTR_EXTERNS
	.align		4
        /*0024*/ 	.byte	0x04, 0x0f
        /*0026*/ 	.short	(.L_231 - .L_230)


	//   ....[0]....
	.align		4
.L_230:
        /*0028*/ 	.word	index@(__assertfail)


	//----- nvinfo : EIATTR_ANNOTATIONS
	.align		4
.L_231:
        /*002c*/ 	.byte	0x04, 0x55
        /*002e*/ 	.short	(.L_233 - .L_232)


	//   ....[0]....
.L_232:
        /* <DEDUP_REMOVED lines=65> */


	//----- nvinfo : EIATTR_MERCURY_ISA_VERSION
	.align		4
.L_233:
        /*0428*/ 	.byte	0x03, 0x5f
        /*042a*/ 	.short	0x0101


	//----- nvinfo : EIATTR_UNUSED_LOAD_BYTE_OFFSET
	.align		4
        /*042c*/ 	.byte	0x04, 0x44
        /*042e*/ 	.short	(.L_235 - .L_234)


	//   ....[0]....
.L_234:
        /*0430*/ 	.word	0x00000a10
        /*0434*/ 	.word	0x0000fff0


	//   ....[1]....
        /*0438*/ 	.word	0x0000f470
        /*043c*/ 	.word	0x0000fff0


	//----- nvinfo : EIATTR_INT_WARP_WIDE_INSTR_OFFSETS
	.align		4
.L_235:
        /*0440*/ 	.byte	0x04, 0x31
        /*0442*/ 	.short	(.L_237 - .L_236)


	//   ....[0]....
.L_236:
        /*0444*/ 	.word	0x00000130


	//   ....[1]....
        /*0448*/ 	.word	0x00000170


	//   ....[2]....
        /*044c*/ 	.word	0x000001e0


	//   ....[3]....
        /*0450*/ 	.word	0x000133e0


	//   ....[4]....
        /*0454*/ 	.word	0x00013480


	//   ....[5]....
        /*0458*/ 	.word	0x000173c0


	//   ....[6]....
        /*045c*/ 	.word	0x00017430


	//----- nvinfo : EIATTR_COOP_GROUP_MASK_REGIDS
	.align		4
.L_237:
        /*0460*/ 	.byte	0x04, 0x29
        /*0462*/ 	.short	(.L_239 - .L_238)


	//   ....[0]....
.L_238:
        /*0464*/ 	.word	0xffffffff


	//   ....[1]....
        /*0468*/ 	.word	0xffffffff


	//   ....[2]....
        /*046c*/ 	.word	0xffffffff


	//   ....[3]....
        /*0470*/ 	.word	0xffffffff


	//   ....[4]....
        /*0474*/ 	.word	0xffffffff


	//   ....[5]....
        /*0478*/ 	.word	0xffffffff


	//   ....[6]....
        /*047c*/ 	.word	0xffffffff


	//   ....[7]....
        /*0480*/ 	.word	0xffffffff


	//   ....[8]....
        /*0484*/ 	.word	0xffffffff


	//   ....[9]....
        /*0488*/ 	.word	0xffffffff


	//   ....[10]....
        /*048c*/ 	.word	0xffffffff


	//   ....[11]....
        /*0490*/ 	.word	0xffffffff


	//   ....[12]....
        /*0494*/ 	.word	0xffffffff


	//   ....[13]....
        /*0498*/ 	.word	0xffffffff


	//   ....[14]....
        /*049c*/ 	.word	0xffffffff


	//   ....[15]....
        /*04a0*/ 	.word	0xffffffff


	//   ....[16]....
        /*04a4*/ 	.word	0xffffffff


	//   ....[17]....
        /*04a8*/ 	.word	0xffffffff


	//   ....[18]....
        /*04ac*/ 	.word	0xffffffff


	//   ....[19]....
        /*04b0*/ 	.word	0xffffffff


	//   ....[20]....
        /*04b4*/ 	.word	0xffffffff


	//   ....[21]....
        /*04b8*/ 	.word	0xffffffff


	//   ....[22]....
        /*04bc*/ 	.word	0xffffffff


	//   ....[23]....
        /*04c0*/ 	.word	0xffffffff


	//   ....[24]....
        /*04c4*/ 	.word	0xffffffff


	//   ....[25]....
        /*04c8*/ 	.word	0xffffffff


	//   ....[26]....
        /*04cc*/ 	.word	0xffffffff


	//   ....[27]....
        /*04d0*/ 	.word	0xffffffff


	//   ....[28]....
        /*04d4*/ 	.word	0xffffffff


	//   ....[29]....
        /*04d8*/ 	.word	0xffffffff


	//   ....[30]....
        /*04dc*/ 	.word	0xffffffff


	//   ....[31]....
        /*04e0*/ 	.word	0xffffffff


	//   ....[32]....
        /*04e4*/ 	.word	0xffffffff


	//   ....[33]....
        /*04e8*/ 	.word	0xffffffff


	//   ....[34]....
        /*04ec*/ 	.word	0xffffffff


	//   ....[35]....
        /*04f0*/ 	.word	0xffffffff


	//   ....[36]....
        /*04f4*/ 	.word	0xffffffff


	//   ....[37]....
        /*04f8*/ 	.word	0xffffffff


	//   ....[38]....
        /*04fc*/ 	.word	0xffffffff


	//   ....[39]....
        /*0500*/ 	.word	0xffffffff


	//   ....[40]....
        /*0504*/ 	.word	0xffffffff


	//   ....[41]....
        /*0508*/ 	.word	0xffffffff


	//   ....[42]....
        /*050c*/ 	.word	0xffffffff


	//   ....[43]....
        /*0510*/ 	.word	0xffffffff


	//   ....[44]....
        /*0514*/ 	.word	0xffffffff


	//   ....[45]....
        /*0518*/ 	.word	0xffffffff


	//   ....[46]....
        /*051c*/ 	.word	0xffffffff


	//   ....[47]....
        /*0520*/ 	.word	0xffffffff


	//   ....[48]....
        /*0524*/ 	.word	0xffffffff


	//   ....[49]....
        /*0528*/ 	.word	0xffffffff


	//   ....[50]....
        /*052c*/ 	.word	0xffffffff


	//   ....[51]....
        /*0530*/ 	.word	0xffffffff


	//   ....[52]....
        /*0534*/ 	.word	0xffffffff


	//   ....[53]....
        /*0538*/ 	.word	0xffffffff


	//   ....[54]....
        /*053c*/ 	.word	0xffffffff


	//   ....[55]....
        /*0540*/ 	.word	0xffffffff


	//   ....[56]....
        /*0544*/ 	.word	0xffffffff


	//   ....[57]....
        /*0548*/ 	.word	0xffffffff


	//   ....[58]....
        /*054c*/ 	.word	0xffffffff


	//   ....[59]....
        /*0550*/ 	.word	0xffffffff


	//   ....[60]....
        /*0554*/ 	.word	0xffffffff


	//   ....[61]....
        /*0558*/ 	.word	0xffffffff


	//   ....[62]....
        /*055c*/ 	.word	0xffffffff


	//   ....[63]....
        /*0560*/ 	.word	0xffffffff


	//   ....[64]....
        /*0564*/ 	.word	0xffffffff


	//   ....[65]....
        /*0568*/ 	.word	0xffffffff


	//   ....[66]....
        /*056c*/ 	.word	0xffffffff


	//   ....[67]....
        /*0570*/ 	.word	0xffffffff


	//   ....[68]....
        /*0574*/ 	.word	0xffffffff


	//   ....[69]....
        /*0578*/ 	.word	0xffffffff


	//   ....[70]....
        /*057c*/ 	.word	0xffffffff


	//   ....[71]....
        /*0580*/ 	.word	0xffffffff


	//   ....[72]....
        /*0584*/ 	.word	0xffffffff


	//   ....[73]....
        /*0588*/ 	.word	0xffffffff


	//   ....[74]....
        /*058c*/ 	.word	0xffffffff


	//   ....[75]....
        /*0590*/ 	.word	0xffffffff


	//   ....[76]....
        /*0594*/ 	.word	0xffffffff


	//   ....[77]....
        /*0598*/ 	.word	0xffffffff


	//   ....[78]....
        /*059c*/ 	.word	0xffffffff


	//   ....[79]....
        /*05a0*/ 	.word	0xffffffff


	//   ....[80]....
        /*05a4*/ 	.word	0xffffffff


	//   ....[81]....
        /*05a8*/ 	.word	0xffffffff


	//   ....[82]....
        /*05ac*/ 	.word	0xffffffff


	//   ....[83]....
        /*05b0*/ 	.word	0xffffffff


	//   ....[84]....
        /*05b4*/ 	.word	0xffffffff


	//   ....[85]....
        /*05b8*/ 	.word	0xffffffff


	//   ....[86]....
        /*05bc*/ 	.word	0xffffffff


	//   ....[87]....
        /*05c0*/ 	.word	0xffffffff


	//   ....[88]....
        /*05c4*/ 	.word	0xffffffff


	//   ....[89]....
        /*05c8*/ 	.word	0xffffffff


	//   ....[90]....
        /*05cc*/ 	.word	0xffffffff


	//   ....[91]....
        /*05d0*/ 	.word	0xffffffff


	//   ....[92]....
        /*05d4*/ 	.word	0xffffffff


	//   ....[93]....
        /*05d8*/ 	.word	0xffffffff


	//   ....[94]....
        /*05dc*/ 	.word	0xffffffff


	//   ....[95]....
        /*05e0*/ 	.word	0xffffffff


	//   ....[96]....
        /*05e4*/ 	.word	0xffffffff


	//   ....[97]....
        /*05e8*/ 	.word	0xffffffff


	//   ....[98]....
        /*05ec*/ 	.word	0xffffffff


	//   ....[99]....
        /*05f0*/ 	.word	0xffffffff


	//   ....[100]....
        /*05f4*/ 	.word	0xffffffff


	//   ....[101]....
        /*05f8*/ 	.word	0xffffffff


	//   ....[102]....
        /*05fc*/ 	.word	0xffffffff


	//   ....[103]....
        /*0600*/ 	.word	0xffffffff


	//   ....[104]....
        /*0604*/ 	.word	0xffffffff


	//   ....[105]....
        /*0608*/ 	.word	0x0500000f


	//   ....[106]....
        /*060c*/ 	.word	0x0500000f


	//   ....[107]....
        /*0610*/ 	.word	0x0500000f


	//   ....[108]....
        /*0614*/ 	.word	0x0500000f


	//   ....[109]....
        /*0618*/ 	.word	0x0500000f


	//   ....[110]....
        /*061c*/ 	.word	0x0500000f


	//   ....[111]....
        /*0620*/ 	.word	0x0500000f


	//   ....[112]....
        /*0624*/ 	.word	0x0500000f


	//   ....[113]....
        /*0628*/ 	.word	0x0500000f


	//   ....[114]....
        /*062c*/ 	.word	0x0500000f


	//   ....[115]....
        /*0630*/ 	.word	0x0500000f


	//   ....[116]....
        /*0634*/ 	.word	0x0500000f


	//   ....[117]....
        /*0638*/ 	.word	0x0500000f


	//   ....[118]....
        /*063c*/ 	.word	0x0500000f


	//   ....[119]....
        /*0640*/ 	.word	0x0500000f


	//   ....[120]....
        /*0644*/ 	.word	0x0500000f


	//   ....[121]....
        /*0648*/ 	.word	0x0500000f


	//   ....[122]....
        /*064c*/ 	.word	0x0500000f


	//   ....[123]....
        /*0650*/ 	.word	0x0500000f


	//   ....[124]....
        /*0654*/ 	.word	0x0500000f


	//   ....[125]....
        /*0658*/ 	.word	0x0500000f


	//   ....[126]....
        /*065c*/ 	.word	0x0500000f


	//   ....[127]....
        /*0660*/ 	.word	0x0500000f


	//   ....[128]....
        /*0664*/ 	.word	0x0500000f


	//   ....[129]....
        /*0668*/ 	.word	0x0500000f


	//   ....[130]....
        /*066c*/ 	.word	0x0500000f


	//   ....[131]....
        /*0670*/ 	.word	0x0500000f


	//   ....[132]....
        /*0674*/ 	.word	0x0500000f


	//   ....[133]....
        /*0678*/ 	.word	0x0500000f


	//   ....[134]....
        /*067c*/ 	.word	0x0500000f


	//   ....[135]....
        /*0680*/ 	.word	0x0500000f


	//   ....[136]....
        /*0684*/ 	.word	0x0500000f


	//   ....[137]....
        /*0688*/ 	.word	0x0500000f


	//   ....[138]....
        /*068c*/ 	.word	0x0500000f


	//   ....[139]....
        /*0690*/ 	.word	0x0500000f


	//----- nvinfo : EIATTR_COOP_GROUP_INSTR_OFFSETS
	.align		4
.L_239:
        /*0694*/ 	.byte	0x04, 0x28
        /*0696*/ 	.short	(.L_241 - .L_240)


	//   ....[0]....
.L_240:
        /*0698*/ 	.word	0x00000060


	//   ....[1]....
        /*069c*/ 	.word	0x00000140


	//   ....[2]....
        /*06a0*/ 	.word	0x00000190


	//   ....[3]....
        /*06a4*/ 	.word	0x000003c0


	//   ....[4]....
        /*06a8*/ 	.word	0x00000520


	//   ....[5]....
        /*06ac*/ 	.word	0x00000640


	//   ....[6]....
        /*06b0*/ 	.word	0x000007a0


	//   ....[7]....
        /*06b4*/ 	.word	0x00001aa0


	//   ....[8]....
        /*06b8*/ 	.word	0x00002860


	//   ....[9]....
        /*06bc*/ 	.word	0x000034e0


	//   ....[10]....
        /*06c0*/ 	.word	0x00003b20


	//   ....[11]....
        /*06c4*/ 	.word	0x00003c50


	//   ....[12]....
        /*06c8*/ 	.word	0x000041c0


	//   ....[13]....
        /*06cc*/ 	.word	0x00004260


	//   ....[14]....
        /*06d0*/ 	.word	0x000064b0


	//   ....[15]....
        /*06d4*/ 	.word	0x00006770


	//   ....[16]....
        /*06d8*/ 	.word	0x000074c0


	//   ....[17]....
        /*06dc*/ 	.word	0x000075d0


	//   ....[18]....
        /*06e0*/ 	.word	0x00007ba0


	//   ....[19]....
        /*06e4*/ 	.word	0x00007c30


	//   ....[20]....
        /*06e8*/ 	.word	0x00009de0


	//   ....[21]....
        /*06ec*/ 	.word	0x00009e00


	//   ....[22]....
        /*06f0*/ 	.word	0x0000a280


	//   ....[23]....
        /*06f4*/ 	.word	0x0000a2f0


	//   ....[24]....
        /*06f8*/ 	.word	0x0000c030


	//   ....[25]....
        /*06fc*/ 	.word	0x0000c480


	//   ....[26]....
        /*0700*/ 	.word	0x0000d1e0


	//   ....[27]....
        /*0704*/ 	.word	0x0000d300


	//   ....[28]....
        /*0708*/ 	.word	0x0000d8c0


	//   ....[29]....
        /*070c*/ 	.word	0x0000d920


	//   ....[30]....
        /*0710*/ 	.word	0x0000e9a0


	//   ....[31]....
        /*0714*/ 	.word	0x0000e9e0


	//   ....[32]....
        /*0718*/ 	.word	0x0000eae0


	//   ....[33]....
        /*071c*/ 	.word	0x0000eb00


	//   ....[34]....
        /*0720*/ 	.word	0x000102f0


	//   ....[35]....
        /*0724*/ 	.word	0x00010320


	//   ....[36]....
        /*0728*/ 	.word	0x00010350


	//   ....[37]....
        /*072c*/ 	.word	0x000103c0


	//   ....[38]....
        /*0730*/ 	.word	0x00010a80


	//   ....[39]....
        /*0734*/ 	.word	0x00010aa0


	//   ....[40]....
        /*0738*/ 	.word	0x00010bc0


	//   ....[41]....
        /*073c*/ 	.word	0x00010be0


	//   ....[42]....
        /*0740*/ 	.word	0x00010cf0


	//   ....[43]....
        /*0744*/ 	.word	0x00010d10


	//   ....[44]....
        /*0748*/ 	.word	0x00010e30


	//   ....[45]....
        /*074c*/ 	.word	0x00010e50


	//   ....[46]....
        /*0750*/ 	.word	0x000117e0


	//   ....[47]....
        /*0754*/ 	.word	0x00011810


	//   ....[48]....
        /*0758*/ 	.word	0x00011930


	//   ....[49]....
        /*075c*/ 	.word	0x00011950


	//   ....[50]....
        /*0760*/ 	.word	0x00011a60


	//   ....[51]....
        /*0764*/ 	.word	0x00011a80


	//   ....[52]....
        /*0768*/ 	.word	0x00011ba0


	//   ....[53]....
        /*076c*/ 	.word	0x00011bc0


	//   ....[54]....
        /*0770*/ 	.word	0x00011d70


	//   ....[55]....
        /*0774*/ 	.word	0x00011f60


	//   ....[56]....
        /*0778*/ 	.word	0x00011f90


	//   ....[57]....
        /*077c*/ 	.word	0x00011fc0


	//   ....[58]....
        /*0780*/ 	.word	0x00011ff0


	//   ....[59]....
        /*0784*/ 	.word	0x00012020


	//   ....[60]....
        /*0788*/ 	.word	0x00012050


	//   ....[61]....
        /*078c*/ 	.word	0x000121d0


	//   ....[62]....
        /*0790*/ 	.word	0x00012200


	//   ....[63]....
        /*0794*/ 	.word	0x00012230


	//   ....[64]....
        /*0798*/ 	.word	0x00012260


	//   ....[65]....
        /*079c*/ 	.word	0x00012290


	//   ....[66]....
        /*07a0*/ 	.word	0x000122c0


	//   ....[67]....
        /*07a4*/ 	.word	0x00012370


	//   ....[68]....
        /*07a8*/ 	.word	0x000123d0


	//   ....[69]....
        /*07ac*/ 	.word	0x00012460


	//   ....[70]....
        /*07b0*/ 	.word	0x000139c0


	//   ....[71]....
        /*07b4*/ 	.word	0x00014610


	//   ....[72]....
        /*07b8*/ 	.word	0x00014660


	//   ....[73]....
        /*07bc*/ 	.word	0x00014680


	//   ....[74]....
        /*07c0*/ 	.word	0x000146c0


	//   ....[75]....
        /*07c4*/ 	.word	0x000147f0


	//   ....[76]....
        /*07c8*/ 	.word	0x00014800


	//   ....[77]....
        /*07cc*/ 	.word	0x000148a0


	//   ....[78]....
        /*07d0*/ 	.word	0x000148b0


	//   ....[79]....
        /*07d4*/ 	.word	0x00014950


	//   ....[80]....
        /*07d8*/ 	.word	0x00014960


	//   ....[81]....
        /*07dc*/ 	.word	0x00014a00


	//   ....[82]....
        /*07e0*/ 	.word	0x00014a10


	//   ....[83]....
        /*07e4*/ 	.word	0x00014a90


	//   ....[84]....
        /*07e8*/ 	.word	0x00014ac0


	//   ....[85]....
        /*07ec*/ 	.word	0x00014ae0


	//   ....[86]....
        /*07f0*/ 	.word	0x00014af0


	//   ....[87]....
        /*07f4*/ 	.word	0x00017bd0


	//   ....[88]....
        /*07f8*/ 	.word	0x00017c30


	//   ....[89]....
        /*07fc*/ 	.word	0x00017c60


	//   ....[90]....
        /*0800*/ 	.word	0x00017c70


	//   ....[91]....
        /*0804*/ 	.word	0x00017ca0


	//   ....[92]....
        /*0808*/ 	.word	0x00017cd0


	//   ....[93]....
        /*080c*/ 	.word	0x00017d00


	//   ....[94]....
        /*0810*/ 	.word	0x00017d30


	//   ....[95]....
        /*0814*/ 	.word	0x00017ec0


	//   ....[96]....
        /*0818*/ 	.word	0x00017ef0


	//   ....[97]....
        /*081c*/ 	.word	0x00017f20


	//   ....[98]....
        /*0820*/ 	.word	0x00017f50


	//   ....[99]....
        /*0824*/ 	.word	0x00017f80


	//   ....[100]....
        /*0828*/ 	.word	0x00017fb0


	//   ....[101]....
        /*082c*/ 	.word	0x00018070


	//   ....[102]....
        /*0830*/ 	.word	0x00018090


	//   ....[103]....
        /*0834*/ 	.word	0x00018100


	//   ....[104]....
        /*0838*/ 	.word	0x000187e0


	//   ....[105]....
        /*083c*/ 	.word	0x00018e90


	//   ....[106]....
        /*0840*/ 	.word	0x00019060


	//   ....[107]....
        /*0844*/ 	.word	0x000190b0


	//   ....[108]....
        /*0848*/ 	.word	0x000191e0


	//   ....[109]....
        /*084c*/ 	.word	0x00019230


	//   ....[110]....
        /*0850*/ 	.word	0x00019370


	//   ....[111]....
        /*0854*/ 	.word	0x000193e0


	//   ....[112]....
        /*0858*/ 	.word	0x00019510


	//   ....[113]....
        /*085c*/ 	.word	0x00019560


	//   ....[114]....
        /*0860*/ 	.word	0x00019690


	//   ....[115]....
        /*0864*/ 	.word	0x000196e0


	//   ....[116]....
        /*0868*/ 	.word	0x00019810


	//   ....[117]....
        /*086c*/ 	.word	0x00019860


	//   ....[118]....
        /*0870*/ 	.word	0x00019970


	//   ....[119]....
        /*0874*/ 	.word	0x000199e0


	//   ....[120]....
        /*0878*/ 	.word	0x00019af0


	//   ....[121]....
        /*087c*/ 	.word	0x00019b40


	//   ....[122]....
        /*0880*/ 	.word	0x00019e70


	//   ....[123]....
        /*0884*/ 	.word	0x00019f10


	//   ....[124]....
        /*0888*/ 	.word	0x0001a040


	//   ....[125]....
        /*088c*/ 	.word	0x0001a0b0


	//   ....[126]....
        /*0890*/ 	.word	0x0001a130


	//   ....[127]....
        /*0894*/ 	.word	0x0001a1b0


	//   ....[128]....
        /*0898*/ 	.word	0x0001a230


	//   ....[129]....
        /*089c*/ 	.word	0x0001a2c0


	//   ....[130]....
        /*08a0*/ 	.word	0x0001a360


	//   ....[131]....
        /*08a4*/ 	.word	0x0001a400


	//   ....[132]....
        /*08a8*/ 	.word	0x0001a470


	//   ....[133]....
        /*08ac*/ 	.word	0x0001a4e0


	//   ....[134]....
        /*08b0*/ 	.word	0x0001a550


	//   ....[135]....
        /*08b4*/ 	.word	0x0001a5d0


	//   ....[136]....
        /*08b8*/ 	.word	0x0001a650


	//   ....[137]....
        /*08bc*/ 	.word	0x0001a6f0


	//   ....[138]....
        /*08c0*/ 	.word	0x0001a780


	//   ....[139]....
        /*08c4*/ 	.word	0x0001a8b0


	//----- nvinfo : EIATTR_REG_RECONFIG
	.align		4
.L_241:
        /*08c8*/ 	.byte	0x01, 0x54
	.zero		2


	//----- nvinfo : EIATTR_SYSCALL_OFFSETS
	.align		4
        /*08cc*/ 	.byte	0x04, 0x46
        /*08ce*/ 	.short	(.L_243 - .L_242)


	//   ....[0]....
.L_242:
        /*08d0*/ 	.word	0x00001c80


	//   ....[1]....
        /*08d4*/ 	.word	0x000135f0


	//   ....[2]....
        /*08d8*/ 	.word	0x00013740


	//   ....[3]....
        /*08dc*/ 	.word	0x00013830


	//   ....[4]....
        /*08e0*/ 	.word	0x00014170


	//----- nvinfo : EIATTR_MBARRIER_INSTR_OFFSETS
	.align		4
.L_243:
        /*08e4*/ 	.byte	0x04, 0x39
        /*08e6*/ 	.short	(.L_245 - .L_244)


	//   ....[0]....
.L_244:
        /*08e8*/ 	.word	0x00000270
        /*08ec*/ 	.word	0x000000ff
        /*08f0*/ 	.word	0x00030800
        /*08f4*/ 	.short	0x0100
        /*08f6*/ 	.byte	0x08
	.zero		1


	//   ....[1]....
        /*08f8*/ 	.word	0x00000280
        /*08fc*/ 	.word	0x000000ff
        /*0900*/ 	.word	0x00030820
        /*0904*/ 	.short	0x0100
        /*0906*/ 	.byte	0x08
	.zero		1


	//   ....[2]....
        /*0908*/ 	.word	0x00000370
        /*090c*/ 	.word	0x000000ff
        /*0910*/ 	.word	0x00030830
        /*0914*/ 	.short	0x0100
        /*0916*/ 	.byte	0x08
	.zero		1


	//   ....[3]....
        /*0918*/ 	.word	0x00000380
        /*091c*/ 	.word	0x000000ff
        /*0920*/ 	.word	0x00030840
        /*0924*/ 	.short	0x0100
        /*0926*/ 	.byte	0x08
	.zero		1


	//   ....[4]....
        /*0928*/ 	.word	0x00000390
        /*092c*/ 	.word	0x000000ff
        /*0930*/ 	.word	0x00030838
        /*0934*/ 	.short	0x0100
        /*0936*/ 	.byte	0x08
	.zero		1


	//   ....[5]....
        /*0938*/ 	.word	0x000003a0
        /*093c*/ 	.word	0x000000ff
        /*0940*/ 	.word	0x00030848
        /*0944*/ 	.short	0x0100
        /*0946*/ 	.byte	0x08
	.zero		1


	//   ....[6]....
        /*0948*/ 	.word	0x000004d0
        /*094c*/ 	.word	0x000000ff
        /*0950*/ 	.word	0x00030850
        /*0954*/ 	.short	0x0100
        /*0956*/ 	.byte	0x08
	.zero		1


	//   ....[7]....
        /*0958*/ 	.word	0x000004e0
        /*095c*/ 	.word	0x000000ff
        /*0960*/ 	.word	0x00030860
        /*0964*/ 	.short	0x0100
        /*0966*/ 	.byte	0x08
	.zero		1


	//   ....[8]....
        /*0968*/ 	.word	0x000004f0
        /*096c*/ 	.word	0x000000ff
        /*0970*/ 	.word	0x00030858
        /*0974*/ 	.short	0x0100
        /*0976*/ 	.byte	0x08
	.zero		1


	//   ....[9]....
        /*0978*/ 	.word	0x00000500
        /*097c*/ 	.word	0x000000ff
        /*0980*/ 	.word	0x00030868
        /*0984*/ 	.short	0x0100
        /*0986*/ 	.byte	0x08
	.zero		1


	//   ....[10]....
        /*0988*/ 	.word	0x000005f0
        /*098c*/ 	.word	0x000000ff
        /*0990*/ 	.word	0x00030870
        /*0994*/ 	.short	0x0100
        /*0996*/ 	.byte	0x06
	.zero		1


	//   ....[11]....
        /*0998*/ 	.word	0x00000600
        /*099c*/ 	.word	0x000000ff
        /*09a0*/ 	.word	0x00030880
        /*09a4*/ 	.short	0x0100
        /*09a6*/ 	.byte	0x06
	.zero		1


	//   ....[12]....
        /*09a8*/ 	.word	0x00000610
        /*09ac*/ 	.word	0x000000ff
        /*09b0*/ 	.word	0x00030878
        /*09b4*/ 	.short	0x0100
        /*09b6*/ 	.byte	0x06
	.zero		1


	//   ....[13]....
        /*09b8*/ 	.word	0x00000620
        /*09bc*/ 	.word	0x000000ff
        /*09c0*/ 	.word	0x00030888
        /*09c4*/ 	.short	0x0100
        /*09c6*/ 	.byte	0x06
	.zero		1


	//   ....[14]....
        /*09c8*/ 	.word	0x00000750
        /*09cc*/ 	.word	0x000000ff
        /*09d0*/ 	.word	0x00030890
        /*09d4*/ 	.short	0x0100
        /*09d6*/ 	.byte	0x08
	.zero		1


	//   ....[15]....
        /*09d8*/ 	.word	0x00000760
        /*09dc*/ 	.word	0x000000ff
        /*09e0*/ 	.word	0x000308a0
        /*09e4*/ 	.short	0x0100
        /*09e6*/ 	.byte	0x08
	.zero		1


	//   ....[16]....
        /*09e8*/ 	.word	0x00000770
        /*09ec*/ 	.word	0x000000ff
        /*09f0*/ 	.word	0x00030898
        /*09f4*/ 	.short	0x0100
        /*09f6*/ 	.byte	0x08
	.zero		1


	//   ....[17]....
        /*09f8*/ 	.word	0x00000780
        /*09fc*/ 	.word	0x000000ff
        /*0a00*/ 	.word	0x000308a8
        /*0a04*/ 	.short	0x0100
        /*0a06*/ 	.byte	0x08
	.zero		1


	//   ....[18]....
        /*0a08*/ 	.word	0x000008b0
        /*0a0c*/ 	.word	0x000000ff
        /*0a10*/ 	.word	0x000308b0
        /*0a14*/ 	.short	0x0100
        /*0a16*/ 	.byte	0x08
	.zero		1


	//   ....[19]....
        /*0a18*/ 	.word	0x000008c0
        /*0a1c*/ 	.word	0x000000ff
        /*0a20*/ 	.word	0x000308c0
        /*0a24*/ 	.short	0x0100
        /*0a26*/ 	.byte	0x08
	.zero		1


	//   ....[20]....
        /*0a28*/ 	.word	0x000008d0
        /*0a2c*/ 	.word	0x000000ff
        /*0a30*/ 	.word	0x000308b8
        /*0a34*/ 	.short	0x0100
        /*0a36*/ 	.byte	0x08
	.zero		1


	//   ....[21]....
        /*0a38*/ 	.word	0x000008e0
        /*0a3c*/ 	.word	0x000000ff
        /*0a40*/ 	.word	0x000308c8
        /*0a44*/ 	.short	0x0100
        /*0a46*/ 	.byte	0x08
	.zero		1


	//   ....[22]....
        /*0a48*/ 	.word	0x00001d20
        /*0a4c*/ 	.word	0x000000ff
        /*0a50*/ 	.word	0x00030800
        /*0a54*/ 	.short	0x010a
        /*0a56*/ 	.byte	0x26
	.zero		1


	//   ....[23]....
        /*0a58*/ 	.word	0x00001da0
        /*0a5c*/ 	.word	0x0000000b
        /*0a60*/ 	.word	0x00030830
        /*0a64*/ 	.short	0x010a
        /*0a66*/ 	.byte	0x3f
	.zero		1


	//   ....[24]....
        /*0a68*/ 	.word	0x00001e40
        /*0a6c*/ 	.word	0x0000000b
        /*0a70*/ 	.word	0x00030830
        /*0a74*/ 	.short	0x010a
        /*0a76*/ 	.byte	0x3f
	.zero		1


	//   ....[25]....
        /*0a78*/ 	.word	0x000028a0
        /*0a7c*/ 	.word	0x00000004
        /*0a80*/ 	.word	0x00000000
        /*0a84*/ 	.short	0x0101
        /*0a86*/ 	.byte	0x3f
	.zero		1


	//   ....[26]....
        /*0a88*/ 	.word	0x000050f0
        /*0a8c*/ 	.word	0x000000ff
        /*0a90*/ 	.word	0x00030830
        /*0a94*/ 	.short	0x010a
        /*0a96*/ 	.byte	0x07
	.zero		1


	//   ....[27]....
        /*0a98*/ 	.word	0x00005130
        /*0a9c*/ 	.word	0x000000ff
        /*0aa0*/ 	.word	0x00030830
        /*0aa4*/ 	.short	0x010a
        /*0aa6*/ 	.byte	0x07
	.zero		1


	//   ....[28]....
        /*0aa8*/ 	.word	0x00005bf0
        /*0aac*/ 	.word	0x000000ff
        /*0ab0*/ 	.word	0x00030850
        /*0ab4*/ 	.short	0x010a
        /*0ab6*/ 	.byte	0x06
	.zero		1


	//   ....[29]....
        /*0ab8*/ 	.word	0x00005c30
        /*0abc*/ 	.word	0x000000ff
        /*0ac0*/ 	.word	0x00030850
        /*0ac4*/ 	.short	0x010a
        /*0ac6*/ 	.byte	0x06
	.zero		1


	//   ....[30]....
        /*0ac8*/ 	.word	0x000065f0
        /*0acc*/ 	.word	0x0000000c
        /*0ad0*/ 	.word	0x00000000
        /*0ad4*/ 	.short	0x0101
        /*0ad6*/ 	.byte	0x3f
	.zero		1


	//   ....[31]....
        /*0ad8*/ 	.word	0x00008030
        /*0adc*/ 	.word	0x00000084
        /*0ae0*/ 	.word	0x00000000
        /*0ae4*/ 	.short	0x0101
        /*0ae6*/ 	.byte	0x3f
	.zero		1


	//   ....[32]....
        /*0ae8*/ 	.word	0x00008970
        /*0aec*/ 	.word	0x000000ff
        /*0af0*/ 	.word	0x00030830
        /*0af4*/ 	.short	0x010a
        /*0af6*/ 	.byte	0x06
	.zero		1


	//   ....[33]....
        /*0af8*/ 	.word	0x000089b0
        /*0afc*/ 	.word	0x000000ff
        /*0b00*/ 	.word	0x00030830
        /*0b04*/ 	.short	0x010a
        /*0b06*/ 	.byte	0x06
	.zero		1


	//   ....[34]....
        /*0b08*/ 	.word	0x00009470
        /*0b0c*/ 	.word	0x000000ff
        /*0b10*/ 	.word	0x00030850
        /*0b14*/ 	.short	0x010a
        /*0b16*/ 	.byte	0x0a
	.zero		1


	//   ....[35]....
        /*0b18*/ 	.word	0x000094b0
        /*0b1c*/ 	.word	0x000000ff
        /*0b20*/ 	.word	0x00030850
        /*0b24*/ 	.short	0x010a
        /*0b26*/ 	.byte	0x0a
	.zero		1


	//   ....[36]....
        /*0b28*/ 	.word	0x0000a7f0
        /*0b2c*/ 	.word	0x0000000d
        /*0b30*/ 	.word	0x00000000
        /*0b34*/ 	.short	0x0101
        /*0b36*/ 	.byte	0x3f
	.zero		1


	//   ....[37]....
        /*0b38*/ 	.word	0x0000a830
        /*0b3c*/ 	.word	0x0000008a
        /*0b40*/ 	.word	0x00000000
        /*0b44*/ 	.short	0x0101
        /*0b46*/ 	.byte	0x3f
	.zero		1


	//   ....[38]....
        /*0b48*/ 	.word	0x0000adf0
        /*0b4c*/ 	.word	0x000000ff
        /*0b50*/ 	.word	0x00030830
        /*0b54*/ 	.short	0x010a
        /*0b56*/ 	.byte	0x06
	.zero		1


	//   ....[39]....
        /*0b58*/ 	.word	0x0000ae30
        /*0b5c*/ 	.word	0x000000ff
        /*0b60*/ 	.word	0x00030830
        /*0b64*/ 	.short	0x010a
        /*0b66*/ 	.byte	0x06
	.zero		1


	//   ....[40]....
        /*0b68*/ 	.word	0x0000b8f0
        /*0b6c*/ 	.word	0x000000ff
        /*0b70*/ 	.word	0x00030850
        /*0b74*/ 	.short	0x010a
        /*0b76*/ 	.byte	0x0a
	.zero		1


	//   ....[41]....
        /*0b78*/ 	.word	0x0000b930
        /*0b7c*/ 	.word	0x000000ff
        /*0b80*/ 	.word	0x00030850
        /*0b84*/ 	.short	0x010a
        /*0b86*/ 	.byte	0x0a
	.zero		1


	//   ....[42]....
        /*0b88*/ 	.word	0x0000c300
        /*0b8c*/ 	.word	0x0000000e
        /*0b90*/ 	.word	0x00000000
        /*0b94*/ 	.short	0x0101
        /*0b96*/ 	.byte	0x3f
	.zero		1


	//   ....[43]....
        /*0b98*/ 	.word	0x0000dc80
        /*0b9c*/ 	.word	0x0000007d
        /*0ba0*/ 	.word	0x00000000
        /*0ba4*/ 	.short	0x0101
        /*0ba6*/ 	.byte	0x3f
	.zero		1


	//   ....[44]....
        /*0ba8*/ 	.word	0x0000e910
        /*0bac*/ 	.word	0x000000ff
        /*0bb0*/ 	.word	0x00030850
        /*0bb4*/ 	.short	0x010a
        /*0bb6*/ 	.byte	0x05
	.zero		1


	//   ....[45]....
        /*0bb8*/ 	.word	0x0000e950
        /*0bbc*/ 	.word	0x000000ff
        /*0bc0*/ 	.word	0x00030850
        /*0bc4*/ 	.short	0x010a
        /*0bc6*/ 	.byte	0x05
	.zero		1


	//   ....[46]....
        /*0bc8*/ 	.word	0x0000ee10
        /*0bcc*/ 	.word	0x00000009
        /*0bd0*/ 	.word	0x00000000
        /*0bd4*/ 	.short	0x0101
        /*0bd6*/ 	.byte	0x3f
	.zero		1


	//   ....[47]....
        /*0bd8*/ 	.word	0x00010a70
        /*0bdc*/ 	.word	0x00000017
        /*0be0*/ 	.word	0x00000000
        /*0be4*/ 	.short	0x0101
        /*0be6*/ 	.byte	0x3f
	.zero		1


	//   ....[48]....
        /*0be8*/ 	.word	0x00013c60
        /*0bec*/ 	.word	0x00000000
        /*0bf0*/ 	.word	0x00030840
        /*0bf4*/ 	.short	0x010a
        /*0bf6*/ 	.byte	0x3f
	.zero		1


	//   ....[49]....
        /*0bf8*/ 	.word	0x00014c90
        /*0bfc*/ 	.word	0x0000000a
        /*0c00*/ 	.word	0x00030800
        /*0c04*/ 	.short	0x0107
        /*0c06*/ 	.byte	0x3f
	.zero		1


	//   ....[50]....
        /*0c08*/ 	.word	0x00014da0
        /*0c0c*/ 	.word	0x00000002
        /*0c10*/ 	.word	0x00030800
        /*0c14*/ 	.short	0x0101
        /*0c16*/ 	.byte	0x3f
	.zero		1


	//   ....[51]....
        /*0c18*/ 	.word	0x00014dc0
        /*0c1c*/ 	.word	0x00000002
        /*0c20*/ 	.word	0x00030820
        /*0c24*/ 	.short	0x010a
        /*0c26*/ 	.byte	0x3f
	.zero		1


	//   ....[52]....
        /*0c28*/ 	.word	0x00015150
        /*0c2c*/ 	.word	0x00000003
        /*0c30*/ 	.word	0x00030840
        /*0c34*/ 	.short	0x010a
        /*0c36*/ 	.byte	0x3f
	.zero		1


	//   ....[53]....
        /*0c38*/ 	.word	0x00015610
        /*0c3c*/ 	.word	0x00000003
        /*0c40*/ 	.word	0x00000060
        /*0c44*/ 	.short	0x010a
        /*0c46*/ 	.byte	0x3f
	.zero		1


	//   ....[54]....
        /*0c48*/ 	.word	0x00015e10
        /*0c4c*/ 	.word	0x00000003
        /*0c50*/ 	.word	0x00030840
        /*0c54*/ 	.short	0x010a
        /*0c56*/ 	.byte	0x3f
	.zero		1


	//   ....[55]....
        /*0c58*/ 	.word	0x000162d0
        /*0c5c*/ 	.word	0x00000002
        /*0c60*/ 	.word	0x00000060
        /*0c64*/ 	.short	0x010a
        /*0c66*/ 	.byte	0x3f
	.zero		1


	//   ....[56]....
        /*0c68*/ 	.word	0x000169e0
        /*0c6c*/ 	.word	0x00000002
        /*0c70*/ 	.word	0x00030840
        /*0c74*/ 	.short	0x010a
        /*0c76*/ 	.byte	0x3f
	.zero		1


	//   ....[57]....
        /*0c78*/ 	.word	0x00016ea0
        /*0c7c*/ 	.word	0x00000002
        /*0c80*/ 	.word	0x00000060
        /*0c84*/ 	.short	0x010a
        /*0c86*/ 	.byte	0x3f
	.zero		1


	//   ....[58]....
        /*0c88*/ 	.word	0x00017540
        /*0c8c*/ 	.word	0x00000000
        /*0c90*/ 	.word	0x00030860
        /*0c94*/ 	.short	0x010a
        /*0c96*/ 	.byte	0x3f
	.zero		1


	//   ....[59]....
        /*0c98*/ 	.word	0x00018760
        /*0c9c*/ 	.word	0x00000000
        /*0ca0*/ 	.word	0x00030820
        /*0ca4*/ 	.short	0x010a
        /*0ca6*/ 	.byte	0x3f
	.zero		1


	//   ....[60]....
        /*0ca8*/ 	.word	0x00018940
        /*0cac*/ 	.word	0x00000006
        /*0cb0*/ 	.word	0x00000000
        /*0cb4*/ 	.short	0x010a
        /*0cb6*/ 	.byte	0x3f
	.zero		1


	//   ....[61]....
        /*0cb8*/ 	.word	0x000189b0
        /*0cbc*/ 	.word	0x00000007
        /*0cc0*/ 	.word	0x00000000
        /*0cc4*/ 	.short	0x010a
        /*0cc6*/ 	.byte	0x3f
	.zero		1


	//   ....[62]....
        /*0cc8*/ 	.word	0x00018a20
        /*0ccc*/ 	.word	0x00000004
        /*0cd0*/ 	.word	0x00000000
        /*0cd4*/ 	.short	0x010a
        /*0cd6*/ 	.byte	0x3f
	.zero		1


	//   ....[63]....
        /*0cd8*/ 	.word	0x00018a50
        /*0cdc*/ 	.word	0x00000003
        /*0ce0*/ 	.word	0x00000000
        /*0ce4*/ 	.short	0x010a
        /*0ce6*/ 	.byte	0x3f
	.zero		1


	//   ....[64]....
        /*0ce8*/ 	.word	0x00018ac0
        /*0cec*/ 	.word	0x00000003
        /*0cf0*/ 	.word	0x00030800
        /*0cf4*/ 	.short	0x010a
        /*0cf6*/ 	.byte	0x3f
	.zero		1


	//   ....[65]....
        /*0cf8*/ 	.word	0x00018b10
        /*0cfc*/ 	.word	0x0000000b
        /*0d00*/ 	.word	0x00030830
        /*0d04*/ 	.short	0x010a
        /*0d06*/ 	.byte	0x3f
	.zero		1


	//   ....[66]....
        /*0d08*/ 	.word	0x00018b70
        /*0d0c*/ 	.word	0x0000000c
        /*0d10*/ 	.word	0x00030830
        /*0d14*/ 	.short	0x010a
        /*0d16*/ 	.byte	0x3f
	.zero		1


	//   ....[67]....
        /*0d18*/ 	.word	0x00018bd0
        /*0d1c*/ 	.word	0x00000009
        /*0d20*/ 	.word	0x00030850
        /*0d24*/ 	.short	0x010a
        /*0d26*/ 	.byte	0x3f
	.zero		1


	//   ....[68]....
        /*0d28*/ 	.word	0x00018c30
        /*0d2c*/ 	.word	0x00000004
        /*0d30*/ 	.word	0x00030830
        /*0d34*/ 	.short	0x010a
        /*0d36*/ 	.byte	0x3f
	.zero		1


	//   ....[69]....
        /*0d38*/ 	.word	0x00018c90
        /*0d3c*/ 	.word	0x00000003
        /*0d40*/ 	.word	0x00030850
        /*0d44*/ 	.short	0x010a
        /*0d46*/ 	.byte	0x3f
	.zero		1


	//   ....[70]....
        /*0d48*/ 	.word	0x00018cf0
        /*0d4c*/ 	.word	0x00000004
        /*0d50*/ 	.word	0x00030830
        /*0d54*/ 	.short	0x010a
        /*0d56*/ 	.byte	0x3f
	.zero		1


	//   ....[71]....
        /*0d58*/ 	.word	0x00018d50
        /*0d5c*/ 	.word	0x00000003
        /*0d60*/ 	.word	0x00030850
        /*0d64*/ 	.short	0x010a
        /*0d66*/ 	.byte	0x3f
	.zero		1


	//   ....[72]....
        /*0d68*/ 	.word	0x00018db0
        /*0d6c*/ 	.word	0x00000007
        /*0d70*/ 	.word	0x00030850
        /*0d74*/ 	.short	0x010a
        /*0d76*/ 	.byte	0x3f
	.zero		1


	//   ....[73]....
        /*0d78*/ 	.word	0x00018f50
        /*0d7c*/ 	.word	0x00000000
        /*0d80*/ 	.word	0x00030840
        /*0d84*/ 	.short	0x010a
        /*0d86*/ 	.byte	0x3f
	.zero		1


	//   ....[74]....
        /*0d88*/ 	.word	0x00019b90
        /*0d8c*/ 	.word	0x00000002
        /*0d90*/ 	.word	0x00030820
        /*0d94*/ 	.short	0x010a
        /*0d96*/ 	.byte	0x3f
	.zero		1


	//   ....[75]....
        /*0d98*/ 	.word	0x00019be0
        /*0d9c*/ 	.word	0x00000003
        /*0da0*/ 	.word	0x00030840
        /*0da4*/ 	.short	0x010a
        /*0da6*/ 	.byte	0x3f
	.zero		1


	//   ....[76]....
        /*0da8*/ 	.word	0x00019c30
        /*0dac*/ 	.word	0x00000003
        /*0db0*/ 	.word	0x00000060
        /*0db4*/ 	.short	0x010a
        /*0db6*/ 	.byte	0x3f
	.zero		1


	//   ....[77]....
        /*0db8*/ 	.word	0x00019c80
        /*0dbc*/ 	.word	0x00000003
        /*0dc0*/ 	.word	0x00030840
        /*0dc4*/ 	.short	0x010a
        /*0dc6*/ 	.byte	0x3f
	.zero		1


	//   ....[78]....
        /*0dc8*/ 	.word	0x00019cd0
        /*0dcc*/ 	.word	0x00000002
        /*0dd0*/ 	.word	0x00000060
        /*0dd4*/ 	.short	0x010a
        /*0dd6*/ 	.byte	0x3f
	.zero		1


	//   ....[79]....
        /*0dd8*/ 	.word	0x00019d20
        /*0ddc*/ 	.word	0x00000002
        /*0de0*/ 	.word	0x00030840
        /*0de4*/ 	.short	0x010a
        /*0de6*/ 	.byte	0x3f
	.zero		1


	//   ....[80]....
        /*0de8*/ 	.word	0x00019d70
        /*0dec*/ 	.word	0x00000002
        /*0df0*/ 	.word	0x00000060
        /*0df4*/ 	.short	0x010a
        /*0df6*/ 	.byte	0x3f
	.zero		1


	//   ....[81]....
        /*0df8*/ 	.word	0x00019dc0
        /*0dfc*/ 	.word	0x00000000
        /*0e00*/ 	.word	0x00030860
        /*0e04*/ 	.short	0x010a
        /*0e06*/ 	.byte	0x3f
	.zero		1


	//   ....[82]....
        /*0e08*/ 	.word	0x0001a7d0
        /*0e0c*/ 	.word	0x00000000
        /*0e10*/ 	.word	0x00030820
        /*0e14*/ 	.short	0x010a
        /*0e16*/ 	.byte	0x3f
	.zero		1


	//   ....[83]....
        /*0e18*/ 	.word	0x0001a970
        /*0e1c*/ 	.word	0x00000006
        /*0e20*/ 	.word	0x00000000
        /*0e24*/ 	.short	0x010a
        /*0e26*/ 	.byte	0x3f
	.zero		1


	//   ....[84]....
        /*0e28*/ 	.word	0x0001a9c0
        /*0e2c*/ 	.word	0x00000007
        /*0e30*/ 	.word	0x00000000
        /*0e34*/ 	.short	0x010a
        /*0e36*/ 	.byte	0x3f
	.zero		1


	//   ....[85]....
        /*0e38*/ 	.word	0x0001aa10
        /*0e3c*/ 	.word	0x00000004
        /*0e40*/ 	.word	0x00000000
        /*0e44*/ 	.short	0x010a
        /*0e46*/ 	.byte	0x3f
	.zero		1


	//----- nvinfo : EIATTR_NUM_MBARRIERS
	.align		4
.L_245:
        /*0e48*/ 	.byte	0x03, 0x38
        /*0e4a*/ 	.short	0x0016


	//----- nvinfo : EIATTR_EXIT_INSTR_OFFSETS
	.align		4
        /*0e4c*/ 	.byte	0x04, 0x1c
        /*0e4e*/ 	.short	(.L_247 - .L_246)


	//   ....[0]....
.L_246:
        /*0e50*/ 	.word	0x00000a50


	//   ....[1]....
        /*0e54*/ 	.word	0x00011d10


	//   ....[2]....
        /*0e58*/ 	.word	0x00018aa0


	//----- nvinfo : EIATTR_MAX_THREADS
	.align		4
.L_247:
        /*0e5c*/ 	.byte	0x04, 0x05
        /*0e5e*/ 	.short	(.L_249 - .L_248)
.L_248:
        /*0e60*/ 	.word	0x00000180
        /*0e64*/ 	.word	0x00000001
        /*0e68*/ 	.word	0x00000001


	//----- nvinfo : EIATTR_CRS_STACK_SIZE
	.align		4
.L_249:
        /*0e6c*/ 	.byte	0x04, 0x1e
        /*0e6e*/ 	.short	(.L_251 - .L_250)
.L_250:
        /*0e70*/ 	.word	0x00000000


	//----- nvinfo : EIATTR_CBANK_PARAM_SIZE
	.align		4
.L_251:
        /*0e74*/ 	.byte	0x03, 0x19
        /*0e76*/ 	.short	0x0af0


	//----- nvinfo : EIATTR_PARAM_CBANK
	.align		4
        /*0e78*/ 	.byte	0x04, 0x0a
        /*0e7a*/ 	.short	(.L_253 - .L_252)
	.align		4
.L_252:
        /*0e7c*/ 	.word	index@(.nv.constant0._ZN7cutlass13device_kernelIN5flash11enable_sm90INS1_16FlashAttnFwdSm90INS1_25CollectiveMainloopFwdSm90ILi2EN4cute5tupleIJNS5_1CILi1EEES8_S8_EEENS6_IJNS7_ILi128EEENS7_ILi96EEENS7_ILi192EEEEEELi192ENS_6half_tEfNS_4arch4Sm90ELb0ELb1ELb1ELb1ELb0ELb0ELb0ELb1ELb1ELb1ELb0ELb0EEENS1_21CollectiveEpilogueFwdINS6_IJSA_SC_SB_EEES9_SE_SG_Li256ELb1ELb1ELb0ELb0EEENS1_36VarlenDynamicPersistentTileSchedulerILi128ELi96ELi256ELi128ELb0ELb1ELb1ELb1ELb0ELb1EEEEEEEEEvNT_6ParamsE)
        /*0e80*/ 	.short	0x0210
        /*0e82*/ 	.short	0x0af0


	//----- nvinfo : EIATTR_SW_WAR
	.align		4
.L_253:
        /*0e84*/ 	.byte	0x04, 0x36
        /*0e86*/ 	.short	(.L_255 - .L_254)
.L_254:
        /*0e88*/ 	.word	0x00000008
.L_255:


//--------------------- .nv.info._ZN7cutlass13device_kernelIN5flash11enable_sm90INS1_16FlashAttnFwdSm90INS1_25CollectiveMainloopFwdSm90ILi2EN4cute5tupleIJNS5_1CILi1EEES8_S8_EEENS6_IJNS7_ILi128EEENS7_ILi96EEENS7_ILi192EEEEEELi192ENS_6half_tEfNS_4arch4Sm90ELb0ELb1ELb1ELb1ELb0ELb1ELb0ELb1ELb1ELb1ELb0ELb0EEENS1_21CollectiveEpilogueFwdINS6_IJSA_SC_SB_EEES9_SE_SG_Li256ELb1ELb1ELb0ELb0EEENS1_36VarlenDynamicPersistentTileSchedulerILi128ELi96ELi256ELi128ELb0ELb1ELb1ELb1ELb0ELb1EEEEEEEEEvNT_6ParamsE --------------------------
	.section	.nv.info._ZN7cutlass13device_kernelIN5flash11enable_sm90INS1_16FlashAttnFwdSm90INS1_25CollectiveMainloopFwdSm90ILi2EN4cute5tupleIJNS5_1CILi1EEES8_S8_EEENS6_IJNS7_ILi128EEENS7_ILi96EEENS7_ILi192EEEEEELi192ENS_6half_tEfNS_4arch4Sm90ELb0ELb1ELb1ELb1ELb0ELb1ELb0ELb1ELb1ELb1ELb0ELb0EEENS1_21CollectiveEpilogueFwdINS6_IJSA_SC_SB_EEES9_SE_SG_Li256ELb1ELb1ELb0ELb0EEENS1_36VarlenDynamicPersistentTileSchedulerILi128ELi96ELi256ELi128ELb0ELb1ELb1ELb1ELb0ELb1EEEEEEEEEvNT_6ParamsE,"",@"SHT_CUDA_INFO"
	.sectionflags	@""
	.align	4


	//----- nvinfo : EIATTR_CUDA_API_VERSION
	.align		4
        /*0000*/ 	.byte	0x04, 0x37
        /*0002*/ 	.short	(.L_257 - .L_256)
.L_256:
        /*0004*/ 	.word	0x00000082


	//----- nvinfo : EIATTR_KPARAM_INFO
	.align		4
.L_257:
        /*0008*/ 	.byte	0x04, 0x17
        /*000a*/ 	.short	(.L_259 - .L_258)
.L_258:
        /*000c*/ 	.word	0x00000000
        /*0010*/ 	.short	0x0000
        /*0012*/ 	.short	0x0070
        /*0014*/ 	.byte	0x00, 0xf0, 0x01, 0x2a


	//----- nvinfo : EIATTR_SPARSE_MMA_MASK
	.align		4
.L_259:
        /*0018*/ 	.byte	0x03, 0x50
        /*001a*/ 	.short	0x0000


	//----- nvinfo : EIATTR_MAXREG_COUNT
	.align		4
        /*001c*/ 	.byte	0x03, 0x1b
        /*001e*/ 	.short	0x00a8


	//----- nvinfo : EIATTR_NUM_BARRIERS
	.align		4
        /*0020*/ 	.byte	0x02, 0x4c
        /*0022*/ 	.byte	0x10
	.zero		1


	//----- nvinfo : EIATTR_EXTERNS
	.align		4
        /*0024*/ 	.byte	0x04, 0x0f
        /*0026*/ 	.short	(.L_261 - .L_260)


	//   ....[0]....
	.align		4
.L_260:
        /*0028*/ 	.word	index@(__assertfail)


	//----- nvinfo : EIATTR_ANNOTATIONS
	.align		4
.L_261:
        /*002c*/ 	.byte	0x04, 0x55
        /*002e*/ 	.short	(.L_263 - .L_262)


	//   ....[0]....
.L_262:
        /* <DEDUP_REMOVED lines=118> */


	//----- nvinfo : EIATTR_MERCURY_ISA_VERSION
	.align		4
.L_263:
        /*0780*/ 	.byte	0x03, 0x5f
        /*0782*/ 	.short	0x0101


	//----- nvinfo : EIATTR_UNUSED_LOAD_BYTE_OFFSET
	.align		4
        /*0784*/ 	.byte	0x04, 0x44
        /*0786*/ 	.short	(.L_265 - .L_264)


	//   ....[0]....
.L_264:
        /*0788*/ 	.word	0x00000ab0
        /*078c*/ 	.word	0x0000fff0


	//   ....[1]....
        /*0790*/ 	.word	0x00020620
        /*0794*/ 	.word	0x0000fff0


	//----- nvinfo : EIATTR_INT_WARP_WIDE_INSTR_OFFSETS
	.align		4
.L_265:
        /*0798*/ 	.byte	0x04, 0x31
        /*079a*/ 	.short	(.L_267 - .L_266)


	//   ....[0]....
.L_266:
        /*079c*/ 	.word	0x00000190


	//   ....[1]....
        /*07a0*/ 	.word	0x000001d0


	//   ....[2]....
        /*07a4*/ 	.word	0x00000240


	//   ....[3]....
        /*07a8*/ 	.word	0x00025de0


	//   ....[4]....
        /*07ac*/ 	.word	0x00025e70


	//   ....[5]....
        /*07b0*/ 	.word	0x00029d30


	//   ....[6]....
        /*07b4*/ 	.word	0x00029d90


	//----- nvinfo : EIATTR_COOP_GROUP_MASK_REGIDS
	.align		4
.L_267:
        /*07b8*/ 	.byte	0x04, 0x29
        /*07ba*/ 	.short	(.L_269 - .L_268)


	//   ....[0]....
.L_268:
        /*07bc*/ 	.word	0xffffffff


	//   ....[1]....
        /*07c0*/ 	.word	0xffffffff


	//   ....[2]....
        /*07c4*/ 	.word	0xffffffff


	//   ....[3]....
        /*07c8*/ 	.word	0xffffffff


	//   ....[4]....
        /*07cc*/ 	.word	0xffffffff


	//   ....[5]....
        /*07d0*/ 	.word	0xffffffff


	//   ....[6]....
        /*07d4*/ 	.word	0xffffffff


	//   ....[7]....
        /*07d8*/ 	.word	0xffffffff


	//   ....[8]....
        /*07dc*/ 	.word	0xffffffff


	//   ....[9]....
        /*07e0*/ 	.word	0xffffffff


	//   ....[10]....
        /*07e4*/ 	.word	0xffffffff


	//   ....[11]....
        /*07e8*/ 	.word	0xffffffff


	//   ....[12]....
        /*07ec*/ 	.word	0xffffffff


	//   ....[13]....
        /*07f0*/ 	.word	0xffffffff


	//   ....[14]....
        /*07f4*/ 	.word	0xffffffff


	//   ....[15]....
        /*07f8*/ 	.word	0xffffffff


	//   ....[16]....
        /*07fc*/ 	.word	0xffffffff


	//   ....[17]....
        /*0800*/ 	.word	0xffffffff


	//   ....[18]....
        /*0804*/ 	.word	0xffffffff


	//   ....[19]....
        /*0808*/ 	.word	0xffffffff


	//   ....[20]....
        /*080c*/ 	.word	0xffffffff


	//   ....[21]....
        /*0810*/ 	.word	0xffffffff


	//   ....[22]....
        /*0814*/ 	.word	0xffffffff


	//   ....[23]....
        /*0818*/ 	.word	0xffffffff


	//   ....[24]....
        /*081c*/ 	.word	0xffffffff


	//   ....[25]....
        /*0820*/ 	.word	0xffffffff


	//   ....[26]....
        /*0824*/ 	.word	0xffffffff


	//   ....[27]....
        /*0828*/ 	.word	0xffffffff


	//   ....[28]....
        /*082c*/ 	.word	0xffffffff


	//   ....[29]....
        /*0830*/ 	.word	0xffffffff


	//   ....[30]....
        /*0834*/ 	.word	0xffffffff


	//   ....[31]....
        /*0838*/ 	.word	0xffffffff


	//   ....[32]....
        /*083c*/ 	.word	0xffffffff


	//   ....[33]....
        /*0840*/ 	.word	0xffffffff


	//   ....[34]....
        /*0844*/ 	.word	0xffffffff


	//   ....[35]....
        /*0848*/ 	.word	0xffffffff


	//   ....[36]....
        /*084c*/ 	.word	0xffffffff


	//   ....[37]....
        /*0850*/ 	.word	0xffffffff


	//   ....[38]....
        /*0854*/ 	.word	0xffffffff


	//   ....[39]....
        /*0858*/ 	.word	0xffffffff


	//   ....[40]....
        /*085c*/ 	.word	0xffffffff


	//   ....[41]....
        /*0860*/ 	.word	0xffffffff


	//   ....[42]....
        /*0864*/ 	.word	0xffffffff


	//   ....[43]....
        /*0868*/ 	.word	0xffffffff


	//   ....[44]....
        /*086c*/ 	.word	0xffffffff


	//   ....[45]....
        /*0870*/ 	.word	0xffffffff


	//   ....[46]....
        /*0874*/ 	.word	0xffffffff


	//   ....[47]....
        /*0878*/ 	.word	0xffffffff


	//   ....[48]....
        /*087c*/ 	.word	0xffffffff


	//   ....[49]....
        /*0880*/ 	.word	0xffffffff


	//   ....[50]....
        /*0884*/ 	.word	0xffffffff


	//   ....[51]....
        /*0888*/ 	.word	0xffffffff


	//   ....[52]....
        /*088c*/ 	.word	0xffffffff


	//   ....[53]....
        /*0890*/ 	.word	0xffffffff


	//   ....[54]....
        /*0894*/ 	.word	0xffffffff


	//   ....[55]....
        /*0898*/ 	.word	0xffffffff


	//   ....[56]....
        /*089c*/ 	.word	0xffffffff


	//   ....[57]....
        /*08a0*/ 	.word	0xffffffff


	//   ....[58]....
        /*08a4*/ 	.word	0xffffffff


	//   ....[59]....
        /*08a8*/ 	.word	0xffffffff


	//   ....[60]....
        /*08ac*/ 	.word	0xffffffff


	//   ....[61]....
        /*08b0*/ 	.word	0xffffffff


	//   ....[62]....
        /*08b4*/ 	.word	0xffffffff


	//   ....[63]....
        /*08b8*/ 	.word	0xffffffff


	//   ....[64]....
        /*08bc*/ 	.word	0xffffffff


	//   ....[65]....
        /*08c0*/ 	.word	0xffffffff


	//   ....[66]....
        /*08c4*/ 	.word	0xffffffff


	//   ....[67]....
        /*08c8*/ 	.word	0xffffffff


	//   ....[68]....
        /*08cc*/ 	.word	0xffffffff


	//   ....[69]....
        /*08d0*/ 	.word	0xffffffff


	//   ....[70]....
        /*08d4*/ 	.word	0xffffffff


	//   ....[71]....
        /*08d8*/ 	.word	0xffffffff


	//   ....[72]....
        /*08dc*/ 	.word	0xffffffff


	//   ....[73]....
        /*08e0*/ 	.word	0xffffffff


	//   ....[74]....
        /*08e4*/ 	.word	0xffffffff


	//   ....[75]....
        /*08e8*/ 	.word	0xffffffff


	//   ....[76]....
        /*08ec*/ 	.word	0xffffffff


	//   ....[77]....
        /*08f0*/ 	.word	0xffffffff


	//   ....[78]....
        /*08f4*/ 	.word	0xffffffff


	//   ....[79]....
        /*08f8*/ 	.word	0xffffffff


	//   ....[80]....
        /*08fc*/ 	.word	0xffffffff


	//   ....[81]....
        /*0900*/ 	.word	0xffffffff


	//   ....[82]....
        /*0904*/ 	.word	0xffffffff


	//   ....[83]....
        /*0908*/ 	.word	0xffffffff


	//   ....[84]....
        /*090c*/ 	.word	0xffffffff


	//   ....[85]....
        /*0910*/ 	.word	0xffffffff


	//   ....[86]....
        /*0914*/ 	.word	0xffffffff


	//   ....[87]....
        /*0918*/ 	.word	0xffffffff


	//   ....[88]....
        /*091c*/ 	.word	0xffffffff


	//   ....[89]....
        /*0920*/ 	.word	0xffffffff


	//   ....[90]....
        /*0924*/ 	.word	0xffffffff


	//   ....[91]....
        /*0928*/ 	.word	0xffffffff


	//   ....[92]....
        /*092c*/ 	.word	0xffffffff


	//   ....[93]....
        /*0930*/ 	.word	0xffffffff


	//   ....[94]....
        /*0934*/ 	.word	0xffffffff


	//   ....[95]....
        /*0938*/ 	.word	0xffffffff


	//   ....[96]....
        /*093c*/ 	.word	0xffffffff


	//   ....[97]....
        /*0940*/ 	.word	0xffffffff


	//   ....[98]....
        /*0944*/ 	.word	0xffffffff


	//   ....[99]....
        /*0948*/ 	.word	0xffffffff


	//   ....[100]....
        /*094c*/ 	.word	0xffffffff


	//   ....[101]....
        /*0950*/ 	.word	0xffffffff


	//   ....[102]....
        /*0954*/ 	.word	0xffffffff


	//   ....[103]....
        /*0958*/ 	.word	0xffffffff


	//   ....[104]....
        /*095c*/ 	.word	0xffffffff


	//   ....[105]....
        /*0960*/ 	.word	0xffffffff


	//   ....[106]....
        /*0964*/ 	.word	0xffffffff


	//   ....[107]....
        /*0968*/ 	.word	0xffffffff


	//   ....[108]....
        /*096c*/ 	.word	0xffffffff


	//   ....[109]....
        /*0970*/ 	.word	0xffffffff


	//   ....[110]....
        /*0974*/ 	.word	0xffffffff


	//   ....[111]....
        /*0978*/ 	.word	0xffffffff


	//   ....[112]....
        /*097c*/ 	.word	0xffffffff


	//   ....[113]....
        /*0980*/ 	.word	0xffffffff


	//   ....[114]....
        /*0984*/ 	.word	0xffffffff


	//   ....[115]....
        /*0988*/ 	.word	0xffffffff


	//   ....[116]....
        /*098c*/ 	.word	0xffffffff


	//   ....[117]....
        /*0990*/ 	.word	0xffffffff


	//   ....[118]....
        /*0994*/ 	.word	0xffffffff


	//   ....[119]....
        /*0998*/ 	.word	0xffffffff


	//   ....[120]....
        /*099c*/ 	.word	0xffffffff


	//   ....[121]....
        /*09a0*/ 	.word	0xffffffff


	//   ....[122]....
        /*09a4*/ 	.word	0x0500000f


	//   ....[123]....
        /*09a8*/ 	.word	0x0500000f


	//   ....[124]....
        /*09ac*/ 	.word	0x0500000f


	//   ....[125]....
        /*09b0*/ 	.word	0x0500000f


	//   ....[126]....
        /*09b4*/ 	.word	0x0500000f


	//   ....[127]....
        /*09b8*/ 	.word	0x0500000f


	//   ....[128]....
        /*09bc*/ 	.word	0x0500000f


	//   ....[129]....
        /*09c0*/ 	.word	0x0500000f


	//   ....[130]....
        /*09c4*/ 	.word	0x0500000f


	//   ....[131]....
        /*09c8*/ 	.word	0x0500000f


	//   ....[132]....
        /*09cc*/ 	.word	0x0500000f


	//   ....[133]....
        /*09d0*/ 	.word	0x0500000f


	//   ....[134]....
        /*09d4*/ 	.word	0x0500000f


	//   ....[135]....
        /*09d8*/ 	.word	0x0500000f


	//   ....[136]....
        /*09dc*/ 	.word	0x0500000f


	//   ....[137]....
        /*09e0*/ 	.word	0x0500000f


	//   ....[138]....
        /*09e4*/ 	.word	0x0500000f


	//   ....[139]....
        /*09e8*/ 	.word	0x0500000f


	//   ....[140]....
        /*09ec*/ 	.word	0x0500000f


	//   ....[141]....
        /*09f0*/ 	.word	0x0500000f


	//   ....[142]....
        /*09f4*/ 	.word	0x0500000f


	//   ....[143]....
        /*09f8*/ 	.word	0x0500000f


	//   ....[144]....
        /*09fc*/ 	.word	0x0500000f


	//   ....[145]....
        /*0a00*/ 	.word	0x0500000f


	//   ....[146]....
        /*0a04*/ 	.word	0x0500000f


	//   ....[147]....
        /*0a08*/ 	.word	0x0500000f


	//   ....[148]....
        /*0a0c*/ 	.word	0x0500000f


	//   ....[149]....
        /*0a10*/ 	.word	0x0500000f


	//   ....[150]....
        /*0a14*/ 	.word	0x0500000f


	//   ....[151]....
        /*0a18*/ 	.word	0x0500000f


	//   ....[152]....
        /*0a1c*/ 	.word	0x0500000f


	//   ....[153]....
        /*0a20*/ 	.word	0x0500000f


	//   ....[154]....
        /*0a24*/ 	.word	0x0500000f


	//   ....[155]....
        /*0a28*/ 	.word	0x0500000f


	//   ....[156]....
        /*0a2c*/ 	.word	0x0500000f


	//   ....[157]....
        /*0a30*/ 	.word	0x0500000f


	//   ....[158]....
        /*0a34*/ 	.word	0x0500000f


	//   ....[159]....
        /*0a38*/ 	.word	0x0500000f


	//   ....[160]....
        /*0a3c*/ 	.word	0x0500000f


	//   ....[161]....
        /*0a40*/ 	.word	0x0500000f


	//   ....[162]....
        /*0a44*/ 	.word	0x0500000f


	//   ....[163]....
        /*0a48*/ 	.word	0x0500000f


	//   ....[164]....
        /*0a4c*/ 	.word	0x0500000f


	//   ....[165]....
        /*0a50*/ 	.word	0x0500000f


	//   ....[166]....
        /*0a54*/ 	.word	0x0500000f


	//   ....[167]....
        /*0a58*/ 	.word	0x0500000f


	//   ....[168]....
        /*0a5c*/ 	.word	0x0500000f


	//   ....[169]....
        /*0a60*/ 	.word	0x0500000f


	//   ....[170]....
        /*0a64*/ 	.word	0x0500000f


	//   ....[171]....
        /*0a68*/ 	.word	0x0500000f


	//   ....[172]....
        /*0a6c*/ 	.word	0x0500000f


	//   ....[173]....
        /*0a70*/ 	.word	0x0500000f


	//----- nvinfo : EIATTR_COOP_GROUP_INSTR_OFFSETS
	.align		4
.L_269:
        /*0a74*/ 	.byte	0x04, 0x28
        /*0a76*/ 	.short	(.L_271 - .L_270)


	//   ....[0]....
.L_270:
        /*0a78*/ 	.word	0x00000060


	//   ....[1]....
        /*0a7c*/ 	.word	0x000001a0


	//   ....[2]....
        /*0a80*/ 	.word	0x000001f0


	//   ....[3]....
        /*0a84*/ 	.word	0x00000420


	//   ....[4]....
        /*0a88*/ 	.word	0x00000580


	//   ....[5]....
        /*0a8c*/ 	.word	0x000006a0


	//   ....[6]....
        /*0a90*/ 	.word	0x00000800


	//   ....[7]....
        /*0a94*/ 	.word	0x0000aeb0


	//   ....[8]....
        /*0a98*/ 	.word	0x0000b5b0


	//   ....[9]....
        /*0a9c*/ 	.word	0x0000b5c0


	//   ....[10]....
        /*0aa0*/ 	.word	0x0000b5d0


	//   ....[11]....
        /*0aa4*/ 	.word	0x0000b5e0


	//   ....[12]....
        /*0aa8*/ 	.word	0x0000bdb0


	//   ....[13]....
        /*0aac*/ 	.word	0x0000bdc0


	//   ....[14]....
        /*0ab0*/ 	.word	0x0000bdd0


	//   ....[15]....
        /*0ab4*/ 	.word	0x0000bde0


	//   ....[16]....
        /*0ab8*/ 	.word	0x0000eb40


	//   ....[17]....
        /*0abc*/ 	.word	0x0000eb50


	//   ....[18]....
        /*0ac0*/ 	.word	0x0000eb60


	//   ....[19]....
        /*0ac4*/ 	.word	0x0000eb70


	//   ....[20]....
        /*0ac8*/ 	.word	0x0000f160


	//   ....[21]....
        /*0acc*/ 	.word	0x0000f170


	//   ....[22]....
        /*0ad0*/ 	.word	0x0000f180


	//   ....[23]....
        /*0ad4*/ 	.word	0x0000f190


	//   ....[24]....
        /*0ad8*/ 	.word	0x00012c10


	//   ....[25]....
        /*0adc*/ 	.word	0x00013140


	//   ....[26]....
        /*0ae0*/ 	.word	0x00013eb0


	//   ....[27]....
        /*0ae4*/ 	.word	0x00013fa0


	//   ....[28]....
        /*0ae8*/ 	.word	0x000144a0


	//   ....[29]....
        /*0aec*/ 	.word	0x00014580


	//   ....[30]....
        /*0af0*/ 	.word	0x00016c30


	//   ....[31]....
        /*0af4*/ 	.word	0x00016e50


	//   ....[32]....
        /*0af8*/ 	.word	0x00017d10


	//   ....[33]....
        /*0afc*/ 	.word	0x00017e20


	//   ....[34]....
        /*0b00*/ 	.word	0x00018470


	//   ....[35]....
        /*0b04*/ 	.word	0x000184d0


	//   ....[36]....
        /*0b08*/ 	.word	0x0001aa70


	//   ....[37]....
        /*0b0c*/ 	.word	0x0001aa90


	//   ....[38]....
        /*0b10*/ 	.word	0x0001af20


	//   ....[39]....
        /*0b14*/ 	.word	0x0001af80


	//   ....[40]....
        /*0b18*/ 	.word	0x0001d190


	//   ....[41]....
        /*0b1c*/ 	.word	0x0001dc60


	//   ....[42]....
        /*0b20*/ 	.word	0x0001e2f0


	//   ....[43]....
        /*0b24*/ 	.word	0x0001e410


	//   ....[44]....
        /*0b28*/ 	.word	0x0001ea20


	//   ....[45]....
        /*0b2c*/ 	.word	0x0001ea80


	//   ....[46]....
        /*0b30*/ 	.word	0x0001fb30


	//   ....[47]....
        /*0b34*/ 	.word	0x0001fd80


	//   ....[48]....
        /*0b38*/ 	.word	0x0001fe30


	//   ....[49]....
        /*0b3c*/ 	.word	0x0001fe50


	//   ....[50]....
        /*0b40*/ 	.word	0x00021340


	//   ....[51]....
        /*0b44*/ 	.word	0x000213a0


	//   ....[52]....
        /*0b48*/ 	.word	0x00021420


	//   ....[53]....
        /*0b4c*/ 	.word	0x00021470


	//   ....[54]....
        /*0b50*/ 	.word	0x000218d0


	//   ....[55]....
        /*0b54*/ 	.word	0x00021b60


	//   ....[56]....
        /*0b58*/ 	.word	0x00021c60


	//   ....[57]....
        /*0b5c*/ 	.word	0x00021c80


	//   ....[58]....
        /*0b60*/ 	.word	0x00021d80


	//   ....[59]....
        /*0b64*/ 	.word	0x00021da0


	//   ....[60]....
        /*0b68*/ 	.word	0x00021eb0


	//   ....[61]....
        /*0b6c*/ 	.word	0x00021ed0


	//   ....[62]....
        /*0b70*/ 	.word	0x00022760


	//   ....[63]....
        /*0b74*/ 	.word	0x00022780


	//   ....[64]....
        /*0b78*/ 	.word	0x00022880


	//   ....[65]....
        /*0b7c*/ 	.word	0x000228a0


	//   ....[66]....
        /*0b80*/ 	.word	0x000229a0


	//   ....[67]....
        /*0b84*/ 	.word	0x000229c0


	//   ....[68]....
        /*0b88*/ 	.word	0x00022ad0


	//   ....[69]....
        /*0b8c*/ 	.word	0x00022af0


	//   ....[70]....
        /*0b90*/ 	.word	0x00022c80


	//   ....[71]....
        /*0b94*/ 	.word	0x00022e50


	//   ....[72]....
        /*0b98*/ 	.word	0x00022e80


	//   ....[73]....
        /*0b9c*/ 	.word	0x00022eb0


	//   ....[74]....
        /*0ba0*/ 	.word	0x00022ee0


	//   ....[75]....
        /*0ba4*/ 	.word	0x00022f10


	//   ....[76]....
        /*0ba8*/ 	.word	0x00022f40


	//   ....[77]....
        /*0bac*/ 	.word	0x000230b0


	//   ....[78]....
        /*0bb0*/ 	.word	0x000230e0


	//   ....[79]....
        /*0bb4*/ 	.word	0x00023110


	//   ....[80]....
        /*0bb8*/ 	.word	0x00023140


	//   ....[81]....
        /*0bbc*/ 	.word	0x00023170


	//   ....[82]....
        /*0bc0*/ 	.word	0x000231a0


	//   ....[83]....
        /*0bc4*/ 	.word	0x00023240


	//   ....[84]....
        /*0bc8*/ 	.word	0x000232a0


	//   ....[85]....
        /*0bcc*/ 	.word	0x00023330


	//   ....[86]....
        /*0bd0*/ 	.word	0x00024420


	//   ....[87]....
        /*0bd4*/ 	.word	0x000263a0


	//   ....[88]....
        /*0bd8*/ 	.word	0x00027030


	//   ....[89]....
        /*0bdc*/ 	.word	0x00027050


	//   ....[90]....
        /*0be0*/ 	.word	0x00027060


	//   ....[91]....
        /*0be4*/ 	.word	0x00027090


	//   ....[92]....
        /*0be8*/ 	.word	0x000271b0


	//   ....[93]....
        /*0bec*/ 	.word	0x000271c0


	//   ....[94]....
        /*0bf0*/ 	.word	0x00027260


	//   ....[95]....
        /*0bf4*/ 	.word	0x00027270


	//   ....[96]....
        /*0bf8*/ 	.word	0x00027310


	//   ....[97]....
        /*0bfc*/ 	.word	0x00027320


	//   ....[98]....
        /*0c00*/ 	.word	0x000273c0


	//   ....[99]....
        /*0c04*/ 	.word	0x000273d0


	//   ....[100]....
        /*0c08*/ 	.word	0x00027450


	//   ....[101]....
        /*0c0c*/ 	.word	0x00027480


	//   ....[102]....
        /*0c10*/ 	.word	0x000274d0


	//   ....[103]....
        /*0c14*/ 	.word	0x00027510


	//   ....[104]....
        /*0c18*/ 	.word	0x0002a520


	//   ....[105]....
        /*0c1c*/ 	.word	0x0002a580


	//   ....[106]....
        /*0c20*/ 	.word	0x0002a5b0


	//   ....[107]....
        /*0c24*/ 	.word	0x0002a5c0


	//   ....[108]....
        /*0c28*/ 	.word	0x0002a5f0


	//   ....[109]....
        /*0c2c*/ 	.word	0x0002a620


	//   ....[110]....
        /*0c30*/ 	.word	0x0002a650


	//   ....[111]....
        /*0c34*/ 	.word	0x0002a680


	//   ....[112]....
        /*0c38*/ 	.word	0x0002a800


	//   ....[113]....
        /*0c3c*/ 	.word	0x0002a830


	//   ....[114]....
        /*0c40*/ 	.word	0x0002a860


	//   ....[115]....
        /*0c44*/ 	.word	0x0002a890


	//   ....[116]....
        /*0c48*/ 	.word	0x0002a8c0


	//   ....[117]....
        /*0c4c*/ 	.word	0x0002a8f0


	//   ....[118]....
        /*0c50*/ 	.word	0x0002a9b0


	//   ....[119]....
        /*0c54*/ 	.word	0x0002a9d0


	//   ....[120]....
        /*0c58*/ 	.word	0x0002aa40


	//   ....[121]....
        /*0c5c*/ 	.word	0x0002b110


	//   ....[122]....
        /*0c60*/ 	.word	0x0002b570


	//   ....[123]....
        /*0c64*/ 	.word	0x0002b600


	//   ....[124]....
        /*0c68*/ 	.word	0x0002b650


	//   ....[125]....
        /*0c6c*/ 	.word	0x0002b6a0


	//   ....[126]....
        /*0c70*/ 	.word	0x0002b730


	//   ....[127]....
        /*0c74*/ 	.word	0x0002b7c0


	//   ....[128]....
        /*0c78*/ 	.word	0x0002b810


	//   ....[129]....
        /*0c7c*/ 	.word	0x0002b860


	//   ....[130]....
        /*0c80*/ 	.word	0x0002b950


	//   ....[131]....
        /*0c84*/ 	.word	0x0002b9e0


	//   ....[132]....
        /*0c88*/ 	.word	0x0002ba30


	//   ....[133]....
        /*0c8c*/ 	.word	0x0002ba80


	//   ....[134]....
        /*0c90*/ 	.word	0x0002bb30


	//   ....[135]....
        /*0c94*/ 	.word	0x0002bbc0


	//   ....[136]....
        /*0c98*/ 	.word	0x0002bc20


	//   ....[137]....
        /*0c9c*/ 	.word	0x0002bc80


	//   ....[138]....
        /*0ca0*/ 	.word	0x0002c010


	//   ....[139]....
        /*0ca4*/ 	.word	0x0002c300


	//   ....[140]....
        /*0ca8*/ 	.word	0x0002c4e0


	//   ....[141]....
        /*0cac*/ 	.word	0x0002c530


	//   ....[142]....
        /*0cb0*/ 	.word	0x0002c590


	//   ....[143]....
        /*0cb4*/ 	.word	0x0002c670


	//   ....[144]....
        /*0cb8*/ 	.word	0x0002c730


	//   ....[145]....
        /*0cbc*/ 	.word	0x0002c850


	//   ....[146]....
        /*0cc0*/ 	.word	0x0002c8d0


	//   ....[147]....
        /*0cc4*/ 	.word	0x0002c9e0


	//   ....[148]....
        /*0cc8*/ 	.word	0x0002ca40


	//   ....[149]....
        /*0ccc*/ 	.word	0x0002cb50


	//   ....[150]....
        /*0cd0*/ 	.word	0x0002cbb0


	//   ....[151]....
        /*0cd4*/ 	.word	0x0002ccc0


	//   ....[152]....
        /*0cd8*/ 	.word	0x0002cd20


	//   ....[153]....
        /*0cdc*/ 	.word	0x0002ce10


	//   ....[154]....
        /*0ce0*/ 	.word	0x0002ce90


	//   ....[155]....
        /*0ce4*/ 	.word	0x0002cf70


	//   ....[156]....
        /*0ce8*/ 	.word	0x0002d2e0


	//   ....[157]....
        /*0cec*/ 	.word	0x0002d380


	//   ....[158]....
        /*0cf0*/ 	.word	0x0002d4a0


	//   ....[159]....
        /*0cf4*/ 	.word	0x0002d520


	//   ....[160]....
        /*0cf8*/ 	.word	0x0002d5a0


	//   ....[161]....
        /*0cfc*/ 	.word	0x0002d620


	//   ....[162]....
        /*0d00*/ 	.word	0x0002d6a0


	//   ....[163]....
        /*0d04*/ 	.word	0x0002d730


	//   ....[164]....
        /*0d08*/ 	.word	0x0002d7d0


	//   ....[165]....
        /*0d0c*/ 	.word	0x0002d880


	//   ....[166]....
        /*0d10*/ 	.word	0x0002d900


	//   ....[167]....
        /*0d14*/ 	.word	0x0002d980


	//   ....[168]....
        /*0d18*/ 	.word	0x0002da00


	//   ....[169]....
        /*0d1c*/ 	.word	0x0002da90


	//   ....[170]....
        /*0d20*/ 	.word	0x0002db10


	//   ....[171]....
        /*0d24*/ 	.word	0x0002dbb0


	//   ....[172]....
        /*0d28*/ 	.word	0x0002dc40


	//   ....[173]....
        /*0d2c*/ 	.word	0x0002dd70


	//----- nvinfo : EIATTR_REG_RECONFIG
	.align		4
.L_271:
        /*0d30*/ 	.byte	0x01, 0x54
	.zero		2


	//----- nvinfo : EIATTR_SYSCALL_OFFSETS
	.align		4
        /*0d34*/ 	.byte	0x04, 0x46
        /*0d36*/ 	.short	(.L_273 - .L_272)


	//   ....[0]....
.L_272:
        /*0d38*/ 	.word	0x00001e30


	//   ....[1]....
        /*0d3c*/ 	.word	0x00001f80


	//   ....[2]....
        /*0d40*/ 	.word	0x0000b050


	//   ....[3]....
        /*0d44*/ 	.word	0x0000b370


	//   ....[4]....
        /*0d48*/ 	.word	0x00025fe0


	//   ....[5]....
        /*0d4c*/ 	.word	0x00026130


	//   ....[6]....
        /*0d50*/ 	.word	0x00026220


	//   ....[7]....
        /*0d54*/ 	.word	0x00026b40


	//----- nvinfo : EIATTR_MBARRIER_INSTR_OFFSETS
	.align		4
.L_273:
        /*0d58*/ 	.byte	0x04, 0x39
        /*0d5a*/ 	.short	(.L_275 - .L_274)


	//   ....[0]....
.L_274:
        /*0d5c*/ 	.word	0x000002d0
        /*0d60*/ 	.word	0x000000ff
        /*0d64*/ 	.word	0x00030800
        /*0d68*/ 	.short	0x0100
        /*0d6a*/ 	.byte	0x08
	.zero		1


	//   ....[1]....
        /*0d6c*/ 	.word	0x000002e0
        /*0d70*/ 	.word	0x000000ff
        /*0d74*/ 	.word	0x00030820
        /*0d78*/ 	.short	0x0100
        /*0d7a*/ 	.byte	0x08
	.zero		1


	//   ....[2]....
        /*0d7c*/ 	.word	0x000003d0
        /*0d80*/ 	.word	0x000000ff
        /*0d84*/ 	.word	0x00030830
        /*0d88*/ 	.short	0x0100
        /*0d8a*/ 	.byte	0x08
	.zero		1


	//   ....[3]....
        /*0d8c*/ 	.word	0x000003e0
        /*0d90*/ 	.word	0x000000ff
        /*0d94*/ 	.word	0x00030840
        /*0d98*/ 	.short	0x0100
        /*0d9a*/ 	.byte	0x08
	.zero		1


	//   ....[4]....
        /*0d9c*/ 	.word	0x000003f0
        /*0da0*/ 	.word	0x000000ff
        /*0da4*/ 	.word	0x00030838
        /*0da8*/ 	.short	0x0100
        /*0daa*/ 	.byte	0x08
	.zero		1


	//   ....[5]....
        /*0dac*/ 	.word	0x00000400
        /*0db0*/ 	.word	0x000000ff
        /*0db4*/ 	.word	0x00030848
        /*0db8*/ 	.short	0x0100
        /*0dba*/ 	.byte	0x08
	.zero		1


	//   ....[6]....
        /*0dbc*/ 	.word	0x00000530
        /*0dc0*/ 	.word	0x000000ff
        /*0dc4*/ 	.word	0x00030850
        /*0dc8*/ 	.short	0x0100
        /*0dca*/ 	.byte	0x08
	.zero		1


	//   ....[7]....
        /*0dcc*/ 	.word	0x00000540
        /*0dd0*/ 	.word	0x000000ff
        /*0dd4*/ 	.word	0x00030860
        /*0dd8*/ 	.short	0x0100
        /*0dda*/ 	.byte	0x08
	.zero		1


	//   ....[8]....
        /*0ddc*/ 	.word	0x00000550
        /*0de0*/ 	.word	0x000000ff
        /*0de4*/ 	.word	0x00030858
        /*0de8*/ 	.short	0x0100
        /*0dea*/ 	.byte	0x08
	.zero		1


	//   ....[9]....
        /*0dec*/ 	.word	0x00000560
        /*0df0*/ 	.word	0x000000ff
        /*0df4*/ 	.word	0x00030868
        /*0df8*/ 	.short	0x0100
        /*0dfa*/ 	.byte	0x08
	.zero		1


	//   ....[10]....
        /*0dfc*/ 	.word	0x00000650
        /*0e00*/ 	.word	0x000000ff
        /*0e04*/ 	.word	0x00030870
        /*0e08*/ 	.short	0x0100
        /*0e0a*/ 	.byte	0x06
	.zero		1


	//   ....[11]....
        /*0e0c*/ 	.word	0x00000660
        /*0e10*/ 	.word	0x000000ff
        /*0e14*/ 	.word	0x00030880
        /*0e18*/ 	.short	0x0100
        /*0e1a*/ 	.byte	0x06
	.zero		1


	//   ....[12]....
        /*0e1c*/ 	.word	0x00000670
        /*0e20*/ 	.word	0x000000ff
        /*0e24*/ 	.word	0x00030878
        /*0e28*/ 	.short	0x0100
        /*0e2a*/ 	.byte	0x06
	.zero		1


	//   ....[13]....
        /*0e2c*/ 	.word	0x00000680
        /*0e30*/ 	.word	0x000000ff
        /*0e34*/ 	.word	0x00030888
        /*0e38*/ 	.short	0x0100
        /*0e3a*/ 	.byte	0x06
	.zero		1


	//   ....[14]....
        /*0e3c*/ 	.word	0x000007b0
        /*0e40*/ 	.word	0x000000ff
        /*0e44*/ 	.word	0x00030890
        /*0e48*/ 	.short	0x0100
        /*0e4a*/ 	.byte	0x08
	.zero		1


	//   ....[15]....
        /*0e4c*/ 	.word	0x000007c0
        /*0e50*/ 	.word	0x000000ff
        /*0e54*/ 	.word	0x000308a0
        /*0e58*/ 	.short	0x0100
        /*0e5a*/ 	.byte	0x08
	.zero		1


	//   ....[16]....
        /*0e5c*/ 	.word	0x000007d0
        /*0e60*/ 	.word	0x000000ff
        /*0e64*/ 	.word	0x00030898
        /*0e68*/ 	.short	0x0100
        /*0e6a*/ 	.byte	0x08
	.zero		1


	//   ....[17]....
        /*0e6c*/ 	.word	0x000007e0
        /*0e70*/ 	.word	0x000000ff
        /*0e74*/ 	.word	0x000308a8
        /*0e78*/ 	.short	0x0100
        /*0e7a*/ 	.byte	0x08
	.zero		1


	//   ....[18]....
        /*0e7c*/ 	.word	0x00000910
        /*0e80*/ 	.word	0x000000ff
        /*0e84*/ 	.word	0x000308b0
        /*0e88*/ 	.short	0x0100
        /*0e8a*/ 	.byte	0x08
	.zero		1


	//   ....[19]....
        /*0e8c*/ 	.word	0x00000920
        /*0e90*/ 	.word	0x000000ff
        /*0e94*/ 	.word	0x000308c0
        /*0e98*/ 	.short	0x0100
        /*0e9a*/ 	.byte	0x08
	.zero		1


	//   ....[20]....
        /*0e9c*/ 	.word	0x00000930
        /*0ea0*/ 	.word	0x000000ff
        /*0ea4*/ 	.word	0x000308b8
        /*0ea8*/ 	.short	0x0100
        /*0eaa*/ 	.byte	0x08
	.zero		1


	//   ....[21]....
        /*0eac*/ 	.word	0x00000940
        /*0eb0*/ 	.word	0x000000ff
        /*0eb4*/ 	.word	0x000308c8
        /*0eb8*/ 	.short	0x0100
        /*0eba*/ 	.byte	0x08
	.zero		1


	//   ....[22]....
        /*0ebc*/ 	.word	0x00003a70
        /*0ec0*/ 	.word	0x0000005a
        /*0ec4*/ 	.word	0x00030890
        /*0ec8*/ 	.short	0x010a
        /*0eca*/ 	.byte	0x3f
	.zero		1


	//   ....[23]....
        /*0ecc*/ 	.word	0x00006c40
        /*0ed0*/ 	.word	0x0000005a
        /*0ed4*/ 	.word	0x00030890
        /*0ed8*/ 	.short	0x010a
        /*0eda*/ 	.byte	0x3f
	.zero		1


	//   ....[24]....
        /*0edc*/ 	.word	0x00009cf0
        /*0ee0*/ 	.word	0x0000005a
        /*0ee4*/ 	.word	0x00030890
        /*0ee8*/ 	.short	0x010a
        /*0eea*/ 	.byte	0x3f
	.zero		1


	//   ....[25]....
        /*0eec*/ 	.word	0x0000a0c0
        /*0ef0*/ 	.word	0x00000020
        /*0ef4*/ 	.word	0x00000000
        /*0ef8*/ 	.short	0x0101
        /*0efa*/ 	.byte	0x3f
	.zero		1


	//   ....[26]....
        /*0efc*/ 	.word	0x0000a100
        /*0f00*/ 	.word	0x0000005a
        /*0f04*/ 	.word	0x000308b0
        /*0f08*/ 	.short	0x010a
        /*0f0a*/ 	.byte	0x3f
	.zero		1


	//   ....[27]....
        /*0f0c*/ 	.word	0x0000a630
        /*0f10*/ 	.word	0x0000005a
        /*0f14*/ 	.word	0x00000000
        /*0f18*/ 	.short	0x0101
        /*0f1a*/ 	.byte	0x3f
	.zero		1


	//   ....[28]....
        /*0f1c*/ 	.word	0x0000b0d0
        /*0f20*/ 	.word	0x00000002
        /*0f24*/ 	.word	0x00030800
        /*0f28*/ 	.short	0x010a
        /*0f2a*/ 	.byte	0x3f
	.zero		1


	//   ....[29]....
        /*0f2c*/ 	.word	0x0000b120
        /*0f30*/ 	.word	0x00000002
        /*0f34*/ 	.word	0x00030800
        /*0f38*/ 	.short	0x010a
        /*0f3a*/ 	.byte	0x3f
	.zero		1


	//   ....[30]....
        /*0f3c*/ 	.word	0x0000c470
        /*0f40*/ 	.word	0x00000002
        /*0f44*/ 	.word	0x00030800
        /*0f48*/ 	.short	0x010a
        /*0f4a*/ 	.byte	0x3f
	.zero		1


	//   ....[31]....
        /*0f4c*/ 	.word	0x0000f630
        /*0f50*/ 	.word	0x00000002
        /*0f54*/ 	.word	0x00030800
        /*0f58*/ 	.short	0x010a
        /*0f5a*/ 	.byte	0x3f
	.zero		1


	//   ....[32]....
        /*0f5c*/ 	.word	0x00011e20
        /*0f60*/ 	.word	0x0000004a
        /*0f64*/ 	.word	0x00030830
        /*0f68*/ 	.short	0x010a
        /*0f6a*/ 	.byte	0x3f
	.zero		1


	//   ....[33]....
        /*0f6c*/ 	.word	0x00011e90
        /*0f70*/ 	.word	0x0000004a
        /*0f74*/ 	.word	0x00030830
        /*0f78*/ 	.short	0x010a
        /*0f7a*/ 	.byte	0x3f
	.zero		1


	//   ....[34]....
        /*0f7c*/ 	.word	0x00012860
        /*0f80*/ 	.word	0x0000004a
        /*0f84*/ 	.word	0x00000000
        /*0f88*/ 	.short	0x0101
        /*0f8a*/ 	.byte	0x3f
	.zero		1


	//   ....[35]....
        /*0f8c*/ 	.word	0x00015430
        /*0f90*/ 	.word	0x00000006
        /*0f94*/ 	.word	0x00030830
        /*0f98*/ 	.short	0x010a
        /*0f9a*/ 	.byte	0x3f
	.zero		1


	//   ....[36]....
        /*0f9c*/ 	.word	0x000154b0
        /*0fa0*/ 	.word	0x00000006
        /*0fa4*/ 	.word	0x00030830
        /*0fa8*/ 	.short	0x010a
        /*0faa*/ 	.byte	0x3f
	.zero		1


	//   ....[37]....
        /*0fac*/ 	.word	0x000161d0
        /*0fb0*/ 	.word	0x00000015
        /*0fb4*/ 	.word	0x00030850
        /*0fb8*/ 	.short	0x010a
        /*0fba*/ 	.byte	0x3f
	.zero		1


	//   ....[38]....
        /*0fbc*/ 	.word	0x00016220
        /*0fc0*/ 	.word	0x00000015
        /*0fc4*/ 	.word	0x00030850
        /*0fc8*/ 	.short	0x010a
        /*0fca*/ 	.byte	0x3f
	.zero		1


	//   ....[39]....
        /*0fcc*/ 	.word	0x00016c40
        /*0fd0*/ 	.word	0x00000006
        /*0fd4*/ 	.word	0x00000000
        /*0fd8*/ 	.short	0x0101
        /*0fda*/ 	.byte	0x3f
	.zero		1


	//   ....[40]....
        /*0fdc*/ 	.word	0x00017ec0
        /*0fe0*/ 	.word	0x00000015
        /*0fe4*/ 	.word	0x00000000
        /*0fe8*/ 	.short	0x0101
        /*0fea*/ 	.byte	0x3f
	.zero		1


	//   ....[41]....
        /*0fec*/ 	.word	0x00019220
        /*0ff0*/ 	.word	0x00000000
        /*0ff4*/ 	.word	0x00030830
        /*0ff8*/ 	.short	0x010a
        /*0ffa*/ 	.byte	0x3f
	.zero		1


	//   ....[42]....
        /*0ffc*/ 	.word	0x000192a0
        /*1000*/ 	.word	0x00000000
        /*1004*/ 	.word	0x00030830
        /*1008*/ 	.short	0x010a
        /*100a*/ 	.byte	0x3f
	.zero		1


	//   ....[43]....
        /*100c*/ 	.word	0x00019fe0
        /*1010*/ 	.word	0x00000014
        /*1014*/ 	.word	0x00030850
        /*1018*/ 	.short	0x010a
        /*101a*/ 	.byte	0x3f
	.zero		1


	//   ....[44]....
        /*101c*/ 	.word	0x0001a030
        /*1020*/ 	.word	0x00000014
        /*1024*/ 	.word	0x00030850
        /*1028*/ 	.short	0x010a
        /*102a*/ 	.byte	0x3f
	.zero		1


	//   ....[45]....
        /*102c*/ 	.word	0x0001b410
        /*1030*/ 	.word	0x00000080
        /*1034*/ 	.word	0x00000000
        /*1038*/ 	.short	0x0101
        /*103a*/ 	.byte	0x3f
	.zero		1


	//   ....[46]....
        /*103c*/ 	.word	0x0001b460
        /*1040*/ 	.word	0x00000014
        /*1044*/ 	.word	0x00000000
        /*1048*/ 	.short	0x0101
        /*104a*/ 	.byte	0x3f
	.zero		1


	//   ....[47]....
        /*104c*/ 	.word	0x0001ba00
        /*1050*/ 	.word	0x00000003
        /*1054*/ 	.word	0x00030830
        /*1058*/ 	.short	0x010a
        /*105a*/ 	.byte	0x3f
	.zero		1


	//   ....[48]....
        /*105c*/ 	.word	0x0001ba80
        /*1060*/ 	.word	0x00000003
        /*1064*/ 	.word	0x00030830
        /*1068*/ 	.short	0x010a
        /*106a*/ 	.byte	0x3f
	.zero		1


	//   ....[49]....
        /*106c*/ 	.word	0x0001c7a0
        /*1070*/ 	.word	0x00000014
        /*1074*/ 	.word	0x00030850
        /*1078*/ 	.short	0x010a
        /*107a*/ 	.byte	0x3f
	.zero		1


	//   ....[50]....
        /*107c*/ 	.word	0x0001c7f0
        /*1080*/ 	.word	0x00000014
        /*1084*/ 	.word	0x00030850
        /*1088*/ 	.short	0x010a
        /*108a*/ 	.byte	0x3f
	.zero		1


	//   ....[51]....
        /*108c*/ 	.word	0x0001d200
        /*1090*/ 	.word	0x0000000a
        /*1094*/ 	.word	0x00000000
        /*1098*/ 	.short	0x0101
        /*109a*/ 	.byte	0x3f
	.zero		1


	//   ....[52]....
        /*109c*/ 	.word	0x0001e460
        /*10a0*/ 	.word	0x00000014
        /*10a4*/ 	.word	0x00000000
        /*10a8*/ 	.short	0x0101
        /*10aa*/ 	.byte	0x3f
	.zero		1


	//   ....[53]....
        /*10ac*/ 	.word	0x0001fa30
        /*10b0*/ 	.word	0x0000000c
        /*10b4*/ 	.word	0x00030850
        /*10b8*/ 	.short	0x010a
        /*10ba*/ 	.byte	0x3f
	.zero		1


	//   ....[54]....
        /*10bc*/ 	.word	0x0001fad0
        /*10c0*/ 	.word	0x0000000c
        /*10c4*/ 	.word	0x00030850
        /*10c8*/ 	.short	0x010a
        /*10ca*/ 	.byte	0x3f
	.zero		1


	//   ....[55]....
        /*10cc*/ 	.word	0x00020010
        /*10d0*/ 	.word	0x0000000c
        /*10d4*/ 	.word	0x00000000
        /*10d8*/ 	.short	0x0101
        /*10da*/ 	.byte	0x3f
	.zero		1


	//   ....[56]....
        /*10dc*/ 	.word	0x00021b40
        /*10e0*/ 	.word	0x00000000
        /*10e4*/ 	.word	0x00000000
        /*10e8*/ 	.short	0x0101
        /*10ea*/ 	.byte	0x3f
	.zero		1


	//   ....[57]....
        /*10ec*/ 	.word	0x00024510
        /*10f0*/ 	.word	0x00000006
        /*10f4*/ 	.word	0x00030820
        /*10f8*/ 	.short	0x010a
        /*10fa*/ 	.byte	0x3f
	.zero		1


	//   ....[58]....
        /*10fc*/ 	.word	0x000245f0
        /*1100*/ 	.word	0x00000007
        /*1104*/ 	.word	0x000308a0
        /*1108*/ 	.short	0x010a
        /*110a*/ 	.byte	0x3f
	.zero		1


	//   ....[59]....
        /*110c*/ 	.word	0x00024a40
        /*1110*/ 	.word	0x00000007
        /*1114*/ 	.word	0x000308c0
        /*1118*/ 	.short	0x010a
        /*111a*/ 	.byte	0x3f
	.zero		1


	//   ....[60]....
        /*111c*/ 	.word	0x00024fe0
        /*1120*/ 	.word	0x00000008
        /*1124*/ 	.word	0x000308a0
        /*1128*/ 	.short	0x010a
        /*112a*/ 	.byte	0x3f
	.zero		1


	//   ....[61]....
        /*112c*/ 	.word	0x00025420
        /*1130*/ 	.word	0x00000008
        /*1134*/ 	.word	0x000308c0
        /*1138*/ 	.short	0x010a
        /*113a*/ 	.byte	0x3f
	.zero		1


	//   ....[62]....
        /*113c*/ 	.word	0x00026630
        /*1140*/ 	.word	0x00000000
        /*1144*/ 	.word	0x00030840
        /*1148*/ 	.short	0x010a
        /*114a*/ 	.byte	0x3f
	.zero		1


	//   ....[63]....
        /*114c*/ 	.word	0x00027640
        /*1150*/ 	.word	0x0000000a
        /*1154*/ 	.word	0x00030800
        /*1158*/ 	.short	0x0107
        /*115a*/ 	.byte	0x3f
	.zero		1


	//   ....[64]....
        /*115c*/ 	.word	0x00027750
        /*1160*/ 	.word	0x00000002
        /*1164*/ 	.word	0x00030800
        /*1168*/ 	.short	0x0101
        /*116a*/ 	.byte	0x3f
	.zero		1


	//   ....[65]....
        /*116c*/ 	.word	0x00027770
        /*1170*/ 	.word	0x00000002
        /*1174*/ 	.word	0x00030820
        /*1178*/ 	.short	0x010a
        /*117a*/ 	.byte	0x3f
	.zero		1


	//   ....[66]....
        /*117c*/ 	.word	0x00027af0
        /*1180*/ 	.word	0x00000003
        /*1184*/ 	.word	0x00030840
        /*1188*/ 	.short	0x010a
        /*118a*/ 	.byte	0x3f
	.zero		1


	//   ....[67]....
        /*118c*/ 	.word	0x00027fb0
        /*1190*/ 	.word	0x00000003
        /*1194*/ 	.word	0x00000060
        /*1198*/ 	.short	0x010a
        /*119a*/ 	.byte	0x3f
	.zero		1


	//   ....[68]....
        /*119c*/ 	.word	0x00028790
        /*11a0*/ 	.word	0x00000003
        /*11a4*/ 	.word	0x00030840
        /*11a8*/ 	.short	0x010a
        /*11aa*/ 	.byte	0x3f
	.zero		1


	//   ....[69]....
        /*11ac*/ 	.word	0x00028c50
        /*11b0*/ 	.word	0x00000002
        /*11b4*/ 	.word	0x00000060
        /*11b8*/ 	.short	0x010a
        /*11ba*/ 	.byte	0x3f
	.zero		1


	//   ....[70]....
        /*11bc*/ 	.word	0x00029350
        /*11c0*/ 	.word	0x00000002
        /*11c4*/ 	.word	0x00030840
        /*11c8*/ 	.short	0x010a
        /*11ca*/ 	.byte	0x3f
	.zero		1


	//   ....[71]....
        /*11cc*/ 	.word	0x00029810
        /*11d0*/ 	.word	0x00000002
        /*11d4*/ 	.word	0x00000060
        /*11d8*/ 	.short	0x010a
        /*11da*/ 	.byte	0x3f
	.zero		1


	//   ....[72]....
        /*11dc*/ 	.word	0x00029ea0
        /*11e0*/ 	.word	0x00000000
        /*11e4*/ 	.word	0x00030860
        /*11e8*/ 	.short	0x010a
        /*11ea*/ 	.byte	0x3f
	.zero		1


	//   ....[73]....
        /*11ec*/ 	.word	0x0002b090
        /*11f0*/ 	.word	0x00000000
        /*11f4*/ 	.word	0x00030820
        /*11f8*/ 	.short	0x010a
        /*11fa*/ 	.byte	0x3f
	.zero		1


	//   ....[74]....
        /*11fc*/ 	.word	0x0002b260
        /*1200*/ 	.word	0x00000006
        /*1204*/ 	.word	0x00000000
        /*1208*/ 	.short	0x010a
        /*120a*/ 	.byte	0x3f
	.zero		1


	//   ....[75]....
        /*120c*/ 	.word	0x0002b2d0
        /*1210*/ 	.word	0x00000007
        /*1214*/ 	.word	0x00000000
        /*1218*/ 	.short	0x010a
        /*121a*/ 	.byte	0x3f
	.zero		1


	//   ....[76]....
        /*121c*/ 	.word	0x0002b340
        /*1220*/ 	.word	0x00000004
        /*1224*/ 	.word	0x00000000
        /*1228*/ 	.short	0x010a
        /*122a*/ 	.byte	0x3f
	.zero		1


	//   ....[77]....
        /*122c*/ 	.word	0x0002b370
        /*1230*/ 	.word	0x00000003
        /*1234*/ 	.word	0x00000000
        /*1238*/ 	.short	0x010a
        /*123a*/ 	.byte	0x3f
	.zero		1


	//   ....[78]....
        /*123c*/ 	.word	0x0002b3d0
        /*1240*/ 	.word	0x0000005a
        /*1244*/ 	.word	0x00030890
        /*1248*/ 	.short	0x010a
        /*124a*/ 	.byte	0x3f
	.zero		1


	//   ....[79]....
        /*124c*/ 	.word	0x0002b420
        /*1250*/ 	.word	0x0000005a
        /*1254*/ 	.word	0x00030890
        /*1258*/ 	.short	0x010a
        /*125a*/ 	.byte	0x3f
	.zero		1


	//   ....[80]....
        /*125c*/ 	.word	0x0002b470
        /*1260*/ 	.word	0x0000005a
        /*1264*/ 	.word	0x00030890
        /*1268*/ 	.short	0x010a
        /*126a*/ 	.byte	0x3f
	.zero		1


	//   ....[81]....
        /*126c*/ 	.word	0x0002b4c0
        /*1270*/ 	.word	0x0000005a
        /*1274*/ 	.word	0x000308b0
        /*1278*/ 	.short	0x010a
        /*127a*/ 	.byte	0x3f
	.zero		1


	//   ....[82]....
        /*127c*/ 	.word	0x0002b8a0
        /*1280*/ 	.word	0x00000002
        /*1284*/ 	.word	0x00030800
        /*1288*/ 	.short	0x010a
        /*128a*/ 	.byte	0x3f
	.zero		1


	//   ....[83]....
        /*128c*/ 	.word	0x0002bcb0
        /*1290*/ 	.word	0x00000002
        /*1294*/ 	.word	0x00030800
        /*1298*/ 	.short	0x010a
        /*129a*/ 	.byte	0x3f
	.zero		1


	//   ....[84]....
        /*129c*/ 	.word	0x0002bd00
        /*12a0*/ 	.word	0x0000004a
        /*12a4*/ 	.word	0x00030830
        /*12a8*/ 	.short	0x010a
        /*12aa*/ 	.byte	0x3f
	.zero		1


	//   ....[85]....
        /*12ac*/ 	.word	0x0002bd50
        /*12b0*/ 	.word	0x00000006
        /*12b4*/ 	.word	0x00030830
        /*12b8*/ 	.short	0x010a
        /*12ba*/ 	.byte	0x3f
	.zero		1


	//   ....[86]....
        /*12bc*/ 	.word	0x0002bda0
        /*12c0*/ 	.word	0x00000015
        /*12c4*/ 	.word	0x00030850
        /*12c8*/ 	.short	0x010a
        /*12ca*/ 	.byte	0x3f
	.zero		1


	//   ....[87]....
        /*12cc*/ 	.word	0x0002bdf0
        /*12d0*/ 	.word	0x00000000
        /*12d4*/ 	.word	0x00030830
        /*12d8*/ 	.short	0x010a
        /*12da*/ 	.byte	0x3f
	.zero		1


	//   ....[88]....
        /*12dc*/ 	.word	0x0002be40
        /*12e0*/ 	.word	0x00000014
        /*12e4*/ 	.word	0x00030850
        /*12e8*/ 	.short	0x010a
        /*12ea*/ 	.byte	0x3f
	.zero		1


	//   ....[89]....
        /*12ec*/ 	.word	0x0002be90
        /*12f0*/ 	.word	0x00000003
        /*12f4*/ 	.word	0x00030830
        /*12f8*/ 	.short	0x010a
        /*12fa*/ 	.byte	0x3f
	.zero		1


	//   ....[90]....
        /*12fc*/ 	.word	0x0002bee0
        /*1300*/ 	.word	0x00000014
        /*1304*/ 	.word	0x00030850
        /*1308*/ 	.short	0x010a
        /*130a*/ 	.byte	0x3f
	.zero		1


	//   ....[91]....
        /*130c*/ 	.word	0x0002bf30
        /*1310*/ 	.word	0x0000000c
        /*1314*/ 	.word	0x00030850
        /*1318*/ 	.short	0x010a
        /*131a*/ 	.byte	0x3f
	.zero		1


	//   ....[92]....
        /*131c*/ 	.word	0x0002c0e0
        /*1320*/ 	.word	0x00000005
        /*1324*/ 	.word	0x00030820
        /*1328*/ 	.short	0x010a
        /*132a*/ 	.byte	0x3f
	.zero		1


	//   ....[93]....
        /*132c*/ 	.word	0x0002c130
        /*1330*/ 	.word	0x00000007
        /*1334*/ 	.word	0x000308a0
        /*1338*/ 	.short	0x010a
        /*133a*/ 	.byte	0x3f
	.zero		1


	//   ....[94]....
        /*133c*/ 	.word	0x0002c180
        /*1340*/ 	.word	0x00000007
        /*1344*/ 	.word	0x000308c0
        /*1348*/ 	.short	0x010a
        /*134a*/ 	.byte	0x3f
	.zero		1


	//   ....[95]....
        /*134c*/ 	.word	0x0002c1d0
        /*1350*/ 	.word	0x00000008
        /*1354*/ 	.word	0x000308a0
        /*1358*/ 	.short	0x010a
        /*135a*/ 	.byte	0x3f
	.zero		1


	//   ....[96]....
        /*135c*/ 	.word	0x0002c220
        /*1360*/ 	.word	0x00000008
        /*1364*/ 	.word	0x000308c0
        /*1368*/ 	.short	0x010a
        /*136a*/ 	.byte	0x3f
	.zero		1


	//   ....[97]....
        /*136c*/ 	.word	0x0002c3c0
        /*1370*/ 	.word	0x00000000
        /*1374*/ 	.word	0x00030840
        /*1378*/ 	.short	0x010a
        /*137a*/ 	.byte	0x3f
	.zero		1


	//   ....[98]....
        /*137c*/ 	.word	0x0002d000
        /*1380*/ 	.word	0x00000002
        /*1384*/ 	.word	0x00030820
        /*1388*/ 	.short	0x010a
        /*138a*/ 	.byte	0x3f
	.zero		1


	//   ....[99]....
        /*138c*/ 	.word	0x0002d050
        /*1390*/ 	.word	0x00000003
        /*1394*/ 	.word	0x00030840
        /*1398*/ 	.short	0x010a
        /*139a*/ 	.byte	0x3f
	.zero		1


	//   ....[100]....
        /*139c*/ 	.word	0x0002d0a0
        /*13a0*/ 	.word	0x00000003
        /*13a4*/ 	.word	0x00000060
        /*13a8*/ 	.short	0x010a
        /*13aa*/ 	.byte	0x3f
	.zero		1


	//   ....[101]....
        /*13ac*/ 	.word	0x0002d0f0
        /*13b0*/ 	.word	0x00000003
        /*13b4*/ 	.word	0x00030840
        /*13b8*/ 	.short	0x010a
        /*13ba*/ 	.byte	0x3f
	.zero		1


	//   ....[102]....
        /*13bc*/ 	.word	0x0002d140
        /*13c0*/ 	.word	0x00000002
        /*13c4*/ 	.word	0x00000060
        /*13c8*/ 	.short	0x010a
        /*13ca*/ 	.byte	0x3f
	.zero		1


	//   ....[103]....
        /*13cc*/ 	.word	0x0002d190
        /*13d0*/ 	.word	0x00000002
        /*13d4*/ 	.word	0x00030840
        /*13d8*/ 	.short	0x010a
        /*13da*/ 	.byte	0x3f
	.zero		1


	//   ....[104]....
        /*13dc*/ 	.word	0x0002d1e0
        /*13e0*/ 	.word	0x00000002
        /*13e4*/ 	.word	0x00000060
        /*13e8*/ 	.short	0x010a
        /*13ea*/ 	.byte	0x3f
	.zero		1


	//   ....[105]....
        /*13ec*/ 	.word	0x0002d230
        /*13f0*/ 	.word	0x00000000
        /*13f4*/ 	.word	0x00030860
        /*13f8*/ 	.short	0x010a
        /*13fa*/ 	.byte	0x3f
	.zero		1


	//   ....[106]....
        /*13fc*/ 	.word	0x0002dc90
        /*1400*/ 	.word	0x00000000
        /*1404*/ 	.word	0x00030820
        /*1408*/ 	.short	0x010a
        /*140a*/ 	.byte	0x3f
	.zero		1


	//   ....[107]....
        /*140c*/ 	.word	0x0002de30
        /*1410*/ 	.word	0x00000006
        /*1414*/ 	.word	0x00000000
        /*1418*/ 	.short	0x010a
        /*141a*/ 	.byte	0x3f
	.zero		1


	//   ....[108]....
        /*141c*/ 	.word	0x0002de80
        /*1420*/ 	.word	0x00000007
        /*1424*/ 	.word	0x00000000
        /*1428*/ 	.short	0x010a
        /*142a*/ 	.byte	0x3f
	.zero		1


	//   ....[109]....
        /*142c*/ 	.word	0x0002ded0
        /*1430*/ 	.word	0x00000004
        /*1434*/ 	.word	0x00000000
        /*1438*/ 	.short	0x010a
        /*143a*/ 	.byte	0x3f
	.zero		1


	//----- nvinfo : EIATTR_NUM_MBARRIERS
	.align		4
.L_275:
        /*143c*/ 	.byte	0x03, 0x38
        /*143e*/ 	.short	0x0016


	//----- nvinfo : EIATTR_EXIT_INSTR_OFFSETS
	.align		4
        /*1440*/ 	.byte	0x04, 0x1c
        /*1442*/ 	.short	(.L_277 - .L_276)


	//   ....[0]....
.L_276:
        /*1444*/ 	.word	0x0002b3c0


	//----- nvinfo : EIATTR_MAX_THREADS
	.align		4
.L_277:
        /*1448*/ 	.byte	0x04, 0x05
        /*144a*/ 	.short	(.L_279 - .L_278)
.L_278:
        /*144c*/ 	.word	0x00000180
        /*1450*/ 	.word	0x00000001
        /*1454*/ 	.word	0x00000001


	//----- nvinfo : EIATTR_CRS_STACK_SIZE
	.align		4
.L_279:
        /*1458*/ 	.byte	0x04, 0x1e
        /*145a*/ 	.short	(.L_281 - .L_280)
.L_280:
        /*145c*/ 	.word	0x00000000


	//----- nvinfo : EIATTR_CBANK_PARAM_SIZE
	.align		4
.L_281:
        /*1460*/ 	.byte	0x03, 0x19
        /*1462*/ 	.short	0x0af0


	//----- nvinfo : EIATTR_PARAM_CBANK
	.align		4
        /*1464*/ 	.byte	0x04, 0x0a
        /*1466*/ 	.short	(.L_283 - .L_282)
	.align		4
.L_282:
        /*1468*/ 	.word	index@(.nv.constant0._ZN7cutlass13device_kernelIN5flash11enable_sm90INS1_16FlashAttnFwdSm90INS1_25CollectiveMainloopFwdSm90ILi2EN4cute5tupleIJNS5_1CILi1EEES8_S8_EEENS6_IJNS7_ILi128EEENS7_ILi96EEENS7_ILi192EEEEEELi192ENS_6half_tEfNS_4arch4Sm90ELb0ELb1ELb1ELb1ELb0ELb1ELb0ELb1ELb1ELb1ELb0ELb0EEENS1_21CollectiveEpilogueFwdINS6_IJSA_SC_SB_EEES9_SE_SG_Li256ELb1ELb1ELb0ELb0EEENS1_36VarlenDynamicPersistentTileSchedulerILi128ELi96ELi256ELi128ELb0ELb1ELb1ELb1ELb0ELb1EEEEEEEEEvNT_6ParamsE)
        /*146c*/ 	.short	0x0210
        /*146e*/ 	.short	0x0af0


	//----- nvinfo : EIATTR_SW_WAR
	.align		4
.L_283:
        /*1470*/ 	.byte	0x04, 0x36
        /*1472*/ 	.short	(.L_285 - .L_284)
.L_284:
        /*1474*/ 	.word	0x00000008
.L_285:


//--------------------- .nv.info._ZN7cutlass13device_kernelIN5flash11enable_sm90INS1_16FlashAttnFwdSm90INS1_25CollectiveMainloopFwdSm90ILi2EN4cute5tupleIJNS5_1CILi1EEES8_S8_EEENS6_IJNS7_ILi128EEENS7_ILi112EEENS7_ILi192EEEEEELi192ENS_6half_tEfNS_4arch4Sm90ELb1ELb0ELb1ELb0ELb0ELb0ELb0ELb1ELb1ELb1ELb0ELb0EEENS1_21CollectiveEpilogueFwdINS6_IJSA_SC_SB_EEES9_SE_SG_Li256ELb0ELb1ELb0ELb0EEENS1_30DynamicPersistentTileSchedulerILi256ELi128ELb0ELb1ELb1EEEEEEEEEvNT_6ParamsE --------------------------
	.section	.nv.info._ZN7cutlass13device_kernelIN5flash11enable_sm90INS1_16FlashAttnFwdSm90INS1_25CollectiveMainloopFwdSm90ILi2EN4cute5tupleIJNS5_1CILi1EEES8_S8_EEENS6_IJNS7_ILi128EEENS7_ILi112EEENS7_ILi192EEEEEELi192ENS_6half_tEfNS_4arch4Sm90ELb1ELb0ELb1ELb0ELb0ELb0ELb0ELb1ELb1ELb1ELb0ELb0EEENS1_21CollectiveEpilogueFwdINS6_IJSA_SC_SB_EEES9_SE_SG_Li256ELb0ELb1ELb0ELb0EEENS1_30DynamicPersistentTileSchedulerILi256ELi128ELb0ELb1ELb1EEEEEEEEEvNT_6ParamsE,"",@"SHT_CUDA_INFO"
	.sectionflags	@""
	.align	4


	//----- nvinfo : EIATTR_CUDA_API_VERSION
	.align		4
        /*0000*/ 	.byte	0x04, 0x37
        /*0002*/ 	.short	(.L_287 - .L_286)
.L_286:
        /*0004*/ 	.word	0x00000082


	//----- nvinfo : EIATTR_KPARAM_INFO
	.align		4
.L_287:
        /*0008*/ 	.byte	0x04, 0x17
        /*000a*/ 	.short	(.L_289 - .L_288)
.L_288:
        /*000c*/ 	.word	0x00000000
        /*0010*/ 	.short	0x0000
        /*0012*/ 	.short	0x0070
        /*0014*/ 	.byte	0x00, 0xf0, 0x01, 0x2a


	//----- nvinfo : EIATTR_SPARSE_MMA_MASK
	.align		4
.L_289:
        /*0018*/ 	.byte	0x03, 0x50
        /*001a*/ 	.short	0x0000


	//----- nvinfo : EIATTR_MAXREG_COUNT
	.align		4
        /*001c*/ 	.byte	0x03, 0x1b
        /*001e*/ 	.short	0x00a8


	//----- nvinfo : EIATTR_NUM_BARRIERS
	.align		4
        /*0020*/ 	.byte	0x02, 0x4c
        /*0022*/ 	.byte	0x09
	.zero		1


	//----- nvinfo : EIATTR_EXTERNS
	.align		4
        /*0024*/ 	.byte	0x04, 0x0f
        /*0026*/ 	.short	(.L_291 - .L_290)


	//   ....[0]....
	.align		4
.L_290:
        /*0028*/ 	.word	index@(__assertfail)


	//----- nvinfo : EIATTR_ANNOTATIONS
	.align		4
.L_291:
        /*002c*/ 	.byte	0x04, 0x55
        /*002e*/ 	.short	(.L_293 - .L_292)


	//   ....[0]....
.L_292:
        /* <DEDUP_REMOVED lines=31> */


	//----- nvinfo : EIATTR_MERCURY_ISA_VERSION
	.align		4
.L_293:
        /*0210*/ 	.byte	0x03, 0x5f
        /*0212*/ 	.short	0x0101


	//----- nvinfo : EIATTR_INT_WARP_WIDE_INSTR_OFFSETS
	.align		4
        /*0214*/ 	.byte	0x04, 0x31
        /*0216*/ 	.short	(.L_295 - .L_294)


	//   ....[0]....
.L_294:
        /*0218*/ 	.word	0x00000120


	//   ....[1]....
        /*021c*/ 	.word	0x00000160


	//   ....[2]....
        /*0220*/ 	.word	0x00000220


	//   ....[3]....
        /*0224*/ 	.word	0x00012aa0


	//   ....[4]....
        /*0228*/ 	.word	0x00012b40


	//   ....[5]....
        /*022c*/ 	.word	0x00016520


	//   ....[6]....
        /*0230*/ 	.word	0x000165c0


	//----- nvinfo : EIATTR_COOP_GROUP_MASK_REGIDS
	.align		4
.L_295:
        /*0234*/ 	.byte	0x04, 0x29
        /*0236*/ 	.short	(.L_297 - .L_296)


	//   ....[0]....
.L_296:
        /*0238*/ 	.word	0xffffffff


	//   ....[1]....
        /*023c*/ 	.word	0xffffffff


	//   ....[2]....
        /*0240*/ 	.word	0xffffffff


	//   ....[3]....
        /*0244*/ 	.word	0xffffffff


	//   ....[4]....
        /*0248*/ 	.word	0xffffffff


	//   ....[5]....
        /*024c*/ 	.word	0xffffffff


	//   ....[6]....
        /*0250*/ 	.word	0xffffffff


	//   ....[7]....
        /*0254*/ 	.word	0xffffffff


	//   ....[8]....
        /*0258*/ 	.word	0xffffffff


	//   ....[9]....
        /*025c*/ 	.word	0xffffffff


	//   ....[10]....
        /*0260*/ 	.word	0xffffffff


	//   ....[11]....
        /*0264*/ 	.word	0xffffffff


	//   ....[12]....
        /*0268*/ 	.word	0xffffffff


	//   ....[13]....
        /*026c*/ 	.word	0xffffffff


	//   ....[14]....
        /*0270*/ 	.word	0xffffffff


	//   ....[15]....
        /*0274*/ 	.word	0xffffffff


	//   ....[16]....
        /*0278*/ 	.word	0xffffffff


	//   ....[17]....
        /*027c*/ 	.word	0xffffffff


	//   ....[18]....
        /*0280*/ 	.word	0xffffffff


	//   ....[19]....
        /*0284*/ 	.word	0xffffffff


	//   ....[20]....
        /*0288*/ 	.word	0xffffffff


	//   ....[21]....
        /*028c*/ 	.word	0xffffffff


	//   ....[22]....
        /*0290*/ 	.word	0xffffffff


	//   ....[23]....
        /*0294*/ 	.word	0xffffffff


	//   ....[24]....
        /*0298*/ 	.word	0xffffffff


	//   ....[25]....
        /*029c*/ 	.word	0xffffffff


	//   ....[26]....
        /*02a0*/ 	.word	0xffffffff


	//   ....[27]....
        /*02a4*/ 	.word	0xffffffff


	//   ....[28]....
        /*02a8*/ 	.word	0xffffffff


	//   ....[29]....
        /*02ac*/ 	.word	0xffffffff


	//   ....[30]....
        /*02b0*/ 	.word	0xffffffff


	//   ....[31]....
        /*02b4*/ 	.word	0xffffffff


	//   ....[32]....
        /*02b8*/ 	.word	0xffffffff


	//   ....[33]....
        /*02bc*/ 	.word	0xffffffff


	//   ....[34]....
        /*02c0*/ 	.word	0xffffffff


	//   ....[35]....
        /*02c4*/ 	.word	0xffffffff


	//   ....[36]....
        /*02c8*/ 	.word	0xffffffff


	//   ....[37]....
        /*02cc*/ 	.word	0xffffffff


	//   ....[38]....
        /*02d0*/ 	.word	0xffffffff


	//   ....[39]....
        /*02d4*/ 	.word	0xffffffff


	//   ....[40]....
        /*02d8*/ 	.word	0xffffffff


	//   ....[41]....
        /*02dc*/ 	.word	0xffffffff


	//   ....[42]....
        /*02e0*/ 	.word	0xffffffff


	//   ....[43]....
        /*02e4*/ 	.word	0xffffffff


	//   ....[44]....
        /*02e8*/ 	.word	0xffffffff


	//   ....[45]....
        /*02ec*/ 	.word	0xffffffff


	//   ....[46]....
        /*02f0*/ 	.word	0xffffffff


	//   ....[47]....
        /*02f4*/ 	.word	0xffffffff


	//   ....[48]....
        /*02f8*/ 	.word	0xffffffff


	//   ....[49]....
        /*02fc*/ 	.word	0xffffffff


	//   ....[50]....
        /*0300*/ 	.word	0xffffffff


	//   ....[51]....
        /*0304*/ 	.word	0xffffffff


	//   ....[52]....
        /*0308*/ 	.word	0xffffffff


	//   ....[53]....
        /*030c*/ 	.word	0xffffffff


	//   ....[54]....
        /*0310*/ 	.word	0xffffffff


	//   ....[55]....
        /*0314*/ 	.word	0xffffffff


	//   ....[56]....
        /*0318*/ 	.word	0xffffffff


	//   ....[57]....
        /*031c*/ 	.word	0xffffffff


	//   ....[58]....
        /*0320*/ 	.word	0xffffffff


	//   ....[59]....
        /*0324*/ 	.word	0xffffffff


	//   ....[60]....
        /*0328*/ 	.word	0xffffffff


	//   ....[61]....
        /*032c*/ 	.word	0xffffffff


	//   ....[62]....
        /*0330*/ 	.word	0xffffffff


	//   ....[63]....
        /*0334*/ 	.word	0xffffffff


	//   ....[64]....
        /*0338*/ 	.word	0xffffffff


	//   ....[65]....
        /*033c*/ 	.word	0xffffffff


	//   ....[66]....
        /*0340*/ 	.word	0xffffffff


	//   ....[67]....
        /*0344*/ 	.word	0xffffffff


	//   ....[68]....
        /*0348*/ 	.word	0x0500000f


	//   ....[69]....
        /*034c*/ 	.word	0x0500000f


	//   ....[70]....
        /*0350*/ 	.word	0x0500000f


	//   ....[71]....
        /*0354*/ 	.word	0x0500000f


	//   ....[72]....
        /*0358*/ 	.word	0x0500000f


	//   ....[73]....
        /*035c*/ 	.word	0x0500000f


	//   ....[74]....
        /*0360*/ 	.word	0x0500000f


	//   ....[75]....
        /*0364*/ 	.word	0x0500000f


	//   ....[76]....
        /*0368*/ 	.word	0x0500000f


	//   ....[77]....
        /*036c*/ 	.word	0x0500000f


	//   ....[78]....
        /*0370*/ 	.word	0x0500000f


	//   ....[79]....
        /*0374*/ 	.word	0x0500000f


	//   ....[80]....
        /*0378*/ 	.word	0x0500000f


	//   ....[81]....
        /*037c*/ 	.word	0x0500000f


	//   ....[82]....
        /*0380*/ 	.word	0x0500000f


	//   ....[83]....
        /*0384*/ 	.word	0x0500000f


	//   ....[84]....
        /*0388*/ 	.word	0x0500000f


	//   ....[85]....
        /*038c*/ 	.word	0x0500000f


	//   ....[86]....
        /*0390*/ 	.word	0x0500000f


	//----- nvinfo : EIATTR_COOP_GROUP_INSTR_OFFSETS
	.align		4
.L_297:
        /*0394*/ 	.byte	0x04, 0x28
        /*0396*/ 	.short	(.L_299 - .L_298)


	//   ....[0]....
.L_298:
        /*0398*/ 	.word	0x00000060


	//   ....[1]....
        /*039c*/ 	.word	0x00000130


	//   ....[2]....
        /*03a0*/ 	.word	0x00000230


	//   ....[3]....
        /*03a4*/ 	.word	0x000003a0


	//   ....[4]....
        /*03a8*/ 	.word	0x00000500


	//   ....[5]....
        /*03ac*/ 	.word	0x00000620


	//   ....[6]....
        /*03b0*/ 	.word	0x00000780


	//   ....[7]....
        /*03b4*/ 	.word	0x00001580


	//   ....[8]....
        /*03b8*/ 	.word	0x00003fa0


	//   ....[9]....
        /*03bc*/ 	.word	0x00003fe0


	//   ....[10]....
        /*03c0*/ 	.word	0x00004ad0


	//   ....[11]....
        /*03c4*/ 	.word	0x00004ba0


	//   ....[12]....
        /*03c8*/ 	.word	0x00005430


	//   ....[13]....
        /*03cc*/ 	.word	0x000054a0


	//   ....[14]....
        /*03d0*/ 	.word	0x00009040


	//   ....[15]....
        /*03d4*/ 	.word	0x00009070


	//   ....[16]....
        /*03d8*/ 	.word	0x00009830


	//   ....[17]....
        /*03dc*/ 	.word	0x000098f0


	//   ....[18]....
        /*03e0*/ 	.word	0x00009fd0


	//   ....[19]....
        /*03e4*/ 	.word	0x0000a030


	//   ....[20]....
        /*03e8*/ 	.word	0x0000de10


	//   ....[21]....
        /*03ec*/ 	.word	0x0000de40


	//   ....[22]....
        /*03f0*/ 	.word	0x0000e200


	//   ....[23]....
        /*03f4*/ 	.word	0x0000e360


	//   ....[24]....
        /*03f8*/ 	.word	0x0000f510


	//   ....[25]....
        /*03fc*/ 	.word	0x0000f550


	//   ....[26]....
        /*0400*/ 	.word	0x0000f620


	//   ....[27]....
        /*0404*/ 	.word	0x0000f630


	//   ....[28]....
        /*0408*/ 	.word	0x00010b30


	//   ....[29]....
        /*040c*/ 	.word	0x00010ba0


	//   ....[30]....
        /*0410*/ 	.word	0x00010c10


	//   ....[31]....
        /*0414*/ 	.word	0x00010c40


	//   ....[32]....
        /*0418*/ 	.word	0x00011300


	//   ....[33]....
        /*041c*/ 	.word	0x00011320


	//   ....[34]....
        /*0420*/ 	.word	0x00011440


	//   ....[35]....
        /*0424*/ 	.word	0x00011460


	//   ....[36]....
        /*0428*/ 	.word	0x00011570


	//   ....[37]....
        /*042c*/ 	.word	0x00011590


	//   ....[38]....
        /*0430*/ 	.word	0x000116b0


	//   ....[39]....
        /*0434*/ 	.word	0x000116d0


	//   ....[40]....
        /*0438*/ 	.word	0x00011d70


	//   ....[41]....
        /*043c*/ 	.word	0x00011da0


	//   ....[42]....
        /*0440*/ 	.word	0x00011ec0


	//   ....[43]....
        /*0444*/ 	.word	0x00011ee0


	//   ....[44]....
        /*0448*/ 	.word	0x00011ff0


	//   ....[45]....
        /*044c*/ 	.word	0x00012010


	//   ....[46]....
        /*0450*/ 	.word	0x00012130


	//   ....[47]....
        /*0454*/ 	.word	0x00012150


	//   ....[48]....
        /*0458*/ 	.word	0x000122f0


	//   ....[49]....
        /*045c*/ 	.word	0x00013090


	//   ....[50]....
        /*0460*/ 	.word	0x00013ac0


	//   ....[51]....
        /*0464*/ 	.word	0x00013b00


	//   ....[52]....
        /*0468*/ 	.word	0x00013bd0


	//   ....[53]....
        /*046c*/ 	.word	0x00013be0


	//   ....[54]....
        /*0470*/ 	.word	0x00013c70


	//   ....[55]....
        /*0474*/ 	.word	0x00013c80


	//   ....[56]....
        /*0478*/ 	.word	0x00013d10


	//   ....[57]....
        /*047c*/ 	.word	0x00013d20


	//   ....[58]....
        /*0480*/ 	.word	0x00013db0


	//   ....[59]....
        /*0484*/ 	.word	0x00013dc0


	//   ....[60]....
        /*0488*/ 	.word	0x00013e50


	//   ....[61]....
        /*048c*/ 	.word	0x00013e60


	//   ....[62]....
        /*0490*/ 	.word	0x00013ef0


	//   ....[63]....
        /*0494*/ 	.word	0x00013f00


	//   ....[64]....
        /*0498*/ 	.word	0x00013f10


	//   ....[65]....
        /*049c*/ 	.word	0x00013f20


	//   ....[66]....
        /*04a0*/ 	.word	0x00016c10


	//   ....[67]....
        /*04a4*/ 	.word	0x00016e00


	//   ....[68]....
        /*04a8*/ 	.word	0x00017370


	//   ....[69]....
        /*04ac*/ 	.word	0x000174e0


	//   ....[70]....
        /*04b0*/ 	.word	0x00017550


	//   ....[71]....
        /*04b4*/ 	.word	0x00017690


	//   ....[72]....
        /*04b8*/ 	.word	0x000176e0


	//   ....[73]....
        /*04bc*/ 	.word	0x00017800


	//   ....[74]....
        /*04c0*/ 	.word	0x00017850


	//   ....[75]....
        /*04c4*/ 	.word	0x00017970


	//   ....[76]....
        /*04c8*/ 	.word	0x000179c0


	//   ....[77]....
        /*04cc*/ 	.word	0x00017ae0


	//   ....[78]....
        /*04d0*/ 	.word	0x00017b30


	//   ....[79]....
        /*04d4*/ 	.word	0x00017c50


	//   ....[80]....
        /*04d8*/ 	.word	0x00017ca0


	//   ....[81]....
        /*04dc*/ 	.word	0x00017dc0


	//   ....[82]....
        /*04e0*/ 	.word	0x00017e10


	//   ....[83]....
        /*04e4*/ 	.word	0x00017f10


	//   ....[84]....
        /*04e8*/ 	.word	0x00017f60


	//   ....[85]....
        /*04ec*/ 	.word	0x00018280


	//   ....[86]....
        /*04f0*/ 	.word	0x000183a0


	//----- nvinfo : EIATTR_REG_RECONFIG
	.align		4
.L_299:
        /*04f4*/ 	.byte	0x01, 0x54
	.zero		2


	//----- nvinfo : EIATTR_SYSCALL_OFFSETS
	.align		4
        /*04f8*/ 	.byte	0x04, 0x46
        /*04fa*/ 	.short	(.L_301 - .L_300)


	//   ....[0]....
.L_300:
        /*04fc*/ 	.word	0x00001760


	//   ....[1]....
        /*0500*/ 	.word	0x00012cb0


	//   ....[2]....
        /*0504*/ 	.word	0x00012e00


	//   ....[3]....
        /*0508*/ 	.word	0x00012ef0


	//   ....[4]....
        /*050c*/ 	.word	0x000136c0


	//----- nvinfo : EIATTR_MBARRIER_INSTR_OFFSETS
	.align		4
.L_301:
        /*0510*/ 	.byte	0x04, 0x39
        /*0512*/ 	.short	(.L_303 - .L_302)


	//   ....[0]....
.L_302:
        /*0514*/ 	.word	0x00000250
        /*0518*/ 	.word	0x000000ff
        /*051c*/ 	.word	0x00036800
        /*0520*/ 	.short	0x0100
        /*0522*/ 	.byte	0x08
	.zero		1


	//   ....[1]....
        /*0524*/ 	.word	0x00000260
        /*0528*/ 	.word	0x000000ff
        /*052c*/ 	.word	0x00036820
        /*0530*/ 	.short	0x0100
        /*0532*/ 	.byte	0x08
	.zero		1


	//   ....[2]....
        /*0534*/ 	.word	0x00000350
        /*0538*/ 	.word	0x000000ff
        /*053c*/ 	.word	0x00036830
        /*0540*/ 	.short	0x0100
        /*0542*/ 	.byte	0x08
	.zero		1


	//   ....[3]....
        /*0544*/ 	.word	0x00000360
        /*0548*/ 	.word	0x000000ff
        /*054c*/ 	.word	0x00036840
        /*0550*/ 	.short	0x0100
        /*0552*/ 	.byte	0x08
	.zero		1


	//   ....[4]....
        /*0554*/ 	.word	0x00000370
        /*0558*/ 	.word	0x000000ff
        /*055c*/ 	.word	0x00036838
        /*0560*/ 	.short	0x0100
        /*0562*/ 	.byte	0x08
	.zero		1


	//   ....[5]....
        /*0564*/ 	.word	0x00000380
        /*0568*/ 	.word	0x000000ff
        /*056c*/ 	.word	0x00036848
        /*0570*/ 	.short	0x0100
        /*0572*/ 	.byte	0x08
	.zero		1


	//   ....[6]....
        /*0574*/ 	.word	0x000004b0
        /*0578*/ 	.word	0x000000ff
        /*057c*/ 	.word	0x00036850
        /*0580*/ 	.short	0x0100
        /*0582*/ 	.byte	0x08
	.zero		1


	//   ....[7]....
        /*0584*/ 	.word	0x000004c0
        /*0588*/ 	.word	0x000000ff
        /*058c*/ 	.word	0x00036860
        /*0590*/ 	.short	0x0100
        /*0592*/ 	.byte	0x08
	.zero		1


	//   ....[8]....
        /*0594*/ 	.word	0x000004d0
        /*0598*/ 	.word	0x000000ff
        /*059c*/ 	.word	0x00036858
        /*05a0*/ 	.short	0x0100
        /*05a2*/ 	.byte	0x08
	.zero		1


	//   ....[9]....
        /*05a4*/ 	.word	0x000004e0
        /*05a8*/ 	.word	0x000000ff
        /*05ac*/ 	.word	0x00036868
        /*05b0*/ 	.short	0x0100
        /*05b2*/ 	.byte	0x08
	.zero		1


	//   ....[10]....
        /*05b4*/ 	.word	0x000005d0
        /*05b8*/ 	.word	0x000000ff
        /*05bc*/ 	.word	0x00036870
        /*05c0*/ 	.short	0x0100
        /*05c2*/ 	.byte	0x06
	.zero		1


	//   ....[11]....
        /*05c4*/ 	.word	0x000005e0
        /*05c8*/ 	.word	0x000000ff
        /*05cc*/ 	.word	0x00036880
        /*05d0*/ 	.short	0x0100
        /*05d2*/ 	.byte	0x06
	.zero		1


	//   ....[12]....
        /*05d4*/ 	.word	0x000005f0
        /*05d8*/ 	.word	0x000000ff
        /*05dc*/ 	.word	0x00036878
        /*05e0*/ 	.short	0x0100
        /*05e2*/ 	.byte	0x06
	.zero		1


	//   ....[13]....
        /*05e4*/ 	.word	0x00000600
        /*05e8*/ 	.word	0x000000ff
        /*05ec*/ 	.word	0x00036888
        /*05f0*/ 	.short	0x0100
        /*05f2*/ 	.byte	0x06
	.zero		1


	//   ....[14]....
        /*05f4*/ 	.word	0x00000730
        /*05f8*/ 	.word	0x000000ff
        /*05fc*/ 	.word	0x00036890
        /*0600*/ 	.short	0x0100
        /*0602*/ 	.byte	0x08
	.zero		1


	//   ....[15]....
        /*0604*/ 	.word	0x00000740
        /*0608*/ 	.word	0x000000ff
        /*060c*/ 	.word	0x000368a0
        /*0610*/ 	.short	0x0100
        /*0612*/ 	.byte	0x08
	.zero		1


	//   ....[16]....
        /*0614*/ 	.word	0x00000750
        /*0618*/ 	.word	0x000000ff
        /*061c*/ 	.word	0x00036898
        /*0620*/ 	.short	0x0100
        /*0622*/ 	.byte	0x08
	.zero		1


	//   ....[17]....
        /*0624*/ 	.word	0x00000760
        /*0628*/ 	.word	0x000000ff
        /*062c*/ 	.word	0x000368a8
        /*0630*/ 	.short	0x0100
        /*0632*/ 	.byte	0x08
	.zero		1


	//   ....[18]....
        /*0634*/ 	.word	0x00000890
        /*0638*/ 	.word	0x000000ff
        /*063c*/ 	.word	0x000368b0
        /*0640*/ 	.short	0x0100
        /*0642*/ 	.byte	0x08
	.zero		1


	//   ....[19]....
        /*0644*/ 	.word	0x000008a0
        /*0648*/ 	.word	0x000000ff
        /*064c*/ 	.word	0x000368c0
        /*0650*/ 	.short	0x0100
        /*0652*/ 	.byte	0x08
	.zero		1


	//   ....[20]....
        /*0654*/ 	.word	0x000008b0
        /*0658*/ 	.word	0x000000ff
        /*065c*/ 	.word	0x000368b8
        /*0660*/ 	.short	0x0100
        /*0662*/ 	.byte	0x08
	.zero		1


	//   ....[21]....
        /*0664*/ 	.word	0x000008c0
        /*0668*/ 	.word	0x000000ff
        /*066c*/ 	.word	0x000368c8
        /*0670*/ 	.short	0x0100
        /*0672*/ 	.byte	0x08
	.zero		1


	//   ....[22]....
        /*0674*/ 	.word	0x000017c0
        /*0678*/ 	.word	0x000000ff
        /*067c*/ 	.word	0x00036800
        /*0680*/ 	.short	0x010a
        /*0682*/ 	.byte	0x25
	.zero		1


	//   ....[23]....
        /*0684*/ 	.word	0x00001840
        /*0688*/ 	.word	0x00000000
        /*068c*/ 	.word	0x00036830
        /*0690*/ 	.short	0x010a
        /*0692*/ 	.byte	0x3f
	.zero		1


	//   ....[24]....
        /*0694*/ 	.word	0x000018a0
        /*0698*/ 	.word	0x00000000
        /*069c*/ 	.word	0x00036830
        /*06a0*/ 	.short	0x010a
        /*06a2*/ 	.byte	0x3f
	.zero		1


	//   ....[25]....
        /*06a4*/ 	.word	0x000048c0
        /*06a8*/ 	.word	0x00000000
        /*06ac*/ 	.word	0x00000000
        /*06b0*/ 	.short	0x0101
        /*06b2*/ 	.byte	0x3f
	.zero		1


	//   ....[26]....
        /*06b4*/ 	.word	0x00006200
        /*06b8*/ 	.word	0x000000ff
        /*06bc*/ 	.word	0x00036830
        /*06c0*/ 	.short	0x010a
        /*06c2*/ 	.byte	0x07
	.zero		1


	//   ....[27]....
        /*06c4*/ 	.word	0x00006240
        /*06c8*/ 	.word	0x000000ff
        /*06cc*/ 	.word	0x00036830
        /*06d0*/ 	.short	0x010a
        /*06d2*/ 	.byte	0x07
	.zero		1


	//   ....[28]....
        /*06d4*/ 	.word	0x00008780
        /*06d8*/ 	.word	0x000000ff
        /*06dc*/ 	.word	0x00036850
        /*06e0*/ 	.short	0x010a
        /*06e2*/ 	.byte	0x0a
	.zero		1


	//   ....[29]....
        /*06e4*/ 	.word	0x000087c0
        /*06e8*/ 	.word	0x000000ff
        /*06ec*/ 	.word	0x00036850
        /*06f0*/ 	.short	0x010a
        /*06f2*/ 	.byte	0x0a
	.zero		1


	//   ....[30]....
        /*06f4*/ 	.word	0x0000a620
        /*06f8*/ 	.word	0x0000000a
        /*06fc*/ 	.word	0x00000000
        /*0700*/ 	.short	0x0101
        /*0702*/ 	.byte	0x3f
	.zero		1


	//   ....[31]....
        /*0704*/ 	.word	0x0000a6b0
        /*0708*/ 	.word	0x00000004
        /*070c*/ 	.word	0x00000000
        /*0710*/ 	.short	0x0101
        /*0712*/ 	.byte	0x3f
	.zero		1


	//   ....[32]....
        /*0714*/ 	.word	0x0000ace0
        /*0718*/ 	.word	0x000000ff
        /*071c*/ 	.word	0x00036830
        /*0720*/ 	.short	0x010a
        /*0722*/ 	.byte	0x04
	.zero		1


	//   ....[33]....
        /*0724*/ 	.word	0x0000ad20
        /*0728*/ 	.word	0x000000ff
        /*072c*/ 	.word	0x00036830
        /*0730*/ 	.short	0x010a
        /*0732*/ 	.byte	0x04
	.zero		1


	//   ....[34]....
        /*0734*/ 	.word	0x0000d260
        /*0738*/ 	.word	0x000000ff
        /*073c*/ 	.word	0x00036850
        /*0740*/ 	.short	0x010a
        /*0742*/ 	.byte	0x0a
	.zero		1


	//   ....[35]....
        /*0744*/ 	.word	0x0000d2a0
        /*0748*/ 	.word	0x000000ff
        /*074c*/ 	.word	0x00036850
        /*0750*/ 	.short	0x010a
        /*0752*/ 	.byte	0x0a
	.zero		1


	//   ....[36]....
        /*0754*/ 	.word	0x0000e880
        /*0758*/ 	.word	0x00000092
        /*075c*/ 	.word	0x00000000
        /*0760*/ 	.short	0x0101
        /*0762*/ 	.byte	0x3f
	.zero		1


	//   ....[37]....
        /*0764*/ 	.word	0x0000e920
        /*0768*/ 	.word	0x00000092
        /*076c*/ 	.word	0x00000000
        /*0770*/ 	.short	0x0101
        /*0772*/ 	.byte	0x3f
	.zero		1


	//   ....[38]....
        /*0774*/ 	.word	0x0000f480
        /*0778*/ 	.word	0x000000ff
        /*077c*/ 	.word	0x00036850
        /*0780*/ 	.short	0x010a
        /*0782*/ 	.byte	0x05
	.zero		1


	//   ....[39]....
        /*0784*/ 	.word	0x0000f4c0
        /*0788*/ 	.word	0x000000ff
        /*078c*/ 	.word	0x00036850
        /*0790*/ 	.short	0x010a
        /*0792*/ 	.byte	0x05
	.zero		1


	//   ....[40]....
        /*0794*/ 	.word	0x0000f9c0
        /*0798*/ 	.word	0x00000079
        /*079c*/ 	.word	0x00000000
        /*07a0*/ 	.short	0x0101
        /*07a2*/ 	.byte	0x3f
	.zero		1


	//   ....[41]....
        /*07a4*/ 	.word	0x000112f0
        /*07a8*/ 	.word	0x0000005a
        /*07ac*/ 	.word	0x00000000
        /*07b0*/ 	.short	0x0101
        /*07b2*/ 	.byte	0x3f
	.zero		1


	//   ....[42]....
        /*07b4*/ 	.word	0x000132a0
        /*07b8*/ 	.word	0x00000002
        /*07bc*/ 	.word	0x00036840
        /*07c0*/ 	.short	0x010a
        /*07c2*/ 	.byte	0x3f
	.zero		1


	//   ....[43]....
        /*07c4*/ 	.word	0x00014070
        /*07c8*/ 	.word	0x00000011
        /*07cc*/ 	.word	0x00036800
        /*07d0*/ 	.short	0x0107
        /*07d2*/ 	.byte	0x3f
	.zero		1


	//   ....[44]....
        /*07d4*/ 	.word	0x00014180
        /*07d8*/ 	.word	0x00000011
        /*07dc*/ 	.word	0x00036800
        /*07e0*/ 	.short	0x0101
        /*07e2*/ 	.byte	0x3f
	.zero		1


	//   ....[45]....
        /*07e4*/ 	.word	0x000141a0
        /*07e8*/ 	.word	0x00000011
        /*07ec*/ 	.word	0x00036820
        /*07f0*/ 	.short	0x010a
        /*07f2*/ 	.byte	0x3f
	.zero		1


	//   ....[46]....
        /*07f4*/ 	.word	0x000144c0
        /*07f8*/ 	.word	0x00000002
        /*07fc*/ 	.word	0x00036840
        /*0800*/ 	.short	0x010a
        /*0802*/ 	.byte	0x3f
	.zero		1


	//   ....[47]....
        /*0804*/ 	.word	0x00014930
        /*0808*/ 	.word	0x00000003
        /*080c*/ 	.word	0x00000060
        /*0810*/ 	.short	0x010a
        /*0812*/ 	.byte	0x3f
	.zero		1


	//   ....[48]....
        /*0814*/ 	.word	0x00015080
        /*0818*/ 	.word	0x00000003
        /*081c*/ 	.word	0x00036840
        /*0820*/ 	.short	0x010a
        /*0822*/ 	.byte	0x3f
	.zero		1


	//   ....[49]....
        /*0824*/ 	.word	0x00015510
        /*0828*/ 	.word	0x00000002
        /*082c*/ 	.word	0x00000060
        /*0830*/ 	.short	0x010a
        /*0832*/ 	.byte	0x3f
	.zero		1


	//   ....[50]....
        /*0834*/ 	.word	0x00015bb0
        /*0838*/ 	.word	0x00000002
        /*083c*/ 	.word	0x00036840
        /*0840*/ 	.short	0x010a
        /*0842*/ 	.byte	0x3f
	.zero		1


	//   ....[51]....
        /*0844*/ 	.word	0x00016040
        /*0848*/ 	.word	0x00000002
        /*084c*/ 	.word	0x00000060
        /*0850*/ 	.short	0x010a
        /*0852*/ 	.byte	0x3f
	.zero		1


	//   ....[52]....
        /*0854*/ 	.word	0x00016690
        /*0858*/ 	.word	0x00000002
        /*085c*/ 	.word	0x00036860
        /*0860*/ 	.short	0x010a
        /*0862*/ 	.byte	0x3f
	.zero		1


	//   ....[53]....
        /*0864*/ 	.word	0x00016d80
        /*0868*/ 	.word	0x00000000
        /*086c*/ 	.word	0x00036820
        /*0870*/ 	.short	0x010a
        /*0872*/ 	.byte	0x3f
	.zero		1


	//   ....[54]....
        /*0874*/ 	.word	0x00016f50
        /*0878*/ 	.word	0x00000006
        /*087c*/ 	.word	0x00000000
        /*0880*/ 	.short	0x010a
        /*0882*/ 	.byte	0x3f
	.zero		1


	//   ....[55]....
        /*0884*/ 	.word	0x00016fa0
        /*0888*/ 	.word	0x00000003
        /*088c*/ 	.word	0x00000000
        /*0890*/ 	.short	0x010a
        /*0892*/ 	.byte	0x3f
	.zero		1


	//   ....[56]....
        /*0894*/ 	.word	0x00017000
        /*0898*/ 	.word	0x00000012
        /*089c*/ 	.word	0x00000000
        /*08a0*/ 	.short	0x010a
        /*08a2*/ 	.byte	0x3f
	.zero		1


	//   ....[57]....
        /*08a4*/ 	.word	0x00017030
        /*08a8*/ 	.word	0x00000003
        /*08ac*/ 	.word	0x00000000
        /*08b0*/ 	.short	0x010a
        /*08b2*/ 	.byte	0x3f
	.zero		1


	//   ....[58]....
        /*08b4*/ 	.word	0x000170a0
        /*08b8*/ 	.word	0x00000003
        /*08bc*/ 	.word	0x00036800
        /*08c0*/ 	.short	0x010a
        /*08c2*/ 	.byte	0x3f
	.zero		1


	//   ....[59]....
        /*08c4*/ 	.word	0x000170f0
        /*08c8*/ 	.word	0x00000000
        /*08cc*/ 	.word	0x00036830
        /*08d0*/ 	.short	0x010a
        /*08d2*/ 	.byte	0x3f
	.zero		1


	//   ....[60]....
        /*08d4*/ 	.word	0x00017150
        /*08d8*/ 	.word	0x00000006
        /*08dc*/ 	.word	0x00036830
        /*08e0*/ 	.short	0x010a
        /*08e2*/ 	.byte	0x3f
	.zero		1


	//   ....[61]....
        /*08e4*/ 	.word	0x000171b0
        /*08e8*/ 	.word	0x00000005
        /*08ec*/ 	.word	0x00036850
        /*08f0*/ 	.short	0x010a
        /*08f2*/ 	.byte	0x3f
	.zero		1


	//   ....[62]....
        /*08f4*/ 	.word	0x00017210
        /*08f8*/ 	.word	0x00000006
        /*08fc*/ 	.word	0x00036830
        /*0900*/ 	.short	0x010a
        /*0902*/ 	.byte	0x3f
	.zero		1


	//   ....[63]....
        /*0904*/ 	.word	0x00017270
        /*0908*/ 	.word	0x00000005
        /*090c*/ 	.word	0x00036850
        /*0910*/ 	.short	0x010a
        /*0912*/ 	.byte	0x3f
	.zero		1


	//   ....[64]....
        /*0914*/ 	.word	0x000172d0
        /*0918*/ 	.word	0x00000009
        /*091c*/ 	.word	0x00036850
        /*0920*/ 	.short	0x010a
        /*0922*/ 	.byte	0x3f
	.zero		1


	//   ....[65]....
        /*0924*/ 	.word	0x00017420
        /*0928*/ 	.word	0x00000002
        /*092c*/ 	.word	0x00036840
        /*0930*/ 	.short	0x010a
        /*0932*/ 	.byte	0x3f
	.zero		1


	//   ....[66]....
        /*0934*/ 	.word	0x00017fa0
        /*0938*/ 	.word	0x00000011
        /*093c*/ 	.word	0x00036820
        /*0940*/ 	.short	0x010a
        /*0942*/ 	.byte	0x3f
	.zero		1


	//   ....[67]....
        /*0944*/ 	.word	0x00017ff0
        /*0948*/ 	.word	0x00000002
        /*094c*/ 	.word	0x00036840
        /*0950*/ 	.short	0x010a
        /*0952*/ 	.byte	0x3f
	.zero		1


	//   ....[68]....
        /*0954*/ 	.word	0x00018040
        /*0958*/ 	.word	0x00000003
        /*095c*/ 	.word	0x00000060
        /*0960*/ 	.short	0x010a
        /*0962*/ 	.byte	0x3f
	.zero		1


	//   ....[69]....
        /*0964*/ 	.word	0x00018090
        /*0968*/ 	.word	0x00000003
        /*096c*/ 	.word	0x00036840
        /*0970*/ 	.short	0x010a
        /*0972*/ 	.byte	0x3f
	.zero		1


	//   ....[70]....
        /*0974*/ 	.word	0x000180e0
        /*0978*/ 	.word	0x00000002
        /*097c*/ 	.word	0x00000060
        /*0980*/ 	.short	0x010a
        /*0982*/ 	.byte	0x3f
	.zero		1


	//   ....[71]....
        /*0984*/ 	.word	0x00018130
        /*0988*/ 	.word	0x00000002
        /*098c*/ 	.word	0x00036840
        /*0990*/ 	.short	0x010a
        /*0992*/ 	.byte	0x3f
	.zero		1


	//   ....[72]....
        /*0994*/ 	.word	0x00018180
        /*0998*/ 	.word	0x00000002
        /*099c*/ 	.word	0x00000060
        /*09a0*/ 	.short	0x010a
        /*09a2*/ 	.byte	0x3f
	.zero		1


	//   ....[73]....
        /*09a4*/ 	.word	0x000181d0
        /*09a8*/ 	.word	0x00000002
        /*09ac*/ 	.word	0x00036860
        /*09b0*/ 	.short	0x010a
        /*09b2*/ 	.byte	0x3f
	.zero		1


	//   ....[74]....
        /*09b4*/ 	.word	0x000182c0
        /*09b8*/ 	.word	0x00000000
        /*09bc*/ 	.word	0x00036820
        /*09c0*/ 	.short	0x010a
        /*09c2*/ 	.byte	0x3f
	.zero		1


	//   ....[75]....
        /*09c4*/ 	.word	0x00018460
        /*09c8*/ 	.word	0x00000006
        /*09cc*/ 	.word	0x00000000
        /*09d0*/ 	.short	0x010a
        /*09d2*/ 	.byte	0x3f
	.zero		1


	//   ....[76]....
        /*09d4*/ 	.word	0x000184b0
        /*09d8*/ 	.word	0x00000003
        /*09dc*/ 	.word	0x00000000
        /*09e0*/ 	.short	0x010a
        /*09e2*/ 	.byte	0x3f
	.zero		1


	//   ....[77]....
        /*09e4*/ 	.word	0x00018500
        /*09e8*/ 	.word	0x00000012
        /*09ec*/ 	.word	0x00000000
        /*09f0*/ 	.short	0x010a
        /*09f2*/ 	.byte	0x3f
	.zero		1


	//----- nvinfo : EIATTR_NUM_MBARRIERS
	.align		4
.L_303:
        /*09f4*/ 	.byte	0x03, 0x38
        /*09f6*/ 	.short	0x0016


	//----- nvinfo : EIATTR_EXIT_INSTR_OFFSETS
	.align		4
        /*09f8*/ 	.byte	0x04, 0x1c
        /*09fa*/ 	.short	(.L_305 - .L_304)


	//   ....[0]....
.L_304:
        /*09fc*/ 	.word	0x000009e0


	//   ....[1]....
        /*0a00*/ 	.word	0x00012290


	//   ....[2]....
        /*0a04*/ 	.word	0x00017080


	//----- nvinfo : EIATTR_MAX_THREADS
	.align		4
.L_305:
        /*0a08*/ 	.byte	0x04, 0x05
        /*0a0a*/ 	.short	(.L_307 - .L_306)
.L_306:
        /*0a0c*/ 	.word	0x00000180
        /*0a10*/ 	.word	0x00000001
        /*0a14*/ 	.word	0x00000001


	//----- nvinfo : EIATTR_CRS_STACK_SIZE
	.align		4
.L_307:
        /*0a18*/ 	.byte	0x04, 0x1e
        /*0a1a*/ 	.short	(.L_309 - .L_308)
.L_308:
        /*0a1c*/ 	.word	0x00000000


	//----- nvinfo : EIATTR_CBANK_PARAM_SIZE
	.align		4
.L_309:
        /*0a20*/ 	.byte	0x03, 0x19
        /*0a22*/ 	.short	0x0af0


	//----- nvinfo : EIATTR_PARAM_CBANK
	.align		4
        /*0a24*/ 	.byte	0x04, 0x0a
        /*0a26*/ 	.short	(.L_311 - .L_310)
	.align		4
.L_310:
        /*0a28*/ 	.word	index@(.nv.constant0._ZN7cutlass13device_kernelIN5flash11enable_sm90INS1_16FlashAttnFwdSm90INS1_25CollectiveMainloopFwdSm90ILi2EN4cute5tupleIJNS5_1CILi1EEES8_S8_EEENS6_IJNS7_ILi128EEENS7_ILi112EEENS7_ILi192EEEEEELi192ENS_6half_tEfNS_4arch4Sm90ELb1ELb0ELb1ELb0ELb0ELb0ELb0ELb1ELb1ELb1ELb0ELb0EEENS1_21CollectiveEpilogueFwdINS6_IJSA_SC_SB_EEES9_SE_SG_Li256ELb0ELb1ELb0ELb0EEENS1_30DynamicPersistentTileSchedulerILi256ELi128ELb0ELb1ELb1EEEEEEEEEvNT_6ParamsE)
        /*0a2c*/ 	.short	0x0210
        /*0a2e*/ 	.short	0x0af0


	//----- nvinfo : EIATTR_SW_WAR
	.align		4
.L_311:
        /*0a30*/ 	.byte	0x04, 0x36
        /*0a32*/ 	.short	(.L_313 - .L_312)
.L_312:
        /*0a34*/ 	.word	0x00000008
.L_313:


//--------------------- .nv.info._ZN7cutlass13device_kernelIN5flash11enable_sm90INS1_16FlashAttnFwdSm90INS1_25CollectiveMainloopFwdSm90ILi2EN4cute5tupleIJNS5_1CILi1EEES8_S8_EEENS6_IJNS7_ILi128EEENS7_ILi112EEENS7_ILi192EEEEEELi192ENS_6half_tEfNS_4arch4Sm90ELb1ELb0ELb1ELb1ELb0ELb0ELb0ELb1ELb1ELb1ELb0ELb0EEENS1_21CollectiveEpilogueFwdINS6_IJSA_SC_SB_EEES9_SE_SG_Li256ELb1ELb1ELb0ELb0EEENS1_36VarlenDynamicPersistentTileSchedulerILi128ELi112ELi256ELi128ELb0ELb1ELb1ELb1ELb1ELb1EEEEEEEEEvNT_6ParamsE --------------------------
	.section	.nv.info._ZN7cutlass13device_kernelIN5flash11enable_sm90INS1_16FlashAttnFwdSm90INS1_25CollectiveMainloopFwdSm90ILi2EN4cute5tupleIJNS5_1CILi1EEES8_S8_EEENS6_IJNS7_ILi128EEENS7_ILi112EEENS7_ILi192EEEEEELi192ENS_6half_tEfNS_4arch4Sm90ELb1ELb0ELb1ELb1ELb0ELb0ELb0ELb1ELb1ELb1ELb0ELb0EEENS1_21CollectiveEpilogueFwdINS6_IJSA_SC_SB_EEES9_SE_SG_Li256ELb1ELb1ELb0ELb0EEENS1_36VarlenDynamicPersistentTileSchedulerILi128ELi112ELi256ELi128ELb0ELb1ELb1ELb1ELb1ELb1EEEEEEEEEvNT_6ParamsE,"",@"SHT_CUDA_INFO"
	.sectionflags	@""
	.align	4


	//----- nvinfo : EIATTR_CUDA_API_VERSION
	.align		4
        /*0000*/ 	.byte	0x04, 0x37
        /*0002*/ 	.short	(.L_315 - .L_314)
.L_314:
        /*0004*/ 	.word	0x00000082


	//----- nvinfo : EIATTR_KPARAM_INFO
	.align		4
.L_315:
        /*0008*/ 	.byte	0x04, 0x17
        /*000a*/ 	.short	(.L_317 - .L_316)
.L_316:
        /*000c*/ 	.word	0x00000000
        /*0010*/ 	.short	0x0000
        /*0012*/ 	.short	0x0070
        /*0014*/ 	.byte	0x00, 0xf0, 0x01, 0x2a


	//----- nvinfo : EIATTR_SPARSE_MMA_MASK
	.align		4
.L_317:
        /*0018*/ 	.byte	0x03, 0x50
        /*001a*/ 	.short	0x0000


	//----- nvinfo : EIATTR_MAXREG_COUNT
	.align		4
        /*001c*/ 	.byte	0x03, 0x1b
        /*001e*/ 	.short	0x00a8


	//----- nvinfo : EIATTR_NUM_BARRIERS
	.align		4
        /*0020*/ 	.byte	0x02, 0x4c
        /*0022*/ 	.byte	0x09
	.zero		1


	//----- nvinfo : EIATTR_EXTERNS
	.align		4
        /*0024*/ 	.byte	0x04, 0x0f
        /*0026*/ 	.short	(.L_319 - .L_318)


	//   ....[0]....
	.align		4
.L_318:
        /*0028*/ 	.word	index@(__assertfail)


	//----- nvinfo : EIATTR_ANNOTATIONS
	.align		4
.L_319:
        /*002c*/ 	.byte	0x04, 0x55
        /*002e*/ 	.short	(.L_321 - .L_320)


	//   ....[0]....
.L_320:
        /* <DEDUP_REMOVED lines=77> */


	//----- nvinfo : EIATTR_MERCURY_ISA_VERSION
	.align		4
.L_321:
        /*04e8*/ 	.byte	0x03, 0x5f
        /*04ea*/ 	.short	0x0101


	//----- nvinfo : EIATTR_UNUSED_LOAD_BYTE_OFFSET
	.align		4
        /*04ec*/ 	.byte	0x04, 0x44
        /*04ee*/ 	.short	(.L_323 - .L_322)


	//   ....[0]....
.L_322:
        /*04f0*/ 	.word	0x00000a10
        /*04f4*/ 	.word	0x0000fff0


	//   ....[1]....
        /*04f8*/ 	.word	0x000103e0
        /*04fc*/ 	.word	0x0000fff0


	//----- nvinfo : EIATTR_INT_WARP_WIDE_INSTR_OFFSETS
	.align		4
.L_323:
        /*0500*/ 	.byte	0x04, 0x31
        /*0502*/ 	.short	(.L_325 - .L_324)


	//   ....[0]....
.L_324:
        /*0504*/ 	.word	0x00000130


	//   ....[1]....
        /*0508*/ 	.word	0x00000170


	//   ....[2]....
        /*050c*/ 	.word	0x000001e0


	//   ....[3]....
        /*0510*/ 	.word	0x000140f0


	//   ....[4]....
        /*0514*/ 	.word	0x00014190


	//   ....[5]....
        /*0518*/ 	.word	0x00018140


	//   ....[6]....
        /*051c*/ 	.word	0x000181b0


	//----- nvinfo : EIATTR_COOP_GROUP_MASK_REGIDS
	.align		4
.L_325:
        /*0520*/ 	.byte	0x04, 0x29
        /*0522*/ 	.short	(.L_327 - .L_326)


	//   ....[0]....
.L_326:
        /*0524*/ 	.word	0xffffffff


	//   ....[1]....
        /*0528*/ 	.word	0xffffffff


	//   ....[2]....
        /*052c*/ 	.word	0xffffffff


	//   ....[3]....
        /*0530*/ 	.word	0xffffffff


	//   ....[4]....
        /*0534*/ 	.word	0xffffffff


	//   ....[5]....
        /*0538*/ 	.word	0xffffffff


	//   ....[6]....
        /*053c*/ 	.word	0xffffffff


	//   ....[7]....
        /*0540*/ 	.word	0xffffffff


	//   ....[8]....
        /*0544*/ 	.word	0xffffffff


	//   ....[9]....
        /*0548*/ 	.word	0xffffffff


	//   ....[10]....
        /*054c*/ 	.word	0xffffffff


	//   ....[11]....
        /*0550*/ 	.word	0xffffffff


	//   ....[12]....
        /*0554*/ 	.word	0xffffffff


	//   ....[13]....
        /*0558*/ 	.word	0xffffffff


	//   ....[14]....
        /*055c*/ 	.word	0xffffffff


	//   ....[15]....
        /*0560*/ 	.word	0xffffffff


	//   ....[16]....
        /*0564*/ 	.word	0xffffffff


	//   ....[17]....
        /*0568*/ 	.word	0xffffffff


	//   ....[18]....
        /*056c*/ 	.word	0xffffffff


	//   ....[19]....
        /*0570*/ 	.word	0xffffffff


	//   ....[20]....
        /*0574*/ 	.word	0xffffffff


	//   ....[21]....
        /*0578*/ 	.word	0xffffffff


	//   ....[22]....
        /*057c*/ 	.word	0xffffffff


	//   ....[23]....
        /*0580*/ 	.word	0xffffffff


	//   ....[24]....
        /*0584*/ 	.word	0xffffffff


	//   ....[25]....
        /*0588*/ 	.word	0xffffffff


	//   ....[26]....
        /*058c*/ 	.word	0xffffffff


	//   ....[27]....
        /*0590*/ 	.word	0xffffffff


	//   ....[28]....
        /*0594*/ 	.word	0xffffffff


	//   ....[29]....
        /*0598*/ 	.word	0xffffffff


	//   ....[30]....
        /*059c*/ 	.word	0xffffffff


	//   ....[31]....
        /*05a0*/ 	.word	0xffffffff


	//   ....[32]....
        /*05a4*/ 	.word	0xffffffff


	//   ....[33]....
        /*05a8*/ 	.word	0xffffffff


	//   ....[34]....
        /*05ac*/ 	.word	0xffffffff


	//   ....[35]....
        /*05b0*/ 	.word	0xffffffff


	//   ....[36]....
        /*05b4*/ 	.word	0xffffffff


	//   ....[37]....
        /*05b8*/ 	.word	0xffffffff


	//   ....[38]....
        /*05bc*/ 	.word	0xffffffff


	//   ....[39]....
        /*05c0*/ 	.word	0xffffffff


	//   ....[40]....
        /*05c4*/ 	.word	0xffffffff


	//   ....[41]....
        /*05c8*/ 	.word	0xffffffff


	//   ....[42]....
        /*05cc*/ 	.word	0xffffffff


	//   ....[43]....
        /*05d0*/ 	.word	0xffffffff


	//   ....[44]....
        /*05d4*/ 	.word	0xffffffff


	//   ....[45]....
        /*05d8*/ 	.word	0xffffffff


	//   ....[46]....
        /*05dc*/ 	.word	0xffffffff


	//   ....[47]....
        /*05e0*/ 	.word	0xffffffff


	//   ....[48]....
        /*05e4*/ 	.word	0xffffffff


	//   ....[49]....
        /*05e8*/ 	.word	0xffffffff


	//   ....[50]....
        /*05ec*/ 	.word	0xffffffff


	//   ....[51]....
        /*05f0*/ 	.word	0xffffffff


	//   ....[52]....
        /*05f4*/ 	.word	0xffffffff


	//   ....[53]....
        /*05f8*/ 	.word	0xffffffff


	//   ....[54]....
        /*05fc*/ 	.word	0xffffffff


	//   ....[55]....
        /*0600*/ 	.word	0xffffffff


	//   ....[56]....
        /*0604*/ 	.word	0xffffffff


	//   ....[57]....
        /*0608*/ 	.word	0xffffffff


	//   ....[58]....
        /*060c*/ 	.word	0xffffffff


	//   ....[59]....
        /*0610*/ 	.word	0xffffffff


	//   ....[60]....
        /*0614*/ 	.word	0xffffffff


	//   ....[61]....
        /*0618*/ 	.word	0xffffffff


	//   ....[62]....
        /*061c*/ 	.word	0xffffffff


	//   ....[63]....
        /*0620*/ 	.word	0xffffffff


	//   ....[64]....
        /*0624*/ 	.word	0xffffffff


	//   ....[65]....
        /*0628*/ 	.word	0xffffffff


	//   ....[66]....
        /*062c*/ 	.word	0xffffffff


	//   ....[67]....
        /*0630*/ 	.word	0xffffffff


	//   ....[68]....
        /*0634*/ 	.word	0xffffffff


	//   ....[69]....
        /*0638*/ 	.word	0xffffffff


	//   ....[70]....
        /*063c*/ 	.word	0xffffffff


	//   ....[71]....
        /*0640*/ 	.word	0xffffffff


	//   ....[72]....
        /*0644*/ 	.word	0xffffffff


	//   ....[73]....
        /*0648*/ 	.word	0xffffffff


	//   ....[74]....
        /*064c*/ 	.word	0xffffffff


	//   ....[75]....
        /*0650*/ 	.word	0xffffffff


	//   ....[76]....
        /*0654*/ 	.word	0xffffffff


	//   ....[77]....
        /*0658*/ 	.word	0xffffffff


	//   ....[78]....
        /*065c*/ 	.word	0xffffffff


	//   ....[79]....
        /*0660*/ 	.word	0xffffffff


	//   ....[80]....
        /*0664*/ 	.word	0xffffffff


	//   ....[81]....
        /*0668*/ 	.word	0xffffffff


	//   ....[82]....
        /*066c*/ 	.word	0xffffffff


	//   ....[83]....
        /*0670*/ 	.word	0xffffffff


	//   ....[84]....
        /*0674*/ 	.word	0xffffffff


	//   ....[85]....
        /*0678*/ 	.word	0xffffffff


	//   ....[86]....
        /*067c*/ 	.word	0xffffffff


	//   ....[87]....
        /*0680*/ 	.word	0xffffffff


	//   ....[88]....
        /*0684*/ 	.word	0xffffffff


	//   ....[89]....
        /*0688*/ 	.word	0xffffffff


	//   ....[90]....
        /*068c*/ 	.word	0xffffffff


	//   ....[91]....
        /*0690*/ 	.word	0xffffffff


	//   ....[92]....
        /*0694*/ 	.word	0xffffffff


	//   ....[93]....
        /*0698*/ 	.word	0xffffffff


	//   ....[94]....
        /*069c*/ 	.word	0xffffffff


	//   ....[95]....
        /*06a0*/ 	.word	0xffffffff


	//   ....[96]....
        /*06a4*/ 	.word	0xffffffff


	//   ....[97]....
        /*06a8*/ 	.word	0xffffffff


	//   ....[98]....
        /*06ac*/ 	.word	0xffffffff


	//   ....[99]....
        /*06b0*/ 	.word	0x0500000f


	//   ....[100]....
        /*06b4*/ 	.word	0x0500000f


	//   ....[101]....
        /*06b8*/ 	.word	0x0500000f


	//   ....[102]....
        /*06bc*/ 	.word	0x0500000f


	//   ....[103]....
        /*06c0*/ 	.word	0x0500000f


	//   ....[104]....
        /*06c4*/ 	.word	0x0500000f


	//   ....[105]....
        /*06c8*/ 	.word	0x0500000f


	//   ....[106]....
        /*06cc*/ 	.word	0x0500000f


	//   ....[107]....
        /*06d0*/ 	.word	0x0500000f


	//   ....[108]....
        /*06d4*/ 	.word	0x0500000f


	//   ....[109]....
        /*06d8*/ 	.word	0x0500000f


	//   ....[110]....
        /*06dc*/ 	.word	0x0500000f


	//   ....[111]....
        /*06e0*/ 	.word	0x0500000f


	//   ....[112]....
        /*06e4*/ 	.word	0x0500000f


	//   ....[113]....
        /*06e8*/ 	.word	0x0500000f


	//   ....[114]....
        /*06ec*/ 	.word	0x0500000f


	//   ....[115]....
        /*06f0*/ 	.word	0x0500000f


	//   ....[116]....
        /*06f4*/ 	.word	0x0500000f


	//   ....[117]....
        /*06f8*/ 	.word	0x0500000f


	//   ....[118]....
        /*06fc*/ 	.word	0x0500000f


	//   ....[119]....
        /*0700*/ 	.word	0x0500000f


	//   ....[120]....
        /*0704*/ 	.word	0x0500000f


	//   ....[121]....
        /*0708*/ 	.word	0x0500000f


	//   ....[122]....
        /*070c*/ 	.word	0x0500000f


	//   ....[123]....
        /*0710*/ 	.word	0x0500000f


	//   ....[124]....
        /*0714*/ 	.word	0x0500000f


	//   ....[125]....
        /*0718*/ 	.word	0x0500000f


	//   ....[126]....
        /*071c*/ 	.word	0x0500000f


	//   ....[127]....
        /*0720*/ 	.word	0x0500000f


	//   ....[128]....
        /*0724*/ 	.word	0x0500000f


	//   ....[129]....
        /*0728*/ 	.word	0x0500000f


	//   ....[130]....
        /*072c*/ 	.word	0x0500000f


	//   ....[131]....
        /*0730*/ 	.word	0x0500000f


	//   ....[132]....
        /*0734*/ 	.word	0x0500000f


	//   ....[133]....
        /*0738*/ 	.word	0x0500000f


	//----- nvinfo : EIATTR_COOP_GROUP_INSTR_OFFSETS
	.align		4
.L_327:
        /*073c*/ 	.byte	0x04, 0x28
        /*073e*/ 	.short	(.L_329 - .L_328)


	//   ....[0]....
.L_328:
        /*0740*/ 	.word	0x00000060


	//   ....[1]....
        /*0744*/ 	.word	0x00000140


	//   ....[2]....
        /*0748*/ 	.word	0x00000190


	//   ....[3]....
        /*074c*/ 	.word	0x000003c0


	//   ....[4]....
        /*0750*/ 	.word	0x00000520


	//   ....[5]....
        /*0754*/ 	.word	0x00000640


	//   ....[6]....
        /*0758*/ 	.word	0x000007a0


	//   ....[7]....
        /*075c*/ 	.word	0x00001880


	//   ....[8]....
        /*0760*/ 	.word	0x00004330


	//   ....[9]....
        /*0764*/ 	.word	0x00004430


	//   ....[10]....
        /*0768*/ 	.word	0x00004f10


	//   ....[11]....
        /*076c*/ 	.word	0x00004f60


	//   ....[12]....
        /*0770*/ 	.word	0x00005870


	//   ....[13]....
        /*0774*/ 	.word	0x000058d0


	//   ....[14]....
        /*0778*/ 	.word	0x000092d0


	//   ....[15]....
        /*077c*/ 	.word	0x00009320


	//   ....[16]....
        /*0780*/ 	.word	0x00009b50


	//   ....[17]....
        /*0784*/ 	.word	0x00009c70


	//   ....[18]....
        /*0788*/ 	.word	0x0000a380


	//   ....[19]....
        /*078c*/ 	.word	0x0000a400


	//   ....[20]....
        /*0790*/ 	.word	0x0000e130


	//   ....[21]....
        /*0794*/ 	.word	0x0000e1b0


	//   ....[22]....
        /*0798*/ 	.word	0x0000e5c0


	//   ....[23]....
        /*079c*/ 	.word	0x0000e620


	//   ....[24]....
        /*07a0*/ 	.word	0x0000f8e0


	//   ....[25]....
        /*07a4*/ 	.word	0x0000f920


	//   ....[26]....
        /*07a8*/ 	.word	0x0000fa10


	//   ....[27]....
        /*07ac*/ 	.word	0x0000fa30


	//   ....[28]....
        /*07b0*/ 	.word	0x00011250


	//   ....[29]....
        /*07b4*/ 	.word	0x00011280


	//   ....[30]....
        /*07b8*/ 	.word	0x000112b0


	//   ....[31]....
        /*07bc*/ 	.word	0x000112e0


	//   ....[32]....
        /*07c0*/ 	.word	0x00011a10


	//   ....[33]....
        /*07c4*/ 	.word	0x00011a50


	//   ....[34]....
        /*07c8*/ 	.word	0x00011b60


	//   ....[35]....
        /*07cc*/ 	.word	0x00011b80


	//   ....[36]....
        /*07d0*/ 	.word	0x00011c90


	//   ....[37]....
        /*07d4*/ 	.word	0x00011cb0


	//   ....[38]....
        /*07d8*/ 	.word	0x00011dd0


	//   ....[39]....
        /*07dc*/ 	.word	0x00011df0


	//   ....[40]....
        /*07e0*/ 	.word	0x000127c0


	//   ....[41]....
        /*07e4*/ 	.word	0x000127e0


	//   ....[42]....
        /*07e8*/ 	.word	0x000128f0


	//   ....[43]....
        /*07ec*/ 	.word	0x00012910


	//   ....[44]....
        /*07f0*/ 	.word	0x00012a20


	//   ....[45]....
        /*07f4*/ 	.word	0x00012a40


	//   ....[46]....
        /*07f8*/ 	.word	0x00012b60


	//   ....[47]....
        /*07fc*/ 	.word	0x00012b80


	//   ....[48]....
        /*0800*/ 	.word	0x00012d10


	//   ....[49]....
        /*0804*/ 	.word	0x00012ef0


	//   ....[50]....
        /*0808*/ 	.word	0x00012f20


	//   ....[51]....
        /*080c*/ 	.word	0x00012f50


	//   ....[52]....
        /*0810*/ 	.word	0x00012f80


	//   ....[53]....
        /*0814*/ 	.word	0x00012fb0


	//   ....[54]....
        /*0818*/ 	.word	0x00012fe0


	//   ....[55]....
        /*081c*/ 	.word	0x00013160


	//   ....[56]....
        /*0820*/ 	.word	0x00013190


	//   ....[57]....
        /*0824*/ 	.word	0x000131c0


	//   ....[58]....
        /*0828*/ 	.word	0x000131f0


	//   ....[59]....
        /*082c*/ 	.word	0x00013220


	//   ....[60]....
        /*0830*/ 	.word	0x00013250


	//   ....[61]....
        /*0834*/ 	.word	0x00013300


	//   ....[62]....
        /*0838*/ 	.word	0x00013360


	//   ....[63]....
        /*083c*/ 	.word	0x000133f0


	//   ....[64]....
        /*0840*/ 	.word	0x00014710


	//   ....[65]....
        /*0844*/ 	.word	0x000153c0


	//   ....[66]....
        /*0848*/ 	.word	0x000153d0


	//   ....[67]....
        /*084c*/ 	.word	0x000153e0


	//   ....[68]....
        /*0850*/ 	.word	0x00015430


	//   ....[69]....
        /*0854*/ 	.word	0x00015500


	//   ....[70]....
        /*0858*/ 	.word	0x00015540


	//   ....[71]....
        /*085c*/ 	.word	0x000155f0


	//   ....[72]....
        /*0860*/ 	.word	0x00015610


	//   ....[73]....
        /*0864*/ 	.word	0x000156b0


	//   ....[74]....
        /*0868*/ 	.word	0x000156d0


	//   ....[75]....
        /*086c*/ 	.word	0x00015770


	//   ....[76]....
        /*0870*/ 	.word	0x00015790


	//   ....[77]....
        /*0874*/ 	.word	0x00015830


	//   ....[78]....
        /*0878*/ 	.word	0x00015850


	//   ....[79]....
        /*087c*/ 	.word	0x00015860


	//   ....[80]....
        /*0880*/ 	.word	0x00015870


	//   ....[81]....
        /*0884*/ 	.word	0x00018980


	//   ....[82]....
        /*0888*/ 	.word	0x000189e0


	//   ....[83]....
        /*088c*/ 	.word	0x00018a10


	//   ....[84]....
        /*0890*/ 	.word	0x00018a20


	//   ....[85]....
        /*0894*/ 	.word	0x00018a50


	//   ....[86]....
        /*0898*/ 	.word	0x00018a80


	//   ....[87]....
        /*089c*/ 	.word	0x00018ab0


	//   ....[88]....
        /*08a0*/ 	.word	0x00018ae0


	//   ....[89]....
        /*08a4*/ 	.word	0x00018c70


	//   ....[90]....
        /*08a8*/ 	.word	0x00018ca0


	//   ....[91]....
        /*08ac*/ 	.word	0x00018cd0


	//   ....[92]....
        /*08b0*/ 	.word	0x00018d00


	//   ....[93]....
        /*08b4*/ 	.word	0x00018d30


	//   ....[94]....
        /*08b8*/ 	.word	0x00018d60


	//   ....[95]....
        /*08bc*/ 	.word	0x00018e20


	//   ....[96]....
        /*08c0*/ 	.word	0x00018e40


	//   ....[97]....
        /*08c4*/ 	.word	0x00018eb0


	//   ....[98]....
        /*08c8*/ 	.word	0x00019590


	//   ....[99]....
        /*08cc*/ 	.word	0x00019b80


	//   ....[100]....
        /*08d0*/ 	.word	0x00019d40


	//   ....[101]....
        /*08d4*/ 	.word	0x00019d90


	//   ....[102]....
        /*08d8*/ 	.word	0x00019eb0


	//   ....[103]....
        /*08dc*/ 	.word	0x00019f20


	//   ....[104]....
        /*08e0*/ 	.word	0x0001a030


	//   ....[105]....
        /*08e4*/ 	.word	0x0001a0a0


	//   ....[106]....
        /*08e8*/ 	.word	0x0001a1c0


	//   ....[107]....
        /*08ec*/ 	.word	0x0001a230


	//   ....[108]....
        /*08f0*/ 	.word	0x0001a350


	//   ....[109]....
        /*08f4*/ 	.word	0x0001a3c0


	//   ....[110]....
        /*08f8*/ 	.word	0x0001a4e0


	//   ....[111]....
        /*08fc*/ 	.word	0x0001a550


	//   ....[112]....
        /*0900*/ 	.word	0x0001a680


	//   ....[113]....
        /*0904*/ 	.word	0x0001a6d0


	//   ....[114]....
        /*0908*/ 	.word	0x0001a7f0


	//   ....[115]....
        /*090c*/ 	.word	0x0001a840


	//   ....[116]....
        /*0910*/ 	.word	0x0001ab70


	//   ....[117]....
        /*0914*/ 	.word	0x0001ac10


	//   ....[118]....
        /*0918*/ 	.word	0x0001ad40


	//   ....[119]....
        /*091c*/ 	.word	0x0001adb0


	//   ....[120]....
        /*0920*/ 	.word	0x0001ae30


	//   ....[121]....
        /*0924*/ 	.word	0x0001aeb0


	//   ....[122]....
        /*0928*/ 	.word	0x0001af30


	//   ....[123]....
        /*092c*/ 	.word	0x0001afc0


	//   ....[124]....
        /*0930*/ 	.word	0x0001b060


	//   ....[125]....
        /*0934*/ 	.word	0x0001b100


	//   ....[126]....
        /*0938*/ 	.word	0x0001b170


	//   ....[127]....
        /*093c*/ 	.word	0x0001b1e0


	//   ....[128]....
        /*0940*/ 	.word	0x0001b250


	//   ....[129]....
        /*0944*/ 	.word	0x0001b2d0


	//   ....[130]....
        /*0948*/ 	.word	0x0001b350


	//   ....[131]....
        /*094c*/ 	.word	0x0001b3f0


	//   ....[132]....
        /*0950*/ 	.word	0x0001b480


	//   ....[133]....
        /*0954*/ 	.word	0x0001b5b0


	//----- nvinfo : EIATTR_REG_RECONFIG
	.align		4
.L_329:
        /*0958*/ 	.byte	0x01, 0x54
	.zero		2


	//----- nvinfo : EIATTR_SYSCALL_OFFSETS
	.align		4
        /*095c*/ 	.byte	0x04, 0x46
        /*095e*/ 	.short	(.L_331 - .L_330)


	//   ....[0]....
.L_330:
        /*0960*/ 	.word	0x00001a60


	//   ....[1]....
        /*0964*/ 	.word	0x00014300


	//   ....[2]....
        /*0968*/ 	.word	0x00014460


	//   ....[3]....
        /*096c*/ 	.word	0x00014560


	//   ....[4]....
        /*0970*/ 	.word	0x00014f60


	//----- nvinfo : EIATTR_MBARRIER_INSTR_OFFSETS
	.align		4
.L_331:
        /*0974*/ 	.byte	0x04, 0x39
        /*0976*/ 	.short	(.L_333 - .L_332)


	//   ....[0]....
.L_332:
        /*0978*/ 	.word	0x00000270
        /*097c*/ 	.word	0x000000ff
        /*0980*/ 	.word	0x00036800
        /*0984*/ 	.short	0x0100
        /*0986*/ 	.byte	0x08
	.zero		1


	//   ....[1]....
        /*0988*/ 	.word	0x00000280
        /*098c*/ 	.word	0x000000ff
        /*0990*/ 	.word	0x00036820
        /*0994*/ 	.short	0x0100
        /*0996*/ 	.byte	0x08
	.zero		1


	//   ....[2]....
        /*0998*/ 	.word	0x00000370
        /*099c*/ 	.word	0x000000ff
        /*09a0*/ 	.word	0x00036830
        /*09a4*/ 	.short	0x0100
        /*09a6*/ 	.byte	0x08
	.zero		1


	//   ....[3]....
        /*09a8*/ 	.word	0x00000380
        /*09ac*/ 	.word	0x000000ff
        /*09b0*/ 	.word	0x00036840
        /*09b4*/ 	.short	0x0100
        /*09b6*/ 	.byte	0x08
	.zero		1


	//   ....[4]....
        /*09b8*/ 	.word	0x00000390
        /*09bc*/ 	.word	0x000000ff
        /*09c0*/ 	.word	0x00036838
        /*09c4*/ 	.short	0x0100
        /*09c6*/ 	.byte	0x08
	.zero		1


	//   ....[5]....
        /*09c8*/ 	.word	0x000003a0
        /*09cc*/ 	.word	0x000000ff
        /*09d0*/ 	.word	0x00036848
        /*09d4*/ 	.short	0x0100
        /*09d6*/ 	.byte	0x08
	.zero		1


	//   ....[6]....
        /*09d8*/ 	.word	0x000004d0
        /*09dc*/ 	.word	0x000000ff
        /*09e0*/ 	.word	0x00036850
        /*09e4*/ 	.short	0x0100
        /*09e6*/ 	.byte	0x08
	.zero		1


	//   ....[7]....
        /*09e8*/ 	.word	0x000004e0
        /*09ec*/ 	.word	0x000000ff
        /*09f0*/ 	.word	0x00036860
        /*09f4*/ 	.short	0x0100
        /*09f6*/ 	.byte	0x08
	.zero		1


	//   ....[8]....
        /*09f8*/ 	.word	0x000004f0
        /*09fc*/ 	.word	0x000000ff
        /*0a00*/ 	.word	0x00036858
        /*0a04*/ 	.short	0x0100
        /*0a06*/ 	.byte	0x08
	.zero		1


	//   ....[9]....
        /*0a08*/ 	.word	0x00000500
        /*0a0c*/ 	.word	0x000000ff
        /*0a10*/ 	.word	0x00036868
        /*0a14*/ 	.short	0x0100
        /*0a16*/ 	.byte	0x08
	.zero		1


	//   ....[10]....
        /*0a18*/ 	.word	0x000005f0
        /*0a1c*/ 	.word	0x000000ff
        /*0a20*/ 	.word	0x00036870
        /*0a24*/ 	.short	0x0100
        /*0a26*/ 	.byte	0x06
	.zero		1


	//   ....[11]....
        /*0a28*/ 	.word	0x00000600
        /*0a2c*/ 	.word	0x000000ff
        /*0a30*/ 	.word	0x00036880
        /*0a34*/ 	.short	0x0100
        /*0a36*/ 	.byte	0x06
	.zero		1


	//   ....[12]....
        /*0a38*/ 	.word	0x00000610
        /*0a3c*/ 	.word	0x000000ff
        /*0a40*/ 	.word	0x00036878
        /*0a44*/ 	.short	0x0100
        /*0a46*/ 	.byte	0x06
	.zero		1


	//   ....[13]....
        /*0a48*/ 	.word	0x00000620
        /*0a4c*/ 	.word	0x000000ff
        /*0a50*/ 	.word	0x00036888
        /*0a54*/ 	.short	0x0100
        /*0a56*/ 	.byte	0x06
	.zero		1


	//   ....[14]....
        /*0a58*/ 	.word	0x00000750
        /*0a5c*/ 	.word	0x000000ff
        /*0a60*/ 	.word	0x00036890
        /*0a64*/ 	.short	0x0100
        /*0a66*/ 	.byte	0x08
	.zero		1


	//   ....[15]....
        /*0a68*/ 	.word	0x00000760
        /*0a6c*/ 	.word	0x000000ff
        /*0a70*/ 	.word	0x000368a0
        /*0a74*/ 	.short	0x0100
        /*0a76*/ 	.byte	0x08
	.zero		1


	//   ....[16]....
        /*0a78*/ 	.word	0x00000770
        /*0a7c*/ 	.word	0x000000ff
        /*0a80*/ 	.word	0x00036898
        /*0a84*/ 	.short	0x0100
        /*0a86*/ 	.byte	0x08
	.zero		1


	//   ....[17]....
        /*0a88*/ 	.word	0x00000780
        /*0a8c*/ 	.word	0x000000ff
        /*0a90*/ 	.word	0x000368a8
        /*0a94*/ 	.short	0x0100
        /*0a96*/ 	.byte	0x08
	.zero		1


	//   ....[18]....
        /*0a98*/ 	.word	0x000008b0
        /*0a9c*/ 	.word	0x000000ff
        /*0aa0*/ 	.word	0x000368b0
        /*0aa4*/ 	.short	0x0100
        /*0aa6*/ 	.byte	0x08
	.zero		1


	//   ....[19]....
        /*0aa8*/ 	.word	0x000008c0
        /*0aac*/ 	.word	0x000000ff
        /*0ab0*/ 	.word	0x000368c0
        /*0ab4*/ 	.short	0x0100
        /*0ab6*/ 	.byte	0x08
	.zero		1


	//   ....[20]....
        /*0ab8*/ 	.word	0x000008d0
        /*0abc*/ 	.word	0x000000ff
        /*0ac0*/ 	.word	0x000368b8
        /*0ac4*/ 	.short	0x0100
        /*0ac6*/ 	.byte	0x08
	.zero		1


	//   ....[21]....
        /*0ac8*/ 	.word	0x000008e0
        /*0acc*/ 	.word	0x000000ff
        /*0ad0*/ 	.word	0x000368c8
        /*0ad4*/ 	.short	0x0100
        /*0ad6*/ 	.byte	0x08
	.zero		1


	//   ....[22]....
        /*0ad8*/ 	.word	0x00001b00
        /*0adc*/ 	.word	0x000000ff
        /*0ae0*/ 	.word	0x00036800
        /*0ae4*/ 	.short	0x010a
        /*0ae6*/ 	.byte	0x26
	.zero		1


	//   ....[23]....
        /*0ae8*/ 	.word	0x00001b80
        /*0aec*/ 	.word	0x00000000
        /*0af0*/ 	.word	0x00036830
        /*0af4*/ 	.short	0x010a
        /*0af6*/ 	.byte	0x3f
	.zero		1


	//   ....[24]....
        /*0af8*/ 	.word	0x00001be0
        /*0afc*/ 	.word	0x00000000
        /*0b00*/ 	.word	0x00036830
        /*0b04*/ 	.short	0x010a
        /*0b06*/ 	.byte	0x3f
	.zero		1


	//   ....[25]....
        /*0b08*/ 	.word	0x00004d90
        /*0b0c*/ 	.word	0x00000000
        /*0b10*/ 	.word	0x00000000
        /*0b14*/ 	.short	0x0101
        /*0b16*/ 	.byte	0x3f
	.zero		1


	//   ....[26]....
        /*0b18*/ 	.word	0x000065d0
        /*0b1c*/ 	.word	0x000000ff
        /*0b20*/ 	.word	0x00036830
        /*0b24*/ 	.short	0x010a
        /*0b26*/ 	.byte	0x25
	.zero		1


	//   ....[27]....
        /*0b28*/ 	.word	0x00006610
        /*0b2c*/ 	.word	0x000000ff
        /*0b30*/ 	.word	0x00036830
        /*0b34*/ 	.short	0x010a
        /*0b36*/ 	.byte	0x25
	.zero		1


	//   ....[28]....
        /*0b38*/ 	.word	0x00008b60
        /*0b3c*/ 	.word	0x000000ff
        /*0b40*/ 	.word	0x00036850
        /*0b44*/ 	.short	0x010a
        /*0b46*/ 	.byte	0x04
	.zero		1


	//   ....[29]....
        /*0b48*/ 	.word	0x00008ba0
        /*0b4c*/ 	.word	0x000000ff
        /*0b50*/ 	.word	0x00036850
        /*0b54*/ 	.short	0x010a
        /*0b56*/ 	.byte	0x04
	.zero		1


	//   ....[30]....
        /*0b58*/ 	.word	0x0000aa00
        /*0b5c*/ 	.word	0x0000000a
        /*0b60*/ 	.word	0x00000000
        /*0b64*/ 	.short	0x0101
        /*0b66*/ 	.byte	0x3f
	.zero		1


	//   ....[31]....
        /*0b68*/ 	.word	0x0000aa20
        /*0b6c*/ 	.word	0x00000004
        /*0b70*/ 	.word	0x00000000
        /*0b74*/ 	.short	0x0101
        /*0b76*/ 	.byte	0x3f
	.zero		1


	//   ....[32]....
        /*0b78*/ 	.word	0x0000b0a0
        /*0b7c*/ 	.word	0x000000ff
        /*0b80*/ 	.word	0x00036830
        /*0b84*/ 	.short	0x010a
        /*0b86*/ 	.byte	0x04
	.zero		1


	//   ....[33]....
        /*0b88*/ 	.word	0x0000b0e0
        /*0b8c*/ 	.word	0x000000ff
        /*0b90*/ 	.word	0x00036830
        /*0b94*/ 	.short	0x010a
        /*0b96*/ 	.byte	0x04
	.zero		1


	//   ....[34]....
        /*0b98*/ 	.word	0x0000d630
        /*0b9c*/ 	.word	0x000000ff
        /*0ba0*/ 	.word	0x00036850
        /*0ba4*/ 	.short	0x010a
        /*0ba6*/ 	.byte	0x0e
	.zero		1


	//   ....[35]....
        /*0ba8*/ 	.word	0x0000d670
        /*0bac*/ 	.word	0x000000ff
        /*0bb0*/ 	.word	0x00036850
        /*0bb4*/ 	.short	0x010a
        /*0bb6*/ 	.byte	0x0e
	.zero		1


	//   ....[36]....
        /*0bb8*/ 	.word	0x0000ebe0
        /*0bbc*/ 	.word	0x0000000f
        /*0bc0*/ 	.word	0x00000000
        /*0bc4*/ 	.short	0x0101
        /*0bc6*/ 	.byte	0x3f
	.zero		1


	//   ....[37]....
        /*0bc8*/ 	.word	0x0000ec60
        /*0bcc*/ 	.word	0x00000004
        /*0bd0*/ 	.word	0x00000000
        /*0bd4*/ 	.short	0x0101
        /*0bd6*/ 	.byte	0x3f
	.zero		1


	//   ....[38]....
        /*0bd8*/ 	.word	0x0000f850
        /*0bdc*/ 	.word	0x000000ff
        /*0be0*/ 	.word	0x00036850
        /*0be4*/ 	.short	0x010a
        /*0be6*/ 	.byte	0x05
	.zero		1


	//   ....[39]....
        /*0be8*/ 	.word	0x0000f890
        /*0bec*/ 	.word	0x000000ff
        /*0bf0*/ 	.word	0x00036850
        /*0bf4*/ 	.short	0x010a
        /*0bf6*/ 	.byte	0x05
	.zero		1


	//   ....[40]....
        /*0bf8*/ 	.word	0x0000fd80
        /*0bfc*/ 	.word	0x00000005
        /*0c00*/ 	.word	0x00000000
        /*0c04*/ 	.short	0x0101
        /*0c06*/ 	.byte	0x3f
	.zero		1


	//   ....[41]....
        /*0c08*/ 	.word	0x00011a40
        /*0c0c*/ 	.word	0x00000011
        /*0c10*/ 	.word	0x00000000
        /*0c14*/ 	.short	0x0101
        /*0c16*/ 	.byte	0x3f
	.zero		1


	//   ....[42]....
        /*0c18*/ 	.word	0x000149b0
        /*0c1c*/ 	.word	0x00000000
        /*0c20*/ 	.word	0x00036840
        /*0c24*/ 	.short	0x010a
        /*0c26*/ 	.byte	0x3f
	.zero		1


	//   ....[43]....
        /*0c28*/ 	.word	0x00015a00
        /*0c2c*/ 	.word	0x00000009
        /*0c30*/ 	.word	0x00036800
        /*0c34*/ 	.short	0x0107
        /*0c36*/ 	.byte	0x3f
	.zero		1


	//   ....[44]....
        /*0c38*/ 	.word	0x00015b10
        /*0c3c*/ 	.word	0x00000002
        /*0c40*/ 	.word	0x00036800
        /*0c44*/ 	.short	0x0101
        /*0c46*/ 	.byte	0x3f
	.zero		1


	//   ....[45]....
        /*0c48*/ 	.word	0x00015b30
        /*0c4c*/ 	.word	0x00000002
        /*0c50*/ 	.word	0x00036820
        /*0c54*/ 	.short	0x010a
        /*0c56*/ 	.byte	0x3f
	.zero		1


	//   ....[46]....
        /*0c58*/ 	.word	0x00015ea0
        /*0c5c*/ 	.word	0x00000002
        /*0c60*/ 	.word	0x00036840
        /*0c64*/ 	.short	0x010a
        /*0c66*/ 	.byte	0x3f
	.zero		1


	//   ....[47]....
        /*0c68*/ 	.word	0x00016360
        /*0c6c*/ 	.word	0x00000002
        /*0c70*/ 	.word	0x00000060
        /*0c74*/ 	.short	0x010a
        /*0c76*/ 	.byte	0x3f
	.zero		1


	//   ....[48]....
        /*0c78*/ 	.word	0x00016b50
        /*0c7c*/ 	.word	0x00000003
        /*0c80*/ 	.word	0x00036840
        /*0c84*/ 	.short	0x010a
        /*0c86*/ 	.byte	0x3f
	.zero		1


	//   ....[49]....
        /*0c88*/ 	.word	0x00017010
        /*0c8c*/ 	.word	0x00000002
        /*0c90*/ 	.word	0x00000060
        /*0c94*/ 	.short	0x010a
        /*0c96*/ 	.byte	0x3f
	.zero		1


	//   ....[50]....
        /*0c98*/ 	.word	0x00017740
        /*0c9c*/ 	.word	0x00000002
        /*0ca0*/ 	.word	0x00036840
        /*0ca4*/ 	.short	0x010a
        /*0ca6*/ 	.byte	0x3f
	.zero		1


	//   ....[51]....
        /*0ca8*/ 	.word	0x00017c00
        /*0cac*/ 	.word	0x00000002
        /*0cb0*/ 	.word	0x00000060
        /*0cb4*/ 	.short	0x010a
        /*0cb6*/ 	.byte	0x3f
	.zero		1


	//   ....[52]....
        /*0cb8*/ 	.word	0x000182c0
        /*0cbc*/ 	.word	0x00000000
        /*0cc0*/ 	.word	0x00036860
        /*0cc4*/ 	.short	0x010a
        /*0cc6*/ 	.byte	0x3f
	.zero		1


	//   ....[53]....
        /*0cc8*/ 	.word	0x00019510
        /*0ccc*/ 	.word	0x00000000
        /*0cd0*/ 	.word	0x00036820
        /*0cd4*/ 	.short	0x010a
        /*0cd6*/ 	.byte	0x3f
	.zero		1


	//   ....[54]....
        /*0cd8*/ 	.word	0x000196f0
        /*0cdc*/ 	.word	0x00000006
        /*0ce0*/ 	.word	0x00000000
        /*0ce4*/ 	.short	0x010a
        /*0ce6*/ 	.byte	0x3f
	.zero		1


	//   ....[55]....
        /*0ce8*/ 	.word	0x00019760
        /*0cec*/ 	.word	0x00000007
        /*0cf0*/ 	.word	0x00000000
        /*0cf4*/ 	.short	0x010a
        /*0cf6*/ 	.byte	0x3f
	.zero		1


	//   ....[56]....
        /*0cf8*/ 	.word	0x000197d0
        /*0cfc*/ 	.word	0x00000004
        /*0d00*/ 	.word	0x00000000
        /*0d04*/ 	.short	0x010a
        /*0d06*/ 	.byte	0x3f
	.zero		1


	//   ....[57]....
        /*0d08*/ 	.word	0x00019800
        /*0d0c*/ 	.word	0x00000003
        /*0d10*/ 	.word	0x00000000
        /*0d14*/ 	.short	0x010a
        /*0d16*/ 	.byte	0x3f
	.zero		1


	//   ....[58]....
        /*0d18*/ 	.word	0x00019870
        /*0d1c*/ 	.word	0x00000003
        /*0d20*/ 	.word	0x00036800
        /*0d24*/ 	.short	0x010a
        /*0d26*/ 	.byte	0x3f
	.zero		1


	//   ....[59]....
        /*0d28*/ 	.word	0x000198c0
        /*0d2c*/ 	.word	0x00000000
        /*0d30*/ 	.word	0x00036830
        /*0d34*/ 	.short	0x010a
        /*0d36*/ 	.byte	0x3f
	.zero		1


	//   ....[60]....
        /*0d38*/ 	.word	0x00019920
        /*0d3c*/ 	.word	0x00000007
        /*0d40*/ 	.word	0x00036830
        /*0d44*/ 	.short	0x010a
        /*0d46*/ 	.byte	0x3f
	.zero		1


	//   ....[61]....
        /*0d48*/ 	.word	0x00019980
        /*0d4c*/ 	.word	0x00000007
        /*0d50*/ 	.word	0x00036850
        /*0d54*/ 	.short	0x010a
        /*0d56*/ 	.byte	0x3f
	.zero		1


	//   ....[62]....
        /*0d58*/ 	.word	0x000199e0
        /*0d5c*/ 	.word	0x00000007
        /*0d60*/ 	.word	0x00036830
        /*0d64*/ 	.short	0x010a
        /*0d66*/ 	.byte	0x3f
	.zero		1


	//   ....[63]....
        /*0d68*/ 	.word	0x00019a40
        /*0d6c*/ 	.word	0x00000007
        /*0d70*/ 	.word	0x00036850
        /*0d74*/ 	.short	0x010a
        /*0d76*/ 	.byte	0x3f
	.zero		1


	//   ....[64]....
        /*0d78*/ 	.word	0x00019aa0
        /*0d7c*/ 	.word	0x00000005
        /*0d80*/ 	.word	0x00036850
        /*0d84*/ 	.short	0x010a
        /*0d86*/ 	.byte	0x3f
	.zero		1


	//   ....[65]....
        /*0d88*/ 	.word	0x00019c40
        /*0d8c*/ 	.word	0x00000000
        /*0d90*/ 	.word	0x00036840
        /*0d94*/ 	.short	0x010a
        /*0d96*/ 	.byte	0x3f
	.zero		1


	//   ....[66]....
        /*0d98*/ 	.word	0x0001a890
        /*0d9c*/ 	.word	0x00000002
        /*0da0*/ 	.word	0x00036820
        /*0da4*/ 	.short	0x010a
        /*0da6*/ 	.byte	0x3f
	.zero		1


	//   ....[67]....
        /*0da8*/ 	.word	0x0001a8e0
        /*0dac*/ 	.word	0x00000002
        /*0db0*/ 	.word	0x00036840
        /*0db4*/ 	.short	0x010a
        /*0db6*/ 	.byte	0x3f
	.zero		1


	//   ....[68]....
        /*0db8*/ 	.word	0x0001a930
        /*0dbc*/ 	.word	0x00000002
        /*0dc0*/ 	.word	0x00000060
        /*0dc4*/ 	.short	0x010a
        /*0dc6*/ 	.byte	0x3f
	.zero		1


	//   ....[69]....
        /*0dc8*/ 	.word	0x0001a980
        /*0dcc*/ 	.word	0x00000003
        /*0dd0*/ 	.word	0x00036840
        /*0dd4*/ 	.short	0x010a
        /*0dd6*/ 	.byte	0x3f
	.zero		1


	//   ....[70]....
        /*0dd8*/ 	.word	0x0001a9d0
        /*0ddc*/ 	.word	0x00000002
        /*0de0*/ 	.word	0x00000060
        /*0de4*/ 	.short	0x010a
        /*0de6*/ 	.byte	0x3f
	.zero		1


	//   ....[71]....
        /*0de8*/ 	.word	0x0001aa20
        /*0dec*/ 	.word	0x00000002
        /*0df0*/ 	.word	0x00036840
        /*0df4*/ 	.short	0x010a
        /*0df6*/ 	.byte	0x3f
	.zero		1


	//   ....[72]....
        /*0df8*/ 	.word	0x0001aa70
        /*0dfc*/ 	.word	0x00000002
        /*0e00*/ 	.word	0x00000060
        /*0e04*/ 	.short	0x010a
        /*0e06*/ 	.byte	0x3f
	.zero		1


	//   ....[73]....
        /*0e08*/ 	.word	0x0001aac0
        /*0e0c*/ 	.word	0x00000000
        /*0e10*/ 	.word	0x00036860
        /*0e14*/ 	.short	0x010a
        /*0e16*/ 	.byte	0x3f
	.zero		1


	//   ....[74]....
        /*0e18*/ 	.word	0x0001b4d0
        /*0e1c*/ 	.word	0x00000000
        /*0e20*/ 	.word	0x00036820
        /*0e24*/ 	.short	0x010a
        /*0e26*/ 	.byte	0x3f
	.zero		1


	//   ....[75]....
        /*0e28*/ 	.word	0x0001b670
        /*0e2c*/ 	.word	0x00000006
        /*0e30*/ 	.word	0x00000000
        /*0e34*/ 	.short	0x010a
        /*0e36*/ 	.byte	0x3f
	.zero		1


	//   ....[76]....
        /*0e38*/ 	.word	0x0001b6c0
        /*0e3c*/ 	.word	0x00000007
        /*0e40*/ 	.word	0x00000000
        /*0e44*/ 	.short	0x010a
        /*0e46*/ 	.byte	0x3f
	.zero		1


	//   ....[77]....
        /*0e48*/ 	.word	0x0001b710
        /*0e4c*/ 	.word	0x00000004
        /*0e50*/ 	.word	0x00000000
        /*0e54*/ 	.short	0x010a
        /*0e56*/ 	.byte	0x3f
	.zero		1


	//----- nvinfo : EIATTR_NUM_MBARRIERS
	.align		4
.L_333:
        /*0e58*/ 	.byte	0x03, 0x38
        /*0e5a*/ 	.short	0x0016


	//----- nvinfo : EIATTR_EXIT_INSTR_OFFSETS
	.align		4
        /*0e5c*/ 	.byte	0x04, 0x1c
        /*0e5e*/ 	.short	(.L_335 - .L_334)


	//   ....[0]....
.L_334:
        /*0e60*/ 	.word	0x00000a50


	//   ....[1]....
        /*0e64*/ 	.word	0x00012cc0


	//   ....[2]....
        /*0e68*/ 	.word	0x00019850


	//----- nvinfo : EIATTR_MAX_THREADS
	.align		4
.L_335:
        /*0e6c*/ 	.byte	0x04, 0x05
        /*0e6e*/ 	.short	(.L_337 - .L_336)
.L_336:
        /*0e70*/ 	.word	0x00000180
        /*0e74*/ 	.word	0x00000001
        /*0e78*/ 	.word	0x00000001


	//----- nvinfo : EIATTR_CRS_STACK_SIZE
	.align		4
.L_337:
        /*0e7c*/ 	.byte	0x04, 0x1e
        /*0e7e*/ 	.short	(.L_339 - .L_338)
.L_338:
        /*0e80*/ 	.word	0x00000000


	//----- nvinfo : EIATTR_CBANK_PARAM_SIZE
	.align		4
.L_339:
        /*0e84*/ 	.byte	0x03, 0x19
        /*0e86*/ 	.short	0x0af0


	//----- nvinfo : EIATTR_PARAM_CBANK
	.align		4
        /*0e88*/ 	.byte	0x04, 0x0a
        /*0e8a*/ 	.short	(.L_341 - .L_340)
	.align		4
.L_340:
        /*0e8c*/ 	.word	index@(.nv.constant0._ZN7cutlass13device_kernelIN5flash11enable_sm90INS1_16FlashAttnFwdSm90INS1_25CollectiveMainloopFwdSm90ILi2EN4cute5tupleIJNS5_1CILi1EEES8_S8_EEENS6_IJNS7_ILi128EEENS7_ILi112EEENS7_ILi192EEEEEELi192ENS_6half_tEfNS_4arch4Sm90ELb1ELb0ELb1ELb1ELb0ELb0ELb0ELb1ELb1ELb1ELb0ELb0EEENS1_21CollectiveEpilogueFwdINS6_IJSA_SC_SB_EEES9_SE_SG_Li256ELb1ELb1ELb0ELb0EEENS1_36VarlenDynamicPersistentTileSchedulerILi128ELi112ELi256ELi128ELb0ELb1ELb1ELb1ELb1ELb1EEEEEEEEEvNT_6ParamsE)
        /*0e90*/ 	.short	0x0210
        /*0e92*/ 	.short	0x0af0


	//----- nvinfo : EIATTR_SW_WAR
	.align		4
.L_341:
        /*0e94*/ 	.byte	0x04, 0x36
        /*0e96*/ 	.short	(.L_343 - .L_342)
.L_342:
        /*0e98*/ 	.word	0x00000008
.L_343:


//--------------------- .nv.info._ZN7cutlass13device_kernelIN5flash11enable_sm90INS1_16FlashAttnFwdSm90INS1_25CollectiveMainloopFwdSm90ILi2EN4cute5tupleIJNS5_1CILi1EEES8_S8_EEENS6_IJNS7_ILi128EEENS7_ILi112EEENS7_ILi192EEEEEELi192ENS_6half_tEfNS_4arch4Sm90ELb1ELb0ELb1ELb1ELb0ELb1ELb0ELb1ELb1ELb1ELb0ELb0EEENS1_21CollectiveEpilogueFwdINS6_IJSA_SC_SB_EEES9_SE_SG_Li256ELb1ELb1ELb0ELb0EEENS1_36VarlenDynamicPersistentTileSchedulerILi128ELi112ELi256ELi128ELb0ELb1ELb1ELb1ELb1ELb1EEEEEEEEEvNT_6ParamsE --------------------------
	.section	.nv.info._ZN7cutlass13device_kernelIN5flash11enable_sm90INS1_16FlashAttnFwdSm90INS1_25CollectiveMainloopFwdSm90ILi2EN4cute5tupleIJNS5_1CILi1EEES8_S8_EEENS6_IJNS7_ILi128EEENS7_ILi112EEENS7_ILi192EEEEEELi192ENS_6half_tEfNS_4arch4Sm90ELb1ELb0ELb1ELb1ELb0ELb1ELb0ELb1ELb1ELb1ELb0ELb0EEENS1_21CollectiveEpilogueFwdINS6_IJSA_SC_SB_EEES9_SE_SG_Li256ELb1ELb1ELb0ELb0EEENS1_36VarlenDynamicPersistentTileSchedulerILi128ELi112ELi256ELi128ELb0ELb1ELb1ELb1ELb1ELb1EEEEEEEEEvNT_6ParamsE,"",@"SHT_CUDA_INFO"
	.sectionflags	@""
	.align	4


	//----- nvinfo : EIATTR_CUDA_API_VERSION
	.align		4
        /*0000*/ 	.byte	0x04, 0x37
        /*0002*/ 	.short	(.L_345 - .L_344)
.L_344:
        /*0004*/ 	.word	0x00000082


	//----- nvinfo : EIATTR_KPARAM_INFO
	.align		4
.L_345:
        /*0008*/ 	.byte	0x04, 0x17
        /*000a*/ 	.short	(.L_347 - .L_346)
.L_346:
        /*000c*/ 	.word	0x00000000
        /*0010*/ 	.short	0x0000
        /*0012*/ 	.short	0x0070
        /*0014*/ 	.byte	0x00, 0xf0, 0x01, 0x2a


	//----- nvinfo : EIATTR_SPARSE_MMA_MASK
	.align		4
.L_347:
        /*0018*/ 	.byte	0x03, 0x50
        /*001a*/ 	.short	0x0000


	//----- nvinfo : EIATTR_MAXREG_COUNT
	.align		4
        /*001c*/ 	.byte	0x03, 0x1b
        /*001e*/ 	.short	0x00a8


	//----- nvinfo : EIATTR_NUM_BARRIERS
	.align		4
        /*0020*/ 	.byte	0x02, 0x4c
        /*0022*/ 	.byte	0x10
	.zero		1


	//----- nvinfo : EIATTR_EXTERNS
	.align		4
        /*0024*/ 	.byte	0x04, 0x0f
        /*0026*/ 	.short	(.L_349 - .L_348)


	//   ....[0]....
	.align		4
.L_348:
        /*0028*/ 	.word	index@(__assertfail)


	//----- nvinfo : EIATTR_ANNOTATIONS
	.align		4
.L_349:
        /*002c*/ 	.byte	0x04, 0x55
        /*002e*/ 	.short	(.L_351 - .L_350)


	//   ....[0]....
.L_350:
        /* <DEDUP_REMOVED lines=138> */


	//----- nvinfo : EIATTR_MERCURY_ISA_VERSION
	.align		4
.L_351:
        /*08c0*/ 	.byte	0x03, 0x5f
        /*08c2*/ 	.short	0x0101


	//----- nvinfo : EIATTR_UNUSED_LOAD_BYTE_OFFSET
	.align		4
        /*08c4*/ 	.byte	0x04, 0x44
        /*08c6*/ 	.short	(.L_353 - .L_352)


	//   ....[0]....
.L_352:
        /*08c8*/ 	.word	0x00000ab0
        /*08cc*/ 	.word	0x0000fff0


	//   ....[1]....
        /*08d0*/ 	.word	0x00023a90
        /*08d4*/ 	.word	0x0000fff0


	//----- nvinfo : EIATTR_INT_WARP_WIDE_INSTR_OFFSETS
	.align		4
.L_353:
        /*08d8*/ 	.byte	0x04, 0x31
        /*08da*/ 	.short	(.L_355 - .L_354)


	//   ....[0]....
.L_354:
        /*08dc*/ 	.word	0x00000190


	//   ....[1]....
        /*08e0*/ 	.word	0x000001d0


	//   ....[2]....
        /*08e4*/ 	.word	0x00000240


	//   ....[3]....
        /*08e8*/ 	.word	0x00028d60


	//   ....[4]....
        /*08ec*/ 	.word	0x00028df0


	//   ....[5]....
        /*08f0*/ 	.word	0x0002cd70


	//   ....[6]....
        /*08f4*/ 	.word	0x0002cdd0


	//----- nvinfo : EIATTR_COOP_GROUP_MASK_REGIDS
	.align		4
.L_355:
        /*08f8*/ 	.byte	0x04, 0x29
        /*08fa*/ 	.short	(.L_357 - .L_356)


	//   ....[0]....
.L_356:
        /*08fc*/ 	.word	0xffffffff


	//   ....[1]....
        /*0900*/ 	.word	0xffffffff


	//   ....[2]....
        /*0904*/ 	.word	0xffffffff


	//   ....[3]....
        /*0908*/ 	.word	0xffffffff


	//   ....[4]....
        /*090c*/ 	.word	0xffffffff


	//   ....[5]....
        /*0910*/ 	.word	0xffffffff


	//   ....[6]....
        /*0914*/ 	.word	0xffffffff


	//   ....[7]....
        /*0918*/ 	.word	0xffffffff


	//   ....[8]....
        /*091c*/ 	.word	0xffffffff


	//   ....[9]....
        /*0920*/ 	.word	0xffffffff


	//   ....[10]....
        /*0924*/ 	.word	0xffffffff


	//   ....[11]....
        /*0928*/ 	.word	0xffffffff


	//   ....[12]....
        /*092c*/ 	.word	0xffffffff


	//   ....[13]....
        /*0930*/ 	.word	0xffffffff


	//   ....[14]....
        /*0934*/ 	.word	0xffffffff


	//   ....[15]....
        /*0938*/ 	.word	0xffffffff


	//   ....[16]....
        /*093c*/ 	.word	0xffffffff


	//   ....[17]....
        /*0940*/ 	.word	0xffffffff


	//   ....[18]....
        /*0944*/ 	.word	0xffffffff


	//   ....[19]....
        /*0948*/ 	.word	0xffffffff


	//   ....[20]....
        /*094c*/ 	.word	0xffffffff


	//   ....[21]....
        /*0950*/ 	.word	0xffffffff


	//   ....[22]....
        /*0954*/ 	.word	0xffffffff


	//   ....[23]....
        /*0958*/ 	.word	0xffffffff


	//   ....[24]....
        /*095c*/ 	.word	0xffffffff


	//   ....[25]....
        /*0960*/ 	.word	0xffffffff


	//   ....[26]....
        /*0964*/ 	.word	0xffffffff


	//   ....[27]....
        /*0968*/ 	.word	0xffffffff


	//   ....[28]....
        /*096c*/ 	.word	0xffffffff


	//   ....[29]....
        /*0970*/ 	.word	0xffffffff


	//   ....[30]....
        /*0974*/ 	.word	0xffffffff


	//   ....[31]....
        /*0978*/ 	.word	0xffffffff


	//   ....[32]....
        /*097c*/ 	.word	0xffffffff


	//   ....[33]....
        /*0980*/ 	.word	0xffffffff


	//   ....[34]....
        /*0984*/ 	.word	0xffffffff


	//   ....[35]....
        /*0988*/ 	.word	0xffffffff


	//   ....[36]....
        /*098c*/ 	.word	0xffffffff


	//   ....[37]....
        /*0990*/ 	.word	0xffffffff


	//   ....[38]....
        /*0994*/ 	.word	0xffffffff


	//   ....[39]....
        /*0998*/ 	.word	0xffffffff


	//   ....[40]....
        /*099c*/ 	.word	0xffffffff


	//   ....[41]....
        /*09a0*/ 	.word	0xffffffff


	//   ....[42]....
        /*09a4*/ 	.word	0xffffffff


	//   ....[43]....
        /*09a8*/ 	.word	0xffffffff


	//   ....[44]....
        /*09ac*/ 	.word	0xffffffff


	//   ....[45]....
        /*09b0*/ 	.word	0xffffffff


	//   ....[46]....
        /*09b4*/ 	.word	0xffffffff


	//   ....[47]....
        /*09b8*/ 	.word	0xffffffff


	//   ....[48]....
        /*09bc*/ 	.word	0xffffffff


	//   ....[49]....
        /*09c0*/ 	.word	0xffffffff


	//   ....[50]....
        /*09c4*/ 	.word	0xffffffff


	//   ....[51]....
        /*09c8*/ 	.word	0xffffffff


	//   ....[52]....
        /*09cc*/ 	.word	0xffffffff


	//   ....[53]....
        /*09d0*/ 	.word	0xffffffff


	//   ....[54]....
        /*09d4*/ 	.word	0xffffffff


	//   ....[55]....
        /*09d8*/ 	.word	0xffffffff


	//   ....[56]....
        /*09dc*/ 	.word	0xffffffff


	//   ....[57]....
        /*09e0*/ 	.word	0xffffffff


	//   ....[58]....
        /*09e4*/ 	.word	0xffffffff


	//   ....[59]....
        /*09e8*/ 	.word	0xffffffff


	//   ....[60]....
        /*09ec*/ 	.word	0xffffffff


	//   ....[61]....
        /*09f0*/ 	.word	0xffffffff


	//   ....[62]....
        /*09f4*/ 	.word	0xffffffff


	//   ....[63]....
        /*09f8*/ 	.word	0xffffffff


	//   ....[64]....
        /*09fc*/ 	.word	0xffffffff


	//   ....[65]....
        /*0a00*/ 	.word	0xffffffff


	//   ....[66]....
        /*0a04*/ 	.word	0xffffffff


	//   ....[67]....
        /*0a08*/ 	.word	0xffffffff


	//   ....[68]....
        /*0a0c*/ 	.word	0xffffffff


	//   ....[69]....
        /*0a10*/ 	.word	0xffffffff


	//   ....[70]....
        /*0a14*/ 	.word	0xffffffff


	//   ....[71]....
        /*0a18*/ 	.word	0xffffffff


	//   ....[72]....
        /*0a1c*/ 	.word	0xffffffff


	//   ....[73]....
        /*0a20*/ 	.word	0xffffffff


	//   ....[74]....
        /*0a24*/ 	.word	0xffffffff


	//   ....[75]....
        /*0a28*/ 	.word	0xffffffff


	//   ....[76]....
        /*0a2c*/ 	.word	0xffffffff


	//   ....[77]....
        /*0a30*/ 	.word	0xffffffff


	//   ....[78]....
        /*0a34*/ 	.word	0xffffffff


	//   ....[79]....
        /*0a38*/ 	.word	0xffffffff


	//   ....[80]....
        /*0a3c*/ 	.word	0xffffffff


	//   ....[81]....
        /*0a40*/ 	.word	0xffffffff


	//   ....[82]....
        /*0a44*/ 	.word	0xffffffff


	//   ....[83]....
        /*0a48*/ 	.word	0xffffffff


	//   ....[84]....
        /*0a4c*/ 	.word	0xffffffff


	//   ....[85]....
        /*0a50*/ 	.word	0xffffffff


	//   ....[86]....
        /*0a54*/ 	.word	0xffffffff


	//   ....[87]....
        /*0a58*/ 	.word	0xffffffff


	//   ....[88]....
        /*0a5c*/ 	.word	0xffffffff


	//   ....[89]....
        /*0a60*/ 	.word	0xffffffff


	//   ....[90]....
        /*0a64*/ 	.word	0xffffffff


	//   ....[91]....
        /*0a68*/ 	.word	0xffffffff


	//   ....[92]....
        /*0a6c*/ 	.word	0xffffffff


	//   ....[93]....
        /*0a70*/ 	.word	0xffffffff


	//   ....[94]....
        /*0a74*/ 	.word	0xffffffff


	//   ....[95]....
        /*0a78*/ 	.word	0xffffffff


	//   ....[96]....
        /*0a7c*/ 	.word	0xffffffff


	//   ....[97]....
        /*0a80*/ 	.word	0xffffffff


	//   ....[98]....
        /*0a84*/ 	.word	0xffffffff


	//   ....[99]....
        /*0a88*/ 	.word	0xffffffff


	//   ....[100]....
        /*0a8c*/ 	.word	0xffffffff


	//   ....[101]....
        /*0a90*/ 	.word	0xffffffff


	//   ....[102]....
        /*0a94*/ 	.word	0xffffffff


	//   ....[103]....
        /*0a98*/ 	.word	0xffffffff


	//   ....[104]....
        /*0a9c*/ 	.word	0xffffffff


	//   ....[105]....
        /*0aa0*/ 	.word	0xffffffff


	//   ....[106]....
        /*0aa4*/ 	.word	0xffffffff


	//   ....[107]....
        /*0aa8*/ 	.word	0xffffffff


	//   ....[108]....
        /*0aac*/ 	.word	0xffffffff


	//   ....[109]....
        /*0ab0*/ 	.word	0xffffffff


	//   ....[110]....
        /*0ab4*/ 	.word	0xffffffff


	//   ....[111]....
        /*0ab8*/ 	.word	0xffffffff


	//   ....[112]....
        /*0abc*/ 	.word	0xffffffff


	//   ....[113]....
        /*0ac0*/ 	.word	0xffffffff


	//   ....[114]....
        /*0ac4*/ 	.word	0xffffffff


	//   ....[115]....
        /*0ac8*/ 	.word	0xffffffff


	//   ....[116]....
        /*0acc*/ 	.word	0x0500000f


	//   ....[117]....
        /*0ad0*/ 	.word	0x0500000f


	//   ....[118]....
        /*0ad4*/ 	.word	0x0500000f


	//   ....[119]....
        /*0ad8*/ 	.word	0x0500000f


	//   ....[120]....
        /*0adc*/ 	.word	0x0500000f


	//   ....[121]....
        /*0ae0*/ 	.word	0x0500000f


	//   ....[122]....
        /*0ae4*/ 	.word	0x0500000f


	//   ....[123]....
        /*0ae8*/ 	.word	0x0500000f


	//   ....[124]....
        /*0aec*/ 	.word	0x0500000f


	//   ....[125]....
        /*0af0*/ 	.word	0x0500000f


	//   ....[126]....
        /*0af4*/ 	.word	0x0500000f


	//   ....[127]....
        /*0af8*/ 	.word	0x0500000f


	//   ....[128]....
        /*0afc*/ 	.word	0x0500000f


	//   ....[129]....
        /*0b00*/ 	.word	0x0500000f


	//   ....[130]....
        /*0b04*/ 	.word	0x0500000f


	//   ....[131]....
        /*0b08*/ 	.word	0x0500000f


	//   ....[132]....
        /*0b0c*/ 	.word	0x0500000f


	//   ....[133]....
        /*0b10*/ 	.word	0x0500000f


	//   ....[134]....
        /*0b14*/ 	.word	0x0500000f


	//   ....[135]....
        /*0b18*/ 	.word	0x0500000f


	//   ....[136]....
        /*0b1c*/ 	.word	0x0500000f


	//   ....[137]....
        /*0b20*/ 	.word	0x0500000f


	//   ....[138]....
        /*0b24*/ 	.word	0x0500000f


	//   ....[139]....
        /*0b28*/ 	.word	0x0500000f


	//   ....[140]....
        /*0b2c*/ 	.word	0x0500000f


	//   ....[141]....
        /*0b30*/ 	.word	0x0500000f


	//   ....[142]....
        /*0b34*/ 	.word	0x0500000f


	//   ....[143]....
        /*0b38*/ 	.word	0x0500000f


	//   ....[144]....
        /*0b3c*/ 	.word	0x0500000f


	//   ....[145]....
        /*0b40*/ 	.word	0x0500000f


	//   ....[146]....
        /*0b44*/ 	.word	0x0500000f


	//   ....[147]....
        /*0b48*/ 	.word	0x0500000f


	//   ....[148]....
        /*0b4c*/ 	.word	0x0500000f


	//   ....[149]....
        /*0b50*/ 	.word	0x0500000f


	//   ....[150]....
        /*0b54*/ 	.word	0x0500000f


	//   ....[151]....
        /*0b58*/ 	.word	0x0500000f


	//   ....[152]....
        /*0b5c*/ 	.word	0x0500000f


	//   ....[153]....
        /*0b60*/ 	.word	0x0500000f


	//   ....[154]....
        /*0b64*/ 	.word	0x0500000f


	//   ....[155]....
        /*0b68*/ 	.word	0x0500000f


	//   ....[156]....
        /*0b6c*/ 	.word	0x0500000f


	//   ....[157]....
        /*0b70*/ 	.word	0x0500000f


	//   ....[158]....
        /*0b74*/ 	.word	0x0500000f


	//   ....[159]....
        /*0b78*/ 	.word	0x0500000f


	//   ....[160]....
        /*0b7c*/ 	.word	0x0500000f


	//   ....[161]....
        /*0b80*/ 	.word	0x0500000f


	//   ....[162]....
        /*0b84*/ 	.word	0x0500000f


	//   ....[163]....
        /*0b88*/ 	.word	0x0500000f


	//   ....[164]....
        /*0b8c*/ 	.word	0x0500000f


	//   ....[165]....
        /*0b90*/ 	.word	0x0500000f


	//   ....[166]....
        /*0b94*/ 	.word	0x0500000f


	//   ....[167]....
        /*0b98*/ 	.word	0x0500000f


	//----- nvinfo : EIATTR_COOP_GROUP_INSTR_OFFSETS
	.align		4
.L_357:
        /*0b9c*/ 	.byte	0x04, 0x28
        /*0b9e*/ 	.short	(.L_359 - .L_358)


	//   ....[0]....
.L_358:
        /*0ba0*/ 	.word	0x00000060


	//   ....[1]....
        /*0ba4*/ 	.word	0x000001a0


	//   ....[2]....
        /*0ba8*/ 	.word	0x000001f0


	//   ....[3]....
        /*0bac*/ 	.word	0x00000420


	//   ....[4]....
        /*0bb0*/ 	.word	0x00000580


	//   ....[5]....
        /*0bb4*/ 	.word	0x000006a0


	//   ....[6]....
        /*0bb8*/ 	.word	0x00000800


	//   ....[7]....
        /*0bbc*/ 	.word	0x0000ac20


	//   ....[8]....
        /*0bc0*/ 	.word	0x0000b390


	//   ....[9]....
        /*0bc4*/ 	.word	0x0000b3a0


	//   ....[10]....
        /*0bc8*/ 	.word	0x0000b3b0


	//   ....[11]....
        /*0bcc*/ 	.word	0x0000b3c0


	//   ....[12]....
        /*0bd0*/ 	.word	0x0000bc00


	//   ....[13]....
        /*0bd4*/ 	.word	0x0000bc10


	//   ....[14]....
        /*0bd8*/ 	.word	0x0000bc20


	//   ....[15]....
        /*0bdc*/ 	.word	0x0000bc30


	//   ....[16]....
        /*0be0*/ 	.word	0x0000ea70


	//   ....[17]....
        /*0be4*/ 	.word	0x0000ea80


	//   ....[18]....
        /*0be8*/ 	.word	0x0000ea90


	//   ....[19]....
        /*0bec*/ 	.word	0x0000eaa0


	//   ....[20]....
        /*0bf0*/ 	.word	0x0000f090


	//   ....[21]....
        /*0bf4*/ 	.word	0x0000f0a0


	//   ....[22]....
        /*0bf8*/ 	.word	0x0000f0b0


	//   ....[23]....
        /*0bfc*/ 	.word	0x0000f0c0


	//   ....[24]....
        /*0c00*/ 	.word	0x00015560


	//   ....[25]....
        /*0c04*/ 	.word	0x000155b0


	//   ....[26]....
        /*0c08*/ 	.word	0x00015f80


	//   ....[27]....
        /*0c0c*/ 	.word	0x00016030


	//   ....[28]....
        /*0c10*/ 	.word	0x000168d0


	//   ....[29]....
        /*0c14*/ 	.word	0x00016960


	//   ....[30]....
        /*0c18*/ 	.word	0x0001b790


	//   ....[31]....
        /*0c1c*/ 	.word	0x0001b7d0


	//   ....[32]....
        /*0c20*/ 	.word	0x0001bf50


	//   ....[33]....
        /*0c24*/ 	.word	0x0001c050


	//   ....[34]....
        /*0c28*/ 	.word	0x0001c630


	//   ....[35]....
        /*0c2c*/ 	.word	0x0001c6c0


	//   ....[36]....
        /*0c30*/ 	.word	0x00021740


	//   ....[37]....
        /*0c34*/ 	.word	0x00021760


	//   ....[38]....
        /*0c38*/ 	.word	0x00021c30


	//   ....[39]....
        /*0c3c*/ 	.word	0x00021c80


	//   ....[40]....
        /*0c40*/ 	.word	0x000231c0


	//   ....[41]....
        /*0c44*/ 	.word	0x00023270


	//   ....[42]....
        /*0c48*/ 	.word	0x00023290


	//   ....[43]....
        /*0c4c*/ 	.word	0x000232a0


	//   ....[44]....
        /*0c50*/ 	.word	0x000249c0


	//   ....[45]....
        /*0c54*/ 	.word	0x00024a00


	//   ....[46]....
        /*0c58*/ 	.word	0x00024a40


	//   ....[47]....
        /*0c5c*/ 	.word	0x00024a50


	//   ....[48]....
        /*0c60*/ 	.word	0x00025050


	//   ....[49]....
        /*0c64*/ 	.word	0x00025070


	//   ....[50]....
        /*0c68*/ 	.word	0x00025170


	//   ....[51]....
        /*0c6c*/ 	.word	0x00025190


	//   ....[52]....
        /*0c70*/ 	.word	0x00025290


	//   ....[53]....
        /*0c74*/ 	.word	0x000252b0


	//   ....[54]....
        /*0c78*/ 	.word	0x000253c0


	//   ....[55]....
        /*0c7c*/ 	.word	0x000253e0


	//   ....[56]....
        /*0c80*/ 	.word	0x00025cc0


	//   ....[57]....
        /*0c84*/ 	.word	0x00025cd0


	//   ....[58]....
        /*0c88*/ 	.word	0x00025dd0


	//   ....[59]....
        /*0c8c*/ 	.word	0x00025df0


	//   ....[60]....
        /*0c90*/ 	.word	0x00025ef0


	//   ....[61]....
        /*0c94*/ 	.word	0x00025f10


	//   ....[62]....
        /*0c98*/ 	.word	0x00026020


	//   ....[63]....
        /*0c9c*/ 	.word	0x00026040


	//   ....[64]....
        /*0ca0*/ 	.word	0x000261d0


	//   ....[65]....
        /*0ca4*/ 	.word	0x000263a0


	//   ....[66]....
        /*0ca8*/ 	.word	0x000263d0


	//   ....[67]....
        /*0cac*/ 	.word	0x00026400


	//   ....[68]....
        /*0cb0*/ 	.word	0x00026430


	//   ....[69]....
        /*0cb4*/ 	.word	0x00026460


	//   ....[70]....
        /*0cb8*/ 	.word	0x00026490


	//   ....[71]....
        /*0cbc*/ 	.word	0x00026600


	//   ....[72]....
        /*0cc0*/ 	.word	0x00026630


	//   ....[73]....
        /*0cc4*/ 	.word	0x00026660


	//   ....[74]....
        /*0cc8*/ 	.word	0x00026690


	//   ....[75]....
        /*0ccc*/ 	.word	0x000266c0


	//   ....[76]....
        /*0cd0*/ 	.word	0x000266f0


	//   ....[77]....
        /*0cd4*/ 	.word	0x00026790


	//   ....[78]....
        /*0cd8*/ 	.word	0x000267f0


	//   ....[79]....
        /*0cdc*/ 	.word	0x00026880


	//   ....[80]....
        /*0ce0*/ 	.word	0x00027700


	//   ....[81]....
        /*0ce4*/ 	.word	0x00029360


	//   ....[82]....
        /*0ce8*/ 	.word	0x0002a030


	//   ....[83]....
        /*0cec*/ 	.word	0x0002a050


	//   ....[84]....
        /*0cf0*/ 	.word	0x0002a070


	//   ....[85]....
        /*0cf4*/ 	.word	0x0002a090


	//   ....[86]....
        /*0cf8*/ 	.word	0x0002a170


	//   ....[87]....
        /*0cfc*/ 	.word	0x0002a1d0


	//   ....[88]....
        /*0d00*/ 	.word	0x0002a200


	//   ....[89]....
        /*0d04*/ 	.word	0x0002a280


	//   ....[90]....
        /*0d08*/ 	.word	0x0002a2b0


	//   ....[91]....
        /*0d0c*/ 	.word	0x0002a340


	//   ....[92]....
        /*0d10*/ 	.word	0x0002a370


	//   ....[93]....
        /*0d14*/ 	.word	0x0002a400


	//   ....[94]....
        /*0d18*/ 	.word	0x0002a430


	//   ....[95]....
        /*0d1c*/ 	.word	0x0002a4c0


	//   ....[96]....
        /*0d20*/ 	.word	0x0002a4d0


	//   ....[97]....
        /*0d24*/ 	.word	0x0002a560


	//   ....[98]....
        /*0d28*/ 	.word	0x0002d590


	//   ....[99]....
        /*0d2c*/ 	.word	0x0002d5f0


	//   ....[100]....
        /*0d30*/ 	.word	0x0002d620


	//   ....[101]....
        /*0d34*/ 	.word	0x0002d630


	//   ....[102]....
        /*0d38*/ 	.word	0x0002d660


	//   ....[103]....
        /*0d3c*/ 	.word	0x0002d690


	//   ....[104]....
        /*0d40*/ 	.word	0x0002d6c0


	//   ....[105]....
        /*0d44*/ 	.word	0x0002d6f0


	//   ....[106]....
        /*0d48*/ 	.word	0x0002d870


	//   ....[107]....
        /*0d4c*/ 	.word	0x0002d8a0


	//   ....[108]....
        /*0d50*/ 	.word	0x0002d8d0


	//   ....[109]....
        /*0d54*/ 	.word	0x0002d900


	//   ....[110]....
        /*0d58*/ 	.word	0x0002d930


	//   ....[111]....
        /*0d5c*/ 	.word	0x0002d960


	//   ....[112]....
        /*0d60*/ 	.word	0x0002da20


	//   ....[113]....
        /*0d64*/ 	.word	0x0002da40


	//   ....[114]....
        /*0d68*/ 	.word	0x0002dab0


	//   ....[115]....
        /*0d6c*/ 	.word	0x0002e180


	//   ....[116]....
        /*0d70*/ 	.word	0x0002e5e0


	//   ....[117]....
        /*0d74*/ 	.word	0x0002e670


	//   ....[118]....
        /*0d78*/ 	.word	0x0002e6c0


	//   ....[119]....
        /*0d7c*/ 	.word	0x0002e710


	//   ....[120]....
        /*0d80*/ 	.word	0x0002e7a0


	//   ....[121]....
        /*0d84*/ 	.word	0x0002e830


	//   ....[122]....
        /*0d88*/ 	.word	0x0002e880


	//   ....[123]....
        /*0d8c*/ 	.word	0x0002e8d0


	//   ....[124]....
        /*0d90*/ 	.word	0x0002e9c0


	//   ....[125]....
        /*0d94*/ 	.word	0x0002ea50


	//   ....[126]....
        /*0d98*/ 	.word	0x0002eab0


	//   ....[127]....
        /*0d9c*/ 	.word	0x0002eb10


	//   ....[128]....
        /*0da0*/ 	.word	0x0002eba0


	//   ....[129]....
        /*0da4*/ 	.word	0x0002ec30


	//   ....[130]....
        /*0da8*/ 	.word	0x0002ec90


	//   ....[131]....
        /*0dac*/ 	.word	0x0002ecf0


	//   ....[132]....
        /*0db0*/ 	.word	0x0002efe0


	//   ....[133]....
        /*0db4*/ 	.word	0x0002f2d0


	//   ....[134]....
        /*0db8*/ 	.word	0x0002f440


	//   ....[135]....
        /*0dbc*/ 	.word	0x0002f490


	//   ....[136]....
        /*0dc0*/ 	.word	0x0002f4f0


	//   ....[137]....
        /*0dc4*/ 	.word	0x0002f590


	//   ....[138]....
        /*0dc8*/ 	.word	0x0002f640


	//   ....[139]....
        /*0dcc*/ 	.word	0x0002f760


	//   ....[140]....
        /*0dd0*/ 	.word	0x0002f840


	//   ....[141]....
        /*0dd4*/ 	.word	0x0002f8d0


	//   ....[142]....
        /*0dd8*/ 	.word	0x0002f9b0


	//   ....[143]....
        /*0ddc*/ 	.word	0x0002fa40


	//   ....[144]....
        /*0de0*/ 	.word	0x0002fb30


	//   ....[145]....
        /*0de4*/ 	.word	0x0002fbc0


	//   ....[146]....
        /*0de8*/ 	.word	0x0002fcb0


	//   ....[147]....
        /*0dec*/ 	.word	0x0002fd40


	//   ....[148]....
        /*0df0*/ 	.word	0x0002fe20


	//   ....[149]....
        /*0df4*/ 	.word	0x0002ff30


	//   ....[150]....
        /*0df8*/ 	.word	0x00030260


	//   ....[151]....
        /*0dfc*/ 	.word	0x00030300


	//   ....[152]....
        /*0e00*/ 	.word	0x00030420


	//   ....[153]....
        /*0e04*/ 	.word	0x000304a0


	//   ....[154]....
        /*0e08*/ 	.word	0x00030520


	//   ....[155]....
        /*0e0c*/ 	.word	0x000305a0


	//   ....[156]....
        /*0e10*/ 	.word	0x00030620


	//   ....[157]....
        /*0e14*/ 	.word	0x000306b0


	//   ....[158]....
        /*0e18*/ 	.word	0x00030750


	//   ....[159]....
        /*0e1c*/ 	.word	0x00030800


	//   ....[160]....
        /*0e20*/ 	.word	0x00030880


	//   ....[161]....
        /*0e24*/ 	.word	0x00030900


	//   ....[162]....
        /*0e28*/ 	.word	0x00030980


	//   ....[163]....
        /*0e2c*/ 	.word	0x00030a10


	//   ....[164]....
        /*0e30*/ 	.word	0x00030a90


	//   ....[165]....
        /*0e34*/ 	.word	0x00030b30


	//   ....[166]....
        /*0e38*/ 	.word	0x00030bc0


	//   ....[167]....
        /*0e3c*/ 	.word	0x00030cf0


	//----- nvinfo : EIATTR_REG_RECONFIG
	.align		4
.L_359:
        /*0e40*/ 	.byte	0x01, 0x54
	.zero		2


	//----- nvinfo : EIATTR_SYSCALL_OFFSETS
	.align		4
        /*0e44*/ 	.byte	0x04, 0x46
        /*0e46*/ 	.short	(.L_361 - .L_360)


	//   ....[0]....
.L_360:
        /*0e48*/ 	.word	0x00001c20


	//   ....[1]....
        /*0e4c*/ 	.word	0x00001d70


	//   ....[2]....
        /*0e50*/ 	.word	0x0000adc0


	//   ....[3]....
        /*0e54*/ 	.word	0x0000b0f0


	//   ....[4]....
        /*0e58*/ 	.word	0x00028f60


	//   ....[5]....
        /*0e5c*/ 	.word	0x000290c0


	//   ....[6]....
        /*0e60*/ 	.word	0x000291c0


	//   ....[7]....
        /*0e64*/ 	.word	0x00029be0


	//----- nvinfo : EIATTR_MBARRIER_INSTR_OFFSETS
	.align		4
.L_361:
        /*0e68*/ 	.byte	0x04, 0x39
        /*0e6a*/ 	.short	(.L_363 - .L_362)


	//   ....[0]....
.L_362:
        /*0e6c*/ 	.word	0x000002d0
        /*0e70*/ 	.word	0x000000ff
        /*0e74*/ 	.word	0x00036800
        /*0e78*/ 	.short	0x0100
        /*0e7a*/ 	.byte	0x08
	.zero		1


	//   ....[1]....
        /*0e7c*/ 	.word	0x000002e0
        /*0e80*/ 	.word	0x000000ff
        /*0e84*/ 	.word	0x00036820
        /*0e88*/ 	.short	0x0100
        /*0e8a*/ 	.byte	0x08
	.zero		1


	//   ....[2]....
        /*0e8c*/ 	.word	0x000003d0
        /*0e90*/ 	.word	0x000000ff
        /*0e94*/ 	.word	0x00036830
        /*0e98*/ 	.short	0x0100
        /*0e9a*/ 	.byte	0x08
	.zero		1


	//   ....[3]....
        /*0e9c*/ 	.word	0x000003e0
        /*0ea0*/ 	.word	0x000000ff
        /*0ea4*/ 	.word	0x00036840
        /*0ea8*/ 	.short	0x0100
        /*0eaa*/ 	.byte	0x08
	.zero		1


	//   ....[4]....
        /*0eac*/ 	.word	0x000003f0
        /*0eb0*/ 	.word	0x000000ff
        /*0eb4*/ 	.word	0x00036838
        /*0eb8*/ 	.short	0x0100
        /*0eba*/ 	.byte	0x08
	.zero		1


	//   ....[5]....
        /*0ebc*/ 	.word	0x00000400
        /*0ec0*/ 	.word	0x000000ff
        /*0ec4*/ 	.word	0x00036848
        /*0ec8*/ 	.short	0x0100
        /*0eca*/ 	.byte	0x08
	.zero		1


	//   ....[6]....
        /*0ecc*/ 	.word	0x00000530
        /*0ed0*/ 	.word	0x000000ff
        /*0ed4*/ 	.word	0x00036850
        /*0ed8*/ 	.short	0x0100
        /*0eda*/ 	.byte	0x08
	.zero		1


	//   ....[7]....
        /*0edc*/ 	.word	0x00000540
        /*0ee0*/ 	.word	0x000000ff
        /*0ee4*/ 	.word	0x00036860
        /*0ee8*/ 	.short	0x0100
        /*0eea*/ 	.byte	0x08
	.zero		1


	//   ....[8]....
        /*0eec*/ 	.word	0x00000550
        /*0ef0*/ 	.word	0x000000ff
        /*0ef4*/ 	.word	0x00036858
        /*0ef8*/ 	.short	0x0100
        /*0efa*/ 	.byte	0x08
	.zero		1


	//   ....[9]....
        /*0efc*/ 	.word	0x00000560
        /*0f00*/ 	.word	0x000000ff
        /*0f04*/ 	.word	0x00036868
        /*0f08*/ 	.short	0x0100
        /*0f0a*/ 	.byte	0x08
	.zero		1


	//   ....[10]....
        /*0f0c*/ 	.word	0x00000650
        /*0f10*/ 	.word	0x000000ff
        /*0f14*/ 	.word	0x00036870
        /*0f18*/ 	.short	0x0100
        /*0f1a*/ 	.byte	0x06
	.zero		1


	//   ....[11]....
        /*0f1c*/ 	.word	0x00000660
        /*0f20*/ 	.word	0x000000ff
        /*0f24*/ 	.word	0x00036880
        /*0f28*/ 	.short	0x0100
        /*0f2a*/ 	.byte	0x06
	.zero		1


	//   ....[12]....
        /*0f2c*/ 	.word	0x00000670
        /*0f30*/ 	.word	0x000000ff
        /*0f34*/ 	.word	0x00036878
        /*0f38*/ 	.short	0x0100
        /*0f3a*/ 	.byte	0x06
	.zero		1


	//   ....[13]....
        /*0f3c*/ 	.word	0x00000680
        /*0f40*/ 	.word	0x000000ff
        /*0f44*/ 	.word	0x00036888
        /*0f48*/ 	.short	0x0100
        /*0f4a*/ 	.byte	0x06
	.zero		1


	//   ....[14]....
        /*0f4c*/ 	.word	0x000007b0
        /*0f50*/ 	.word	0x000000ff
        /*0f54*/ 	.word	0x00036890
        /*0f58*/ 	.short	0x0100
        /*0f5a*/ 	.byte	0x08
	.zero		1


	//   ....[15]....
        /*0f5c*/ 	.word	0x000007c0
        /*0f60*/ 	.word	0x000000ff
        /*0f64*/ 	.word	0x000368a0
        /*0f68*/ 	.short	0x0100
        /*0f6a*/ 	.byte	0x08
	.zero		1


	//   ....[16]....
        /*0f6c*/ 	.word	0x000007d0
        /*0f70*/ 	.word	0x000000ff
        /*0f74*/ 	.word	0x00036898
        /*0f78*/ 	.short	0x0100
        /*0f7a*/ 	.byte	0x08
	.zero		1


	//   ....[17]....
        /*0f7c*/ 	.word	0x000007e0
        /*0f80*/ 	.word	0x000000ff
        /*0f84*/ 	.word	0x000368a8
        /*0f88*/ 	.short	0x0100
        /*0f8a*/ 	.byte	0x08
	.zero		1


	//   ....[18]....
        /*0f8c*/ 	.word	0x00000910
        /*0f90*/ 	.word	0x000000ff
        /*0f94*/ 	.word	0x000368b0
        /*0f98*/ 	.short	0x0100
        /*0f9a*/ 	.byte	0x08
	.zero		1


	//   ....[19]....
        /*0f9c*/ 	.word	0x00000920
        /*0fa0*/ 	.word	0x000000ff
        /*0fa4*/ 	.word	0x000368c0
        /*0fa8*/ 	.short	0x0100
        /*0faa*/ 	.byte	0x08
	.zero		1


	//   ....[20]....
        /*0fac*/ 	.word	0x00000930
        /*0fb0*/ 	.word	0x000000ff
        /*0fb4*/ 	.word	0x000368b8
        /*0fb8*/ 	.short	0x0100
        /*0fba*/ 	.byte	0x08
	.zero		1


	//   ....[21]....
        /*0fbc*/ 	.word	0x00000940
        /*0fc0*/ 	.word	0x000000ff
        /*0fc4*/ 	.word	0x000368c8
        /*0fc8*/ 	.short	0x0100
        /*0fca*/ 	.byte	0x08
	.zero		1


	//   ....[22]....
        /*0fcc*/ 	.word	0x000038e0
        /*0fd0*/ 	.word	0x00000062
        /*0fd4*/ 	.word	0x00036890
        /*0fd8*/ 	.short	0x010a
        /*0fda*/ 	.byte	0x3f
	.zero		1


	//   ....[23]....
        /*0fdc*/ 	.word	0x00006b10
        /*0fe0*/ 	.word	0x00000062
        /*0fe4*/ 	.word	0x00036890
        /*0fe8*/ 	.short	0x010a
        /*0fea*/ 	.byte	0x3f
	.zero		1


	//   ....[24]....
        /*0fec*/ 	.word	0x00009be0
        /*0ff0*/ 	.word	0x00000062
        /*0ff4*/ 	.word	0x00036890
        /*0ff8*/ 	.short	0x010a
        /*0ffa*/ 	.byte	0x3f
	.zero		1


	//   ....[25]....
        /*0ffc*/ 	.word	0x00009fc0
        /*1000*/ 	.word	0x00000028
        /*1004*/ 	.word	0x00000000
        /*1008*/ 	.short	0x0101
        /*100a*/ 	.byte	0x3f
	.zero		1


	//   ....[26]....
        /*100c*/ 	.word	0x0000a000
        /*1010*/ 	.word	0x00000062
        /*1014*/ 	.word	0x000368b0
        /*1018*/ 	.short	0x010a
        /*101a*/ 	.byte	0x3f
	.zero		1


	//   ....[27]....
        /*101c*/ 	.word	0x0000a680
        /*1020*/ 	.word	0x00000062
        /*1024*/ 	.word	0x00000000
        /*1028*/ 	.short	0x0101
        /*102a*/ 	.byte	0x3f
	.zero		1


	//   ....[28]....
        /*102c*/ 	.word	0x0000ae50
        /*1030*/ 	.word	0x00000010
        /*1034*/ 	.word	0x00036800
        /*1038*/ 	.short	0x010a
        /*103a*/ 	.byte	0x3f
	.zero		1


	//   ....[29]....
        /*103c*/ 	.word	0x0000aea0
        /*1040*/ 	.word	0x00000010
        /*1044*/ 	.word	0x00036800
        /*1048*/ 	.short	0x010a
        /*104a*/ 	.byte	0x3f
	.zero		1


	//   ....[30]....
        /*104c*/ 	.word	0x0000c400
        /*1050*/ 	.word	0x00000010
        /*1054*/ 	.word	0x00036800
        /*1058*/ 	.short	0x010a
        /*105a*/ 	.byte	0x3f
	.zero		1


	//   ....[31]....
        /*105c*/ 	.word	0x0000f5b0
        /*1060*/ 	.word	0x00000010
        /*1064*/ 	.word	0x00036800
        /*1068*/ 	.short	0x010a
        /*106a*/ 	.byte	0x3f
	.zero		1


	//   ....[32]....
        /*106c*/ 	.word	0x00011ee0
        /*1070*/ 	.word	0x00000000
        /*1074*/ 	.word	0x00036830
        /*1078*/ 	.short	0x010a
        /*107a*/ 	.byte	0x3f
	.zero		1


	//   ....[33]....
        /*107c*/ 	.word	0x00011f50
        /*1080*/ 	.word	0x00000000
        /*1084*/ 	.word	0x00036830
        /*1088*/ 	.short	0x010a
        /*108a*/ 	.byte	0x3f
	.zero		1


	//   ....[34]....
        /*108c*/ 	.word	0x00015de0
        /*1090*/ 	.word	0x00000000
        /*1094*/ 	.word	0x00000000
        /*1098*/ 	.short	0x0101
        /*109a*/ 	.byte	0x3f
	.zero		1


	//   ....[35]....
        /*109c*/ 	.word	0x00017660
        /*10a0*/ 	.word	0x0000000d
        /*10a4*/ 	.word	0x00036830
        /*10a8*/ 	.short	0x010a
        /*10aa*/ 	.byte	0x3f
	.zero		1


	//   ....[36]....
        /*10ac*/ 	.word	0x000176e0
        /*10b0*/ 	.word	0x0000000d
        /*10b4*/ 	.word	0x00036830
        /*10b8*/ 	.short	0x010a
        /*10ba*/ 	.byte	0x3f
	.zero		1


	//   ....[37]....
        /*10bc*/ 	.word	0x0001ade0
        /*10c0*/ 	.word	0x0000000b
        /*10c4*/ 	.word	0x00036850
        /*10c8*/ 	.short	0x010a
        /*10ca*/ 	.byte	0x3f
	.zero		1


	//   ....[38]....
        /*10cc*/ 	.word	0x0001ae30
        /*10d0*/ 	.word	0x0000000b
        /*10d4*/ 	.word	0x00036850
        /*10d8*/ 	.short	0x010a
        /*10da*/ 	.byte	0x3f
	.zero		1


	//   ....[39]....
        /*10dc*/ 	.word	0x0001cc20
        /*10e0*/ 	.word	0x0000000d
        /*10e4*/ 	.word	0x00000000
        /*10e8*/ 	.short	0x0101
        /*10ea*/ 	.byte	0x3f
	.zero		1


	//   ....[40]....
        /*10ec*/ 	.word	0x0001cc50
        /*10f0*/ 	.word	0x0000000b
        /*10f4*/ 	.word	0x00000000
        /*10f8*/ 	.short	0x0101
        /*10fa*/ 	.byte	0x3f
	.zero		1


	//   ....[41]....
        /*10fc*/ 	.word	0x0001d3c0
        /*1100*/ 	.word	0x00000004
        /*1104*/ 	.word	0x00036830
        /*1108*/ 	.short	0x010a
        /*110a*/ 	.byte	0x3f
	.zero		1


	//   ....[42]....
        /*110c*/ 	.word	0x0001d440
        /*1110*/ 	.word	0x00000004
        /*1114*/ 	.word	0x00036830
        /*1118*/ 	.short	0x010a
        /*111a*/ 	.byte	0x3f
	.zero		1


	//   ....[43]....
        /*111c*/ 	.word	0x00020b20
        /*1120*/ 	.word	0x0000000b
        /*1124*/ 	.word	0x00036850
        /*1128*/ 	.short	0x010a
        /*112a*/ 	.byte	0x3f
	.zero		1


	//   ....[44]....
        /*112c*/ 	.word	0x00020b70
        /*1130*/ 	.word	0x0000000b
        /*1134*/ 	.word	0x00036850
        /*1138*/ 	.short	0x010a
        /*113a*/ 	.byte	0x3f
	.zero		1


	//   ....[45]....
        /*113c*/ 	.word	0x00022220
        /*1140*/ 	.word	0x0000000f
        /*1144*/ 	.word	0x00000000
        /*1148*/ 	.short	0x0101
        /*114a*/ 	.byte	0x3f
	.zero		1


	//   ....[46]....
        /*114c*/ 	.word	0x00022270
        /*1150*/ 	.word	0x0000000b
        /*1154*/ 	.word	0x00000000
        /*1158*/ 	.short	0x0101
        /*115a*/ 	.byte	0x3f
	.zero		1


	//   ....[47]....
        /*115c*/ 	.word	0x00022e10
        /*1160*/ 	.word	0x00000000
        /*1164*/ 	.word	0x00036850
        /*1168*/ 	.short	0x010a
        /*116a*/ 	.byte	0x3f
	.zero		1


	//   ....[48]....
        /*116c*/ 	.word	0x00022eb0
        /*1170*/ 	.word	0x00000000
        /*1174*/ 	.word	0x00036850
        /*1178*/ 	.short	0x010a
        /*117a*/ 	.byte	0x3f
	.zero		1


	//   ....[49]....
        /*117c*/ 	.word	0x00023480
        /*1180*/ 	.word	0x0000000a
        /*1184*/ 	.word	0x00000000
        /*1188*/ 	.short	0x0101
        /*118a*/ 	.byte	0x3f
	.zero		1


	//   ....[50]....
        /*118c*/ 	.word	0x00025040
        /*1190*/ 	.word	0x00000000
        /*1194*/ 	.word	0x00000000
        /*1198*/ 	.short	0x0101
        /*119a*/ 	.byte	0x3f
	.zero		1


	//   ....[51]....
        /*119c*/ 	.word	0x000277f0
        /*11a0*/ 	.word	0x00000005
        /*11a4*/ 	.word	0x00036820
        /*11a8*/ 	.short	0x010a
        /*11aa*/ 	.byte	0x3f
	.zero		1


	//   ....[52]....
        /*11ac*/ 	.word	0x000278d0
        /*11b0*/ 	.word	0x00000006
        /*11b4*/ 	.word	0x000368a0
        /*11b8*/ 	.short	0x010a
        /*11ba*/ 	.byte	0x3f
	.zero		1


	//   ....[53]....
        /*11bc*/ 	.word	0x00027d20
        /*11c0*/ 	.word	0x00000006
        /*11c4*/ 	.word	0x000368c0
        /*11c8*/ 	.short	0x010a
        /*11ca*/ 	.byte	0x3f
	.zero		1


	//   ....[54]....
        /*11cc*/ 	.word	0x000282c0
        /*11d0*/ 	.word	0x00000007
        /*11d4*/ 	.word	0x000368a0
        /*11d8*/ 	.short	0x010a
        /*11da*/ 	.byte	0x3f
	.zero		1


	//   ....[55]....
        /*11dc*/ 	.word	0x00028700
        /*11e0*/ 	.word	0x00000007
        /*11e4*/ 	.word	0x000368c0
        /*11e8*/ 	.short	0x010a
        /*11ea*/ 	.byte	0x3f
	.zero		1


	//   ....[56]....
        /*11ec*/ 	.word	0x00029610
        /*11f0*/ 	.word	0x00000000
        /*11f4*/ 	.word	0x00036840
        /*11f8*/ 	.short	0x010a
        /*11fa*/ 	.byte	0x3f
	.zero		1


	//   ....[57]....
        /*11fc*/ 	.word	0x0002a660
        /*1200*/ 	.word	0x00000009
        /*1204*/ 	.word	0x00036800
        /*1208*/ 	.short	0x0107
        /*120a*/ 	.byte	0x3f
	.zero		1


	//   ....[58]....
        /*120c*/ 	.word	0x0002a770
        /*1210*/ 	.word	0x00000002
        /*1214*/ 	.word	0x00036800
        /*1218*/ 	.short	0x0101
        /*121a*/ 	.byte	0x3f
	.zero		1


	//   ....[59]....
        /*121c*/ 	.word	0x0002a790
        /*1220*/ 	.word	0x00000002
        /*1224*/ 	.word	0x00036820
        /*1228*/ 	.short	0x010a
        /*122a*/ 	.byte	0x3f
	.zero		1


	//   ....[60]....
        /*122c*/ 	.word	0x0002aaf0
        /*1230*/ 	.word	0x00000003
        /*1234*/ 	.word	0x00036840
        /*1238*/ 	.short	0x010a
        /*123a*/ 	.byte	0x3f
	.zero		1


	//   ....[61]....
        /*123c*/ 	.word	0x0002afb0
        /*1240*/ 	.word	0x00000003
        /*1244*/ 	.word	0x00000060
        /*1248*/ 	.short	0x010a
        /*124a*/ 	.byte	0x3f
	.zero		1


	//   ....[62]....
        /*124c*/ 	.word	0x0002b790
        /*1250*/ 	.word	0x00000003
        /*1254*/ 	.word	0x00036840
        /*1258*/ 	.short	0x010a
        /*125a*/ 	.byte	0x3f
	.zero		1


	//   ....[63]....
        /*125c*/ 	.word	0x0002bc50
        /*1260*/ 	.word	0x00000002
        /*1264*/ 	.word	0x00000060
        /*1268*/ 	.short	0x010a
        /*126a*/ 	.byte	0x3f
	.zero		1


	//   ....[64]....
        /*126c*/ 	.word	0x0002c370
        /*1270*/ 	.word	0x00000002
        /*1274*/ 	.word	0x00036840
        /*1278*/ 	.short	0x010a
        /*127a*/ 	.byte	0x3f
	.zero		1


	//   ....[65]....
        /*127c*/ 	.word	0x0002c830
        /*1280*/ 	.word	0x00000002
        /*1284*/ 	.word	0x00000060
        /*1288*/ 	.short	0x010a
        /*128a*/ 	.byte	0x3f
	.zero		1


	//   ....[66]....
        /*128c*/ 	.word	0x0002cee0
        /*1290*/ 	.word	0x00000000
        /*1294*/ 	.word	0x00036860
        /*1298*/ 	.short	0x010a
        /*129a*/ 	.byte	0x3f
	.zero		1


	//   ....[67]....
        /*129c*/ 	.word	0x0002e100
        /*12a0*/ 	.word	0x00000000
        /*12a4*/ 	.word	0x00036820
        /*12a8*/ 	.short	0x010a
        /*12aa*/ 	.byte	0x3f
	.zero		1


	//   ....[68]....
        /*12ac*/ 	.word	0x0002e2d0
        /*12b0*/ 	.word	0x00000006
        /*12b4*/ 	.word	0x00000000
        /*12b8*/ 	.short	0x010a
        /*12ba*/ 	.byte	0x3f
	.zero		1


	//   ....[69]....
        /*12bc*/ 	.word	0x0002e340
        /*12c0*/ 	.word	0x00000007
        /*12c4*/ 	.word	0x00000000
        /*12c8*/ 	.short	0x010a
        /*12ca*/ 	.byte	0x3f
	.zero		1


	//   ....[70]....
        /*12cc*/ 	.word	0x0002e3b0
        /*12d0*/ 	.word	0x00000004
        /*12d4*/ 	.word	0x00000000
        /*12d8*/ 	.short	0x010a
        /*12da*/ 	.byte	0x3f
	.zero		1


	//   ....[71]....
        /*12dc*/ 	.word	0x0002e3e0
        /*12e0*/ 	.word	0x00000003
        /*12e4*/ 	.word	0x00000000
        /*12e8*/ 	.short	0x010a
        /*12ea*/ 	.byte	0x3f
	.zero		1


	//   ....[72]....
        /*12ec*/ 	.word	0x0002e440
        /*12f0*/ 	.word	0x00000062
        /*12f4*/ 	.word	0x00036890
        /*12f8*/ 	.short	0x010a
        /*12fa*/ 	.byte	0x3f
	.zero		1


	//   ....[73]....
        /*12fc*/ 	.word	0x0002e490
        /*1300*/ 	.word	0x00000062
        /*1304*/ 	.word	0x00036890
        /*1308*/ 	.short	0x010a
        /*130a*/ 	.byte	0x3f
	.zero		1


	//   ....[74]....
        /*130c*/ 	.word	0x0002e4e0
        /*1310*/ 	.word	0x00000062
        /*1314*/ 	.word	0x00036890
        /*1318*/ 	.short	0x010a
        /*131a*/ 	.byte	0x3f
	.zero		1


	//   ....[75]....
        /*131c*/ 	.word	0x0002e530
        /*1320*/ 	.word	0x00000062
        /*1324*/ 	.word	0x000368b0
        /*1328*/ 	.short	0x010a
        /*132a*/ 	.byte	0x3f
	.zero		1


	//   ....[76]....
        /*132c*/ 	.word	0x0002e910
        /*1330*/ 	.word	0x00000010
        /*1334*/ 	.word	0x00036800
        /*1338*/ 	.short	0x010a
        /*133a*/ 	.byte	0x3f
	.zero		1


	//   ....[77]....
        /*133c*/ 	.word	0x0002ed20
        /*1340*/ 	.word	0x00000010
        /*1344*/ 	.word	0x00036800
        /*1348*/ 	.short	0x010a
        /*134a*/ 	.byte	0x3f
	.zero		1


	//   ....[78]....
        /*134c*/ 	.word	0x0002ed70
        /*1350*/ 	.word	0x00000000
        /*1354*/ 	.word	0x00036830
        /*1358*/ 	.short	0x010a
        /*135a*/ 	.byte	0x3f
	.zero		1


	//   ....[79]....
        /*135c*/ 	.word	0x0002edc0
        /*1360*/ 	.word	0x0000000d
        /*1364*/ 	.word	0x00036830
        /*1368*/ 	.short	0x010a
        /*136a*/ 	.byte	0x3f
	.zero		1


	//   ....[80]....
        /*136c*/ 	.word	0x0002ee10
        /*1370*/ 	.word	0x0000000b
        /*1374*/ 	.word	0x00036850
        /*1378*/ 	.short	0x010a
        /*137a*/ 	.byte	0x3f
	.zero		1


	//   ....[81]....
        /*137c*/ 	.word	0x0002ee60
        /*1380*/ 	.word	0x00000004
        /*1384*/ 	.word	0x00036830
        /*1388*/ 	.short	0x010a
        /*138a*/ 	.byte	0x3f
	.zero		1


	//   ....[82]....
        /*138c*/ 	.word	0x0002eeb0
        /*1390*/ 	.word	0x0000000b
        /*1394*/ 	.word	0x00036850
        /*1398*/ 	.short	0x010a
        /*139a*/ 	.byte	0x3f
	.zero		1


	//   ....[83]....
        /*139c*/ 	.word	0x0002ef00
        /*13a0*/ 	.word	0x00000000
        /*13a4*/ 	.word	0x00036850
        /*13a8*/ 	.short	0x010a
        /*13aa*/ 	.byte	0x3f
	.zero		1


	//   ....[84]....
        /*13ac*/ 	.word	0x0002f0b0
        /*13b0*/ 	.word	0x00000004
        /*13b4*/ 	.word	0x00036820
        /*13b8*/ 	.short	0x010a
        /*13ba*/ 	.byte	0x3f
	.zero		1


	//   ....[85]....
        /*13bc*/ 	.word	0x0002f100
        /*13c0*/ 	.word	0x00000006
        /*13c4*/ 	.word	0x000368a0
        /*13c8*/ 	.short	0x010a
        /*13ca*/ 	.byte	0x3f
	.zero		1


	//   ....[86]....
        /*13cc*/ 	.word	0x0002f150
        /*13d0*/ 	.word	0x00000006
        /*13d4*/ 	.word	0x000368c0
        /*13d8*/ 	.short	0x010a
        /*13da*/ 	.byte	0x3f
	.zero		1


	//   ....[87]....
        /*13dc*/ 	.word	0x0002f1a0
        /*13e0*/ 	.word	0x00000007
        /*13e4*/ 	.word	0x000368a0
        /*13e8*/ 	.short	0x010a
        /*13ea*/ 	.byte	0x3f
	.zero		1


	//   ....[88]....
        /*13ec*/ 	.word	0x0002f1f0
        /*13f0*/ 	.word	0x00000007
        /*13f4*/ 	.word	0x000368c0
        /*13f8*/ 	.short	0x010a
        /*13fa*/ 	.byte	0x3f
	.zero		1


	//   ....[89]....
        /*13fc*/ 	.word	0x0002f390
        /*1400*/ 	.word	0x00000000
        /*1404*/ 	.word	0x00036840
        /*1408*/ 	.short	0x010a
        /*140a*/ 	.byte	0x3f
	.zero		1


	//   ....[90]....
        /*140c*/ 	.word	0x0002ff80
        /*1410*/ 	.word	0x00000002
        /*1414*/ 	.word	0x00036820
        /*1418*/ 	.short	0x010a
        /*141a*/ 	.byte	0x3f
	.zero		1


	//   ....[91]....
        /*141c*/ 	.word	0x0002ffd0
        /*1420*/ 	.word	0x00000003
        /*1424*/ 	.word	0x00036840
        /*1428*/ 	.short	0x010a
        /*142a*/ 	.byte	0x3f
	.zero		1


	//   ....[92]....
        /*142c*/ 	.word	0x00030020
        /*1430*/ 	.word	0x00000003
        /*1434*/ 	.word	0x00000060
        /*1438*/ 	.short	0x010a
        /*143a*/ 	.byte	0x3f
	.zero		1


	//   ....[93]....
        /*143c*/ 	.word	0x00030070
        /*1440*/ 	.word	0x00000003
        /*1444*/ 	.word	0x00036840
        /*1448*/ 	.short	0x010a
        /*144a*/ 	.byte	0x3f
	.zero		1


	//   ....[94]....
        /*144c*/ 	.word	0x000300c0
        /*1450*/ 	.word	0x00000002
        /*1454*/ 	.word	0x00000060
        /*1458*/ 	.short	0x010a
        /*145a*/ 	.byte	0x3f
	.zero		1


	//   ....[95]....
        /*145c*/ 	.word	0x00030110
        /*1460*/ 	.word	0x00000002
        /*1464*/ 	.word	0x00036840
        /*1468*/ 	.short	0x010a
        /*146a*/ 	.byte	0x3f
	.zero		1


	//   ....[96]....
        /*146c*/ 	.word	0x00030160
        /*1470*/ 	.word	0x00000002
        /*1474*/ 	.word	0x00000060
        /*1478*/ 	.short	0x010a
        /*147a*/ 	.byte	0x3f
	.zero		1


	//   ....[97]....
        /*147c*/ 	.word	0x000301b0
        /*1480*/ 	.word	0x00000000
        /*1484*/ 	.word	0x00036860
        /*1488*/ 	.short	0x010a
        /*148a*/ 	.byte	0x3f
	.zero		1


	//   ....[98]....
        /*148c*/ 	.word	0x00030c10
        /*1490*/ 	.word	0x00000000
        /*1494*/ 	.word	0x00036820
        /*1498*/ 	.short	0x010a
        /*149a*/ 	.byte	0x3f
	.zero		1


	//   ....[99]....
        /*149c*/ 	.word	0x00030db0
        /*14a0*/ 	.word	0x00000006
        /*14a4*/ 	.word	0x00000000
        /*14a8*/ 	.short	0x010a
        /*14aa*/ 	.byte	0x3f
	.zero		1


	//   ....[100]....
        /*14ac*/ 	.word	0x00030e00
        /*14b0*/ 	.word	0x00000007
        /*14b4*/ 	.word	0x00000000
        /*14b8*/ 	.short	0x010a
        /*14ba*/ 	.byte	0x3f
	.zero		1


	//   ....[101]....
        /*14bc*/ 	.word	0x00030e50
        /*14c0*/ 	.word	0x00000004
        /*14c4*/ 	.word	0x00000000
        /*14c8*/ 	.short	0x010a
        /*14ca*/ 	.byte	0x3f
	.zero		1


	//----- nvinfo : EIATTR_NUM_MBARRIERS
	.align		4
.L_363:
        /*14cc*/ 	.byte	0x03, 0x38
        /*14ce*/ 	.short	0x0016


	//----- nvinfo : EIATTR_EXIT_INSTR_OFFSETS
	.align		4
        /*14d0*/ 	.byte	0x04, 0x1c
        /*14d2*/ 	.short	(.L_365 - .L_364)


	//   ....[0]....
.L_364:
        /*14d4*/ 	.word	0x0002e430


	//----- nvinfo : EIATTR_MAX_THREADS
	.align		4
.L_365:
        /*14d8*/ 	.byte	0x04, 0x05
        /*14da*/ 	.short	(.L_367 - .L_366)
.L_366:
        /*14dc*/ 	.word	0x00000180
        /*14e0*/ 	.word	0x00000001
        /*14e4*/ 	.word	0x00000001


	//----- nvinfo : EIATTR_CRS_STACK_SIZE
	.align		4
.L_367:
        /*14e8*/ 	.byte	0x04, 0x1e
        /*14ea*/ 	.short	(.L_369 - .L_368)
.L_368:
        /*14ec*/ 	.word	0x00000000


	//----- nvinfo : EIATTR_CBANK_PARAM_SIZE
	.align		4
.L_369:
        /*14f0*/ 	.byte	0x03, 0x19
        /*14f2*/ 	.short	0x0af0


	//----- nvinfo : EIATTR_PARAM_CBANK
	.align		4
        /*14f4*/ 	.byte	0x04, 0x0a
        /*14f6*/ 	.short	(.L_371 - .L_370)
	.align		4
.L_370:
        /*14f8*/ 	.word	index@(.nv.constant0._ZN7cutlass13device_kernelIN5flash11enable_sm90INS1_16FlashAttnFwdSm90INS1_25CollectiveMainloopFwdSm90ILi2EN4cute5tupleIJNS5_1CILi1EEES8_S8_EEENS6_IJNS7_ILi128EEENS7_ILi112EEENS7_ILi192EEEEEELi192ENS_6half_tEfNS_4arch4Sm90ELb1ELb0ELb1ELb1ELb0ELb1ELb0ELb1ELb1ELb1ELb0ELb0EEENS1_21CollectiveEpilogueFwdINS6_IJSA_SC_SB_EEES9_SE_SG_Li256ELb1ELb1ELb0ELb0EEENS1_36VarlenDynamicPersistentTileSchedulerILi128ELi112ELi256ELi128ELb0ELb1ELb1ELb1ELb1ELb1EEEEEEEEEvNT_6ParamsE)
        /*14fc*/ 	.short	0x0210
        /*14fe*/ 	.short	0x0af0


	//----- nvinfo : EIATTR_SW_WAR
	.align		4
.L_371:
        /*1500*/ 	.byte	0x04, 0x36
        /*1502*/ 	.short	(.L_373 - .L_372)
.L_372:
        /*1504*/ 	.word	0x00000008
.L_373:


//--------------------- .nv.callgraph             --------------------------
	.section	.nv.callgraph,"",@"SHT_CUDA_CALLGRAPH"
	.align	4
	.sectionentsize	8
	.align		4
        /*0000*/ 	.word	0x00000000
	.align		4
        /*0004*/ 	.word	0xffffffff
	.align		4
        /*0008*/ 	.word	index@(_ZN7cutlass13device_kernelIN5flash11enable_sm90INS1_16FlashAttnFwdSm90INS1_25CollectiveMainloopFwdSm90ILi2EN4cute5tupleIJNS5_1CILi1EEES8_S8_EEENS6_IJNS7_ILi128EEENS7_ILi112EEENS7_ILi192EEEEEELi192ENS_6half_tEfNS_4arch4Sm90ELb0ELb0ELb1ELb0ELb0ELb0ELb0ELb1ELb1ELb1ELb0ELb0EEENS1_21CollectiveEpilogueFwdINS6_IJSA_SC_SB_EEES9_SE_SG_Li256ELb0ELb1ELb0ELb0EEENS1_29StaticPersistentTileSchedulerILb0EEEEEEEEEvNT_6ParamsE)
	.align		4
        /*000c*/ 	.word	index@(__assertfail)
	.align		4
        /*0010*/ 	.word	index@(_ZN7cutlass13device_kernelIN5flash11enable_sm90INS1_16FlashAttnFwdSm90INS1_25CollectiveMainloopFwdSm90ILi2EN4cute5tupleIJNS5_1CILi2EEENS7_ILi1EEES9_EEENS6_IJNS7_ILi128EEENS7_ILi112EEENS7_ILi192EEEEEELi192ENS_6half_tEfNS_4arch4Sm90ELb0ELb0ELb1ELb0ELb0ELb0ELb0ELb1ELb1ELb1ELb0ELb0EEENS1_21CollectiveEpilogueFwdINS6_IJSB_SD_SC_EEESA_SF_SH_Li256ELb0ELb1ELb0ELb0EEENS1_29StaticPersistentTileSchedulerILb0EEEEEEEEEvNT_6ParamsE)
	.align		4
        /*0014*/ 	.word	index@(__assertfail)
	.align		4
        /*0018*/ 	.word	index@(_ZN7cutlass13device_kernelIN5flash11enable_sm90INS1_16FlashAttnFwdSm90INS1_25CollectiveMainloopFwdSm90ILi2EN4cute5tupleIJNS5_1CILi1EEES8_S8_EEENS6_IJNS7_ILi128EEENS7_ILi112EEENS7_ILi192EEEEEELi192ENS_6half_tEfNS_4arch4Sm90ELb0ELb0ELb1ELb1ELb0ELb0ELb0ELb1ELb1ELb1ELb0ELb0EEENS1_21CollectiveEpilogueFwdINS6_IJSA_SC_SB_EEES9_SE_SG_Li256ELb1ELb1ELb0ELb0EEENS1_36VarlenDynamicPersistentTileSchedulerILi128ELi112ELi256ELi128ELb0ELb1ELb1ELb0ELb1ELb1EEEEEEEEEvNT_6ParamsE)
	.align		4
        /*001c*/ 	.word	index@(__assertfail)
	.align		4
        /*0020*/ 	.word	index@(_ZN7cutlass13device_kernelIN5flash11enable_sm90INS1_16FlashAttnFwdSm90INS1_25CollectiveMainloopFwdSm90ILi2EN4cute5tupleIJNS5_1CILi1EEES8_S8_EEENS6_IJNS7_ILi128EEENS7_ILi112EEENS7_ILi192EEEEEELi192ENS_6half_tEfNS_4arch4Sm90ELb0ELb0ELb1ELb1ELb0ELb1ELb0ELb1ELb1ELb1ELb0ELb0EEENS1_21CollectiveEpilogueFwdINS6_IJSA_SC_SB_EEES9_SE_SG_Li256ELb1ELb1ELb0ELb0EEENS1_36VarlenDynamicPersistentTileSchedulerILi128ELi112ELi256ELi128ELb0ELb1ELb1ELb0ELb1ELb1EEEEEEEEEvNT_6ParamsE)
	.align		4
        /*0024*/ 	.word	index@(__assertfail)
	.align		4
        /*0028*/ 	.word	index@(_ZN7cutlass13device_kernelIN5flash11enable_sm90INS1_16FlashAttnFwdSm90INS1_25CollectiveMainloopFwdSm90ILi2EN4cute5tupleIJNS5_1CILi1EEES8_S8_EEENS6_IJNS7_ILi128EEENS7_ILi96EEENS7_ILi192EEEEEELi192ENS_6half_tEfNS_4arch4Sm90ELb0ELb1ELb1ELb0ELb0ELb0ELb0ELb1ELb1ELb1ELb0ELb0EEENS1_21CollectiveEpilogueFwdINS6_IJSA_SC_SB_EEES9_SE_SG_Li256ELb0ELb1ELb0ELb0EEENS1_30DynamicPersistentTileSchedulerILi256ELi128ELb0ELb1ELb1EEEEEEEEEvNT_6ParamsE)
	.align		4
        /*002c*/ 	.word	index@(__assertfail)
	.align		4
        /*0030*/ 	.word	index@(_ZN7cutlass13device_kernelIN5flash11enable_sm90INS1_16FlashAttnFwdSm90INS1_25CollectiveMainloopFwdSm90ILi2EN4cute5tupleIJNS5_1CILi1EEES8_S8_EEENS6_IJNS7_ILi128EEENS7_ILi96EEENS7_ILi192EEEEEELi192ENS_6half_tEfNS_4arch4Sm90ELb0ELb1ELb1ELb1ELb0ELb0ELb0ELb1ELb1ELb1ELb0ELb0EEENS1_21CollectiveEpilogueFwdINS6_IJSA_SC_SB_EEES9_SE_SG_Li256ELb1ELb1ELb0ELb0EEENS1_36VarlenDynamicPersistentTileSchedulerILi128ELi96ELi256ELi128ELb0ELb1ELb1ELb1ELb0ELb1EEEEEEEEEvNT_6ParamsE)
	.align		4
        /*0034*/ 	.word	index@(__assertfail)
	.align		4
        /*0038*/ 	.word	index@(_ZN7cutlass13device_kernelIN5flash11enable_sm90INS1_16FlashAttnFwdSm90INS1_25CollectiveMainloopFwdSm90ILi2EN4cute5tupleIJNS5_1CILi1EEES8_S8_EEENS6_IJNS7_ILi128EEENS7_ILi96EEENS7_ILi192EEEEEELi192ENS_6half_tEfNS_4arch4Sm90ELb0ELb1ELb1ELb1ELb0ELb1ELb0ELb1ELb1ELb1ELb0ELb0EEENS1_21CollectiveEpilogueFwdINS6_IJSA_SC_SB_EEES9_SE_SG_Li256ELb1ELb1ELb0ELb0EEENS1_36VarlenDynamicPersistentTileSchedulerILi128ELi96ELi256ELi128ELb0ELb1ELb1ELb1ELb0ELb1EEEEEEEEEvNT_6ParamsE)
	.align		4
        /*003c*/ 	.word	index@(__assertfail)
	.align		4
        /*0040*/ 	.word	index@(_ZN7cutlass13device_kernelIN5flash11enable_sm90INS1_16FlashAttnFwdSm90INS1_25CollectiveMainloopFwdSm90ILi2EN4cute5tupleIJNS5_1CILi1EEES8_S8_EEENS6_IJNS7_ILi128EEENS7_ILi112EEENS7_ILi192EEEEEELi192ENS_6half_tEfNS_4arch4Sm90ELb1ELb0ELb1ELb0ELb0ELb0ELb0ELb1ELb1ELb1ELb0ELb0EEENS1_21CollectiveEpilogueFwdINS6_IJSA_SC_SB_EEES9_SE_SG_Li256ELb0ELb1ELb0ELb0EEENS1_30DynamicPersistentTileSchedulerILi256ELi128ELb0ELb1ELb1EEEEEEEEEvNT_6ParamsE)
	.align		4
        /*0044*/ 	.word	index@(__assertfail)
	.align		4
        /*0048*/ 	.word	index@(_ZN7cutlass13device_kernelIN5flash11enable_sm90INS1_16FlashAttnFwdSm90INS1_25CollectiveMainloopFwdSm90ILi2EN4cute5tupleIJNS5_1CILi1EEES8_S8_EEENS6_IJNS7_ILi128EEENS7_ILi112EEENS7_ILi192EEEEEELi192ENS_6half_tEfNS_4arch4Sm90ELb1ELb0ELb1ELb1ELb0ELb0ELb0ELb1ELb1ELb1ELb0ELb0EEENS1_21CollectiveEpilogueFwdINS6_IJSA_SC_SB_EEES9_SE_SG_Li256ELb1ELb1ELb0ELb0EEENS1_36VarlenDynamicPersistentTileSchedulerILi128ELi112ELi256ELi128ELb0ELb1ELb1ELb1ELb1ELb1EEEEEEEEEvNT_6ParamsE)
	.align		4
        /*004c*/ 	.word	index@(__assertfail)
	.align		4
        /*0050*/ 	.word	index@(_ZN7cutlass13device_kernelIN5flash11enable_sm90INS1_16FlashAttnFwdSm90INS1_25CollectiveMainloopFwdSm90ILi2EN4cute5tupleIJNS5_1CILi1EEES8_S8_EEENS6_IJNS7_ILi128EEENS7_ILi112EEENS7_ILi192EEEEEELi192ENS_6half_tEfNS_4arch4Sm90ELb1ELb0ELb1ELb1ELb0ELb1ELb0ELb1ELb1ELb1ELb0ELb0EEENS1_21CollectiveEpilogueFwdINS6_IJSA_SC_SB_EEES9_SE_SG_Li256ELb1ELb1ELb0ELb0EEENS1_36VarlenDynamicPersistentTileSchedulerILi128ELi112ELi256ELi128ELb0ELb1ELb1ELb1ELb1ELb1EEEEEEEEEvNT_6ParamsE)
	.align		4
        /*0054*/ 	.word	index@(__assertfail)
	.align		4
        /*0058*/ 	.word	0x00000000
	.align		4
        /*005c*/ 	.word	0xfffffffe
	.align		4
        /*0060*/ 	.word	0x00000000
	.align		4
        /*0064*/ 	.word	0xfffffffd
	.align		4
        /*0068*/ 	.word	0x00000000
	.align		4
        /*006c*/ 	.word	0xfffffffc


//--------------------- .nv.constant4             --------------------------
	.section	.nv.constant4,"a",@progbits
	.align	8
	.align		8
.nv.constant4:
        /*0000*/ 	.dword	__assertfail
	.align		8
        /*0008*/ 	.dword	__unnamed_1
	.align		8
        /*0010*/ 	.dword	__unnamed_2
	.align		8
        /*0018*/ 	.dword	__unnamed_3
	.align		8
        /*0020*/ 	.dword	__unnamed_4
	.align		8
        /*0028*/ 	.dword	__unnamed_5
	.align		8
        /*0030*/ 	.dword	__unnamed_6
	.align		8
        /*0038*/ 	.dword	__unnamed_7
	.align		8
        /*0040*/ 	.dword	__unnamed_8
	.align		8
        /*0048*/ 	.dword	__unnamed_9
	.align		8
        /*0050*/ 	.dword	_ZN82_INTERNAL_4e9b7c28_46_flash_fwd_hdim192_fp16_softcap_packgqa_sm90_cu_526fb41a_31344cuda3std3__45__cpo5beginE
	.align		8
        /*0058*/ 	.dword	_ZN82_INTERNAL_4e9b7c28_46_flash_fwd_hdim192_fp16_softcap_packgqa_sm90_cu_526fb41a_31344cuda3std3__45__cpo3endE
	.align		8
        /*0060*/ 	.dword	_ZN82_INTERNAL_4e9b7c28_46_flash_fwd_hdim192_fp16_softcap_packgqa_sm90_cu_526fb41a_31344cuda3std3__45__cpo6cbeginE
	.align		8
        /*0068*/ 	.dword	_ZN82_INTERNAL_4e9b7c28_46_flash_fwd_hdim192_fp16_softcap_packgqa_sm90_cu_526fb41a_31344cuda3std3__45__cpo4cendE
	.align		8
        /*0070*/ 	.dword	_ZN82_INTERNAL_4e9b7c28_46_flash_fwd_hdim192_fp16_softcap_packgqa_sm90_cu_526fb41a_31344cuda3std3__484_GLOBAL__N__4e9b7c28_46_flash_fwd_hdim192_fp16_softcap_packgqa_sm90_cu_526fb41a_31346ignoreE
	.align		8
        /*0078*/ 	.dword	_ZN82_INTERNAL_4e9b7c28_46_flash_fwd_hdim192_fp16_softcap_packgqa_sm90_cu_526fb41a_31344cuda3std3__419piecewise_constructE
	.align		8
        /*0080*/ 	.dword	_ZN82_INTERNAL_4e9b7c28_46_flash_fwd_hdim192_fp16_softcap_packgqa_sm90_cu_526fb41a_31344cuda3std3__48in_placeE
	.align		8
        /*0088*/ 	.dword	_ZN82_INTERNAL_4e9b7c28_46_flash_fwd_hdim192_fp16_softcap_packgqa_sm90_cu_526fb41a_31344cuda3std6ranges3__45__cpo4swapE
	.align		8
        /*0090*/ 	.dword	_ZN82_INTERNAL_4e9b7c28_46_flash_fwd_hdim192_fp16_softcap_packgqa_sm90_cu_526fb41a_31344cuda3std6ranges3__45__cpo9iter_moveE
	.align		8
        /*0098*/ 	.dword	_ZN82_INTERNAL_4e9b7c28_46_flash_fwd_hdim192_fp16_softcap_packgqa_sm90_cu_526fb41a_31344cute7productE
	.align		8
        /*00a0*/ 	.dword	_ZN82_INTERNAL_4e9b7c28_46_flash_fwd_hdim192_fp16_softcap_packgqa_sm90_cu_526fb41a_31344cute1_E
	.align		8
        /*00a8*/ 	.dword	$str$23
	.align		8
        /*00b0*/ 	.dword	$str$24


//--------------------- .text._ZN7cutlass13device_kernelIN5flash11enable_sm90INS1_16FlashAttnFwdSm90INS1_25CollectiveMainloopFwdSm90ILi2EN4cute5tupleIJNS5_1CILi1EEES8_S8_EEENS6_IJNS7_ILi128EEENS7_ILi112EEENS7_ILi192EEEEEELi192ENS_6half_tEfNS_4arch4Sm90ELb0ELb0ELb1ELb0ELb0ELb0ELb0ELb1ELb1ELb1ELb0ELb0EEENS1_21CollectiveEpilogueFwdINS6_IJSA_SC_SB_EEES9_SE_SG_Li256ELb0ELb1ELb0ELb0EEENS1_29StaticPersistentTileSchedulerILb0EEEEEEEEEvNT_6ParamsE --------------------------
	.section	.text._ZN7cutlass13device_kernelIN5flash11enable_sm90INS1_16FlashAttnFwdSm90INS1_25CollectiveMainloopFwdSm90ILi2EN4cute5tupleIJNS5_1CILi1EEES8_S8_EEENS6_IJNS7_ILi128EEENS7_ILi112EEENS7_ILi192EEEEEELi192ENS_6half_tEfNS_4arch4Sm90ELb0ELb0ELb1ELb0ELb0ELb0ELb0ELb1ELb1ELb1ELb0ELb0EEENS1_21CollectiveEpilogueFwdINS6_IJSA_SC_SB_EEES9_SE_SG_Li256ELb0ELb1ELb0ELb0EEENS1_29StaticPersistentTileSchedulerILb0EEEEEEEEEvNT_6ParamsE,"ax",@progbits
	.align	128
.text._ZN7cutlass13device_kernelIN5flash11enable_sm90INS1_16FlashAttnFwdSm90INS1_25CollectiveMainloopFwdSm90ILi2EN4cute5tupleIJNS5_1CILi1EEES8_S8_EEENS6_IJNS7_ILi128EEENS7_ILi112EEENS7_ILi192EEEEEELi192ENS_6half_tEfNS_4arch4Sm90ELb0ELb0ELb1ELb0ELb0ELb0ELb0ELb1ELb1ELb1ELb0ELb0EEENS1_21CollectiveEpilogueFwdINS6_IJSA_SC_SB_EEES9_SE_SG_Li256ELb0ELb1ELb0ELb0EEENS1_29StaticPersistentTileSchedulerILb0EEEEEEEEEvNT_6ParamsE:
        .type           _ZN7cutlass13device_kernelIN5flash11enable_sm90INS1_16FlashAttnFwdSm90INS1_25CollectiveMainloopFwdSm90ILi2EN4cute5tupleIJNS5_1CILi1EEES8_S8_EEENS6_IJNS7_ILi128EEENS7_ILi112EEENS7_ILi192EEEEEELi192ENS_6half_tEfNS_4arch4Sm90ELb0ELb0ELb1ELb0ELb0ELb0ELb0ELb1ELb1ELb1ELb0ELb0EEENS1_21CollectiveEpilogueFwdINS6_IJSA_SC_SB_EEES9_SE_SG_Li256ELb0ELb1ELb0ELb0EEENS1_29StaticPersistentTileSchedulerILb0EEEEEEEEEvNT_6ParamsE,@function
        .size           _ZN7cutlass13device_kernelIN5flash11enable_sm90INS1_16FlashAttnFwdSm90INS1_25CollectiveMainloopFwdSm90ILi2EN4cute5tupleIJNS5_1CILi1EEES8_S8_EEENS6_IJNS7_ILi128EEENS7_ILi112EEENS7_ILi192EEEEEELi192ENS_6half_tEfNS_4arch4Sm90ELb0ELb0ELb1ELb0ELb0ELb0ELb0ELb1ELb1ELb1ELb0ELb0EEENS1_21CollectiveEpilogueFwdINS6_IJSA_SC_SB_EEES9_SE_SG_Li256ELb0ELb1ELb0ELb0EEENS1_29StaticPersistentTileSchedulerILb0EEEEEEEEEvNT_6ParamsE,(.L_x_3240 - _ZN7cutlass13device_kernelIN5flash11enable_sm90INS1_16FlashAttnFwdSm90INS1_25CollectiveMainloopFwdSm90ILi2EN4cute5tupleIJNS5_1CILi1EEES8_S8_EEENS6_IJNS7_ILi128EEENS7_ILi112EEENS7_ILi192EEEEEELi192ENS_6half_tEfNS_4arch4Sm90ELb0ELb0ELb1ELb0ELb0ELb0ELb0ELb1ELb1ELb1ELb0ELb0EEENS1_21CollectiveEpilogueFwdINS6_IJSA_SC_SB_EEES9_SE_SG_Li256ELb0ELb1ELb0ELb0EEENS1_29StaticPersistentTileSchedulerILb0EEEEEEEEEvNT_6ParamsE)
        .other          _ZN7cutlass13device_kernelIN5flash11enable_sm90INS1_16FlashAttnFwdSm90INS1_25CollectiveMainloopFwdSm90ILi2EN4cute5tupleIJNS5_1CILi1EEES8_S8_EEENS6_IJNS7_ILi128EEENS7_ILi112EEENS7_ILi192EEEEEELi192ENS_6half_tEfNS_4arch4Sm90ELb0ELb0ELb1ELb0ELb0ELb0ELb0ELb1ELb1ELb1ELb0ELb0EEENS1_21CollectiveEpilogueFwdINS6_IJSA_SC_SB_EEES9_SE_SG_Li256ELb0ELb1ELb0ELb0EEENS1_29StaticPersistentTileSchedulerILb0EEEEEEEEEvNT_6ParamsE,@"STO_CUDA_ENTRY STV_DEFAULT"
_ZN7cutlass13device_kernelIN5flash11enable_sm90INS1_16FlashAttnFwdSm90INS1_25CollectiveMainloopFwdSm90ILi2EN4cute5tupleIJNS5_1CILi1EEES8_S8_EEENS6_IJNS7_ILi128EEENS7_ILi112EEENS7_ILi192EEEEEELi192ENS_6half_tEfNS_4arch4Sm90ELb0ELb0ELb1ELb0ELb0ELb0ELb0ELb1ELb1ELb1ELb0ELb0EEENS1_21CollectiveEpilogueFwdINS6_IJSA_SC_SB_EEES9_SE_SG_Li256ELb0ELb1ELb0ELb0EEENS1_29StaticPersistentTileSchedulerILb0EEEEEEEEEvNT_6ParamsE:
[----:B------:R-:W0:Y:S02]  /*0000*/  LDC R1, c[0x0][0x28] ;  /* 0x00000a00ff017b82 */ /* 0x000e240000000800 */
[----:B0-----:R-:W-:Y:S01]  /*0010*/  VIADD R1, R1, 0xffffffc8 ;  /* 0xffffffc801017836 */ /* 0x001fe20000000000 */
[----:B------:R-:W0:Y:S01]  /*0020*/  S2R R0, SR_TID.X ;  /* 0x0000000000007919 */ /* 0x000e220000002100 */
[----:B------:R-:W-:Y:S01]  /*0030*/  ELECT P0, URZ, PT ;  /* 0x00000000003f782f */ /* 0x000fe20003800000 */
[----:B------:R-:W-:Y:S01]  /*0040*/  BSSY B0, `(.L_x_0) ;  /* 0x000000d000007945 */ /* 0x000fe20003800000 */
[----:B0-----:R-:W-:-:S05]  /*0050*/  SHF.R.U32.HI R2, RZ, 0x5, R0 ;  /* 0x00000005ff027819 */ /* 0x001fca0000011600 */
[----:B------:R-:W0:Y:S02]  /*0060*/  SHFL.IDX PT, R3, R2, RZ, 0x1f ;  /* 0x00001fff02037589 */ /* 0x000e2400000e0000 */
[----:B0-----:R-:W-:-:S13]  /*0070*/  ISETP.EQ.AND P0, PT, R3, RZ, P0 ;  /* 0x000000ff0300720c */ /* 0x001fda0000702270 */
[----:B------:R-:W-:Y:S05]  /*0080*/  @!P0 BRA `(.L_x_1) ;  /* 0x0000000000208947 */ /* 0x000fea0003800000 */
[----:B------:R-:W-:Y:S02]  /*0090*/  ULDC.64 UR4, c[0x0][0x198] ;  /* 0x0000660000047ab9 */ /* 0x000fe40000000a00 */
[----:B------:R-:W-:Y:S02]  /*00a0*/  UIADD3 UR6, UP0, UR4, 0x370, URZ ;  /* 0x0000037004067890 */ /* 0x000fe4000ff1e03f */
[----:B------:R-:W-:Y:S02]  /*00b0*/  UIADD3 UR4, UP1, UR4, 0x470, URZ ;  /* 0x0000047004047890 */ /* 0x000fe4000ff3e03f */
[----:B------:R-:W-:Y:S02]  /*00c0*/  UIADD3.X UR7, URZ, UR5, URZ, UP0, !UPT ;  /* 0x000000053f077290 */ /* 0x000fe400087fe43f */
[----:B------:R-:W-:-:S07]  /*00d0*/  UIADD3.X UR5, URZ, UR5, URZ, UP1, !UPT ;  /* 0x000000053f057290 */ /* 0x000fce0008ffe43f */
[----:B------:R0:W-:Y:S02]  /*00e0*/  UTMACCTL.PF [UR6] ;  /* 0x00000000060079b9 */ /* 0x0001e40008040000 */
[----:B------:R0:W-:Y:S02]  /*00f0*/  UTMACCTL.PF [UR4] ;  /* 0x00000000040079b9 */ /* 0x0001e40008040000 */
[----:B0-----:R-:W-:Y:S01]  /*0100*/  NOP ;  /* 0x0000000000007918 */ /* 0x001fe20000000000 */
.L_x_1:
[----:B------:R-:W-:Y:S05]  /*0110*/  BSYNC B0 ;  /* 0x0000000000007941 */ /* 0x000fea0003800000 */
.L_x_0:
[----:B------:R-:W-:Y:S01]  /*0120*/  VOTEU.ANY UP0, P0 ;  /* 0x00000000003f7886 */ /* 0x000fe20000000100 */
[----:B------:R-:W0:Y:S01]  /*0130*/  SHFL.IDX PT, R3, R2, RZ, 0x1f ;  /* 0x00001fff02037589 */ /* 0x000e2200000e0000 */
[----:B------:R-:W-:Y:S01]  /*0140*/  UMOV UR4, 0x80 ;  /* 0x0000008000047882 */ /* 0x000fe20000000000 */
[----:B------:R-:W-:Y:S01]  /*0150*/  UMOV UR7, 0x100 ;  /* 0x0000010000077882 */ /* 0x000fe20000000000 */
[----:B------:R-:W-:Y:S01]  /*0160*/  VOTEU.ANY UP1, P0 ;  /* 0x00000000003f7886 */ /* 0x000fe20000020100 */
[----:B------:R-:W1:Y:S01]  /*0170*/  @UP0 S2UR UR8, SR_CgaCtaId ;  /* 0x00000000000809c3 */ /* 0x000e620000008800 */
[----:B------:R-:W-:Y:S01]  /*0180*/  @UP0 UMOV UR6, 0x400 ;  /* 0x0000040000060882 */ /* 0x000fe20000000000 */
[----:B------:R-:W-:-:S04]  /*0190*/  @UP0 UIADD3 UR4, -UR4, 0x100000, URZ ;  /* 0x0010000004040890 */ /* 0x000fc8000fffe13f */
[----:B------:R-:W-:Y:S02]  /*01a0*/  @UP0 USHF.L.U32 UR5, UR4, 0xb, URZ ;  /* 0x0000000b04050899 */ /* 0x000fe4000800063f */
[----:B------:R-:W-:Y:S01]  /*01b0*/  @UP0 USHF.L.U32 UR4, UR4, 0x1, URZ ;  /* 0x0000000104040899 */ /* 0x000fe2000800063f */
[----:B0-----:R-:W-:Y:S02]  /*01c0*/  ISETP.NE.AND P1, PT, R3, RZ, PT ;  /* 0x000000ff0300720c */ /* 0x001fe40003f25270 */
[----:B------:R-:W-:Y:S01]  /*01d0*/  SHF.R.U32.HI R3, RZ, 0x7, R0 ;  /* 0x00000007ff037819 */ /* 0x000fe20000011600 */
[----:B-1----:R-:W-:Y:S02]  /*01e0*/  @UP0 ULEA UR8, UR8, UR6, 0x18 ;  /* 0x0000000608080291 */ /* 0x002fe4000f8ec03f */
[----:B------:R-:W-:-:S04]  /*01f0*/  @UP0 UIADD3 UR6, -UR7, 0x100000, URZ ;  /* 0x0010000007060890 */ /* 0x000fc8000fffe13f */
[----:B------:R-:W-:Y:S02]  /*0200*/  @UP0 USHF.L.U32 UR7, UR6, 0xb, URZ ;  /* 0x0000000b06070899 */ /* 0x000fe4000800063f */
[----:B------:R-:W-:Y:S01]  /*0210*/  @UP0 USHF.L.U32 UR6, UR6, 0x1, URZ ;  /* 0x0000000106060899 */ /* 0x000fe2000800063f */
[----:B------:R-:W-:Y:S01]  /*0220*/  VOTEU.ANY UP0, P0 ;  /* 0x00000000003f7886 */ /* 0x000fe20000000100 */
[----:B------:R-:W0:Y:S04]  /*0230*/  SHFL.IDX PT, R3, R3, RZ, 0x1f ;  /* 0x00001fff03037589 */ /* 0x000e2800000e0000 */
[----:B------:R-:W1:Y:S02]  /*0240*/  FENCE.VIEW.ASYNC.S ;  /* 0x00000000000073c6 */ /* 0x000e640000000000 */
[----:B-1----:R1:W2:Y:S04]  /*0250*/  @UP0 SYNCS.EXCH.64 URZ, [UR8+0x36800], UR4 ;  /* 0x03680004083f05b2 */ /* 0x0022a80008000100 */
[----:B------:R1:W3:Y:S01]  /*0260*/  @UP1 SYNCS.EXCH.64 URZ, [UR8+0x36820], UR6 ;  /* 0x03682006083f15b2 */ /* 0x0002e20008000100 */
[----:B------:R-:W-:Y:S05]  /*0270*/  @P1 BRA `(.L_x_2) ;  /* 0x0000000000481947 */ /* 0x000fea0003800000 */
[----:B-1----:R-:W1:Y:S01]  /*0280*/  S2UR UR5, SR_CgaCtaId ;  /* 0x00000000000579c3 */ /* 0x002e620000008800 */
[----:B------:R-:W-:Y:S01]  /*0290*/  UMOV UR4, 0x400 ;  /* 0x0000040000047882 */ /* 0x000fe20000000000 */
[----:B------:R-:W-:Y:S01]  /*02a0*/  UMOV UR6, 0x1 ;  /* 0x0000000100067882 */ /* 0x000fe20000000000 */
[----:B------:R-:W-:Y:S01]  /*02b0*/  UMOV UR7, 0x2 ;  /* 0x0000000200077882 */ /* 0x000fe20000000000 */
[----:B------:R-:W-:Y:S01]  /*02c0*/  ELECT P0, URZ, PT ;  /* 0x00000000003f782f */ /* 0x000fe20003800000 */
[----:B-1----:R-:W-:Y:S02]  /*02d0*/  ULEA UR8, UR5, UR4, 0x18 ;  /* 0x0000000405087291 */ /* 0x002fe4000f8ec03f */
[----:B------:R-:W-:-:S04]  /*02e0*/  UIADD3 UR4, -UR6, 0x100000, URZ ;  /* 0x0010000006047890 */ /* 0x000fc8000fffe13f */
[----:B------:R-:W-:Y:S02]  /*02f0*/  USHF.L.U32 UR5, UR4, 0xb, URZ ;  /* 0x0000000b04057899 */ /* 0x000fe4000800063f */
[----:B------:R-:W-:Y:S02]  /*0300*/  USHF.L.U32 UR4, UR4, 0x1, URZ ;  /* 0x0000000104047899 */ /* 0x000fe4000800063f */
[----:B------:R-:W-:-:S04]  /*0310*/  UIADD3 UR6, -UR7, 0x100000, URZ ;  /* 0x0010000007067890 */ /* 0x000fc8000fffe13f */
[----:B------:R-:W-:Y:S02]  /*0320*/  USHF.L.U32 UR7, UR6, 0xb, URZ ;  /* 0x0000000b06077899 */ /* 0x000fe4000800063f */
[----:B------:R-:W-:Y:S01]  /*0330*/  USHF.L.U32 UR6, UR6, 0x1, URZ ;  /* 0x0000000106067899 */ /* 0x000fe2000800063f */
[----:B------:R-:W1:Y:S03]  /*0340*/  FENCE.VIEW.ASYNC.S ;  /* 0x00000000000073c6 */ /* 0x000e660000000000 */
[----:B-1----:R4:W1:Y:S08]  /*0350*/  SYNCS.EXCH.64 URZ, [UR8+0x36830], UR4 ;  /* 0x03683004083f75b2 */ /* 0x0028700008000100 */
[----:B------:R4:W0:Y:S01]  /*0360*/  SYNCS.EXCH.64 URZ, [UR8+0x36840], UR6 ;  /* 0x03684006083f75b2 */ /* 0x0008220008000100 */
[----:B------:R4:W0:Y:S01]  /*0370*/  SYNCS.EXCH.64 URZ, [UR8+0x36838], UR4 ;  /* 0x03683804083f75b2 */ /* 0x0008220008000100 */
[----:B------:R4:W0:Y:S02]  /*0380*/  SYNCS.EXCH.64 URZ, [UR8+0x36848], UR6 ;  /* 0x03684806083f75b2 */ /* 0x0008240008000100 */
[----:B----4-:R-:W-:Y:S01]  /*0390*/  NOP ;  /* 0x0000000000007918 */ /* 0x010fe20000000000 */
.L_x_2:
[----:B------:R-:W4:Y:S01]  /*03a0*/  SHFL.IDX PT, R4, R2, RZ, 0x1f ;  /* 0x00001fff02047589 */ /* 0x000f2200000e0000 */
[----:B------:R-:W-:Y:S01]  /*03b0*/  NOP ;  /* 0x0000000000007918 */ /* 0x000fe20000000000 */
[----:B----4-:R-:W-:-:S13]  /*03c0*/  ISETP.NE.AND P0, PT, R4, RZ, PT ;  /* 0x000000ff0400720c */ /* 0x010fda0003f05270 */
        /* <DEDUP_REMOVED lines=19> */
.L_x_3:
[----:B------:R-:W4:Y:S01]  /*0500*/  SHFL.IDX PT, R4, R2, RZ, 0x1f ;  /* 0x00001fff02047589 */ /* 0x000f2200000e0000 */
[----:B------:R-:W-:Y:S01]  /*0510*/  NOP ;  /* 0x0000000000007918 */ /* 0x000fe20000000000 */
[----:B----4-:R-:W-:-:S13]  /*0520*/  ISETP.NE.AND P0, PT, R4, RZ, PT ;  /* 0x000000ff0400720c */ /* 0x010fda0003f05270 */
[----:B------:R-:W-:Y:S05]  /*0530*/  @P0 BRA `(.L_x_4) ;  /* 0x0000000000380947 */ /* 0x000fea0003800000 */
[----:B-1----:R-:W1:Y:S01]  /*0540*/  S2UR UR5, SR_CgaCtaId ;  /* 0x00000000000579c3 */ /* 0x002e620000008800 */
[----:B------:R-:W-:Y:S01]  /*0550*/  UMOV UR4, 0x400 ;  /* 0x0000040000047882 */ /* 0x000fe20000000000 */
[----:B------:R-:W-:Y:S01]  /*0560*/  UMOV UR7, 0x1 ;  /* 0x0000000100077882 */ /* 0x000fe20000000000 */
[----:B------:R-:W-:Y:S01]  /*0570*/  ELECT P0, URZ, PT ;  /* 0x00000000003f782f */ /* 0x000fe20003800000 */
[----:B-1----:R-:W-:Y:S02]  /*0580*/  ULEA UR6, UR5, UR4, 0x18 ;  /* 0x0000000405067291 */ /* 0x002fe4000f8ec03f */
[----:B------:R-:W-:-:S04]  /*0590*/  UIADD3 UR4, -UR7, 0x100000, URZ ;  /* 0x0010000007047890 */ /* 0x000fc8000fffe13f */
[----:B------:R-:W-:Y:S02]  /*05a0*/  USHF.L.U32 UR5, UR4, 0xb, URZ ;  /* 0x0000000b04057899 */ /* 0x000fe4000800063f */
[----:B------:R-:W-:Y:S01]  /*05b0*/  USHF.L.U32 UR4, UR4, 0x1, URZ ;  /* 0x0000000104047899 */ /* 0x000fe2000800063f */
[----:B------:R-:W1:Y:S11]  /*05c0*/  FENCE.VIEW.ASYNC.S ;  /* 0x00000000000073c6 */ /* 0x000e760000000000 */
[----:B-1----:R4:W1:Y:S01]  /*05d0*/  SYNCS.EXCH.64 URZ, [UR6+0x36870], UR4 ;  /* 0x03687004063f75b2 */ /* 0x0028620008000100 */
[----:B------:R4:W0:Y:S01]  /*05e0*/  SYNCS.EXCH.64 URZ, [UR6+0x36880], UR4 ;  /* 0x03688004063f75b2 */ /* 0x0008220008000100 */
[----:B------:R4:W0:Y:S01]  /*05f0*/  SYNCS.EXCH.64 URZ, [UR6+0x36878], UR4 ;  /* 0x03687804063f75b2 */ /* 0x0008220008000100 */
[----:B------:R4:W0:Y:S02]  /*0600*/  SYNCS.EXCH.64 URZ, [UR6+0x36888], UR4 ;  /* 0x03688804063f75b2 */ /* 0x0008240008000100 */
[----:B----4-:R-:W-:Y:S01]  /*0610*/  NOP ;  /* 0x0000000000007918 */ /* 0x010fe20000000000 */
.L_x_4:
        /* <DEDUP_REMOVED lines=22> */
.L_x_5:
        /* <DEDUP_REMOVED lines=22> */
.L_x_6:
[----:B0-----:R-:W-:Y:S01]  /*08e0*/  ISETP.NE.AND P0, PT, R3, RZ, PT ;  /* 0x000000ff0300720c */ /* 0x001fe20003f05270 */
[----:B------:R-:W-:Y:S01]  /*08f0*/  IMAD.MOV.U32 R3, RZ, RZ, 0x1 ;  /* 0x00000001ff037424 */ /* 0x000fe200078e00ff */
[----:B------:R-:W-:Y:S01]  /*0900*/  NOP ;  /* 0x0000000000007918 */ /* 0x000fe20000000000 */
[----:B------:R-:W-:-:S03]  /*0910*/  ULDC.64 UR60, c[0x0][0x208] ;  /* 0x00008200003c7ab9 */ /* 0x000fc60000000a00 */
[----:B------:R-:W-:-:S05]  /*0920*/  SEL R3, R3, 0x2, !P0 ;  /* 0x0000000203037807 */ /* 0x000fca0004000000 */
[----:B------:R0:W-:Y:S01]  /*0930*/  STL [R1+0x34], R3 ;  /* 0x0000340301007387 */ /* 0x0001e20000100800 */
[----:B-123--:R-:W-:Y:S06]  /*0940*/  BAR.SYNC.DEFER_BLOCKING 0x0 ;  /* 0x0000000000007b1d */ /* 0x00efec0000010000 */
[----:B------:R-:W-:Y:S05]  /*0950*/  @!P0 BRA `(.L_x_7) ;  /* 0x000000c000348947 */ /* 0x000fea0003800000 */
.L_x_8:
[----:B------:R-:W-:-:S08]  /*0960*/  NOP ;  /* 0x0000000000007918 */ /* 0x000fd00000000000 */
[----:B------:R-:W1:Y:S02]  /*0970*/  USETMAXREG.TRY_ALLOC.CTAPOOL UP0, 0xf0 ;  /* 0x000000f0000079c8 */ /* 0x000e640008000600 */
[----:B-1----:R-:W-:-:S13]  /*0980*/  PLOP3.LUT P0, PT, PT, PT, UP0, 0x80, 0x0 ;  /* 0x000000000000781c */ /* 0x002fda0003f0f008 */
[----:B------:R-:W-:Y:S05]  /*0990*/  @!P0 BRA `(.L_x_8) ;  /* 0xfffffffc00f08947 */ /* 0x000fea000383ffff */
[----:B------:R-:W1:Y:S08]  /*09a0*/  S2UR UR4, SR_CTAID.X ;  /* 0x00000000000479c3 */ /* 0x000e700000002500 */
[----:B------:R-:W-:Y:S08]  /*09b0*/  BAR.ARV 0x8, 0x180 ;  /* 0x0206000000007b1d */ /* 0x000ff00000002000 */
[----:B------:R-:W1:Y:S02]  /*09c0*/  LDC R2, c[0x0][0xc34] ;  /* 0x00030d00ff027b82 */ /* 0x000e640000000800 */
[----:B-1----:R-:W-:-:S13]  /*09d0*/  ISETP.LE.AND P0, PT, R2, UR4, PT ;  /* 0x0000000402007c0c */ /* 0x002fda000bf03270 */
[----:B------:R-:W-:Y:S05]  /*09e0*/  @P0 EXIT ;  /* 0x000000000000094d */ /* 0x000fea0003800000 */
[----:B------:R-:W2:Y:S01]  /*09f0*/  LDL.LU R10, [R1+0x34] ;  /* 0x00003400010a7983 */ /* 0x000ea20000300800 */
[----:B------:R-:W-:Y:S01]  /*0a00*/  VIADD R0, R0, 0xffffff80 ;  /* 0xffffff8000007836 */ /* 0x000fe20000000000 */
[----:B------:R-:W-:Y:S01]  /*0a10*/  UMOV UR39, URZ ;  /* 0x0000003f00277c82 */ /* 0x000fe20008000000 */
[----:B------:R-:W-:Y:S01]  /*0a20*/  IMAD.MOV.U32 R214, RZ, RZ, -0x2 ;  /* 0xfffffffeffd67424 */ /* 0x000fe200078e00ff */
[----:B------:R-:W-:Y:S01]  /*0a30*/  UMOV UR36, URZ ;  /* 0x0000003f00247c82 */ /* 0x000fe20008000000 */
[----:B------:R-:W-:Y:S01]  /*0a40*/  IMAD.U32 R23, RZ, RZ, UR4 ;  /* 0x00000004ff177e24 */ /* 0x000fe2000f8e00ff */
[----:B0-----:R-:W-:Y:S01]  /*0a50*/  SHF.R.S32.HI R3, RZ, 0x1f, R0 ;  /* 0x0000001fff037819 */ /* 0x001fe20000011400 */
[----:B------:R-:W-:-:S03]  /*0a60*/  IMAD.MOV.U32 R204, RZ, RZ, RZ ;  /* 0x000000ffffcc7224 */ /* 0x000fc600078e00ff */
[CC--:B------:R-:W-:Y:S02]  /*0a70*/  LEA.HI R5, R3.reuse, R0.reuse, RZ, 0x7 ;  /* 0x0000000003057211 */ /* 0x0c0fe400078f38ff */
[-C--:B------:R-:W-:Y:S02]  /*0a80*/  LEA.HI R2, R3, R0.reuse, RZ, 0x5 ;  /* 0x0000000003027211 */ /* 0x080fe400078f28ff */
[----:B------:R-:W-:Y:S02]  /*0a90*/  LOP3.LUT R7, R5, 0xffffff80, RZ, 0xc0, !PT ;  /* 0xffffff8005077812 */ /* 0x000fe400078ec0ff */
[CC--:B------:R-:W-:Y:S01]  /*0aa0*/  LEA.HI R8, R3.reuse, R0.reuse, RZ, 0x2 ;  /* 0x0000000003087211 */ /* 0x0c0fe200078f10ff */
[----:B------:R-:W-:Y:S01]  /*0ab0*/  IMAD.SHL.U32 R6, R2, 0x20, RZ ;  /* 0x0000002002067824 */ /* 0x000fe200078e00ff */
[----:B------:R-:W-:Y:S01]  /*0ac0*/  LEA.HI R4, R3, R0, RZ, 0x4 ;  /* 0x0000000003047211 */ /* 0x000fe200078f20ff */
[----:B------:R-:W-:Y:S01]  /*0ad0*/  IMAD.IADD R206, R0, 0x1, -R7 ;  /* 0x0000000100ce7824 */ /* 0x000fe200078e0a07 */
[----:B------:R-:W-:-:S02]  /*0ae0*/  LOP3.LUT R13, R8, 0xfffffffc, RZ, 0xc0, !PT ;  /* 0xfffffffc080d7812 */ /* 0x000fc400078ec0ff */
[----:B------:R-:W-:Y:S02]  /*0af0*/  LEA.HI R205, R3, R0, RZ, 0x3 ;  /* 0x0000000003cd7211 */ /* 0x000fe400078f18ff */
[----:B------:R-:W-:Y:S02]  /*0b00*/  SHF.R.S32.HI R7, RZ, 0x1f, R206 ;  /* 0x0000001fff077819 */ /* 0x000fe400000114ce */
[----:B------:R-:W-:Y:S02]  /*0b10*/  SHF.R.S32.HI R210, RZ, 0x7, R5 ;  /* 0x00000007ffd27819 */ /* 0x000fe40000011405 */
[----:B------:R-:W-:Y:S02]  /*0b20*/  LEA.HI R2, R7, R206, RZ, 0x2 ;  /* 0x000000ce07027211 */ /* 0x000fe400078f10ff */
[----:B------:R-:W-:Y:S02]  /*0b30*/  LOP3.LUT R3, R4, 0x3fffff0, RZ, 0xc0, !PT ;  /* 0x03fffff004037812 */ /* 0x000fe400078ec0ff */
[----:B------:R-:W-:-:S02]  /*0b40*/  SHF.R.S32.HI R8, RZ, 0x2, R2 ;  /* 0x00000002ff087819 */ /* 0x000fc40000011402 */
[----:B------:R-:W-:Y:S01]  /*0b50*/  SHF.R.S32.HI R11, RZ, 0x1f, R2 ;  /* 0x0000001fff0b7819 */ /* 0x000fe20000011402 */
[C---:B------:R-:W-:Y:S01]  /*0b60*/  IMAD.IADD R3, R0.reuse, 0x1, -R3 ;  /* 0x0000000100037824 */ /* 0x040fe200078e0a03 */
[----:B------:R-:W-:Y:S02]  /*0b70*/  LOP3.LUT R15, R205, 0xfffffff8, RZ, 0xc0, !PT ;  /* 0xfffffff8cd0f7812 */ /* 0x000fe400078ec0ff */
[----:B------:R-:W-:Y:S02]  /*0b80*/  LEA.HI R11, R11, R8, RZ, 0x3 ;  /* 0x000000080b0b7211 */ /* 0x000fe400078f18ff */
[----:B------:R-:W-:Y:S01]  /*0b90*/  SHF.R.S32.HI R9, RZ, 0x4, R4 ;  /* 0x00000004ff097819 */ /* 0x000fe20000011404 */
[C---:B------:R-:W-:Y:S01]  /*0ba0*/  IMAD.IADD R22, R0.reuse, 0x1, -R15 ;  /* 0x0000000100167824 */ /* 0x040fe200078e0a0f */
[----:B------:R-:W-:Y:S02]  /*0bb0*/  IADD3 R13, R0, -R13, RZ ;  /* 0x8000000d000d7210 */ /* 0x000fe40007ffe0ff */
[----:B------:R-:W-:Y:S01]  /*0bc0*/  LOP3.LUT R11, R11, 0xfffffff8, RZ, 0xc0, !PT ;  /* 0xfffffff80b0b7812 */ /* 0x000fe200078ec0ff */
[----:B------:R-:W-:Y:S01]  /*0bd0*/  IMAD.SHL.U32 R17, R22, 0x8, RZ ;  /* 0x0000000816117824 */ /* 0x000fe200078e00ff */
[----:B------:R-:W-:-:S02]  /*0be0*/  LEA.HI R5, R5, R210, RZ, 0x1 ;  /* 0x000000d205057211 */ /* 0x000fc400078f08ff */
[----:B------:R-:W-:Y:S01]  /*0bf0*/  LEA.HI R7, R7, R206, RZ, 0x5 ;  /* 0x000000ce07077211 */ /* 0x000fe200078f28ff */
[----:B------:R-:W-:Y:S01]  /*0c00*/  IMAD.IADD R8, R8, 0x1, -R11 ;  /* 0x0000000108087824 */ /* 0x000fe200078e0a0b */
[----:B------:R-:W-:Y:S01]  /*0c10*/  LOP3.LUT R6, R6, 0xfffffc00, RZ, 0xc0, !PT ;  /* 0xfffffc0006067812 */ /* 0x000fe200078ec0ff */
[----:B------:R-:W-:Y:S01]  /*0c20*/  VIADD R18, R17, 0x80 ;  /* 0x0000008011127836 */ /* 0x000fe20000000000 */
[----:B------:R-:W-:Y:S02]  /*0c30*/  LEA.HI R4, R4, R9, RZ, 0x1 ;  /* 0x0000000904047211 */ /* 0x000fe400078f08ff */
[----:B------:R-:W-:Y:S01]  /*0c40*/  LEA.HI R0, R13, R13, RZ, 0x1 ;  /* 0x0000000d0d007211 */ /* 0x000fe200078f08ff */
[----:B------:R-:W-:Y:S01]  /*0c50*/  IMAD R213, R3, 0x40, R6 ;  /* 0x0000004003d57824 */ /* 0x000fe200078e0206 */
[----:B------:R-:W-:Y:S02]  /*0c60*/  LOP3.LUT R5, R5, 0x3fffffe, RZ, 0xc0, !PT ;  /* 0x03fffffe05057812 */ /* 0x000fe400078ec0ff */
[----:B------:R-:W-:-:S02]  /*0c70*/  SHF.R.S32.HI R7, RZ, 0x5, R7 ;  /* 0x00000005ff077819 */ /* 0x000fc40000011407 */
[----:B------:R-:W-:Y:S01]  /*0c80*/  LOP3.LUT R4, R4, 0x1ffffffe, RZ, 0xc0, !PT ;  /* 0x1ffffffe04047812 */ /* 0x000fe200078ec0ff */
[----:B------:R-:W-:Y:S01]  /*0c90*/  IMAD.IADD R5, R210, 0x1, -R5 ;  /* 0x00000001d2057824 */ /* 0x000fe200078e0a05 */
[----:B------:R-:W-:Y:S01]  /*0ca0*/  LOP3.LUT R3, R2, 0x7ffffffc, RZ, 0xc0, !PT ;  /* 0x7ffffffc02037812 */ /* 0x000fe200078ec0ff */
[----:B------:R-:W-:Y:S01]  /*0cb0*/  IMAD R8, R7, 0x10, R8 ;  /* 0x0000001007087824 */ /* 0x000fe200078e0208 */
[----:B------:R-:W-:Y:S01]  /*0cc0*/  LOP3.LUT R0, R0, 0x1ffffffe, RZ, 0xc0, !PT ;  /* 0x1ffffffe00007812 */ /* 0x000fe200078ec0ff */
[----:B------:R-:W-:Y:S01]  /*0cd0*/  IMAD.IADD R4, R9, 0x1, -R4 ;  /* 0x0000000109047824 */ /* 0x000fe200078e0a04 */
[----:B------:R-:W-:Y:S01]  /*0ce0*/  IADD3 R19, R17, 0x40, RZ ;  /* 0x0000004011137810 */ /* 0x000fe20007ffe0ff */
[----:B------:R-:W-:Y:S01]  /*0cf0*/  IMAD.IADD R3, R206, 0x1, -R3 ;  /* 0x00000001ce037824 */ /* 0x000fe200078e0a03 */
[----:B------:R-:W-:Y:S01]  /*0d00*/  SHF.R.S32.HI R205, RZ, 0x3, R205 ;  /* 0x00000003ffcd7819 */ /* 0x000fe200000114cd */
[----:B------:R-:W-:Y:S01]  /*0d10*/  IMAD.IADD R0, R13, 0x1, -R0 ;  /* 0x000000010d007824 */ /* 0x000fe200078e0a00 */
[----:B------:R-:W-:Y:S01]  /*0d20*/  LEA R213, R4, R213, 0x3 ;  /* 0x000000d504d57211 */ /* 0x000fe200078e18ff */
[----:B------:R-:W-:Y:S01]  /*0d30*/  IMAD R211, R5, 0x40, R8 ;  /* 0x0000004005d37824 */ /* 0x000fe200078e0208 */
[----:B------:R-:W-:Y:S01]  /*0d40*/  SHF.R.S32.HI R216, RZ, 0x1f, R19 ;  /* 0x0000001fffd87819 */ /* 0x000fe20000011413 */
[----:B------:R-:W-:Y:S01]  /*0d50*/  IMAD R214, R3, R214, 0x70 ;  /* 0x0000007003d67424 */ /* 0x000fe200078e02d6 */
[----:B------:R-:W-:Y:S01]  /*0d60*/  SHF.R.S32.HI R215, RZ, 0x1f, R18 ;  /* 0x0000001fffd77819 */ /* 0x000fe20000011412 */
[----:B------:R-:W-:Y:S01]  /*0d70*/  IMAD R212, R0, 0x8, R211 ;  /* 0x0000000800d47824 */ /* 0x000fe200078e02d3 */
[----:B--2---:R-:W-:-:S07]  /*0d80*/  LOP3.LUT R16, R10, 0x1, RZ, 0xfc, !PT ;  /* 0x000000010a107812 */ /* 0x004fce00078efcff */
.L_x_37:
[----:B0-----:R-:W0:Y:S01]  /*0d90*/  SHFL.IDX PT, R0, R210, RZ, 0x1f ;  /* 0x00001fffd2007589 */ /* 0x001e2200000e0000 */
[----:B-1----:R-:W1:Y:S01]  /*0da0*/  S2UR UR4, SR_CgaCtaId ;  /* 0x00000000000479c3 */ /* 0x002e620000008800 */
[----:B------:R-:W-:Y:S01]  /*0db0*/  ULDC UR5, c[0x0][0xc38] ;  /* 0x00030e0000057ab9 */ /* 0x000fe20000000800 */
[----:B------:R-:W-:Y:S01]  /*0dc0*/  R2UR UR13, R23 ;  /* 0x00000000170d72ca */ /* 0x000fe200000e0000 */
[----:B------:R-:W-:Y:S01]  /*0dd0*/  UISETP.NE.AND UP1, UPT, UR5, 0x1, UPT ;  /* 0x000000010500788c */ /* 0x000fe2000bf25270 */
[----:B------:R-:W-:Y:S01]  /*0de0*/  IMAD.MOV.U32 R2, RZ, RZ, RZ ;  /* 0x000000ffff027224 */ /* 0x000fe200078e00ff */
[----:B------:R-:W-:Y:S01]  /*0df0*/  ULDC.64 UR8, c[0x0][0x418] ;  /* 0x0001060000087ab9 */ /* 0x000fe20000000a00 */
[----:B------:R-:W-:Y:S01]  /*0e00*/  UMOV UR37, 0x400 ;  /* 0x0000040000257882 */ /* 0x000fe20000000000 */
[----:B------:R-:W-:Y:S01]  /*0e10*/  UISETP.NE.U32.AND UP0, UPT, UR8, URZ, UPT ;  /* 0x0000003f0800728c */ /* 0x000fe2000bf05070 */
[----:B------:R-:W2:Y:S01]  /*0e20*/  LDC R81, c[0x0][0x2f0] ;  /* 0x0000bc00ff517b82 */ /* 0x000ea20000000800 */
[----:B------:R-:W-:Y:S01]  /*0e30*/  ULDC UR5, c[0x0][0xc44] ;  /* 0x0003110000057ab9 */ /* 0x000fe20000000800 */
[----:B------:R-:W-:Y:S01]  /*0e40*/  ULDC UR6, c[0x0][0x424] ;  /* 0x0001090000067ab9 */ /* 0x000fe20000000800 */
[----:B------:R-:W-:-:S02]  /*0e50*/  UISETP.NE.AND.EX UP0, UPT, UR9, URZ, UPT, UP0 ;  /* 0x0000003f0900728c */ /* 0x000fc4000bf05300 */
[----:B------:R-:W-:Y:S02]  /*0e60*/  UISETP.NE.AND UP2, UPT, UR5, 0x1, UPT ;  /* 0x000000010500788c */ /* 0x000fe4000bf45270 */
[----:B------:R-:W-:Y:S01]  /*0e70*/  USEL UR6, UR6, 0x1, UP0 ;  /* 0x0000000106067887 */ /* 0x000fe20008000000 */
[----:B------:R-:W-:Y:S01]  /*0e80*/  @UP1 ULDC UR12, c[0x0][0xc40] ;  /* 0x00031000000c1ab9 */ /* 0x000fe20000000800 */
[----:B------:R-:W-:Y:S01]  /*0e90*/  UMOV UR14, UR13 ;  /* 0x0000000d000e7c82 */ /* 0x000fe20008000000 */
[----:B0-----:R-:W-:Y:S01]  /*0ea0*/  R2UR UR7, R0 ;  /* 0x00000000000772ca */ /* 0x001fe200000e0000 */
[----:B-1----:R-:W-:-:S05]  /*0eb0*/  ULEA UR37, UR4, UR37, 0x18 ;  /* 0x0000002504257291 */ /* 0x002fca000f8ec03f */
[----:B------:R-:W-:Y:S01]  /*0ec0*/  @UP2 ULDC.64 UR10, c[0x0][0xc48] ;  /* 0x00031200000a2ab9 */ /* 0x000fe20000000a00 */
[----:B------:R-:W-:Y:S01]  /*0ed0*/  @UP1 ULDC UR4, c[0x0][0xc3c] ;  /* 0x00030f0000041ab9 */ /* 0x000fe20000000800 */
[----:B------:R-:W-:Y:S02]  /*0ee0*/  UIADD3 UR9, UR37, 0x15400, URZ ;  /* 0x0001540025097890 */ /* 0x000fe4000fffe03f */
[----:B------:R-:W-:Y:S02]  /*0ef0*/  UIMAD.WIDE.U32 UR4, UR13, UR4, URZ ;  /* 0x000000040d0472a5 */ /* 0x000fe4000f8e003f */
[----:B------:R-:W-:Y:S01]  /*0f00*/  ULOP3.LUT UP0, URZ, UR9, 0x9f, URZ, 0xc0, !UPT ;  /* 0x0000009f093f7892 */ /* 0x000fe2000f80c03f */
[----:B--2---:R-:W-:Y:S01]  /*0f10*/  IMAD R81, R81, UR6, RZ ;  /* 0x0000000651517c24 */ /* 0x004fe2000f8e02ff */
[----:B------:R-:W-:Y:S02]  /*0f20*/  @UP1 USHF.R.U32.HI UR14, URZ, UR12, UR5 ;  /* 0x0000000c3f0e1299 */ /* 0x000fe40008011605 */
[----:B------:R-:W-:Y:S01]  /*0f30*/  ULEA.HI UR8, UR7, UR7, URZ, 0x1 ;  /* 0x0000000707087291 */ /* 0x000fe2000f8f083f */
[----:B------:R-:W-:Y:S01]  /*0f40*/  VIADD R3, R81, 0x6f ;  /* 0x0000006f51037836 */ /* 0x000fe20000000000 */
[----:B------:R-:W-:Y:S01]  /*0f50*/  PLOP3.LUT P0, PT, PT, PT, UP0, 0x80, 0x0 ;  /* 0x000000000000781c */ /* 0x000fe20003f0f008 */
[----:B------:R-:W-:-:S02]  /*0f60*/  UIMAD.WIDE.U32 UR4, UR14, UR10, URZ ;  /* 0x0000000a0e0472a5 */ /* 0x000fc4000f8e003f */
[----:B------:R-:W-:Y:S01]  /*0f70*/  IMAD.U32 R209, RZ, RZ, UR14 ;  /* 0x0000000effd17e24 */ /* 0x000fe2000f8e00ff */
[----:B------:R-:W-:Y:S01]  /*0f80*/  ULOP3.LUT UR8, UR8, 0x1e, URZ, 0xc0, !UPT ;  /* 0x0000001e08087892 */ /* 0x000fe2000f8ec03f */
[----:B------:R-:W-:Y:S01]  /*0f90*/  IMAD.HI R2, R3, -0x6db6db6d, R2 ;  /* 0x9249249303027827 */ /* 0x000fe200078e0202 */
[----:B------:R-:W-:Y:S01]  /*0fa0*/  UMOV UR6, UR14 ;  /* 0x0000000e00067c82 */ /* 0x000fe20008000000 */
[----:B------:R-:W-:Y:S02]  /*0fb0*/  @UP2 USHF.R.U32.HI UR6, URZ, UR11, UR5 ;  /* 0x0000000b3f062299 */ /* 0x000fe40008011605 */
[----:B------:R-:W-:Y:S01]  /*0fc0*/  UIADD3 UR8, UR7, -UR8, URZ ;  /* 0x8000000807087290 */ /* 0x000fe2000fffe03f */
[----:B------:R-:W-:Y:S01]  /*0fd0*/  SHF.R.U32.HI R3, RZ, 0x1f, R2 ;  /* 0x0000001fff037819 */ /* 0x000fe20000011602 */
[----:B------:R-:W-:Y:S02]  /*0fe0*/  UMOV UR4, UR13 ;  /* 0x0000000d00047c82 */ /* 0x000fe40008000000 */
[----:B------:R-:W-:Y:S01]  /*0ff0*/  ULEA UR8, UR8, UR9, 0xd ;  /* 0x0000000908087291 */ /* 0x000fe2000f8e683f */
[----:B------:R-:W-:Y:S01]  /*1000*/  MOV R208, UR6 ;  /* 0x0000000600d07c02 */ /* 0x000fe20008000f00 */
[----:B------:R-:W-:Y:S01]  /*1010*/  IMAD.U32 R207, RZ, RZ, UR4 ;  /* 0x00000004ffcf7e24 */ /* 0x000fe2000f8e00ff */
[----:B------:R-:W-:Y:S01]  /*1020*/  LEA.HI.SX32 R120, R2, R3, 0x1a ;  /* 0x0000000302787211 */ /* 0x000fe200078fd2ff */
[----:B------:R-:W-:-:S04]  /*1030*/  USHF.R.U32.HI UR8, URZ, 0x4, UR8 ;  /* 0x000000043f087899 */ /* 0x000fc80008011608 */
[----:B------:R-:W-:Y:S01]  /*1040*/  ULOP3.LUT UR38, UR8, 0x3fff, URZ, 0xc0, !UPT ;  /* 0x00003fff08267892 */ /* 0x000fe2000f8ec03f */
[----:B---3-5:R-:W-:Y:S11]  /*1050*/  @!P0 BRA `(.L_x_9) ;  /* 0x0000000000408947 */ /* 0x028ff60003800000 */
[----:B------:R-:W-:Y:S01]  /*1060*/  MOV R0, 0x0 ;  /* 0x0000000000007802 */ /* 0x000fe20000000f00 */
[----:B------:R-:W-:Y:S01]  /*1070*/  ULDC.64 UR4, c[0x4][0xa8] ;  /* 0x01002a0000047ab9 */ /* 0x000fe20000000a00 */
[----:B------:R-:W-:Y:S01]  /*1080*/  ULDC.64 UR6, c[0x4][0x28] ;  /* 0x01000a0000067ab9 */ /* 0x000fe20000000a00 */
[----:B------:R-:W-:Y:S01]  /*1090*/  IMAD.U32 R4, RZ, RZ, UR4 ;  /* 0x00000004ff047e24 */ /* 0x000fe2000f8e00ff */
[----:B------:R0:W1:Y:S01]  /*10a0*/  LDC.64 R2, c[0x4][R0] ;  /* 0x0100000000027b82 */ /* 0x0000620000000a00 */
[----:B------:R-:W-:Y:S01]  /*10b0*/  IMAD.U32 R5, RZ, RZ, UR5 ;  /* 0x00000005ff057e24 */ /* 0x000fe2000f8e00ff */
[----:B------:R-:W-:Y:S01]  /*10c0*/  ULDC.64 UR4, c[0x4][0xb0] ;  /* 0x01002c0000047ab9 */ /* 0x000fe20000000a00 */
[----:B------:R-:W-:Y:S01]  /*10d0*/  IMAD.U32 R10, RZ, RZ, UR6 ;  /* 0x00000006ff0a7e24 */ /* 0x000fe2000f8e00ff */
[----:B------:R-:W-:Y:S01]  /*10e0*/  MOV R11, UR7 ;  /* 0x00000007000b7c02 */ /* 0x000fe20008000f00 */
[----:B------:R-:W-:Y:S02]  /*10f0*/  IMAD.U32 R6, RZ, RZ, UR4 ;  /* 0x00000004ff067e24 */ /* 0x000fe4000f8e00ff */
[----:B------:R-:W-:-:S02]  /*1100*/  IMAD.U32 R7, RZ, RZ, UR5 ;  /* 0x00000005ff077e24 */ /* 0x000fc4000f8e00ff */
[----:B------:R-:W-:Y:S02]  /*1110*/  IMAD.MOV.U32 R8, RZ, RZ, 0x70 ;  /* 0x00000070ff087424 */ /* 0x000fe400078e00ff */
[----:B------:R-:W-:Y:S02]  /*1120*/  IMAD.MOV.U32 R12, RZ, RZ, 0x1 ;  /* 0x00000001ff0c7424 */ /* 0x000fe400078e00ff */
[----:B0-----:R-:W-:-:S07]  /*1130*/  IMAD.MOV.U32 R13, RZ, RZ, RZ ;  /* 0x000000ffff0d7224 */ /* 0x001fce00078e00ff */
[----:B------:R-:W-:-:S07]  /*1140*/  LEPC R20, `(.L_x_9) ;  /* 0x000000001014794e */ /* 0x000fce0000000000 */
[----:B-1----:R-:W-:Y:S05]  /*1150*/  CALL.ABS.NOINC R2 ;  /* 0x0000000002007343 */ /* 0x002fea0003c00000 */
.L_x_9:
[----:B------:R-:W-:Y:S02]  /*1160*/  LOP3.LUT R0, R204, 0x1, RZ, 0xc0, !PT ;  /* 0x00000001cc007812 */ /* 0x000fe400078ec0ff */
[----:B------:R-:W-:Y:S02]  /*1170*/  ISETP.NE.AND P0, PT, R16, 0x3, PT ;  /* 0x000000031000780c */ /* 0x000fe40003f05270 */
[----:B------:R-:W-:-:S04]  /*1180*/  SHF.L.U32 R0, R0, 0x1f, RZ ;  /* 0x0000001f00007819 */ /* 0x000fc800000006ff */
[----:B------:R-:W0:Y:S02]  /*1190*/  SYNCS.PHASECHK.TRANS64.TRYWAIT P1, [UR37+0x36800], R0 ;  /* 0x03680000ff0075a7 */ /* 0x000e240008020165 */
[----:B0-----:R-:W-:Y:S05]  /*11a0*/  @!P1 BRA `(.L_x_10) ;  /* 0x000000fc00cc9947 */ /* 0x001fea0003800000 */
.L_x_131:
[----:B------:R-:W-:Y:S05]  /*11b0*/  @!P0 BRA `(.L_x_11) ;  /* 0x0000000000048947 */ /* 0x000fea0003800000 */
[----:B------:R-:W-:Y:S01]  /*11c0*/  BPT.TRAP 0x1 ;  /* 0x000000040000795c */ /* 0x000fe20000300000 */
.L_x_11:
[----:B0-----:R-:W-:Y:S02]  /*11d0*/  IMAD.U32 R0, RZ, RZ, UR36 ;  /* 0x00000024ff007e24 */ /* 0x001fe4000f8e00ff */
[----:B------:R-:W-:-:S03]  /*11e0*/  IMAD.U32 R3, RZ, RZ, UR39 ;  /* 0x00000027ff037e24 */ /* 0x000fc6000f8e00ff */
[----:B------:R-:W-:Y:S02]  /*11f0*/  LEA R0, R0, UR37, 0x3 ;  /* 0x0000002500007c11 */ /* 0x000fe4000f8e18ff */
[----:B------:R-:W-:-:S04]  /*1200*/  SHF.L.U32 R3, R3, 0x1f, RZ ;  /* 0x0000001f03037819 */ /* 0x000fc800000006ff */
[----:B------:R0:W1:Y:S01]  /*1210*/  SYNCS.PHASECHK.TRANS64.TRYWAIT P2, [R0+URZ+0x36830], R3 ;  /* 0x03683003000075a7 */ /* 0x000062000804017f */
[----:B------:R-:W-:Y:S05]  /*1220*/  @!P0 BRA `(.L_x_12) ;  /* 0x0000000000048947 */ /* 0x000fea0003800000 */
[----:B------:R-:W-:Y:S01]  /*1230*/  BPT.TRAP 0x1 ;  /* 0x000000040000795c */ /* 0x000fe20000300000 */
.L_x_12:
[----:B------:R-:W2:Y:S01]  /*1240*/  S2R R2, SR_TID.X ;  /* 0x0000000000027919 */ /* 0x000ea20000002100 */
[----:B------:R-:W-:Y:S01]  /*1250*/  IMAD.MOV.U32 R119, RZ, RZ, RZ ;  /* 0x000000ffff777224 */ /* 0x000fe200078e00ff */
[----:B--2---:R-:W-:-:S04]  /*1260*/  LOP3.LUT R2, R2, 0x7f, RZ, 0xc0, !PT ;  /* 0x0000007f02027812 */ /* 0x004fc800078ec0ff */
[----:B------:R-:W-:Y:S01]  /*1270*/  ISETP.NE.AND P1, PT, R2, RZ, PT ;  /* 0x000000ff0200720c */ /* 0x000fe20003f25270 */
[----:B-1----:R-:W-:-:S12]  /*1280*/  @P2 BRA `(.L_x_13) ;  /* 0x0000000000082947 */ /* 0x002fd80003800000 */
[----:B------:R-:W1:Y:S02]  /*1290*/  SYNCS.PHASECHK.TRANS64.TRYWAIT P2, [R0+URZ+0x36830], R3 ;  /* 0x03683003000075a7 */ /* 0x000e64000804017f */
[----:B-1----:R-:W-:Y:S05]  /*12a0*/  @!P2 BRA `(.L_x_14) ;  /* 0x000000fc00a4a947 */ /* 0x002fea0003800000 */
.L_x_13:
[----:B------:R-:W-:Y:S05]  /*12b0*/  WARPSYNC.ALL ;  /* 0x0000000000007948 */ /* 0x000fea0003800000 */
[----:B------:R-:W-:Y:S01]  /*12c0*/  UIADD3 UR37, UR37, 0x21400, URZ ;  /* 0x0002140025257890 */ /* 0x000fe2000fffe03f */
[----:B------:R-:W-:Y:S01]  /*12d0*/  WARPGROUP.ARRIVE ;  /* 0x00000000000079c5 */ /* 0x000fe20000000000 */
[----:B------:R-:W-:Y:S01]  /*12e0*/  ULOP3.LUT UR5, UR38, 0x10000, URZ, 0xfc, !UPT ;  /* 0x0001000026057892 */ /* 0x000fe2000f8efc3f */
[----:B------:R-:W-:Y:S01]  /*12f0*/  MOV R7, UR39 ;  /* 0x0000002700077c02 */ /* 0x000fe20008000f00 */
[----:B------:R-:W-:Y:S01]  /*1300*/  USHF.R.U32.HI UR37, URZ, 0x4, UR37 ;  /* 0x000000043f257899 */ /* 0x000fe20008011625 */
[----:B------:R-:W-:Y:S01]  /*1310*/  MOV R8, UR36 ;  /* 0x0000002400087c02 */ /* 0x000fe20008000f00 */
[----:B------:R-:W-:Y:S01]  /*1320*/  UMOV UR57, 0x40000040 ;  /* 0x4000004000397882 */ /* 0x000fe20000000000 */
[----:B------:R-:W-:Y:S01]  /*1330*/  UMOV UR59, 0x40000040 ;  /* 0x40000040003b7882 */ /* 0x000fe20000000000 */
[----:B------:R-:W-:Y:S01]  /*1340*/  ULOP3.LUT UR37, UR37, 0x3fff, URZ, 0xc0, !UPT ;  /* 0x00003fff25257892 */ /* 0x000fe2000f8ec03f */
[----:B------:R-:W-:Y:S01]  /*1350*/  MOV R5, UR57 ;  /* 0x0000003900057c02 */ /* 0x000fe20008000f00 */
[----:B------:R-:W-:Y:S01]  /*1360*/  UMOV UR56, UR5 ;  /* 0x0000000500387c82 */ /* 0x000fe20008000000 */
[----:B------:R-:W-:Y:S01]  /*1370*/  UMOV UR9, UR57 ;  /* 0x0000003900097c82 */ /* 0x000fe20008000000 */
[----:B------:R-:W-:Y:S01]  /*1380*/  ULOP3.LUT UR4, UR37, 0x10000, URZ, 0xfc, !UPT ;  /* 0x0001000025047892 */ /* 0x000fe2000f8efc3f */
[----:B------:R-:W-:Y:S01]  /*1390*/  MOV R6, UR56 ;  /* 0x0000003800067c02 */ /* 0x000fe20008000f00 */
[----:B------:R-:W-:Y:S01]  /*13a0*/  UMOV UR8, UR56 ;  /* 0x0000003800087c82 */ /* 0x000fe20008000000 */
[----:B------:R-:W-:Y:S01]  /*13b0*/  UMOV UR11, 0x40000040 ;  /* 0x40000040000b7882 */ /* 0x000fe20000000000 */
[----:B------:R-:W-:Y:S01]  /*13c0*/  UMOV UR12, UR56 ;  /* 0x00000038000c7c82 */ /* 0x000fe20008000000 */
[----:B------:R-:W-:Y:S01]  /*13d0*/  UMOV UR13, UR57 ;  /* 0x00000039000d7c82 */ /* 0x000fe20008000000 */
[----:B------:R-:W-:Y:S01]  /*13e0*/  MOV R4, UR4 ;  /* 0x0000000400047c02 */ /* 0x000fe20008000f00 */
[----:B------:R-:W-:Y:S01]  /*13f0*/  UIMAD UR4, UR36, 0xa80, UR4 ;  /* 0x00000a80240478a4 */ /* 0x000fe2000f8e0204 */
[----:B------:R-:W-:Y:S01]  /*1400*/  IMAD.IADD R9, R214, 0x1, R81 ;  /* 0x00000001d6097824 */ /* 0x000fe200078e0251 */
[----:B------:R-:W-:Y:S01]  /*1410*/  UMOV UR15, 0x40000040 ;  /* 0x40000040000f7882 */ /* 0x000fe20000000000 */
[----:B------:R-:W-:Y:S01]  /*1420*/  UMOV UR16, UR56 ;  /* 0x0000003800107c82 */ /* 0x000fe20008000000 */
[----:B------:R-:W-:Y:S01]  /*1430*/  UIADD3 UR10, UR4, 0x80, URZ ;  /* 0x00000080040a7890 */ /* 0x000fe2000fffe03f */
[----:B------:R-:W-:Y:S01]  /*1440*/  P2R R83, PR, RZ, 0x1 ;  /* 0x00000001ff537803 */ /* 0x000fe20000000000 */
[----:B------:R-:W-:Y:S01]  /*1450*/  UIADD3 UR14, UR4, 0x100, URZ ;  /* 0x00000100040e7890 */ /* 0x000fe2000fffe03f */
[----:B01----:R-:W-:Y:S01]  /*1460*/  @!P1 VIADD R0, R0, 0x36840 ;  /* 0x0003684000009836 */ /* 0x003fe20000000000 */
[----:B------:R-:W-:Y:S01]  /*1470*/  UMOV UR58, UR4 ;  /* 0x00000004003a7c82 */ /* 0x000fe20008000000 */
[----:B------:R-:W-:Y:S01]  /*1480*/  UIADD3 UR18, UR4, 0x180, URZ ;  /* 0x0000018004127890 */ /* 0x000fe2000fffe03f */
[----:B------:R-:W-:Y:S01]  /*1490*/  HGMMA.64x16x16.F32 R72, gdesc[UR56], RZ, !UPT, gsb0 ;  /* 0x00200000384879f0 */ /* 0x000fe2000c0008ff */
[----:B------:R-:W-:Y:S01]  /*14a0*/  UMOV UR17, UR57 ;  /* 0x0000003900117c82 */ /* 0x000fe20008000000 */
[----:B------:R-:W-:Y:S01]  /*14b0*/  UMOV UR19, 0x40000040 ;  /* 0x4000004000137882 */ /* 0x000fe20000000000 */
[----:B------:R-:W-:Y:S01]  /*14c0*/  UIADD3 UR22, UR4, 0x200, URZ ;  /* 0x0000020004167890 */ /* 0x000fe2000fffe03f */
[----:B------:R-:W-:Y:S01]  /*14d0*/  @!P1 PRMT R0, RZ, 0x654, R0 ;  /* 0x00000654ff009816 */ /* 0x000fe20000000000 */
[----:B------:R-:W-:Y:S01]  /*14e0*/  UMOV UR20, UR56 ;  /* 0x0000003800147c82 */ /* 0x000fe20008000000 */
[----:B------:R-:W-:Y:S01]  /*14f0*/  UMOV UR21, UR57 ;  /* 0x0000003900157c82 */ /* 0x000fe20008000000 */
[----:B------:R-:W-:Y:S01]  /*1500*/  UMOV UR23, 0x40000040 ;  /* 0x4000004000177882 */ /* 0x000fe20000000000 */
[----:B------:R-:W-:Y:S01]  /*1510*/  UIADD3 UR26, UR4, 0x280, URZ ;  /* 0x00000280041a7890 */ /* 0x000fe2000fffe03f */
[--C-:B------:R-:W-:Y:S01]  /*1520*/  IMAD.MOV.U32 R118, RZ, RZ, R119.reuse ;  /* 0x000000ffff767224 */ /* 0x100fe200078e0077 */
[----:B------:R-:W-:Y:S01]  /*1530*/  UMOV UR24, UR56 ;  /* 0x0000003800187c82 */ /* 0x000fe20008000000 */
[----:B------:R-:W-:Y:S01]  /*1540*/  UMOV UR25, UR57 ;  /* 0x0000003900197c82 */ /* 0x000fe20008000000 */
[----:B------:R-:W-:Y:S01]  /*1550*/  UMOV UR27, 0x40000040 ;  /* 0x40000040001b7882 */ /* 0x000fe20000000000 */
[----:B------:R-:W-:Y:S01]  /*1560*/  UIADD3 UR58, UR4, 0x300, URZ ;  /* 0x00000300043a7890 */ /* 0x000fe2000fffe03f */
[-C--:B------:R-:W-:Y:S01]  /*1570*/  MOV R117, R119.reuse ;  /* 0x0000007700757202 */ /* 0x080fe20000000f00 */
[----:B------:R-:W-:Y:S01]  /*1580*/  UMOV UR59, 0x40000040 ;  /* 0x40000040003b7882 */ /* 0x000fe20000000000 */
[----:B------:R-:W-:Y:S01]  /*1590*/  UIADD3 UR6, UR5, 0x2, URZ ;  /* 0x0000000205067890 */ /* 0x000fe2000fffe03f */
[--C-:B------:R-:W-:Y:S01]  /*15a0*/  IMAD.MOV.U32 R116, RZ, RZ, R119.reuse ;  /* 0x000000ffff747224 */ /* 0x100fe200078e0077 */
[----:B------:R-:W-:Y:S01]  /*15b0*/  UIADD3 UR30, UR4, 0x284, URZ ;  /* 0x00000284041e7890 */ /* 0x000fe2000fffe03f */
[--C-:B------:R-:W-:Y:S01]  /*15c0*/  IMAD.MOV.U32 R115, RZ, RZ, R119.reuse ;  /* 0x000000ffff737224 */ /* 0x100fe200078e0077 */
[----:B------:R-:W-:Y:S01]  /*15d0*/  UMOV UR31, 0x40000040 ;  /* 0x40000040001f7882 */ /* 0x000fe20000000000 */
        /* <DEDUP_REMOVED lines=18> */
[-C--:B------:R-:W-:Y:S01]  /*1700*/  MOV R103, R119.reuse ;  /* 0x0000007700677202 */ /* 0x080fe20000000f00 */
[--C-:B------:R-:W-:Y:S01]  /*1710*/  IMAD.MOV.U32 R101, RZ, RZ, R119.reuse ;  /* 0x000000ffff657224 */ /* 0x100fe200078e0077 */
[----:B------:R-:W-:Y:S01]  /*1720*/  MOV R89, R119 ;  /* 0x0000007700597202 */ /* 0x000fe20000000f00 */
[--C-:B------:R-:W-:Y:S01]  /*1730*/  IMAD.MOV.U32 R99, RZ, RZ, R119.reuse ;  /* 0x000000ffff637224 */ /* 0x100fe200078e0077 */
[----:B------:R-:W-:Y:S01]  /*1740*/  UMOV UR38, UR7 ;  /* 0x0000000700267c82 */ /* 0x000fe20008000000 */
[----:B------:R-:W-:Y:S01]  /*1750*/  UIADD3 UR7, UR4, 0x782, URZ ;  /* 0x0000078204077890 */ /* 0x000fe2000fffe03f */
[----:B------:R-:W-:-:S02]  /*1760*/  IMAD.MOV.U32 R97, RZ, RZ, R119 ;  /* 0x000000ffff617224 */ /* 0x000fc400078e0077 */
[--C-:B------:R-:W-:Y:S02]  /*1770*/  IMAD.MOV.U32 R95, RZ, RZ, R119.reuse ;  /* 0x000000ffff5f7224 */ /* 0x100fe400078e0077 */
[--C-:B------:R-:W-:Y:S02]  /*1780*/  IMAD.MOV.U32 R93, RZ, RZ, R119.reuse ;  /* 0x000000ffff5d7224 */ /* 0x100fe400078e0077 */
[--C-:B------:R-:W-:Y:S01]  /*1790*/  IMAD.MOV.U32 R91, RZ, RZ, R119.reuse ;  /* 0x000000ffff5b7224 */ /* 0x100fe200078e0077 */
[----:B------:R-:W-:Y:S02]  /*17a0*/  WARPGROUP.DEPBAR.LE gsb0, 0x0 ;  /* 0x00008000000079c5 */ /* 0x000fe40000010000 */
[----:B------:R-:W-:Y:S01]  /*17b0*/  WARPGROUP.ARRIVE ;  /* 0x00000000000079c5 */ /* 0x000fe20000000000 */
[--C-:B------:R-:W-:Y:S02]  /*17c0*/  IMAD.MOV.U32 R87, RZ, RZ, R119.reuse ;  /* 0x000000ffff577224 */ /* 0x100fe400078e0077 */
[----:B------:R-:W-:-:S03]  /*17d0*/  IMAD.MOV.U32 R85, RZ, RZ, R119 ;  /* 0x000000ffff557224 */ /* 0x000fc600078e0077 */
[----:B------:R-:W-:Y:S01]  /*17e0*/  HGMMA.64x16x16.F32 R64, gdesc[UR8], RZ, !UPT, gsb0 ;  /* 0x00200000084079f0 */ /* 0x000fe2000c0008ff */
[----:B------:R-:W-:Y:S01]  /*17f0*/  UIADD3 UR10, UR4, 0x2, URZ ;  /* 0x00000002040a7890 */ /* 0x000fe2000fffe03f */
[----:B------:R-:W-:Y:S01]  /*1800*/  UMOV UR8, UR6 ;  /* 0x0000000600087c82 */ /* 0x000fe20008000000 */
[----:B------:R-:W-:Y:S01]  /*1810*/  UMOV UR9, 0x40000040 ;  /* 0x4000004000097882 */ /* 0x000fe20000000000 */
[----:B------:R-:W-:Y:S01]  /*1820*/  UMOV UR11, 0x40000040 ;  /* 0x40000040000b7882 */ /* 0x000fe20000000000 */
[----:B------:R-:W-:Y:S01]  /*1830*/  UIADD3 UR6, UR5, 0x4, URZ ;  /* 0x0000000405067890 */ /* 0x000fe2000fffe03f */
[----:B------:R-:W-:Y:S02]  /*1840*/  WARPGROUP.DEPBAR.LE gsb0, 0x0 ;  /* 0x00008000000079c5 */ /* 0x000fe40000010000 */
[----:B------:R-:W-:-:S06]  /*1850*/  WARPGROUP.ARRIVE ;  /* 0x00000000000079c5 */ /* 0x000fcc0000000000 */
[----:B------:R-:W-:Y:S01]  /*1860*/  HGMMA.64x16x16.F32 R56, gdesc[UR12], RZ, !UPT, gsb0 ;  /* 0x002000000c3879f0 */ /* 0x000fe2000c0008ff */
[----:B------:R-:W-:Y:S01]  /*1870*/  UIADD3 UR14, UR4, 0x102, URZ ;  /* 0x00000102040e7890 */ /* 0x000fe2000fffe03f */
[----:B------:R-:W-:Y:S01]  /*1880*/  UMOV UR12, UR8 ;  /* 0x00000008000c7c82 */ /* 0x000fe20008000000 */
[----:B------:R-:W-:Y:S01]  /*1890*/  UMOV UR13, UR9 ;  /* 0x00000009000d7c82 */ /* 0x000fe20008000000 */
[----:B------:R-:W-:Y:S01]  /*18a0*/  UMOV UR15, 0x40000040 ;  /* 0x40000040000f7882 */ /* 0x000fe20000000000 */
        /* <DEDUP_REMOVED lines=24> */
[----:B------:R-:W-:Y:S02]  /*1a30*/  UMOV UR59, 0x40000040 ;  /* 0x40000040003b7882 */ /* 0x000fe40000000000 */
[----:B------:R-:W-:Y:S02]  /*1a40*/  WARPGROUP.DEPBAR.LE gsb0, 0x0 ;  /* 0x00008000000079c5 */ /* 0x000fe40000010000 */
[----:B------:R-:W-:-:S06]  /*1a50*/  WARPGROUP.ARRIVE ;  /* 0x00000000000079c5 */ /* 0x000fcc0000000000 */
[----:B------:R-:W-:Y:S01]  /*1a60*/  HGMMA.64x16x16.F32 R72, gdesc[UR8], R72, gsb0 ;  /* 0x00200000084879f0 */ /* 0x000fe20008000848 */
[----:B------:R-:W-:Y:S01]  /*1a70*/  UIADD3 UR10, UR4, 0x82, URZ ;  /* 0x00000082040a7890 */ /* 0x000fe2000fffe03f */
[----:B------:R-:W-:Y:S01]  /*1a80*/  UMOV UR11, 0x40000040 ;  /* 0x40000040000b7882 */ /* 0x000fe20000000000 */
        /* <DEDUP_REMOVED lines=9> */
[----:B------:R-:W-:Y:S01]  /*1b20*/  UMOV UR12, UR6 ;  /* 0x00000006000c7c82 */ /* 0x000fe20008000000 */
[----:B------:R-:W-:Y:S01]  /*1b30*/  UMOV UR13, 0x40000040 ;  /* 0x40000040000d7882 */ /* 0x000fe20000000000 */
[----:B------:R-:W-:Y:S01]  /*1b40*/  UMOV UR15, 0x40000040 ;  /* 0x40000040000f7882 */ /* 0x000fe20000000000 */
[----:B------:R-:W-:Y:S01]  /*1b50*/  UMOV UR28, UR12 ;  /* 0x0000000c001c7c82 */ /* 0x000fe20008000000 */
[----:B------:R-:W-:Y:S01]  /*1b60*/  UMOV UR29, UR13 ;  /* 0x0000000d001d7c82 */ /* 0x000fe20008000000 */
[----:B------:R-:W-:Y:S01]  /*1b70*/  UIADD3 UR6, UR5, 0x6, URZ ;  /* 0x0000000605067890 */ /* 0x000fe2000fffe03f */
[----:B------:R-:W-:Y:S02]  /*1b80*/  MOV R2, UR13 ;  /* 0x0000000d00027c02 */ /* 0x000fe40008000f00 */
[----:B------:R-:W-:Y:S01]  /*1b90*/  MOV R3, UR12 ;  /* 0x0000000c00037c02 */ /* 0x000fe20008000f00 */
[----:B------:R-:W-:-:S02]  /*1ba0*/  WARPGROUP.DEPBAR.LE gsb0, 0x0 ;  /* 0x00008000000079c5 */ /* 0x000fc40000010000 */
[----:B------:R-:W-:-:S06]  /*1bb0*/  WARPGROUP.ARRIVE ;  /* 0x00000000000079c5 */ /* 0x000fcc0000000000 */
[----:B------:R-:W-:Y:S01]  /*1bc0*/  HGMMA.64x16x16.F32 R48, gdesc[UR16], R48, gsb0 ;  /* 0x00200000103079f0 */ /* 0x000fe20008000830 */
[----:B------:R-:W-:Y:S01]  /*1bd0*/  UIADD3 UR18, UR4, 0x104, URZ ;  /* 0x0000010404127890 */ /* 0x000fe2000fffe03f */
[----:B------:R-:W-:Y:S01]  /*1be0*/  UMOV UR16, UR12 ;  /* 0x0000000c00107c82 */ /* 0x000fe20008000000 */
[----:B------:R-:W-:Y:S01]  /*1bf0*/  UMOV UR17, UR13 ;  /* 0x0000000d00117c82 */ /* 0x000fe20008000000 */
[----:B------:R-:W-:Y:S01]  /*1c00*/  UMOV UR19, 0x40000040 ;  /* 0x4000004000137882 */ /* 0x000fe20000000000 */
[----:B------:R-:W-:Y:S02]  /*1c10*/  WARPGROUP.DEPBAR.LE gsb0, 0x0 ;  /* 0x00008000000079c5 */ /* 0x000fe40000010000 */
        /* <DEDUP_REMOVED lines=16> */
[----:B------:R-:W-:Y:S02]  /*1d20*/  UIADD3 UR10, UR4, 0x802, URZ ;  /* 0x00000802040a7890 */ /* 0x000fe4000fffe03f */
        /* <DEDUP_REMOVED lines=44> */
[----:B------:R-:W-:Y:S01]  /*1ff0*/  UMOV UR14, UR10 ;  /* 0x0000000a000e7c82 */ /* 0x000fe20008000000 */
[----:B------:R-:W-:Y:S01]  /*2000*/  UMOV UR15, 0x40000040 ;  /* 0x40000040000f7882 */ /* 0x000fe20000000000 */
[----:B------:R-:W-:Y:S01]  /*2010*/  UIADD3 UR10, UR4, 0x884, URZ ;  /* 0x00000884040a7890 */ /* 0x000fe2000fffe03f */
        /* <DEDUP_REMOVED lines=43> */
[----:B------:R-:W-:Y:S03]  /*22d0*/  HGMMA.64x16x16.F32 R24, gdesc[UR16], R24, gsb0 ;  /* 0x00200000101879f0 */ /* 0x000fe60008000818 */
        /* <DEDUP_REMOVED lines=184> */
[----:B------:R-:W-:Y:S01]  /*2e60*/  UMOV UR38, UR7 ;  /* 0x0000000700267c82 */ /* 0x000fe20008000000 */
[----:B------:R-:W-:Y:S01]  /*2e70*/  UMOV UR39, 0x40000040 ;  /* 0x4000004000277882 */ /* 0x000fe20000000000 */
[----:B------:R-:W-:-:S07]  /*2e80*/  UIADD3 UR7, UR4, 0x804, URZ ;  /* 0x0000080404077890 */ /* 0x000fce000fffe03f */
[----:B------:R-:W-:Y:S01]  /*2e90*/  UMOV UR58, UR7 ;  /* 0x00000007003a7c82 */ /* 0x000fe20008000000 */
        /* <DEDUP_REMOVED lines=15> */
[----:B------:R-:W-:Y:S01]  /*2f90*/  UMOV UR12, UR44 ;  /* 0x0000002c000c7c82 */ /* 0x000fe20008000000 */
[----:B------:R-:W-:Y:S01]  /*2fa0*/  UMOV UR13, UR45 ;  /* 0x0000002d000d7c82 */ /* 0x000fe20008000000 */
[----:B------:R-:W-:Y:S02]  /*2fb0*/  UIADD3 UR6, UR5, 0x804, URZ ;  /* 0x0000080405067890 */ /* 0x000fe4000fffe03f */
[----:B------:R-:W-:Y:S01]  /*2fc0*/  UIADD3 UR5, UR5, 0x806, URZ ;  /* 0x0000080605057890 */ /* 0x000fe2000fffe03f */
        /* <DEDUP_REMOVED lines=27> */
[----:B------:R-:W-:Y:S01]  /*3180*/  ULDC UR10, c[0x0][0x9d8] ;  /* 0x00027600000a7ab9 */ /* 0x000fe20000000800 */
[----:B------:R-:W-:Y:S02]  /*3190*/  WARPGROUP.DEPBAR.LE gsb0, 0x0 ;  /* 0x00008000000079c5 */ /* 0x000fe40000010000 */
[----:B------:R-:W-:-:S06]  /*31a0*/  WARPGROUP.ARRIVE ;  /* 0x00000000000079c5 */ /* 0x000fcc0000000000 */
[----:B------:R-:W-:Y:S01]  /*31b0*/  HGMMA.64x16x16.F32 R56, gdesc[UR12], R56, gsb0 ;  /* 0x002000000c3879f0 */ /* 0x000fe20008000838 */
        /* <DEDUP_REMOVED lines=13> */
[----:B------:R-:W-:Y:S01]  /*3290*/  UIADD3 UR6, UR4, 0x784, URZ ;  /* 0x0000078404067890 */ /* 0x000fe2000fffe03f */
[----:B------:R-:W-:Y:S01]  /*32a0*/  UMOV UR12, UR48 ;  /* 0x00000030000c7c82 */ /* 0x000fe20008000000 */
[----:B------:R-:W-:Y:S01]  /*32b0*/  UMOV UR13, UR49 ;  /* 0x00000031000d7c82 */ /* 0x000fe20008000000 */
[----:B------:R-:W-:Y:S01]  /*32c0*/  UMOV UR56, UR48 ;  /* 0x0000003000387c82 */ /* 0x000fe20008000000 */
[----:B------:R-:W-:Y:S01]  /*32d0*/  UMOV UR57, UR49 ;  /* 0x0000003100397c82 */ /* 0x000fe20008000000 */
[----:B------:R-:W-:-:S02]  /*32e0*/  UMOV UR36, UR48 ;  /* 0x0000003000247c82 */ /* 0x000fc40008000000 */
        /* <DEDUP_REMOVED lines=21> */
[----:B------:R-:W-:Y:S02]  /*3440*/  R2UR UR13, R2 ;  /* 0x00000000020d72ca */ /* 0x000fe400000e0000 */
[----:B------:R-:W-:Y:S01]  /*3450*/  R2UR UR12, R3 ;  /* 0x00000000030c72ca */ /* 0x000fe200000e0000 */
        /* <DEDUP_REMOVED lines=19> */
[----:B------:R-:W-:Y:S01]  /*3590*/  UMOV UR52, UR5 ;  /* 0x0000000500347c82 */ /* 0x000fe20008000000 */
[----:B------:R-:W-:Y:S01]  /*35a0*/  UMOV UR53, 0x40000040 ;  /* 0x4000004000357882 */ /* 0x000fe20000000000 */
[----:B------:R-:W-:Y:S01]  /*35b0*/  UMOV UR54, UR7 ;  /* 0x0000000700367c82 */ /* 0x000fe20008000000 */
[----:B------:R-:W-:Y:S01]  /*35c0*/  UMOV UR55, 0x40000040 ;  /* 0x4000004000377882 */ /* 0x000fe20000000000 */
        /* <DEDUP_REMOVED lines=11> */
[----:B------:R-:W-:Y:S01]  /*3680*/  WARPGROUP.ARRIVE ;  /* 0x00000000000079c5 */ /* 0x000fe20000000000 */
[----:B------:R-:W-:Y:S01]  /*3690*/  FMUL.FTZ R72, R72, UR10 ;  /* 0x0000000a48487c20 */ /* 0x000fe20008410000 */
[----:B------:R-:W-:Y:S01]  /*36a0*/  FMUL.FTZ R73, R73, UR10 ;  /* 0x0000000a49497c20 */ /* 0x000fe20008410000 */
[----:B------:R-:W-:Y:S01]  /*36b0*/  FMUL.FTZ R76, R76, UR10 ;  /* 0x0000000a4c4c7c20 */ /* 0x000fe20008410000 */
[----:B------:R-:W-:Y:S01]  /*36c0*/  FMUL.FTZ R77, R77, UR10 ;  /* 0x0000000a4d4d7c20 */ /* 0x000fe20008410000 */
[----:B------:R-:W-:Y:S01]  /*36d0*/  FMUL.FTZ R74, R74, UR10 ;  /* 0x0000000a4a4a7c20 */ /* 0x000fe20008410000 */
[----:B------:R-:W-:Y:S01]  /*36e0*/  HGMMA.64x16x16.F32 R64, gdesc[UR52], R64, gsb0 ;  /* 0x00200000344079f0 */ /* 0x000fe20008000840 */
[----:B------:R-:W-:Y:S01]  /*36f0*/  UIADD3 UR54, UR4, 0x806, URZ ;  /* 0x0000080604367890 */ /* 0x000fe2000fffe03f */
[----:B------:R-:W0:Y:S01]  /*3700*/  MUFU.TANH R72, R72 ;  /* 0x0000004800487308 */ /* 0x000e220000002400 */
[----:B------:R-:W-:Y:S01]  /*3710*/  UMOV UR55, 0x40000040 ;  /* 0x4000004000377882 */ /* 0x000fe20000000000 */
[----:B------:R-:W-:Y:S01]  /*3720*/  FMUL.FTZ R75, R75, UR10 ;  /* 0x0000000a4b4b7c20 */ /* 0x000fe20008410000 */
[----:B------:R-:W-:Y:S01]  /*3730*/  FMUL.FTZ R78, R78, UR10 ;  /* 0x0000000a4e4e7c20 */ /* 0x000fe20008410000 */
[----:B------:R-:W-:-:S04]  /*3740*/  FMUL.FTZ R79, R79, UR10 ;  /* 0x0000000a4f4f7c20 */ /* 0x000fc80008410000 */
[----:B------:R-:W1:Y:S08]  /*3750*/  MUFU.TANH R73, R73 ;  /* 0x0000004900497308 */ /* 0x000e700000002400 */
[----:B------:R-:W2:Y:S08]  /*3760*/  MUFU.TANH R76, R76 ;  /* 0x0000004c004c7308 */ /* 0x000eb00000002400 */
[----:B------:R-:W-:Y:S08]  /*3770*/  MUFU.TANH R77, R77 ;  /* 0x0000004d004d7308 */ /* 0x000ff00000002400 */
[----:B------:R-:W3:Y:S08]  /*3780*/  MUFU.TANH R2, R74 ;  /* 0x0000004a00027308 */ /* 0x000ef00000002400 */
[----:B------:R4:W-:Y:S08]  /*3790*/  MUFU.TANH R3, R75 ;  /* 0x0000004b00037308 */ /* 0x0009f00000002400 */
[----:B------:R-:W-:Y:S01]  /*37a0*/  MUFU.TANH R6, R78 ;  /* 0x0000004e00067308 */ /* 0x000fe20000002400 */
[----:B----4-:R-:W-:Y:S01]  /*37b0*/  MOV R75, R119 ;  /* 0x00000077004b7202 */ /* 0x010fe20000000f00 */
[----:B------:R-:W-:-:S02]  /*37c0*/  WARPGROUP.DEPBAR.LE gsb0, 0x0 ;  /* 0x00008000000079c5 */ /* 0x000fc40000010000 */
[----:B------:R-:W-:Y:S01]  /*37d0*/  WARPGROUP.ARRIVE ;  /* 0x00000000000079c5 */ /* 0x000fe20000000000 */
[----:B------:R-:W-:Y:S01]  /*37e0*/  FMUL.FTZ R66, R66, UR10 ;  /* 0x0000000a42427c20 */ /* 0x000fe20008410000 */
[----:B------:R-:W-:Y:S01]  /*37f0*/  FMUL.FTZ R64, R64, UR10 ;  /* 0x0000000a40407c20 */ /* 0x000fe20008410000 */
[----:B------:R-:W-:Y:S01]  /*3800*/  FMUL.FTZ R65, R65, UR10 ;  /* 0x0000000a41417c20 */ /* 0x000fe20008410000 */
[----:B------:R-:W-:Y:S01]  /*3810*/  FMUL.FTZ R68, R68, UR10 ;  /* 0x0000000a44447c20 */ /* 0x000fe20008410000 */
[----:B------:R4:W-:Y:S01]  /*3820*/  MUFU.TANH R12, R66 ;  /* 0x00000042000c7308 */ /* 0x0009e20000002400 */
[----:B------:R-:W-:Y:S01]  /*3830*/  HGMMA.64x16x16.F32 R56, gdesc[UR52], R56, gsb0 ;  /* 0x00200000343879f0 */ /* 0x000fe20008000838 */
[----:B------:R-:W-:Y:S01]  /*3840*/  UIADD3 UR54, UR4, 0x886, URZ ;  /* 0x0000088604367890 */ /* 0x000fe2000fffe03f */
[----:B------:R-:W-:Y:S01]  /*3850*/  FMUL.FTZ R69, R69, UR10 ;  /* 0x0000000a45457c20 */ /* 0x000fe20008410000 */
[----:B------:R-:W-:Y:S01]  /*3860*/  UMOV UR55, 0x40000040 ;  /* 0x4000004000377882 */ /* 0x000fe20000000000 */
[----:B------:R-:W-:Y:S01]  /*3870*/  FMUL.FTZ R70, R70, UR10 ;  /* 0x0000000a46467c20 */ /* 0x000fe20008410000 */
[----:B------:R-:W-:Y:S01]  /*3880*/  FMUL.FTZ R67, R67, UR10 ;  /* 0x0000000a43437c20 */ /* 0x000fe20008410000 */
[----:B------:R-:W-:Y:S01]  /*3890*/  FMUL.FTZ R71, R71, UR10 ;  /* 0x0000000a47477c20 */ /* 0x000fe20008410000 */
[----:B------:R-:W5:Y:S01]  /*38a0*/  MUFU.TANH R64, R64 ;  /* 0x0000004000407308 */ /* 0x000f620000002400 */
[----:B----4-:R-:W-:-:S05]  /*38b0*/  IMAD R66, R120, -0x70, R9 ;  /* 0xffffff9078427824 */ /* 0x010fca00078e0209 */
[C---:B------:R-:W-:Y:S02]  /*38c0*/  ISETP.GT.AND P4, PT, R66.reuse, RZ, PT ;  /* 0x000000ff4200720c */ /* 0x040fe40003f84270 */
[C---:B------:R-:W-:Y:S01]  /*38d0*/  ISETP.GT.AND P2, PT, R66.reuse, 0x1, PT ;  /* 0x000000014200780c */ /* 0x040fe20003f44270 */
[----:B------:R-:W4:Y:S01]  /*38e0*/  MUFU.TANH R65, R65 ;  /* 0x0000004100417308 */ /* 0x000f220000002400 */
[----:B------:R-:W-:Y:S02]  /*38f0*/  ISETP.GT.AND P3, PT, R66, 0x8, PT ;  /* 0x000000084200780c */ /* 0x000fe40003f64270 */
[----:B0-----:R-:W-:Y:S02]  /*3900*/  FSEL R72, R72, -INF , P4 ;  /* 0xff80000048487808 */ /* 0x001fe40002000000 */
[----:B-1----:R-:W-:Y:S02]  /*3910*/  FSEL R73, R73, -INF , P2 ;  /* 0xff80000049497808 */ /* 0x002fe40001000000 */
[----:B------:R-:W-:Y:S01]  /*3920*/  ISETP.GT.AND P6, PT, R66, 0x9, PT ;  /* 0x000000094200780c */ /* 0x000fe20003fc4270 */
[----:B------:R-:W0:Y:S01]  /*3930*/  MUFU.TANH R68, R68 ;  /* 0x0000004400447308 */ /* 0x000e220000002400 */
[----:B--2---:R-:W-:-:S02]  /*3940*/  FSEL R76, R76, -INF , P3 ;  /* 0xff8000004c4c7808 */ /* 0x004fc40001800000 */
[----:B------:R-:W-:Y:S02]  /*3950*/  FMNMX.FTZ R13, R72, R73, !PT ;  /* 0x00000049480d7209 */ /* 0x000fe40007810000 */
[----:B------:R-:W-:Y:S02]  /*3960*/  ISETP.GT.AND P5, PT, R66, 0x10, PT ;  /* 0x000000104200780c */ /* 0x000fe40003fa4270 */
[----:B------:R-:W-:Y:S01]  /*3970*/  FMNMX.FTZ R13, R76, R13, !PT ;  /* 0x0000000d4c0d7209 */ /* 0x000fe20007810000 */
[----:B------:R1:W2:Y:S01]  /*3980*/  MUFU.TANH R10, R79 ;  /* 0x0000004f000a7308 */ /* 0x0002a20000002400 */
[----:B---3--:R-:W-:Y:S02]  /*3990*/  FSEL R2, R2, -INF , P4 ;  /* 0xff80000002027808 */ /* 0x008fe40002000000 */
[----:B------:R-:W-:Y:S02]  /*39a0*/  ISETP.GT.AND P4, PT, R66, 0x11, PT ;  /* 0x000000114200780c */ /* 0x000fe40003f84270 */
[----:B-----5:R-:W-:-:S02]  /*39b0*/  FSEL R64, R64, -INF , P5 ;  /* 0xff80000040407808 */ /* 0x020fc40002800000 */
[----:B------:R-:W-:Y:S01]  /*39c0*/  FSEL R3, R3, -INF , P2 ;  /* 0xff80000003037808 */ /* 0x000fe20001000000 */
[----:B------:R-:W3:Y:S01]  /*39d0*/  MUFU.TANH R69, R69 ;  /* 0x0000004500457308 */ /* 0x000ee20000002400 */
[----:B------:R-:W-:Y:S01]  /*39e0*/  ISETP.GT.AND P2, PT, R66, 0x18, PT ;  /* 0x000000184200780c */ /* 0x000fe20003f44270 */
[--C-:B-1----:R-:W-:Y:S01]  /*39f0*/  IMAD.MOV.U32 R79, RZ, RZ, R119.reuse ;  /* 0x000000ffff4f7224 */ /* 0x102fe200078e0077 */
[----:B----4-:R-:W-:Y:S01]  /*3a00*/  FSEL R74, R65, -INF , P4 ;  /* 0xff800000414a7808 */ /* 0x010fe20002000000 */
[----:B------:R-:W-:Y:S01]  /*3a10*/  IMAD.MOV.U32 R65, RZ, RZ, R119 ;  /* 0x000000ffff417224 */ /* 0x000fe200078e0077 */
[----:B------:R-:W-:Y:S02]  /*3a20*/  FSEL R6, R6, -INF , P3 ;  /* 0xff80000006067808 */ /* 0x000fe40001800000 */
[----:B------:R-:W-:Y:S01]  /*3a30*/  ISETP.GT.AND P3, PT, R66, 0x19, PT ;  /* 0x000000194200780c */ /* 0x000fe20003f64270 */
[----:B------:R1:W-:Y:S01]  /*3a40*/  MUFU.TANH R20, R70 ;  /* 0x0000004600147308 */ /* 0x0003e20000002400 */
[----:B0-----:R-:W-:-:S02]  /*3a50*/  FSEL R68, R68, -INF , P2 ;  /* 0xff80000044447808 */ /* 0x001fc40001000000 */
[----:B--2---:R-:W-:Y:S01]  /*3a60*/  FSEL R10, R10, -INF , P6 ;  /* 0xff8000000a0a7808 */ /* 0x004fe20003000000 */
[----:B------:R-:W-:Y:S02]  /*3a70*/  WARPGROUP.DEPBAR.LE gsb0, 0x0 ;  /* 0x00008000000079c5 */ /* 0x000fe40000010000 */
[----:B------:R-:W-:Y:S01]  /*3a80*/  WARPGROUP.ARRIVE ;  /* 0x00000000000079c5 */ /* 0x000fe20000000000 */
[----:B------:R-:W-:Y:S01]  /*3a90*/  FMUL.FTZ R56, R56, UR10 ;  /* 0x0000000a38387c20 */ /* 0x000fe20008410000 */
[----:B------:R-:W-:Y:S01]  /*3aa0*/  FMUL.FTZ R57, R57, UR10 ;  /* 0x0000000a39397c20 */ /* 0x000fe20008410000 */
[----:B-1----:R-:W-:Y:S01]  /*3ab0*/  FSEL R70, R77, -INF , P6 ;  /* 0xff8000004d467808 */ /* 0x002fe20003000000 */
[----:B------:R-:W-:Y:S01]  /*3ac0*/  FMUL.FTZ R60, R60, UR10 ;  /* 0x0000000a3c3c7c20 */ /* 0x000fe20008410000 */
[----:B------:R0:W-:Y:S01]  /*3ad0*/  MUFU.TANH R14, R67 ;  /* 0x00000043000e7308 */ /* 0x0001e20000002400 */
[----:B------:R-:W-:Y:S01]  /*3ae0*/  HGMMA.64x16x16.F32 R48, gdesc[UR52], R48, gsb0 ;  /* 0x00200000343079f0 */ /* 0x000fe20008000830 */
[----:B------:R-:W-:Y:S01]  /*3af0*/  UIADD3 UR54, UR4, 0x906, URZ ;  /* 0x0000090604367890 */ /* 0x000fe2000fffe03f */
[----:B------:R-:W-:Y:S01]  /*3b00*/  FMNMX.FTZ R13, R70, R13, !PT ;  /* 0x0000000d460d7209 */ /* 0x000fe20007810000 */
[----:B------:R-:W-:Y:S01]  /*3b10*/  UMOV UR55, 0x40000040 ;  /* 0x4000004000377882 */ /* 0x000fe20000000000 */
[----:B------:R-:W-:Y:S01]  /*3b20*/  FMUL.FTZ R62, R62, UR10 ;  /* 0x0000000a3e3e7c20 */ /* 0x000fe20008410000 */
[----:B------:R-:W-:Y:S01]  /*3b30*/  FMUL.FTZ R61, R61, UR10 ;  /* 0x0000000a3d3d7c20 */ /* 0x000fe20008410000 */
[----:B------:R-:W-:Y:S01]  /*3b40*/  FMNMX.FTZ R15, R64, R13, !PT ;  /* 0x0000000d400f7209 */ /* 0x000fe20007810000 */
[----:B------:R-:W1:Y:S01]  /*3b50*/  MUFU.TANH R56, R56 ;  /* 0x0000003800387308 */ /* 0x000e620000002400 */
[----:B------:R-:W-:Y:S01]  /*3b60*/  FMUL.FTZ R58, R58, UR10 ;  /* 0x0000000a3a3a7c20 */ /* 0x000fe20008410000 */
[----:B------:R-:W-:Y:S01]  /*3b70*/  FMUL.FTZ R59, R59, UR10 ;  /* 0x0000000a3b3b7c20 */ /* 0x000fe20008410000 */
[----:B------:R-:W-:Y:S01]  /*3b80*/  FMNMX.FTZ R15, R74, R15, !PT ;  /* 0x0000000f4a0f7209 */ /* 0x000fe20007810000 */
[----:B------:R-:W-:Y:S01]  /*3b90*/  FMUL.FTZ R63, R63, UR10 ;  /* 0x0000000a3f3f7c20 */ /* 0x000fe20008410000 */
[----:B------:R-:W-:Y:S01]  /*3ba0*/  ISETP.GT.AND P6, PT, R66, 0x20, PT ;  /* 0x000000204200780c */ /* 0x000fe20003fc4270 */
[--C-:B------:R-:W-:Y:S01]  /*3bb0*/  IMAD.MOV.U32 R77, RZ, RZ, R119.reuse ;  /* 0x000000ffff4d7224 */ /* 0x100fe200078e0077 */
[----:B---3--:R-:W-:Y:S01]  /*3bc0*/  FSEL R78, R69, -INF , P3 ;  /* 0xff800000454e7808 */ /* 0x008fe20001800000 */
[----:B------:R-:W2:Y:S01]  /*3bd0*/  MUFU.TANH R57, R57 ;  /* 0x0000003900397308 */ /* 0x000ea20000002400 */
[----:B------:R-:W-:Y:S01]  /*3be0*/  FMNMX.FTZ R15, R68, R15, !PT ;  /* 0x0000000f440f7209 */ /* 0x000fe20007810000 */
[--C-:B------:R-:W-:Y:S01]  /*3bf0*/  IMAD.MOV.U32 R69, RZ, RZ, R119.reuse ;  /* 0x000000ffff457224 */ /* 0x100fe200078e0077 */
[----:B------:R-:W-:Y:S01]  /*3c00*/  FSEL R12, R12, -INF , P5 ;  /* 0xff8000000c0c7808 */ /* 0x000fe20002800000 */
[----:B0-----:R-:W-:Y:S01]  /*3c10*/  IMAD.MOV.U32 R67, RZ, RZ, R119 ;  /* 0x000000ffff437224 */ /* 0x001fe200078e0077 */
[----:B------:R-:W-:-:S02]  /*3c20*/  ISETP.GT.AND P5, PT, R66, 0x21, PT ;  /* 0x000000214200780c */ /* 0x000fc40003fa4270 */
[----:B------:R-:W-:Y:S01]  /*3c30*/  FMNMX.FTZ R15, R78, R15, !PT ;  /* 0x0000000f4e0f7209 */ /* 0x000fe20007810000 */
[----:B------:R-:W0:Y:S01]  /*3c40*/  MUFU.TANH R60, R60 ;  /* 0x0000003c003c7308 */ /* 0x000e220000002400 */
[----:B-1----:R-:W-:Y:S02]  /*3c50*/  FSEL R80, R56, -INF , P6 ;  /* 0xff80000038507808 */ /* 0x002fe40003000000 */
[----:B------:R-:W-:Y:S02]  /*3c60*/  FSEL R14, R14, -INF , P4 ;  /* 0xff8000000e0e7808 */ /* 0x000fe40002000000 */
[----:B------:R-:W-:Y:S02]  /*3c70*/  ISETP.GT.AND P4, PT, R66, 0x28, PT ;  /* 0x000000284200780c */ /* 0x000fe40003f84270 */
[----:B------:R-:W-:Y:S01]  /*3c80*/  FMNMX.FTZ R21, R80, R15, !PT ;  /* 0x0000000f50157209 */ /* 0x000fe20007810000 */
[----:B------:R-:W1:Y:S01]  /*3c90*/  MUFU.TANH R71, R71 ;  /* 0x0000004700477308 */ /* 0x000e620000002400 */
[----:B--2---:R-:W-:Y:S01]  /*3ca0*/  FSEL R82, R57, -INF , P5 ;  /* 0xff80000039527808 */ /* 0x004fe20002800000 */
[----:B------:R-:W-:Y:S01]  /*3cb0*/  IMAD.MOV.U32 R57, RZ, RZ, R119 ;  /* 0x000000ffff397224 */ /* 0x000fe200078e0077 */
[----:B------:R-:W-:-:S02]  /*3cc0*/  FSEL R20, R20, -INF , P2 ;  /* 0xff80000014147808 */ /* 0x000fc40001000000 */
[----:B------:R-:W-:Y:S02]  /*3cd0*/  ISETP.GT.AND P2, PT, R66, 0x29, PT ;  /* 0x000000294200780c */ /* 0x000fe40003f44270 */
[----:B------:R-:W-:Y:S01]  /*3ce0*/  FMNMX.FTZ R21, R82, R21, !PT ;  /* 0x0000001552157209 */ /* 0x000fe20007810000 */
[----:B------:R-:W-:Y:S01]  /*3cf0*/  MUFU.TANH R62, R62 ;  /* 0x0000003e003e7308 */ /* 0x000fe20000002400 */
[----:B0-----:R-:W-:-:S04]  /*3d00*/  FSEL R60, R60, -INF , P4 ;  /* 0xff8000003c3c7808 */ /* 0x001fc80002000000 */
[----:B------:R-:W-:-:S03]  /*3d10*/  FMNMX.FTZ R21, R60, R21, !PT ;  /* 0x000000153c157209 */ /* 0x000fc60007810000 */
[----:B------:R-:W-:Y:S01]  /*3d20*/  MUFU.TANH R61, R61 ;  /* 0x0000003d003d7308 */ /* 0x000fe20000002400 */
[----:B------:R-:W-:Y:S02]  /*3d30*/  WARPGROUP.DEPBAR.LE gsb0, 0x0 ;  /* 0x00008000000079c5 */ /* 0x000fe40000010000 */
[----:B------:R-:W-:Y:S01]  /*3d40*/  WARPGROUP.ARRIVE ;  /* 0x00000000000079c5 */ /* 0x000fe20000000000 */
[----:B------:R-:W-:Y:S01]  /*3d50*/  FMUL.FTZ R48, R48, UR10 ;  /* 0x0000000a30307c20 */ /* 0x000fe20008410000 */
[----:B------:R-:W-:-:S03]  /*3d60*/  FMUL.FTZ R49, R49, UR10 ;  /* 0x0000000a31317c20 */ /* 0x000fc60008410000 */
[----:B------:R-:W-:Y:S01]  /*3d70*/  MUFU.TANH R58, R58 ;  /* 0x0000003a003a7308 */ /* 0x000fe20000002400 */
[----:B------:R-:W-:Y:S01]  /*3d80*/  FMUL.FTZ R52, R52, UR10 ;  /* 0x0000000a34347c20 */ /* 0x000fe20008410000 */
[----:B------:R-:W-:Y:S01]  /*3d90*/  FMUL.FTZ R51, R51, UR10 ;  /* 0x0000000a33337c20 */ /* 0x000fe20008410000 */
[----:B------:R-:W-:Y:S01]  /*3da0*/  HGMMA.64x16x16.F32 R40, gdesc[UR52], R40, gsb0 ;  /* 0x00200000342879f0 */ /* 0x000fe20008000828 */
[----:B------:R-:W-:Y:S01]  /*3db0*/  UIADD3 UR54, UR4, 0x986, URZ ;  /* 0x0000098604367890 */ /* 0x000fe2000fffe03f */
[----:B------:R-:W-:Y:S01]  /*3dc0*/  FMUL.FTZ R53, R53, UR10 ;  /* 0x0000000a35357c20 */ /* 0x000fe20008410000 */
[----:B------:R-:W-:Y:S01]  /*3dd0*/  UMOV UR55, 0x40000040 ;  /* 0x4000004000377882 */ /* 0x000fe20000000000 */
[----:B------:R-:W-:Y:S01]  /*3de0*/  UMOV UR4, UR52 ;  /* 0x0000003400047c82 */ /* 0x000fe20008000000 */
[----:B------:R-:W0:Y:S01]  /*3df0*/  MUFU.TANH R48, R48 ;  /* 0x0000003000307308 */ /* 0x000e220000002400 */
[----:B------:R-:W-:Y:S01]  /*3e00*/  FMUL.FTZ R50, R50, UR10 ;  /* 0x0000000a32327c20 */ /* 0x000fe20008410000 */
[----:B------:R-:W-:Y:S01]  /*3e10*/  FMUL.FTZ R54, R54, UR10 ;  /* 0x0000000a36367c20 */ /* 0x000fe20008410000 */
[----:B------:R-:W-:-:S05]  /*3e20*/  FMUL.FTZ R55, R55, UR10 ;  /* 0x0000000a37377c20 */ /* 0x000fca0008410000 */
[----:B------:R-:W2:Y:S08]  /*3e30*/  MUFU.TANH R59, R59 ;  /* 0x0000003b003b7308 */ /* 0x000eb00000002400 */
[----:B------:R-:W-:Y:S08]  /*3e40*/  MUFU.TANH R49, R49 ;  /* 0x0000003100317308 */ /* 0x000ff00000002400 */
[----:B------:R-:W3:Y:S08]  /*3e50*/  MUFU.TANH R52, R52 ;  /* 0x0000003400347308 */ /* 0x000ef00000002400 */
[----:B------:R-:W4:Y:S08]  /*3e60*/  MUFU.TANH R63, R63 ;  /* 0x0000003f003f7308 */ /* 0x000f300000002400 */
[----:B------:R-:W5:Y:S01]  /*3e70*/  MUFU.TANH R51, R51 ;  /* 0x0000003300337308 */ /* 0x000f620000002400 */
[----:B------:R-:W-:-:S02]  /*3e80*/  WARPGROUP.DEPBAR.LE gsb0, 0x0 ;  /* 0x00008000000079c5 */ /* 0x000fc40000010000 */
[----:B------:R-:W-:Y:S01]  /*3e90*/  WARPGROUP.ARRIVE ;  /* 0x00000000000079c5 */ /* 0x000fe20000000000 */
[----:B------:R-:W-:-:S04]  /*3ea0*/  FMUL.FTZ R40, R40, UR10 ;  /* 0x0000000a28287c20 */ /* 0x000fc80008410000 */
[----:B------:R-:W5:Y:S01]  /*3eb0*/  MUFU.TANH R53, R53 ;  /* 0x0000003500357308 */ /* 0x000f620000002400 */
[----:B------:R-:W-:Y:S01]  /*3ec0*/  FMUL.FTZ R41, R41, UR10 ;  /* 0x0000000a29297c20 */ /* 0x000fe20008410000 */
[----:B------:R-:W-:Y:S01]  /*3ed0*/  FMUL.FTZ R42, R42, UR10 ;  /* 0x0000000a2a2a7c20 */ /* 0x000fe20008410000 */
[----:B------:R-:W-:Y:S01]  /*3ee0*/  FMUL.FTZ R44, R44, UR10 ;  /* 0x0000000a2c2c7c20 */ /* 0x000fe20008410000 */
[----:B------:R-:W-:Y:S01]  /*3ef0*/  HGMMA.64x16x16.F32 R32, gdesc[UR52], R32, gsb0 ;  /* 0x00200000342079f0 */ /* 0x000fe20008000820 */
[----:B------:R-:W-:Y:S01]  /*3f00*/  FMUL.FTZ R45, R45, UR10 ;  /* 0x0000000a2d2d7c20 */ /* 0x000fe20008410000 */
[----:B------:R-:W-:Y:S01]  /*3f10*/  FMUL.FTZ R46, R46, UR10 ;  /* 0x0000000a2e2e7c20 */ /* 0x000fe20008410000 */
[----:B------:R-:W-:Y:S01]  /*3f20*/  FMUL.FTZ R43, R43, UR10 ;  /* 0x0000000a2b2b7c20 */ /* 0x000fe20008410000 */
[----:B------:R1:W-:Y:S01]  /*3f30*/  MUFU.TANH R5, R40 ;  /* 0x0000002800057308 */ /* 0x0003e20000002400 */
[----:B------:R-:W-:-:S07]  /*3f40*/  FMUL.FTZ R47, R47, UR10 ;  /* 0x0000000a2f2f7c20 */ /* 0x000fce0008410000 */
[----:B------:R-:W5:Y:S01]  /*3f50*/  MUFU.TANH R50, R50 ;  /* 0x0000003200327308 */ /* 0x000f620000002400 */
[----:B-1----:R-:W-:Y:S01]  /*3f60*/  FSEL R40, R71, -INF , P3 ;  /* 0xff80000047287808 */ /* 0x002fe20001800000 */
[----:B------:R-:W-:Y:S01]  /*3f70*/  IMAD.MOV.U32 R71, RZ, RZ, R119 ;  /* 0x000000ffff477224 */ /* 0x000fe200078e0077 */
[----:B------:R-:W-:-:S04]  /*3f80*/  ISETP.GT.AND P3, PT, R66, 0x30, PT ;  /* 0x000000304200780c */ /* 0x000fc80003f64270 */
[----:B0-----:R-:W-:Y:S01]  /*3f90*/  FSEL R84, R48, -INF , P3 ;  /* 0xff80000030547808 */ /* 0x001fe20001800000 */
[----:B------:R2:W-:Y:S08]  /*3fa0*/  MUFU.TANH R7, R42 ;  /* 0x0000002a00077308 */ /* 0x0005f00000002400 */
[----:B------:R-:W0:Y:S01]  /*3fb0*/  MUFU.TANH R41, R41 ;  /* 0x0000002900297308 */ /* 0x000e220000002400 */
[----:B--2---:R-:W-:Y:S01]  /*3fc0*/  FSEL R42, R59, -INF , P5 ;  /* 0xff8000003b2a7808 */ /* 0x004fe20002800000 */
[----:B------:R-:W-:Y:S01]  /*3fd0*/  IMAD.MOV.U32 R59, RZ, RZ, R119 ;  /* 0x000000ffff3b7224 */ /* 0x000fe200078e0077 */
[----:B------:R-:W-:-:S04]  /*3fe0*/  ISETP.GT.AND P5, PT, R66, 0x38, PT ;  /* 0x000000384200780c */ /* 0x000fc80003fa4270 */
[----:B---3--:R-:W-:Y:S01]  /*3ff0*/  FSEL R88, R52, -INF , P5 ;  /* 0xff80000034587808 */ /* 0x008fe20002800000 */
[----:B------:R-:W1:Y:S08]  /*4000*/  MUFU.TANH R54, R54 ;  /* 0x0000003600367308 */ /* 0x000e700000002400 */
[----:B------:R4:W2:Y:S01]  /*4010*/  MUFU.TANH R8, R44 ;  /* 0x0000002c00087308 */ /* 0x0008a20000002400 */
[----:B------:R-:W-:-:S02]  /*4020*/  WARPGROUP.DEPBAR.LE gsb0, 0x0 ;  /* 0x00008000000079c5 */ /* 0x000fc40000010000 */
[----:B------:R-:W-:Y:S01]  /*4030*/  WARPGROUP.ARRIVE ;  /* 0x00000000000079c5 */ /* 0x000fe20000000000 */
[----:B------:R-:W-:Y:S01]  /*4040*/  FMUL.FTZ R13, R34, UR10 ;  /* 0x0000000a220d7c20 */ /* 0x000fe20008410000 */
[----:B------:R-:W-:Y:S01]  /*4050*/  FSEL R34, R62, -INF , P4 ;  /* 0xff8000003e227808 */ /* 0x000fe20002000000 */
[----:B------:R-:W-:Y:S01]  /*4060*/  FMUL.FTZ R11, R32, UR10 ;  /* 0x0000000a200b7c20 */ /* 0x000fe20008410000 */
[----:B------:R-:W-:Y:S01]  /*4070*/  FSEL R62, R61, -INF , P2 ;  /* 0xff8000003d3e7808 */ /* 0x000fe20001000000 */
[----:B------:R-:W3:Y:S01]  /*4080*/  MUFU.TANH R55, R55 ;  /* 0x0000003700377308 */ /* 0x000ee20000002400 */
[----:B------:R-:W-:Y:S01]  /*4090*/  HGMMA.64x16x16.F32 R24, gdesc[UR4], R24, gsb0 ;  /* 0x00200000041879f0 */ /* 0x000fe20008000818 */
[----:B------:R-:W-:Y:S01]  /*40a0*/  FSEL R32, R58, -INF , P6 ;  /* 0xff8000003a207808 */ /* 0x000fe20003000000 */
[----:B------:R-:W-:Y:S01]  /*40b0*/  FMUL.FTZ R33, R33, UR10 ;  /* 0x0000000a21217c20 */ /* 0x000fe20008410000 */
[----:B------:R-:W-:Y:S01]  /*40c0*/  ISETP.GT.AND P6, PT, R66, 0x31, PT ;  /* 0x000000314200780c */ /* 0x000fe20003fc4270 */
[----:B------:R-:W-:Y:S01]  /*40d0*/  FMUL.FTZ R15, R36, UR10 ;  /* 0x0000000a240f7c20 */ /* 0x000fe20008410000 */
[----:B------:R-:W-:Y:S01]  /*40e0*/  FMNMX.FTZ R21, R62, R21, !PT ;  /* 0x000000153e157209 */ /* 0x000fe20007810000 */
[----:B------:R-:W-:Y:S01]  /*40f0*/  FMUL.FTZ R37, R37, UR10 ;  /* 0x0000000a25257c20 */ /* 0x000fe20008410000 */
[----:B------:R-:W-:Y:S01]  /*4100*/  FSEL R86, R49, -INF , P6 ;  /* 0xff80000031567808 */ /* 0x000fe20003000000 */
[----:B------:R5:W-:Y:S01]  /*4110*/  MUFU.TANH R9, R46 ;  /* 0x0000002e00097308 */ /* 0x000be20000002400 */
[----:B------:R-:W-:Y:S01]  /*4120*/  FMNMX.FTZ R49, R84, R21, !PT ;  /* 0x0000001554317209 */ /* 0x000fe20007810000 */
[----:B------:R-:W-:Y:S01]  /*4130*/  FMUL.FTZ R21, R38, UR10 ;  /* 0x0000000a26157c20 */ /* 0x000fe20008410000 */
[----:B------:R-:W-:Y:S01]  /*4140*/  ISETP.GT.AND P4, PT, R66, 0x39, PT ;  /* 0x000000394200780c */ /* 0x000fe20003f84270 */
[----:B------:R-:W-:Y:S01]  /*4150*/  FMUL.FTZ R35, R35, UR10 ;  /* 0x0000000a23237c20 */ /* 0x000fe20008410000 */
[----:B------:R-:W-:Y:S01]  /*4160*/  FMNMX.FTZ R49, R86, R49, !PT ;  /* 0x0000003156317209 */ /* 0x000fe20007810000 */
[----:B------:R-:W-:Y:S01]  /*4170*/  FMUL.FTZ R39, R39, UR10 ;  /* 0x0000000a27277c20 */ /* 0x000fe20008410000 */
[----:B----4-:R-:W-:Y:S01]  /*4180*/  FSEL R44, R63, -INF , P2 ;  /* 0xff8000003f2c7808 */ /* 0x010fe20001000000 */
[----:B------:R-:W4:Y:S01]  /*4190*/  MUFU.TANH R45, R45 ;  /* 0x0000002d002d7308 */ /* 0x000f220000002400 */
[----:B-----5:R-:W-:Y:S01]  /*41a0*/  FSEL R46, R51, -INF , P6 ;  /* 0xff800000332e7808 */ /* 0x020fe20003000000 */
[----:B------:R-:W-:Y:S01]  /*41b0*/  ULDC UR4, c[0x0][0x988] ;  /* 0x0002620000047ab9 */ /* 0x000fe20000000800 */
[----:B------:R-:W-:Y:S01]  /*41c0*/  ISETP.GT.AND P2, PT, R66, 0x40, PT ;  /* 0x000000404200780c */ /* 0x000fe20003f44270 */
[--C-:B------:R-:W-:Y:S01]  /*41d0*/  IMAD.MOV.U32 R63, RZ, RZ, R119.reuse ;  /* 0x000000ffff3f7224 */ /* 0x100fe200078e0077 */
[----:B------:R-:W-:Y:S01]  /*41e0*/  FSEL R90, R53, -INF , P4 ;  /* 0xff800000355a7808 */ /* 0x000fe20002000000 */
[----:B------:R-:W-:Y:S01]  /*41f0*/  IMAD.MOV.U32 R53, RZ, RZ, R119 ;  /* 0x000000ffff357224 */ /* 0x000fe200078e0077 */
[----:B------:R-:W-:Y:S01]  /*4200*/  FMNMX.FTZ R51, R88, R49, !PT ;  /* 0x0000003158337209 */ /* 0x000fe20007810000 */
[----:B------:R-:W5:Y:S01]  /*4210*/  MUFU.TANH R43, R43 ;  /* 0x0000002b002b7308 */ /* 0x000f620000002400 */
[----:B------:R-:W-:-:S02]  /*4220*/  FSEL R36, R50, -INF , P3 ;  /* 0xff80000032247808 */ /* 0x000fc40001800000 */
[----:B------:R-:W-:Y:S02]  /*4230*/  ISETP.GT.AND P3, PT, R66, 0x41, PT ;  /* 0x000000414200780c */ /* 0x000fe40003f64270 */
[----:B------:R-:W-:Y:S02]  /*4240*/  FSEL R92, R5, -INF , P2 ;  /* 0xff800000055c7808 */ /* 0x000fe40001000000 */
[----:B------:R-:W-:Y:S01]  /*4250*/  FMNMX.FTZ R51, R90, R51, !PT ;  /* 0x000000335a337209 */ /* 0x000fe20007810000 */
[----:B------:R-:W5:Y:S01]  /*4260*/  MUFU.TANH R11, R11 ;  /* 0x0000000b000b7308 */ /* 0x000f620000002400 */
[----:B------:R-:W-:Y:S02]  /*4270*/  ISETP.GT.AND P6, PT, R66, 0x48, PT ;  /* 0x000000484200780c */ /* 0x000fe40003fc4270 */
[----:B0-----:R-:W-:Y:S02]  /*4280*/  FSEL R94, R41, -INF , P3 ;  /* 0xff800000295e7808 */ /* 0x001fe40001800000 */
[----:B------:R-:W-:-:S02]  /*4290*/  FMNMX.FTZ R51, R92, R51, !PT ;  /* 0x000000335c337209 */ /* 0x000fc40007810000 */
[----:B-1----:R-:W-:Y:S01]  /*42a0*/  FSEL R48, R54, -INF , P5 ;  /* 0xff80000036307808 */ /* 0x002fe20002800000 */
[----:B------:R-:W0:Y:S01]  /*42b0*/  MUFU.TANH R33, R33 ;  /* 0x0000002100217308 */ /* 0x000e220000002400 */
[----:B------:R-:W-:Y:S02]  /*42c0*/  ISETP.GT.AND P5, PT, R66, 0x49, PT ;  /* 0x000000494200780c */ /* 0x000fe40003fa4270 */
[----:B--2---:R-:W-:Y:S02]  /*42d0*/  FSEL R8, R8, -INF , P6 ;  /* 0xff80000008087808 */ /* 0x004fe40003000000 */
[----:B------:R-:W-:Y:S02]  /*42e0*/  FMNMX.FTZ R51, R94, R51, !PT ;  /* 0x000000335e337209 */ /* 0x000fe40007810000 */
[----:B---3--:R-:W-:Y:S01]  /*42f0*/  FSEL R38, R55, -INF , P4 ;  /* 0xff80000037267808 */ /* 0x008fe20002000000 */
[----:B------:R-:W1:Y:S01]  /*4300*/  MUFU.TANH R15, R15 ;  /* 0x0000000f000f7308 */ /* 0x000e620000002400 */
[----:B------:R-:W-:Y:S01]  /*4310*/  ISETP.GT.AND P4, PT, R66, 0x50, PT ;  /* 0x000000504200780c */ /* 0x000fe20003f84270 */
[----:B------:R-:W-:Y:S01]  /*4320*/  IMAD.MOV.U32 R55, RZ, RZ, R119 ;  /* 0x000000ffff377224 */ /* 0x000fe200078e0077 */
[----:B----4-:R-:W-:Y:S01]  /*4330*/  FSEL R96, R45, -INF , P5 ;  /* 0xff8000002d607808 */ /* 0x010fe20002800000 */
[----:B------:R-:W-:-:S02]  /*4340*/  WARPGROUP.DEPBAR.LE gsb0, 0x0 ;  /* 0x00008000000079c5 */ /* 0x000fc40000010000 */
[----:B------:R-:W-:Y:S01]  /*4350*/  FMUL.FTZ R49, R24, UR10 ;  /* 0x0000000a18317c20 */ /* 0x000fe20008410000 */
[----:B------:R-:W-:Y:S01]  /*4360*/  FMNMX.FTZ R51, R8, R51, !PT ;  /* 0x0000003308337209 */ /* 0x000fe20007810000 */
[----:B------:R-:W2:Y:S01]  /*4370*/  MUFU.TANH R47, R47 ;  /* 0x0000002f002f7308 */ /* 0x000ea20000002400 */
[----:B------:R-:W-:Y:S01]  /*4380*/  FMUL.FTZ R25, R25, UR10 ;  /* 0x0000000a19197c20 */ /* 0x000fe20008410000 */
[----:B-----5:R-:W-:Y:S01]  /*4390*/  FSEL R50, R43, -INF , P3 ;  /* 0xff8000002b327808 */ /* 0x020fe20001800000 */
[----:B------:R-:W-:Y:S01]  /*43a0*/  FMUL.FTZ R5, R28, UR10 ;  /* 0x0000000a1c057c20 */ /* 0x000fe20008410000 */
[----:B------:R-:W-:Y:S01]  /*43b0*/  ISETP.GT.AND P3, PT, R66, 0x51, PT ;  /* 0x000000514200780c */ /* 0x000fe20003f64270 */
[----:B------:R-:W-:Y:S01]  /*43c0*/  FMUL.FTZ R29, R29, UR10 ;  /* 0x0000000a1d1d7c20 */ /* 0x000fe20008410000 */
[----:B------:R-:W-:Y:S01]  /*43d0*/  FSEL R98, R11, -INF , P4 ;  /* 0xff8000000b627808 */ /* 0x000fe20002000000 */
[----:B------:R-:W-:Y:S01]  /*43e0*/  FMUL.FTZ R26, R26, UR10 ;  /* 0x0000000a1a1a7c20 */ /* 0x000fe20008410000 */
[----:B------:R-:W3:Y:S01]  /*43f0*/  MUFU.TANH R37, R37 ;  /* 0x0000002500257308 */ /* 0x000ee20000002400 */
[----:B------:R-:W-:Y:S01]  /*4400*/  FMNMX.FTZ R51, R96, R51, !PT ;  /* 0x0000003360337209 */ /* 0x000fe20007810000 */
[----:B------:R-:W-:Y:S01]  /*4410*/  FMUL.FTZ R27, R27, UR10 ;  /* 0x0000000a1b1b7c20 */ /* 0x000fe20008410000 */
[----:B------:R-:W-:Y:S01]  /*4420*/  FSEL R24, R7, -INF , P2 ;  /* 0xff80000007187808 */ /* 0x000fe20001000000 */
[----:B------:R-:W-:Y:S01]  /*4430*/  FMUL.FTZ R30, R30, UR10 ;  /* 0x0000000a1e1e7c20 */ /* 0x000fe20008410000 */
[----:B------:R-:W-:Y:S01]  /*4440*/  ISETP.GT.AND P2, PT, R66, 0x58, PT ;  /* 0x000000584200780c */ /* 0x000fe20003f44270 */
[----:B------:R-:W-:Y:S01]  /*4450*/  FMUL.FTZ R31, R31, UR10 ;  /* 0x0000000a1f1f7c20 */ /* 0x000fe20008410000 */
[----:B0-----:R-:W-:Y:S01]  /*4460*/  FSEL R100, R33, -INF , P3 ;  /* 0xff80000021647808 */ /* 0x001fe20001800000 */
[----:B------:R-:W0:Y:S01]  /*4470*/  MUFU.TANH R13, R13 ;  /* 0x0000000d000d7308 */ /* 0x000e220000002400 */
[----:B------:R-:W-:Y:S01]  /*4480*/  FMNMX.FTZ R51, R98, R51, !PT ;  /* 0x0000003362337209 */ /* 0x000fe20007810000 */
[----:B------:R4:W-:Y:S01]  /*4490*/  @!P1 SYNCS.ARRIVE.TRANS64.RED.A1T0 RZ, [R0+URZ], RZ ;  /* 0x000000ff00ff99a7 */ /* 0x0009e2000810043f */
[----:B------:R-:W-:-:S02]  /*44a0*/  FSEL R28, R9, -INF , P6 ;  /* 0xff800000091c7808 */ /* 0x000fc40003000000 */
[----:B------:R-:W-:Y:S02]  /*44b0*/  ISETP.GT.AND P6, PT, R66, 0x59, PT ;  /* 0x000000594200780c */ /* 0x000fe40003fc4270 */
[----:B-1----:R-:W-:Y:S01]  /*44c0*/  FSEL R102, R15, -INF , P2 ;  /* 0xff8000000f667808 */ /* 0x002fe20001000000 */
[----:B------:R-:W1:Y:S01]  /*44d0*/  MUFU.TANH R49, R49 ;  /* 0x0000003100317308 */ /* 0x000e620000002400 */
[----:B------:R-:W-:Y:S02]  /*44e0*/  FMNMX.FTZ R51, R100, R51, !PT ;  /* 0x0000003364337209 */ /* 0x000fe40007810000 */
[----:B--2---:R-:W-:Y:S02]  /*44f0*/  FSEL R52, R47, -INF , P5 ;  /* 0xff8000002f347808 */ /* 0x004fe40002800000 */
[----:B------:R-:W-:Y:S02]  /*4500*/  ISETP.GT.AND P5, PT, R66, 0x60, PT ;  /* 0x000000604200780c */ /* 0x000fe40003fa4270 */
[----:B---3--:R-:W-:Y:S01]  /*4510*/  FSEL R104, R37, -INF , P6 ;  /* 0xff80000025687808 */ /* 0x008fe20003000000 */
[----:B------:R-:W2:Y:S01]  /*4520*/  MUFU.TANH R35, R35 ;  /* 0x0000002300237308 */ /* 0x000ea20000002400 */
[----:B------:R-:W-:-:S02]  /*4530*/  FMNMX.FTZ R51, R102, R51, !PT ;  /* 0x0000003366337209 */ /* 0x000fc40007810000 */
[----:B0-----:R-:W-:Y:S02]  /*4540*/  FSEL R54, R13, -INF , P4 ;  /* 0xff8000000d367808 */ /* 0x001fe40002000000 */
[----:B------:R-:W-:Y:S02]  /*4550*/  ISETP.GT.AND P4, PT, R66, 0x61, PT ;  /* 0x000000614200780c */ /* 0x000fe40003f84270 */
[----:B------:R-:W-:Y:S01]  /*4560*/  FMNMX.FTZ R51, R104, R51, !PT ;  /* 0x0000003368337209 */ /* 0x000fe20007810000 */
[----:B------:R-:W0:Y:S01]  /*4570*/  MUFU.TANH R25, R25 ;  /* 0x0000001900197308 */ /* 0x000e220000002400 */
[----:B-1----:R-:W-:Y:S01]  /*4580*/  FSEL R106, R49, -INF , P5 ;  /* 0xff800000316a7808 */ /* 0x002fe20002800000 */
[----:B------:R-:W-:Y:S01]  /*4590*/  IMAD.MOV.U32 R49, RZ, RZ, R119 ;  /* 0x000000ffff317224 */ /* 0x000fe200078e0077 */
[----:B------:R-:W-:Y:S02]  /*45a0*/  FMNMX.FTZ R11, R2, R3, !PT ;  /* 0x00000003020b7209 */ /* 0x000fe40007810000 */
[----:B------:R-:W-:-:S02]  /*45b0*/  FMNMX.FTZ R51, R106, R51, !PT ;  /* 0x000000336a337209 */ /* 0x000fc40007810000 */
[----:B------:R-:W-:Y:S01]  /*45c0*/  FMNMX.FTZ R11, R6, R11, !PT ;  /* 0x0000000b060b7209 */ /* 0x000fe20007810000 */
[----:B------:R-:W1:Y:S01]  /*45d0*/  MUFU.TANH R21, R21 ;  /* 0x0000001500157308 */ /* 0x000e620000002400 */
[----:B--2---:R-:W-:Y:S02]  /*45e0*/  FSEL R56, R35, -INF , P3 ;  /* 0xff80000023387808 */ /* 0x004fe40001800000 */
[----:B------:R-:W-:Y:S02]  /*45f0*/  ISETP.GT.AND P3, PT, R66, 0x68, PT ;  /* 0x000000684200780c */ /* 0x000fe40003f64270 */
[----:B------:R-:W-:Y:S02]  /*4600*/  FMNMX.FTZ R11, R10, R11, !PT ;  /* 0x0000000b0a0b7209 */ /* 0x000fe40007810000 */
[----:B------:R-:W-:Y:S01]  /*4610*/  MOV R61, R119 ;  /* 0x00000077003d7202 */ /* 0x000fe20000000f00 */
[----:B------:R-:W2:Y:S01]  /*4620*/  MUFU.TANH R5, R5 ;  /* 0x0000000500057308 */ /* 0x000ea20000002400 */
[----:B0-----:R-:W-:-:S02]  /*4630*/  FSEL R108, R25, -INF , P4 ;  /* 0xff800000196c7808 */ /* 0x001fc40002000000 */
[----:B------:R-:W-:Y:S02]  /*4640*/  FMNMX.FTZ R11, R12, R11, !PT ;  /* 0x0000000b0c0b7209 */ /* 0x000fe40007810000 */
[----:B------:R-:W-:Y:S02]  /*4650*/  FMNMX.FTZ R51, R108, R51, !PT ;  /* 0x000000336c337209 */ /* 0x000fe40007810000 */
[----:B------:R-:W-:Y:S01]  /*4660*/  FMNMX.FTZ R13, R14, R11, !PT ;  /* 0x0000000b0e0d7209 */ /* 0x000fe20007810000 */
[----:B------:R-:W0:Y:S01]  /*4670*/  MUFU.TANH R29, R29 ;  /* 0x0000001d001d7308 */ /* 0x000e220000002400 */
[----:B-1----:R-:W-:Y:S02]  /*4680*/  FSEL R58, R21, -INF , P2 ;  /* 0xff800000153a7808 */ /* 0x002fe40001000000 */
[----:B------:R-:W-:Y:S02]  /*4690*/  ISETP.GT.AND P2, PT, R66, 0x69, PT ;  /* 0x000000694200780c */ /* 0x000fe40003f44270 */
[----:B------:R-:W-:-:S02]  /*46a0*/  FMNMX.FTZ R13, R20, R13, !PT ;  /* 0x0000000d140d7209 */ /* 0x000fc40007810000 */
[----:B------:R-:W-:Y:S01]  /*46b0*/  MOV R47, R119 ;  /* 0x00000077002f7202 */ /* 0x000fe20000000f00 */
[----:B------:R-:W-:Y:S01]  /*46c0*/  MUFU.TANH R39, R39 ;  /* 0x0000002700277308 */ /* 0x000fe20000002400 */
[----:B--2---:R-:W-:Y:S01]  /*46d0*/  FSEL R66, R5, -INF , P3 ;  /* 0xff80000005427808 */ /* 0x004fe20001800000 */
[----:B------:R-:W-:Y:S01]  /*46e0*/  IMAD.U32 R5, RZ, RZ, UR4 ;  /* 0x00000004ff057e24 */ /* 0x000fe2000f8e00ff */
[----:B------:R-:W-:Y:S02]  /*46f0*/  FMNMX.FTZ R13, R40, R13, !PT ;  /* 0x0000000d280d7209 */ /* 0x000fe40007810000 */
[----:B------:R-:W-:Y:S02]  /*4700*/  FMNMX.FTZ R51, R66, R51, !PT ;  /* 0x0000003342337209 */ /* 0x000fe40007810000 */
[----:B------:R-:W-:Y:S01]  /*4710*/  FMNMX.FTZ R13, R32, R13, !PT ;  /* 0x0000000d200d7209 */ /* 0x000fe20007810000 */
[----:B------:R-:W1:Y:S01]  /*4720*/  MUFU.TANH R26, R26 ;  /* 0x0000001a001a7308 */ /* 0x000e620000002400 */
[----:B0-----:R-:W-:-:S02]  /*4730*/  FSEL R110, R29, -INF , P2 ;  /* 0xff8000001d6e7808 */ /* 0x001fc40001000000 */
[----:B------:R-:W-:Y:S02]  /*4740*/  FMNMX.FTZ R15, R42, R13, !PT ;  /* 0x0000000d2a0f7209 */ /* 0x000fe40007810000 */
[----:B------:R-:W-:Y:S02]  /*4750*/  FMNMX.FTZ R51, R110, R51, !PT ;  /* 0x000000336e337209 */ /* 0x000fe40007810000 */
[----:B------:R-:W-:Y:S01]  /*4760*/  FMNMX.FTZ R15, R34, R15, !PT ;  /* 0x0000000f220f7209 */ /* 0x000fe20007810000 */
[----:B------:R-:W-:Y:S02]  /*4770*/  MUFU.TANH R27, R27 ;  /* 0x0000001b001b7308 */ /* 0x000fe40000002400 */
[----:B------:R-:W0:Y:S01]  /*4780*/  SHFL.BFLY PT, R112, R51, 0x2, 0x1f ;  /* 0x0c401f0033707f89 */ /* 0x000e2200000e0000 */
[----:B------:R-:W-:-:S04]  /*4790*/  FMNMX.FTZ R15, R44, R15, !PT ;  /* 0x0000000f2c0f7209 */ /* 0x000fc80007810000 */
[----:B------:R-:W-:Y:S01]  /*47a0*/  FMNMX.FTZ R15, R36, R15, !PT ;  /* 0x0000000f240f7209 */ /* 0x000fe20007810000 */
[----:B------:R-:W2:Y:S01]  /*47b0*/  MUFU.TANH R30, R30 ;  /* 0x0000001e001e7308 */ /* 0x000ea20000002400 */
[----:B-1----:R-:W-:Y:S02]  /*47c0*/  FSEL R26, R26, -INF , P5 ;  /* 0xff8000001a1a7808 */ /* 0x002fe40002800000 */
[----:B------:R-:W-:-:S04]  /*47d0*/  FMNMX.FTZ R21, R46, R15, !PT ;  /* 0x0000000f2e157209 */ /* 0x000fc80007810000 */
[----:B------:R-:W-:Y:S01]  /*47e0*/  FMNMX.FTZ R21, R48, R21, !PT ;  /* 0x0000001530157209 */ /* 0x000fe20007810000 */
[----:B------:R-:W1:Y:S03]  /*47f0*/  MUFU.TANH R31, R31 ;  /* 0x0000001f001f7308 */ /* 0x000e660000002400 */
[----:B------:R-:W-:-:S04]  /*4800*/  FMNMX.FTZ R21, R38, R21, !PT ;  /* 0x0000001526157209 */ /* 0x000fc80007810000 */
[----:B------:R-:W-:Y:S02]  /*4810*/  FMNMX.FTZ R21, R24, R21, !PT ;  /* 0x0000001518157209 */ /* 0x000fe40007810000 */
[----:B--2---:R-:W-:Y:S02]  /*4820*/  FSEL R30, R30, -INF , P3 ;  /* 0xff8000001e1e7808 */ /* 0x004fe40001800000 */
[----:B0-----:R-:W-:Y:S01]  /*4830*/  FMNMX.FTZ R112, R51, R112, !PT ;  /* 0x0000007033707209 */ /* 0x001fe20007810000 */
[----:B------:R-:W-:Y:S01]  /*4840*/  IMAD.MOV.U32 R51, RZ, RZ, R119 ;  /* 0x000000ffff337224 */ /* 0x000fe200078e0077 */
[----:B------:R-:W-:-:S03]  /*4850*/  FMNMX.FTZ R21, R50, R21, !PT ;  /* 0x0000001532157209 */ /* 0x000fc60007810000 */
[----:B------:R-:W0:Y:S01]  /*4860*/  SHFL.BFLY PT, R7, R112, 0x1, 0x1f ;  /* 0x0c201f0070077f89 */ /* 0x000e2200000e0000 */
[----:B------:R-:W-:-:S04]  /*4870*/  FMNMX.FTZ R21, R28, R21, !PT ;  /* 0x000000151c157209 */ /* 0x000fc80007810000 */
[----:B------:R-:W-:-:S04]  /*4880*/  FMNMX.FTZ R21, R52, R21, !PT ;  /* 0x0000001534157209 */ /* 0x000fc80007810000 */
[----:B------:R-:W-:-:S04]  /*4890*/  FMNMX.FTZ R21, R54, R21, !PT ;  /* 0x0000001536157209 */ /* 0x000fc80007810000 */
[----:B------:R-:W-:-:S04]  /*48a0*/  FMNMX.FTZ R21, R56, R21, !PT ;  /* 0x0000001538157209 */ /* 0x000fc80007810000 */
[----:B------:R-:W-:Y:S02]  /*48b0*/  FMNMX.FTZ R21, R58, R21, !PT ;  /* 0x000000153a157209 */ /* 0x000fe40007810000 */
[----:B0-----:R-:W-:Y:S01]  /*48c0*/  FMNMX.FTZ R7, R112, R7, !PT ;  /* 0x0000000770077209 */ /* 0x001fe20007810000 */
[----:B------:R-:W-:-:S03]  /*48d0*/  IMAD.MOV.U32 R112, RZ, RZ, R119 ;  /* 0x000000ffff707224 */ /* 0x000fc600078e0077 */
[C---:B------:R-:W-:Y:S01]  /*48e0*/  FSETP.NEU.FTZ.AND P0, PT, R7.reuse, -INF , PT ;  /* 0xff8000000700780b */ /* 0x040fe20003f1d000 */
[----:B------:R-:W-:-:S05]  /*48f0*/  FMUL.FTZ R9, R7, R5 ;  /* 0x0000000507097220 */ /* 0x000fca0000410000 */
[----:B------:R-:W-:Y:S02]  /*4900*/  FSEL R25, R9, RZ, P0 ;  /* 0x000000ff09197208 */ /* 0x000fe40000000000 */
[----:B------:R-:W-:Y:S01]  /*4910*/  ISETP.NE.AND P0, PT, R83, RZ, PT ;  /* 0x000000ff5300720c */ /* 0x000fe20003f05270 */
[----:B------:R-:W-:Y:S02]  /*4920*/  IMAD.MOV.U32 R83, RZ, RZ, R119 ;  /* 0x000000ffff537224 */ /* 0x000fe400078e0077 */
[-CC-:B------:R-:W-:Y:S01]  /*4930*/  FFMA.FTZ R33, R60, R5.reuse, -R25.reuse ;  /* 0x000000053c217223 */ /* 0x180fe20000010819 */
[----:B------:R-:W-:Y:S01]  /*4940*/  FSEL R60, R39, -INF , P6 ;  /* 0xff800000273c7808 */ /* 0x000fe20003000000 */
[-CC-:B------:R-:W-:Y:S01]  /*4950*/  FFMA.FTZ R35, R62, R5.reuse, -R25.reuse ;  /* 0x000000053e237223 */ /* 0x180fe20000010819 */
[----:B------:R-:W-:Y:S01]  /*4960*/  FSEL R62, R27, -INF , P4 ;  /* 0xff8000001b3e7808 */ /* 0x000fe20002000000 */
[--C-:B------:R-:W-:Y:S01]  /*4970*/  FFMA.FTZ R196, R64, R5, -R25.reuse ;  /* 0x0000000540c47223 */ /* 0x100fe20000010819 */
[----:B------:R-:W-:Y:S01]  /*4980*/  FMNMX.FTZ R21, R60, R21, !PT ;  /* 0x000000153c157209 */ /* 0x000fe20007810000 */
[-CC-:B------:R-:W-:Y:S01]  /*4990*/  FFMA.FTZ R198, R68, R5.reuse, -R25.reuse ;  /* 0x0000000544c67223 */ /* 0x180fe20000010819 */
[----:B-1----:R-:W-:Y:S01]  /*49a0*/  FSEL R64, R31, -INF , P2 ;  /* 0xff8000001f407808 */ /* 0x002fe20001000000 */
[--C-:B------:R-:W-:Y:S01]  /*49b0*/  FFMA.FTZ R8, R8, R5, -R25.reuse ;  /* 0x0000000508087223 */ /* 0x100fe20000010819 */
[----:B------:R-:W-:Y:S01]  /*49c0*/  FMNMX.FTZ R21, R26, R21, !PT ;  /* 0x000000151a157209 */ /* 0x000fe20007810000 */
[-CC-:B------:R-:W-:Y:S01]  /*49d0*/  FFMA.FTZ R200, R72, R5.reuse, -R25.reuse ;  /* 0x0000000548c87223 */ /* 0x180fe20000010819 */
[--C-:B------:R-:W-:Y:S01]  /*49e0*/  FFMA.FTZ R9, R73, R5, -R25.reuse ;  /* 0x0000000549097223 */ /* 0x100fe20000010819 */
[----:B------:R-:W-:Y:S01]  /*49f0*/  MUFU.EX2 R186, R8 ;  /* 0x0000000800ba7308 */ /* 0x000fe20000000800 */
[----:B------:R-:W-:Y:S01]  /*4a00*/  FMNMX.FTZ R21, R62, R21, !PT ;  /* 0x000000153e157209 */ /* 0x000fe20007810000 */
[-CC-:B------:R-:W-:Y:S01]  /*4a10*/  FFMA.FTZ R202, R76, R5.reuse, -R25.reuse ;  /* 0x000000054cca7223 */ /* 0x180fe20000010819 */
[-CC-:B------:R-:W-:Y:S01]  /*4a20*/  FFMA.FTZ R70, R70, R5.reuse, -R25.reuse ;  /* 0x0000000546467223 */ /* 0x180fe20000010819 */
        /* <DEDUP_REMOVED lines=8> */
[-CC-:B------:R-:W-:Y:S01]  /*4ab0*/  FFMA.FTZ R86, R86, R5.reuse, -R25.reuse ;  /* 0x0000000556567223 */ /* 0x180fe20000010819 */
[-CC-:B------:R-:W-:Y:S01]  /*4ac0*/  FFMA.FTZ R88, R88, R5.reuse, -R25.reuse ;  /* 0x0000000558587223 */ /* 0x180fe20000010819 */
[----:B------:R-:W0:Y:S01]  /*4ad0*/  SHFL.BFLY PT, R68, R21, 0x2, 0x1f ;  /* 0x0c401f0015447f89 */ /* 0x000e2200000e0000 */
[-CC-:B------:R-:W-:Y:S01]  /*4ae0*/  FFMA.FTZ R90, R90, R5.reuse, -R25.reuse ;  /* 0x000000055a5a7223 */ /* 0x180fe20000010819 */
[----:B------:R-:W1:Y:S01]  /*4af0*/  MUFU.EX2 R9, R9 ;  /* 0x0000000900097308 */ /* 0x000e620000000800 */
[-CC-:B------:R-:W-:Y:S01]  /*4b00*/  FFMA.FTZ R92, R92, R5.reuse, -R25.reuse ;  /* 0x000000055c5c7223 */ /* 0x180fe20000010819 */
[-CC-:B------:R-:W-:Y:S01]  /*4b10*/  FFMA.FTZ R94, R94, R5.reuse, -R25.reuse ;  /* 0x000000055e5e7223 */ /* 0x180fe20000010819 */
[-CC-:B------:R-:W-:Y:S01]  /*4b20*/  FFMA.FTZ R96, R96, R5.reuse, -R25.reuse ;  /* 0x0000000560607223 */ /* 0x180fe20000010819 */
[-CC-:B------:R-:W-:Y:S01]  /*4b30*/  FFMA.FTZ R98, R98, R5.reuse, -R25.reuse ;  /* 0x0000000562627223 */ /* 0x180fe20000010819 */
[-CC-:B------:R-:W-:Y:S01]  /*4b40*/  FFMA.FTZ R100, R100, R5.reuse, -R25.reuse ;  /* 0x0000000564647223 */ /* 0x180fe20000010819 */
[-CC-:B------:R-:W-:Y:S01]  /*4b50*/  FFMA.FTZ R102, R102, R5.reuse, -R25.reuse ;  /* 0x0000000566667223 */ /* 0x180fe20000010819 */
[-CC-:B------:R-:W-:Y:S01]  /*4b60*/  FFMA.FTZ R104, R104, R5.reuse, -R25.reuse ;  /* 0x0000000568687223 */ /* 0x180fe20000010819 */
[----:B------:R-:W2:Y:S01]  /*4b70*/  MUFU.EX2 R202, R202 ;  /* 0x000000ca00ca7308 */ /* 0x000ea20000000800 */
[-CC-:B------:R-:W-:Y:S01]  /*4b80*/  FFMA.FTZ R106, R106, R5.reuse, -R25.reuse ;  /* 0x000000056a6a7223 */ /* 0x180fe20000010819 */
[-CC-:B------:R-:W-:Y:S01]  /*4b90*/  FFMA.FTZ R108, R108, R5.reuse, -R25.reuse ;  /* 0x000000056c6c7223 */ /* 0x180fe20000010819 */
[-CC-:B------:R-:W-:Y:S01]  /*4ba0*/  FFMA.FTZ R66, R66, R5.reuse, -R25.reuse ;  /* 0x0000000542427223 */ /* 0x180fe20000010819 */
[----:B------:R-:W-:Y:S01]  /*4bb0*/  FFMA.FTZ R25, R110, R5, -R25 ;  /* 0x000000056e197223 */ /* 0x000fe20000010819 */
[----:B------:R-:W-:Y:S01]  /*4bc0*/  MOV R110, R119 ;  /* 0x00000077006e7202 */ /* 0x000fe20000000f00 */
[----:B------:R-:W-:-:S02]  /*4bd0*/  IMAD.MOV.U32 R80, RZ, RZ, R119 ;  /* 0x000000ffff507224 */ /* 0x000fc400078e0077 */
[----:B------:R3:W5:Y:S01]  /*4be0*/  MUFU.EX2 R11, R70 ;  /* 0x00000046000b7308 */ /* 0x0007620000000800 */
[--C-:B------:R-:W-:Y:S02]  /*4bf0*/  IMAD.MOV.U32 R76, RZ, RZ, R119.reuse ;  /* 0x000000ffff4c7224 */ /* 0x100fe400078e0077 */
[--C-:B------:R-:W-:Y:S02]  /*4c00*/  IMAD.MOV.U32 R73, RZ, RZ, R119.reuse ;  /* 0x000000ffff497224 */ /* 0x100fe400078e0077 */
[--C-:B------:R-:W-:Y:S01]  /*4c10*/  IMAD.MOV.U32 R72, RZ, RZ, R119.reuse ;  /* 0x000000ffff487224 */ /* 0x100fe200078e0077 */
[----:B0-----:R-:W-:Y:S02]  /*4c20*/  FMNMX.FTZ R68, R21, R68, !PT ;  /* 0x0000004415447209 */ /* 0x001fe40007810000 */
[----:B------:R-:W0:Y:S01]  /*4c30*/  MUFU.EX2 R196, R196 ;  /* 0x000000c400c47308 */ /* 0x000e220000000800 */
[--C-:B---3--:R-:W-:Y:S02]  /*4c40*/  IMAD.MOV.U32 R70, RZ, RZ, R119.reuse ;  /* 0x000000ffff467224 */ /* 0x108fe400078e0077 */
[----:B------:R-:W3:Y:S05]  /*4c50*/  SHFL.BFLY PT, R21, R68, 0x1, 0x1f ;  /* 0x0c201f0044157f89 */ /* 0x000eea00000e0000 */
[----:B------:R4:W-:Y:S08]  /*4c60*/  MUFU.EX2 R13, R74 ;  /* 0x0000004a000d7308 */ /* 0x0009f00000000800 */
[----:B------:R-:W-:Y:S01]  /*4c70*/  MUFU.EX2 R198, R198 ;  /* 0x000000c600c67308 */ /* 0x000fe20000000800 */
[----:B----4-:R-:W-:-:S07]  /*4c80*/  IMAD.MOV.U32 R74, RZ, RZ, R119 ;  /* 0x000000ffff4a7224 */ /* 0x010fce00078e0077 */
[----:B------:R4:W-:Y:S01]  /*4c90*/  MUFU.EX2 R15, R78 ;  /* 0x0000004e000f7308 */ /* 0x0009e20000000800 */
[----:B---3--:R-:W-:Y:S02]  /*4ca0*/  FMNMX.FTZ R8, R68, R21, !PT ;  /* 0x0000001544087209 */ /* 0x008fe40007810000 */
[----:B------:R-:W-:Y:S02]  /*4cb0*/  MOV R68, R119 ;  /* 0x0000007700447202 */ /* 0x000fe40000000f00 */
[C---:B------:R-:W-:Y:S01]  /*4cc0*/  FSETP.NEU.FTZ.AND P2, PT, R8.reuse, -INF , PT ;  /* 0xff8000000800780b */ /* 0x040fe20003f5d000 */
[----:B------:R-:W-:Y:S02]  /*4cd0*/  FMUL.FTZ R43, R8, R5 ;  /* 0x00000005082b7220 */ /* 0x000fe40000410000 */
[----:B------:R-:W-:Y:S01]  /*4ce0*/  MUFU.EX2 R192, R192 ;  /* 0x000000c000c07308 */ /* 0x000fe20000000800 */
[----:B----4-:R-:W-:Y:S02]  /*4cf0*/  IMAD.MOV.U32 R78, RZ, RZ, R119 ;  /* 0x000000ffff4e7224 */ /* 0x010fe400078e0077 */
[----:B------:R-:W-:-:S02]  /*4d00*/  FSEL R43, R43, RZ, P2 ;  /* 0x000000ff2b2b7208 */ /* 0x000fc40001000000 */
[----:B------:R-:W-:Y:S01]  /*4d10*/  ISETP.GE.AND P2, PT, R81, 0x71, PT ;  /* 0x000000715100780c */ /* 0x000fe20003f46270 */
[----:B------:R-:W-:Y:S02]  /*4d20*/  IMAD.MOV.U32 R81, RZ, RZ, R119 ;  /* 0x000000ffff517224 */ /* 0x000fe400078e0077 */
[----:B------:R-:W-:Y:S01]  /*4d30*/  MUFU.EX2 R29, R82 ;  /* 0x00000052001d7308 */ /* 0x000fe20000000800 */
[-CC-:B------:R-:W-:Y:S01]  /*4d40*/  FFMA.FTZ R2, R2, R5.reuse, -R43.reuse ;  /* 0x0000000502027223 */ /* 0x180fe2000001082b */
[-CC-:B------:R-:W-:Y:S01]  /*4d50*/  FFMA.FTZ R3, R3, R5.reuse, -R43.reuse ;  /* 0x0000000503037223 */ /* 0x180fe2000001082b */
[-CC-:B------:R-:W-:Y:S01]  /*4d60*/  FFMA.FTZ R6, R6, R5.reuse, -R43.reuse ;  /* 0x0000000506067223 */ /* 0x180fe2000001082b */
[-CC-:B------:R-:W-:Y:S01]  /*4d70*/  FFMA.FTZ R10, R10, R5.reuse, -R43.reuse ;  /* 0x000000050a0a7223 */ /* 0x180fe2000001082b */
[-CC-:B------:R-:W-:Y:S01]  /*4d80*/  FFMA.FTZ R12, R12, R5.reuse, -R43.reuse ;  /* 0x000000050c0c7223 */ /* 0x180fe2000001082b */
[-CC-:B------:R-:W-:Y:S01]  /*4d90*/  FFMA.FTZ R14, R14, R5.reuse, -R43.reuse ;  /* 0x000000050e0e7223 */ /* 0x180fe2000001082b */
[-CC-:B------:R-:W-:Y:S01]  /*4da0*/  FFMA.FTZ R20, R20, R5.reuse, -R43.reuse ;  /* 0x0000000514147223 */ /* 0x180fe2000001082b */
        /* <DEDUP_REMOVED lines=8> */
[----:B------:R1:W3:Y:S01]  /*4e30*/  MUFU.EX2 R201, R3 ;  /* 0x0000000300c97308 */ /* 0x0002e20000000800 */
[-CC-:B------:R-:W-:Y:S01]  /*4e40*/  FFMA.FTZ R48, R48, R5.reuse, -R43.reuse ;  /* 0x0000000530307223 */ /* 0x180fe2000001082b */
[-CC-:B------:R-:W-:Y:S01]  /*4e50*/  FFMA.FTZ R38, R38, R5.reuse, -R43.reuse ;  /* 0x0000000526267223 */ /* 0x180fe2000001082b */
[-CC-:B------:R-:W-:Y:S01]  /*4e60*/  FFMA.FTZ R24, R24, R5.reuse, -R43.reuse ;  /* 0x0000000518187223 */ /* 0x180fe2000001082b */
[-CC-:B------:R-:W-:Y:S01]  /*4e70*/  FFMA.FTZ R50, R50, R5.reuse, -R43.reuse ;  /* 0x0000000532327223 */ /* 0x180fe2000001082b */
[-CC-:B------:R-:W-:Y:S01]  /*4e80*/  FFMA.FTZ R28, R28, R5.reuse, -R43.reuse ;  /* 0x000000051c1c7223 */ /* 0x180fe2000001082b */
[-CC-:B------:R-:W-:Y:S01]  /*4e90*/  FFMA.FTZ R52, R52, R5.reuse, -R43.reuse ;  /* 0x0000000534347223 */ /* 0x180fe2000001082b */
[-C--:B------:R-:W-:Y:S01]  /*4ea0*/  FFMA.FTZ R54, R54, R5.reuse, -R43 ;  /* 0x0000000536367223 */ /* 0x080fe2000001082b */
[----:B------:R-:W4:Y:S01]  /*4eb0*/  MUFU.EX2 R6, R6 ;  /* 0x0000000600067308 */ /* 0x000f220000000800 */
[----:B-1----:R-:W-:Y:S01]  /*4ec0*/  FADD.FTZ R3, R200, R9 ;  /* 0x00000009c8037221 */ /* 0x002fe20000010000 */
[----:B------:R-:W-:Y:S01]  /*4ed0*/  F2FP.F16.F32.PACK_AB R200, R9, R200 ;  /* 0x000000c809c8723e */ /* 0x000fe200000000ff */
[-CC-:B------:R-:W-:Y:S01]  /*4ee0*/  FFMA.FTZ R56, R56, R5.reuse, -R43.reuse ;  /* 0x0000000538387223 */ /* 0x180fe2000001082b */
[-CC-:B------:R-:W-:Y:S01]  /*4ef0*/  FFMA.FTZ R58, R58, R5.reuse, -R43.reuse ;  /* 0x000000053a3a7223 */ /* 0x180fe2000001082b */
[-CC-:B------:R-:W-:Y:S01]  /*4f00*/  FFMA.FTZ R60, R60, R5.reuse, -R43.reuse ;  /* 0x000000053c3c7223 */ /* 0x180fe2000001082b */
[-CC-:B------:R-:W-:Y:S01]  /*4f10*/  FFMA.FTZ R26, R26, R5.reuse, -R43.reuse ;  /* 0x000000051a1a7223 */ /* 0x180fe2000001082b */
[-CC-:B------:R-:W-:Y:S01]  /*4f20*/  FFMA.FTZ R62, R62, R5.reuse, -R43.reuse ;  /* 0x000000053e3e7223 */ /* 0x180fe2000001082b */
[----:B------:R2:W1:Y:S01]  /*4f30*/  MUFU.EX2 R203, R10 ;  /* 0x0000000a00cb7308 */ /* 0x0004620000000800 */
[-CC-:B------:R-:W-:Y:S01]  /*4f40*/  FFMA.FTZ R30, R30, R5.reuse, -R43.reuse ;  /* 0x000000051e1e7223 */ /* 0x180fe2000001082b */
[----:B------:R-:W-:Y:S01]  /*4f50*/  FFMA.FTZ R43, R64, R5, -R43 ;  /* 0x00000005402b7223 */ /* 0x000fe2000001082b */
[----:B------:R-:W-:Y:S01]  /*4f60*/  MOV R82, R119 ;  /* 0x0000007700527202 */ /* 0x000fe20000000f00 */
[----:B------:R-:W-:-:S04]  /*4f70*/  IMAD.MOV.U32 R64, RZ, RZ, R119 ;  /* 0x000000ffff407224 */ /* 0x000fc800078e0077 */
[----:B------:R-:W1:Y:S01]  /*4f80*/  MUFU.EX2 R12, R12 ;  /* 0x0000000c000c7308 */ /* 0x000e620000000800 */
[----:B--2---:R-:W-:Y:S01]  /*4f90*/  FADD.FTZ R10, R202, R3 ;  /* 0x00000003ca0a7221 */ /* 0x004fe20000010000 */
[----:B-----5:R-:W-:-:S03]  /*4fa0*/  F2FP.F16.F32.PACK_AB R202, R11, R202 ;  /* 0x000000ca0bca723e */ /* 0x020fc600000000ff */
[----:B------:R-:W-:-:S03]  /*4fb0*/  FADD.FTZ R3, R11, R10 ;  /* 0x0000000a0b037221 */ /* 0x000fc60000010000 */
[----:B------:R2:W5:Y:S01]  /*4fc0*/  MUFU.EX2 R197, R14 ;  /* 0x0000000e00c57308 */ /* 0x0005620000000800 */
[----:B0-----:R-:W-:Y:S01]  /*4fd0*/  FADD.FTZ R10, R196, R3 ;  /* 0x00000003c40a7221 */ /* 0x001fe20000010000 */
[----:B---3--:R-:W-:Y:S01]  /*4fe0*/  FADD.FTZ R3, R2, R201 ;  /* 0x000000c902037221 */ /* 0x008fe20000010000 */
[----:B------:R-:W-:Y:S02]  /*4ff0*/  F2FP.F16.F32.PACK_AB R201, R201, R2 ;  /* 0x00000002c9c9723e */ /* 0x000fe400000000ff */
[C---:B------:R-:W-:Y:S01]  /*5000*/  FADD.FTZ R45, R13.reuse, R10 ;  /* 0x0000000a0d2d7221 */ /* 0x040fe20000010000 */
[----:B----4-:R-:W-:Y:S01]  /*5010*/  FADD.FTZ R10, R6, R3 ;  /* 0x00000003060a7221 */ /* 0x010fe20000010000 */
[----:B------:R-:W-:Y:S01]  /*5020*/  F2FP.F16.F32.PACK_AB R196, R13, R196 ;  /* 0x000000c40dc4723e */ /* 0x000fe200000000ff */
[----:B------:R-:W0:Y:S01]  /*5030*/  MUFU.EX2 R20, R20 ;  /* 0x0000001400147308 */ /* 0x000e220000000800 */
[----:B--2---:R-:W-:Y:S01]  /*5040*/  FADD.FTZ R14, R198, R45 ;  /* 0x0000002dc60e7221 */ /* 0x004fe20000010000 */
[C---:B-1----:R-:W-:Y:S01]  /*5050*/  FADD.FTZ R3, R203.reuse, R10 ;  /* 0x0000000acb037221 */ /* 0x042fe20000010000 */
[----:B------:R-:W-:Y:S01]  /*5060*/  F2FP.F16.F32.PACK_AB R203, R203, R6 ;  /* 0x00000006cbcb723e */ /* 0x000fe200000000ff */
[----:B------:R-:W-:-:S02]  /*5070*/  IMAD.MOV.U32 R6, RZ, RZ, 0x3f800000 ;  /* 0x3f800000ff067424 */ /* 0x000fc400078e00ff */
[C---:B------:R-:W-:Y:S01]  /*5080*/  FADD.FTZ R45, R15.reuse, R14 ;  /* 0x0000000e0f2d7221 */ /* 0x040fe20000010000 */
[----:B------:R-:W-:Y:S01]  /*5090*/  FADD.FTZ R10, R12, R3 ;  /* 0x000000030c0a7221 */ /* 0x000fe20000010000 */
[----:B------:R-:W-:Y:S01]  /*50a0*/  F2FP.F16.F32.PACK_AB R198, R15, R198 ;  /* 0x000000c60fc6723e */ /* 0x000fe200000000ff */
[----:B------:R-:W1:Y:S01]  /*50b0*/  MUFU.EX2 R33, R33 ;  /* 0x0000002100217308 */ /* 0x000e620000000800 */
[----:B------:R-:W-:Y:S01]  /*50c0*/  FADD.FTZ R14, R192, R45 ;  /* 0x0000002dc00e7221 */ /* 0x000fe20000010000 */
[----:B-----5:R-:W-:Y:S01]  /*50d0*/  FADD.FTZ R3, R197, R10 ;  /* 0x0000000ac5037221 */ /* 0x020fe20000010000 */
[C---:B------:R-:W-:Y:S02]  /*50e0*/  F2FP.F16.F32.PACK_AB R192, R29.reuse, R192 ;  /* 0x000000c01dc0723e */ /* 0x040fe400000000ff */
[----:B------:R-:W-:Y:S01]  /*50f0*/  FADD.FTZ R14, R29, R14 ;  /* 0x0000000e1d0e7221 */ /* 0x000fe20000010000 */
[----:B------:R-:W-:Y:S01]  /*5100*/  F2FP.F16.F32.PACK_AB R197, R197, R12 ;  /* 0x0000000cc5c5723e */ /* 0x000fe200000000ff */
[----:B------:R-:W-:Y:S01]  /*5110*/  IMAD.MOV.U32 R29, RZ, RZ, R119 ;  /* 0x000000ffff1d7224 */ /* 0x000fe200078e0077 */
[----:B------:R2:W3:Y:S01]  /*5120*/  MUFU.EX2 R199, R40 ;  /* 0x0000002800c77308 */ /* 0x0004e20000000800 */
[----:B0-----:R-:W-:-:S07]  /*5130*/  FADD.FTZ R10, R20, R3 ;  /* 0x00000003140a7221 */ /* 0x001fce0000010000 */
[----:B------:R-:W0:Y:S01]  /*5140*/  MUFU.EX2 R194, R35 ;  /* 0x0000002300c27308 */ /* 0x000e220000000800 */
[----:B-1----:R-:W-:Y:S01]  /*5150*/  FADD.FTZ R45, R33, R14 ;  /* 0x0000000e212d7221 */ /* 0x002fe20000010000 */
[----:B--2---:R-:W-:-:S06]  /*5160*/  MOV R40, R119 ;  /* 0x0000007700287202 */ /* 0x004fcc0000000f00 */
[----:B------:R-:W1:Y:S01]  /*5170*/  MUFU.EX2 R32, R32 ;  /* 0x0000002000207308 */ /* 0x000e620000000800 */
[C---:B---3--:R-:W-:Y:S01]  /*5180*/  FADD.FTZ R3, R199.reuse, R10 ;  /* 0x0000000ac7037221 */ /* 0x048fe20000010000 */
[----:B------:R-:W-:-:S06]  /*5190*/  F2FP.F16.F32.PACK_AB R199, R199, R20 ;  /* 0x00000014c7c7723e */ /* 0x000fcc00000000ff */
[----:B------:R-:W2:Y:S01]  /*51a0*/  MUFU.EX2 R84, R84 ;  /* 0x0000005400547308 */ /* 0x000ea20000000800 */
[C---:B0-----:R-:W-:Y:S01]  /*51b0*/  FADD.FTZ R45, R194.reuse, R45 ;  /* 0x0000002dc22d7221 */ /* 0x041fe20000010000 */
[----:B------:R-:W-:Y:S02]  /*51c0*/  F2FP.F16.F32.PACK_AB R194, R194, R33 ;  /* 0x00000021c2c2723e */ /* 0x000fe400000000ff */
[----:B------:R-:W-:-:S04]  /*51d0*/  MOV R33, R119 ;  /* 0x0000007700217202 */ /* 0x000fc80000000f00 */
[----:B------:R0:W3:Y:S01]  /*51e0*/  MUFU.EX2 R193, R42 ;  /* 0x0000002a00c17308 */ /* 0x0000e20000000800 */
[----:B-1----:R-:W-:-:S07]  /*51f0*/  FADD.FTZ R10, R32, R3 ;  /* 0x00000003200a7221 */ /* 0x002fce0000010000 */
[----:B------:R1:W4:Y:S01]  /*5200*/  MUFU.EX2 R27, R86 ;  /* 0x00000056001b7308 */ /* 0x0003220000000800 */
[----:B--2---:R-:W-:Y:S01]  /*5210*/  FADD.FTZ R14, R84, R45 ;  /* 0x0000002d540e7221 */ /* 0x004fe20000010000 */
[----:B0-----:R-:W-:-:S06]  /*5220*/  IMAD.MOV.U32 R42, RZ, RZ, R119 ;  /* 0x000000ffff2a7224 */ /* 0x001fcc00078e0077 */
[----:B------:R-:W0:Y:S01]  /*5230*/  MUFU.EX2 R34, R34 ;  /* 0x0000002200227308 */ /* 0x000e220000000800 */
[C---:B---3--:R-:W-:Y:S01]  /*5240*/  FADD.FTZ R3, R193.reuse, R10 ;  /* 0x0000000ac1037221 */ /* 0x048fe20000010000 */
[----:B------:R-:W-:Y:S01]  /*5250*/  F2FP.F16.F32.PACK_AB R193, R193, R32 ;  /* 0x00000020c1c1723e */ /* 0x000fe200000000ff */
[--C-:B-1----:R-:W-:Y:S02]  /*5260*/  IMAD.MOV.U32 R86, RZ, RZ, R119.reuse ;  /* 0x000000ffff567224 */ /* 0x102fe400078e0077 */
[----:B------:R-:W-:-:S03]  /*5270*/  IMAD.MOV.U32 R32, RZ, RZ, R119 ;  /* 0x000000ffff207224 */ /* 0x000fc600078e0077 */
[----:B------:R-:W1:Y:S01]  /*5280*/  MUFU.EX2 R88, R88 ;  /* 0x0000005800587308 */ /* 0x000e620000000800 */
[C---:B----4-:R-:W-:Y:S01]  /*5290*/  FADD.FTZ R45, R27.reuse, R14 ;  /* 0x0000000e1b2d7221 */ /* 0x050fe20000010000 */
[----:B------:R-:W-:Y:S01]  /*52a0*/  F2FP.F16.F32.PACK_AB R188, R27, R84 ;  /* 0x000000541bbc723e */ /* 0x000fe200000000ff */
[--C-:B------:R-:W-:Y:S02]  /*52b0*/  IMAD.MOV.U32 R84, RZ, RZ, R119.reuse ;  /* 0x000000ffff547224 */ /* 0x100fe400078e0077 */
[----:B------:R-:W-:-:S03]  /*52c0*/  IMAD.MOV.U32 R27, RZ, RZ, R119 ;  /* 0x000000ffff1b7224 */ /* 0x000fc600078e0077 */
[----:B------:R2:W3:Y:S01]  /*52d0*/  MUFU.EX2 R195, R44 ;  /* 0x0000002c00c37308 */ /* 0x0004e20000000800 */
[----:B0-----:R-:W-:-:S07]  /*52e0*/  FADD.FTZ R0, R34, R3 ;  /* 0x0000000322007221 */ /* 0x001fce0000010000 */
[----:B------:R0:W4:Y:S01]  /*52f0*/  MUFU.EX2 R31, R90 ;  /* 0x0000005a001f7308 */ /* 0x0001220000000800 */
[----:B-1----:R-:W-:Y:S01]  /*5300*/  FADD.FTZ R10, R88, R45 ;  /* 0x0000002d580a7221 */ /* 0x002fe20000010000 */
[----:B--2---:R-:W-:-:S06]  /*5310*/  IMAD.MOV.U32 R44, RZ, RZ, R119 ;  /* 0x000000ffff2c7224 */ /* 0x004fcc00078e0077 */
[----:B------:R-:W1:Y:S01]  /*5320*/  MUFU.EX2 R36, R36 ;  /* 0x0000002400247308 */ /* 0x000e620000000800 */
[C---:B---3--:R-:W-:Y:S01]  /*5330*/  FADD.FTZ R3, R195.reuse, R0 ;  /* 0x00000000c3037221 */ /* 0x048fe20000010000 */
[----:B------:R-:W-:Y:S01]  /*5340*/  F2FP.F16.F32.PACK_AB R195, R195, R34 ;  /* 0x00000022c3c3723e */ /* 0x000fe200000000ff */
[--C-:B0-----:R-:W-:Y:S02]  /*5350*/  IMAD.MOV.U32 R90, RZ, RZ, R119.reuse ;  /* 0x000000ffff5a7224 */ /* 0x101fe400078e0077 */
[----:B------:R-:W-:-:S03]  /*5360*/  IMAD.MOV.U32 R34, RZ, RZ, R119 ;  /* 0x000000ffff227224 */ /* 0x000fc600078e0077 */
[----:B------:R-:W0:Y:S01]  /*5370*/  MUFU.EX2 R92, R92 ;  /* 0x0000005c005c7308 */ /* 0x000e220000000800 */
[C---:B----4-:R-:W-:Y:S01]  /*5380*/  FADD.FTZ R45, R31.reuse, R10 ;  /* 0x0000000a1f2d7221 */ /* 0x050fe20000010000 */
[----:B------:R-:W-:Y:S01]  /*5390*/  F2FP.F16.F32.PACK_AB R190, R31, R88 ;  /* 0x000000581fbe723e */ /* 0x000fe200000000ff */
[--C-:B------:R-:W-:Y:S02]  /*53a0*/  IMAD.MOV.U32 R88, RZ, RZ, R119.reuse ;  /* 0x000000ffff587224 */ /* 0x100fe400078e0077 */
[----:B------:R-:W-:-:S03]  /*53b0*/  IMAD.MOV.U32 R31, RZ, RZ, R119 ;  /* 0x000000ffff1f7224 */ /* 0x000fc600078e0077 */
[----:B------:R2:W3:Y:S01]  /*53c0*/  MUFU.EX2 R189, R46 ;  /* 0x0000002e00bd7308 */ /* 0x0004e20000000800 */
[----:B-1----:R-:W-:-:S07]  /*53d0*/  FADD.FTZ R0, R36, R3 ;  /* 0x0000000324007221 */ /* 0x002fce0000010000 */
[----:B------:R1:W4:Y:S01]  /*53e0*/  MUFU.EX2 R35, R94 ;  /* 0x0000005e00237308 */ /* 0x0003220000000800 */
[----:B0-----:R-:W-:Y:S01]  /*53f0*/  FADD.FTZ R10, R92, R45 ;  /* 0x0000002d5c0a7221 */ /* 0x001fe20000010000 */
[----:B--2---:R-:W-:-:S06]  /*5400*/  IMAD.MOV.U32 R46, RZ, RZ, R119 ;  /* 0x000000ffff2e7224 */ /* 0x004fcc00078e0077 */
[----:B------:R-:W0:Y:S01]  /*5410*/  MUFU.EX2 R48, R48 ;  /* 0x0000003000307308 */ /* 0x000e220000000800 */
[C---:B---3--:R-:W-:Y:S01]  /*5420*/  FADD.FTZ R3, R189.reuse, R0 ;  /* 0x00000000bd037221 */ /* 0x048fe20000010000 */
[----:B------:R-:W-:Y:S01]  /*5430*/  F2FP.F16.F32.PACK_AB R189, R189, R36 ;  /* 0x00000024bdbd723e */ /* 0x000fe200000000ff */
[--C-:B-1----:R-:W-:Y:S02]  /*5440*/  IMAD.MOV.U32 R94, RZ, RZ, R119.reuse ;  /* 0x000000ffff5e7224 */ /* 0x102fe400078e0077 */
[----:B------:R-:W-:-:S03]  /*5450*/  IMAD.MOV.U32 R36, RZ, RZ, R119 ;  /* 0x000000ffff247224 */ /* 0x000fc600078e0077 */
[----:B------:R1:W2:Y:S01]  /*5460*/  MUFU.EX2 R191, R38 ;  /* 0x0000002600bf7308 */ /* 0x0002a20000000800 */
[C---:B----4-:R-:W-:Y:S01]  /*5470*/  FADD.FTZ R45, R35.reuse, R10 ;  /* 0x0000000a232d7221 */ /* 0x050fe20000010000 */
[----:B------:R-:W-:Y:S01]  /*5480*/  F2FP.F16.F32.PACK_AB R184, R35, R92 ;  /* 0x0000005c23b8723e */ /* 0x000fe200000000ff */
[----:B------:R-:W-:Y:S02]  /*5490*/  IMAD.MOV.U32 R92, RZ, RZ, R119 ;  /* 0x000000ffff5c7224 */ /* 0x000fe400078e0077 */
[----:B------:R-:W-:Y:S01]  /*54a0*/  FADD.FTZ R10, R186, R45 ;  /* 0x0000002dba0a7221 */ /* 0x000fe20000010000 */
[----:B------:R-:W-:Y:S02]  /*54b0*/  IMAD.MOV.U32 R45, RZ, RZ, R119 ;  /* 0x000000ffff2d7224 */ /* 0x000fe400078e0077 */
[----:B------:R3:W4:Y:S01]  /*54c0*/  MUFU.EX2 R37, R96 ;  /* 0x0000006000257308 */ /* 0x0007220000000800 */
[----:B0-----:R-:W-:Y:S01]  /*54d0*/  FADD.FTZ R0, R48, R3 ;  /* 0x0000000330007221 */ /* 0x001fe20000010000 */
[----:B-1----:R-:W-:-:S02]  /*54e0*/  IMAD.MOV.U32 R38, RZ, RZ, R119 ;  /* 0x000000ffff267224 */ /* 0x002fc400078e0077 */
[----:B------:R-:W-:-:S04]  /*54f0*/  IMAD.MOV.U32 R35, RZ, RZ, R119 ;  /* 0x000000ffff237224 */ /* 0x000fc800078e0077 */
[----:B------:R-:W0:Y:S01]  /*5500*/  MUFU.EX2 R24, R24 ;  /* 0x0000001800187308 */ /* 0x000e220000000800 */
[C---:B--2---:R-:W-:Y:S01]  /*5510*/  FADD.FTZ R3, R191.reuse, R0 ;  /* 0x00000000bf037221 */ /* 0x044fe20000010000 */
[----:B------:R-:W-:Y:S01]  /*5520*/  F2FP.F16.F32.PACK_AB R191, R191, R48 ;  /* 0x00000030bfbf723e */ /* 0x000fe200000000ff */
[----:B------:R-:W-:Y:S01]  /*5530*/  IMAD.MOV.U32 R48, RZ, RZ, R119 ;  /* 0x000000ffff307224 */ /* 0x000fe200078e0077 */
[----:B---3--:R-:W-:-:S04]  /*5540*/  MOV R96, R119 ;  /* 0x0000007700607202 */ /* 0x008fc80000000f00 */
[----:B------:R-:W1:Y:S01]  /*5550*/  MUFU.EX2 R98, R98 ;  /* 0x0000006200627308 */ /* 0x000e620000000800 */
[C---:B----4-:R-:W-:Y:S01]  /*5560*/  FADD.FTZ R9, R37.reuse, R10 ;  /* 0x0000000a25097221 */ /* 0x050fe20000010000 */
[----:B------:R-:W-:Y:S01]  /*5570*/  F2FP.F16.F32.PACK_AB R186, R37, R186 ;  /* 0x000000ba25ba723e */ /* 0x000fe200000000ff */
[----:B------:R-:W-:-:S05]  /*5580*/  IMAD.MOV.U32 R37, RZ, RZ, R119 ;  /* 0x000000ffff257224 */ /* 0x000fca00078e0077 */
        /* <DEDUP_REMOVED lines=38> */
[----:B0-----:R-:W-:Y:S01]  /*57f0*/  IMAD.MOV.U32 R108, RZ, RZ, R119 ;  /* 0x000000ffff6c7224 */ /* 0x001fe200078e0077 */
[----:B------:R-:W-:-:S04]  /*5800*/  MOV R54, R119 ;  /* 0x0000007700367202 */ /* 0x000fc80000000f00 */
[----:B------:R-:W0:Y:S01]  /*5810*/  MUFU.EX2 R66, R66 ;  /* 0x0000004200427308 */ /* 0x000e220000000800 */
[C---:B----4-:R-:W-:Y:S01]  /*5820*/  FADD.FTZ R9, R21.reuse, R10 ;  /* 0x0000000a15097221 */ /* 0x050fe20000010000 */
[----:B------:R-:W-:Y:S01]  /*5830*/  F2FP.F16.F32.PACK_AB R176, R21, R106 ;  /* 0x0000006a15b0723e */ /* 0x000fe200000000ff */
[----:B------:R-:W-:-:S05]  /*5840*/  IMAD.MOV.U32 R106, RZ, RZ, R119 ;  /* 0x000000ffff6a7224 */ /* 0x000fca00078e0077 */
[----:B------:R2:W3:Y:S01]  /*5850*/  MUFU.EX2 R183, R60 ;  /* 0x0000003c00b77308 */ /* 0x0004e20000000800 */
[----:B-1----:R-:W-:-:S07]  /*5860*/  FADD.FTZ R0, R58, R3 ;  /* 0x000000033a007221 */ /* 0x002fce0000010000 */
[----:B------:R-:W1:Y:S01]  /*5870*/  MUFU.EX2 R26, R26 ;  /* 0x0000001a001a7308 */ /* 0x000e620000000800 */
[----:B0-----:R-:W-:Y:S01]  /*5880*/  FADD.FTZ R10, R66, R9 ;  /* 0x00000009420a7221 */ /* 0x001fe20000010000 */
[----:B--2---:R-:W-:-:S06]  /*5890*/  IMAD.MOV.U32 R60, RZ, RZ, R119 ;  /* 0x000000ffff3c7224 */ /* 0x004fcc00078e0077 */
[----:B------:R0:W2:Y:S01]  /*58a0*/  MUFU.EX2 R177, R62 ;  /* 0x0000003e00b17308 */ /* 0x0000a20000000800 */
[C---:B---3--:R-:W-:Y:S01]  /*58b0*/  FADD.FTZ R9, R183.reuse, R0 ;  /* 0x00000000b7097221 */ /* 0x048fe20000010000 */
[----:B------:R-:W-:Y:S01]  /*58c0*/  F2FP.F16.F32.PACK_AB R183, R183, R58 ;  /* 0x0000003ab7b7723e */ /* 0x000fe200000000ff */
[----:B------:R-:W-:-:S05]  /*58d0*/  IMAD.MOV.U32 R58, RZ, RZ, R119 ;  /* 0x000000ffff3a7224 */ /* 0x000fca00078e0077 */
[----:B------:R-:W3:Y:S01]  /*58e0*/  MUFU.EX2 R30, R30 ;  /* 0x0000001e001e7308 */ /* 0x000ee20000000800 */
[----:B-1----:R-:W-:Y:S01]  /*58f0*/  FADD.FTZ R0, R26, R9 ;  /* 0x000000091a007221 */ /* 0x002fe20000010000 */
[----:B0-----:R-:W-:-:S06]  /*5900*/  IMAD.MOV.U32 R62, RZ, RZ, R119 ;  /* 0x000000ffff3e7224 */ /* 0x001fcc00078e0077 */
[----:B------:R-:W0:Y:S01]  /*5910*/  MUFU.EX2 R25, R25 ;  /* 0x0000001900197308 */ /* 0x000e220000000800 */
[C---:B--2---:R-:W-:Y:S01]  /*5920*/  FADD.FTZ R9, R177.reuse, R0 ;  /* 0x00000000b1097221 */ /* 0x044fe20000010000 */
[----:B------:R-:W-:Y:S01]  /*5930*/  F2FP.F16.F32.PACK_AB R177, R177, R26 ;  /* 0x0000001ab1b1723e */ /* 0x000fe200000000ff */
[----:B------:R-:W-:Y:S01]  /*5940*/  IMAD.MOV.U32 R0, RZ, RZ, 0x3f800000 ;  /* 0x3f800000ff007424 */ /* 0x000fe200078e00ff */
[----:B------:R-:W-:-:S04]  /*5950*/  MOV R26, R119 ;  /* 0x00000077001a7202 */ /* 0x000fc80000000f00 */
[----:B------:R-:W1:Y:S01]  /*5960*/  MUFU.EX2 R43, R43 ;  /* 0x0000002b002b7308 */ /* 0x000e620000000800 */
[----:B---3--:R-:W-:Y:S01]  /*5970*/  FADD.FTZ R2, R30, R9 ;  /* 0x000000091e027221 */ /* 0x008fe20000010000 */
[C---:B0-----:R-:W-:Y:S01]  /*5980*/  FADD.FTZ R3, R25.reuse, R10 ;  /* 0x0000000a19037221 */ /* 0x041fe20000010000 */
[----:B------:R-:W-:Y:S01]  /*5990*/  F2FP.F16.F32.PACK_AB R178, R25, R66 ;  /* 0x0000004219b2723e */ /* 0x000fe200000000ff */
[--C-:B------:R-:W-:Y:S02]  /*59a0*/  IMAD.MOV.U32 R66, RZ, RZ, R119.reuse ;  /* 0x000000ffff427224 */ /* 0x100fe400078e0077 */
[--C-:B------:R-:W-:Y:S02]  /*59b0*/  IMAD.MOV.U32 R25, RZ, RZ, R119.reuse ;  /* 0x000000ffff197224 */ /* 0x100fe400078e0077 */
[C---:B-1----:R-:W-:Y:S01]  /*59c0*/  FADD.FTZ R2, R43.reuse, R2 ;  /* 0x000000022b027221 */ /* 0x042fe20000010000 */
[----:B------:R-:W-:Y:S01]  /*59d0*/  F2FP.F16.F32.PACK_AB R179, R43, R30 ;  /* 0x0000001e2bb3723e */ /* 0x000fe200000000ff */
[----:B------:R-:W-:-:S02]  /*59e0*/  IMAD.MOV.U32 R43, RZ, RZ, R119 ;  /* 0x000000ffff2b7224 */ /* 0x000fc400078e0077 */
[----:B------:R-:W-:Y:S01]  /*59f0*/  IMAD.MOV.U32 R30, RZ, RZ, R119 ;  /* 0x000000ffff1e7224 */ /* 0x000fe200078e0077 */
[----:B------:R-:W-:Y:S06]  /*5a00*/  @!P2 BRA `(.L_x_15) ;  /* 0x000000440074a947 */ /* 0x000fec0003800000 */
[----:B------:R-:W-:Y:S01]  /*5a10*/  VIADD R11, R120, 0xfffffffe ;  /* 0xfffffffe780b7836 */ /* 0x000fe20000000000 */
[----:B------:R-:W-:Y:S01]  /*5a20*/  CS2R R118, SRZ ;  /* 0x0000000000767805 */ /* 0x000fe2000001ff00 */
[----:B------:R-:W-:Y:S01]  /*5a30*/  IMAD.MOV.U32 R9, RZ, RZ, R8 ;  /* 0x000000ffff097224 */ /* 0x000fe200078e0008 */
[----:B------:R-:W-:Y:S01]  /*5a40*/  CS2R R114, SRZ ;  /* 0x0000000000727805 */ /* 0x000fe2000001ff00 */
[----:B------:R-:W-:Y:S01]  /*5a50*/  IMAD.MOV.U32 R10, RZ, RZ, R7 ;  /* 0x000000ffff0a7224 */ /* 0x000fe200078e0007 */
[----:B------:R-:W-:Y:S01]  /*5a60*/  CS2R R110, SRZ ;  /* 0x00000000006e7805 */ /* 0x000fe2000001ff00 */
[----:B------:R-:W-:Y:S01]  /*5a70*/  IMAD.MOV.U32 R0, RZ, RZ, 0x3f800000 ;  /* 0x3f800000ff007424 */ /* 0x000fe200078e00ff */
[----:B------:R-:W-:Y:S02]  /*5a80*/  CS2R R106, SRZ ;  /* 0x00000000006a7805 */ /* 0x000fe4000001ff00 */
[----:B------:R-:W-:Y:S02]  /*5a90*/  CS2R R102, SRZ ;  /* 0x0000000000667805 */ /* 0x000fe4000001ff00 */
[----:B------:R-:W-:-:S02]  /*5aa0*/  CS2R R98, SRZ ;  /* 0x0000000000627805 */ /* 0x000fc4000001ff00 */
[----:B------:R-:W-:Y:S02]  /*5ab0*/  CS2R R94, SRZ ;  /* 0x00000000005e7805 */ /* 0x000fe4000001ff00 */
[----:B------:R-:W-:Y:S02]  /*5ac0*/  CS2R R90, SRZ ;  /* 0x00000000005a7805 */ /* 0x000fe4000001ff00 */
[----:B------:R-:W-:Y:S02]  /*5ad0*/  CS2R R86, SRZ ;  /* 0x0000000000567805 */ /* 0x000fe4000001ff00 */
        /* <DEDUP_REMOVED lines=38> */
[----:B------:R-:W-:Y:S01]  /*5d40*/  CS2R R24, SRZ ;  /* 0x0000000000187805 */ /* 0x000fe2000001ff00 */
[----:B------:R-:W-:Y:S01]  /*5d50*/  UMOV UR38, UR39 ;  /* 0x0000002700267c82 */ /* 0x000fe20008000000 */
[----:B------:R-:W-:Y:S01]  /*5d60*/  UMOV UR6, UR36 ;  /* 0x0000002400067c82 */ /* 0x000fe20008000000 */
[----:B------:R-:W-:-:S05]  /*5d70*/  ULDC UR5, c[0x0][0x9d8] ;  /* 0x0002760000057ab9 */ /* 0x000fca0000000800 */
.L_x_24:
[----:B------:R-:W-:-:S04]  /*5d80*/  UIADD3 UR4, UR6, 0x1, URZ ;  /* 0x0000000106047890 */ /* 0x000fc8000fffe03f */
[----:B------:R-:W-:-:S04]  /*5d90*/  UISETP.NE.AND UP0, UPT, UR4, 0x2, UPT ;  /* 0x000000020400788c */ /* 0x000fc8000bf05270 */
[----:B------:R-:W-:Y:S02]  /*5da0*/  USEL UR39, URZ, 0x1, UP0 ;  /* 0x000000013f277887 */ /* 0x000fe40008000000 */
[----:B------:R-:W-:Y:S02]  /*5db0*/  USEL UR36, UR4, URZ, UP0 ;  /* 0x0000003f04247287 */ /* 0x000fe40008000000 */
[----:B------:R-:W-:Y:S01]  /*5dc0*/  ULOP3.LUT UR39, UR38, UR39, URZ, 0x3c, !UPT ;  /* 0x0000002726277292 */ /* 0x000fe2000f8e3c3f */
[----:B------:R-:W-:Y:S11]  /*5dd0*/  @!P0 BRA `(.L_x_16) ;  /* 0x0000000000048947 */ /* 0x000ff60003800000 */
[----:B------:R-:W-:Y:S01]  /*5de0*/  BPT.TRAP 0x1 ;  /* 0x000000040000795c */ /* 0x000fe20000300000 */
.L_x_16:
[----:B------:R-:W0:Y:S01]  /*5df0*/  S2UR UR4, SR_CgaCtaId ;  /* 0x00000000000479c3 */ /* 0x000e220000008800 */
[----:B------:R-:W-:Y:S01]  /*5e00*/  UMOV UR37, 0x400 ;  /* 0x0000040000257882 */ /* 0x000fe20000000000 */
[----:B------:R-:W-:-:S04]  /*5e10*/  MOV R5, UR39 ;  /* 0x0000002700057c02 */ /* 0x000fc80008000f00 */
[----:B------:R-:W-:Y:S01]  /*5e20*/  SHF.L.U32 R5, R5, 0x1f, RZ ;  /* 0x0000001f05057819 */ /* 0x000fe200000006ff */
[----:B0-----:R-:W-:-:S04]  /*5e30*/  ULEA UR37, UR4, UR37, 0x18 ;  /* 0x0000002504257291 */ /* 0x001fc8000f8ec03f */
[----:B------:R-:W-:-:S09]  /*5e40*/  ULEA UR7, UR36, UR37, 0x3 ;  /* 0x0000002524077291 */ /* 0x000fd2000f8e183f */
[----:B------:R0:W1:Y:S01]  /*5e50*/  SYNCS.PHASECHK.TRANS64.TRYWAIT P2, [UR7+0x36830], R5 ;  /* 0x03683005ff0075a7 */ /* 0x0000620008040147 */
[----:B------:R-:W-:Y:S05]  /*5e60*/  @!P0 BRA `(.L_x_17) ;  /* 0x0000000000048947 */ /* 0x000fea0003800000 */
[----:B------:R-:W-:Y:S01]  /*5e70*/  BPT.TRAP 0x1 ;  /* 0x000000040000795c */ /* 0x000fe20000300000 */
.L_x_17:
[----:B-1----:R-:W-:Y:S05]  /*5e80*/  @P2 BRA `(.L_x_18) ;  /* 0x0000000000082947 */ /* 0x002fea0003800000 */
[----:B------:R-:W1:Y:S02]  /*5e90*/  SYNCS.PHASECHK.TRANS64.TRYWAIT P2, [UR7+0x36830], R5 ;  /* 0x03683005ff0075a7 */ /* 0x000e640008040147 */
[----:B-1----:R-:W-:Y:S05]  /*5ea0*/  @!P2 BRA `(.L_x_19) ;  /* 0x000000b000b8a947 */ /* 0x002fea0003800000 */
.L_x_18:
[----:B------:R-:W-:Y:S01]  /*5eb0*/  R2UR UR4, R4 ;  /* 0x00000000040472ca */ /* 0x000fe200000e0000 */
[----:B------:R-:W-:Y:S01]  /*5ec0*/  WARPGROUP.ARRIVE ;  /* 0x00000000000079c5 */ /* 0x000fe20000000000 */
[----:B------:R-:W-:Y:S01]  /*5ed0*/  UMOV UR59, 0x40000040 ;  /* 0x40000040003b7882 */ /* 0x000fe20000000000 */
        /* <DEDUP_REMOVED lines=9> */
[-C--:B------:R-:W-:Y:S01]  /*5f70*/  FMUL.FTZ R24, R24, R6.reuse ;  /* 0x0000000618187220 */ /* 0x080fe20000410000 */
[----:B------:R-:W-:Y:S01]  /*5f80*/  UIMAD UR4, UR36, 0xa80, UR4 ;  /* 0x00000a80240478a4 */ /* 0x000fe2000f8e0204 */
[-C--:B------:R-:W-:Y:S01]  /*5f90*/  FMUL.FTZ R25, R25, R6.reuse ;  /* 0x0000000619197220 */ /* 0x080fe20000410000 */
[-C--:B------:R-:W-:Y:S01]  /*5fa0*/  FMUL.FTZ R28, R28, R6.reuse ;  /* 0x000000061c1c7220 */ /* 0x080fe20000410000 */
[-C--:B------:R-:W-:Y:S01]  /*5fb0*/  FMUL.FTZ R29, R29, R6.reuse ;  /* 0x000000061d1d7220 */ /* 0x080fe20000410000 */
[----:B------:R-:W-:Y:S01]  /*5fc0*/  UIADD3 UR10, UR4, 0x80, URZ ;  /* 0x00000080040a7890 */ /* 0x000fe2000fffe03f */
[-C--:B------:R-:W-:Y:S01]  /*5fd0*/  FMUL.FTZ R32, R32, R6.reuse ;  /* 0x0000000620207220 */ /* 0x080fe20000410000 */
[----:B------:R-:W-:Y:S01]  /*5fe0*/  UIADD3 UR11, UR4, 0x100, URZ ;  /* 0x00000100040b7890 */ /* 0x000fe2000fffe03f */
[-C--:B------:R-:W-:Y:S01]  /*5ff0*/  FMUL.FTZ R33, R33, R6.reuse ;  /* 0x0000000621217220 */ /* 0x080fe20000410000 */
[----:B------:R-:W-:Y:S01]  /*6000*/  UMOV UR58, UR4 ;  /* 0x00000004003a7c82 */ /* 0x000fe20008000000 */
[----:B------:R-:W-:Y:S01]  /*6010*/  UIADD3 UR14, UR4, 0x82, URZ ;  /* 0x00000082040e7890 */ /* 0x000fe2000fffe03f */
[----:B------:R-:W-:Y:S01]  /*6020*/  HGMMA.64x16x16.F32 R168, gdesc[UR56], RZ, !UPT, gsb0 ;  /* 0x0020000038a879f0 */ /* 0x000fe2000c0008ff */
[----:B------:R-:W-:Y:S01]  /*6030*/  UMOV UR58, UR10 ;  /* 0x0000000a003a7c82 */ /* 0x000fe20008000000 */
[----:B------:R-:W-:Y:S01]  /*6040*/  UMOV UR59, 0x40000040 ;  /* 0x40000040003b7882 */ /* 0x000fe20000000000 */
[----:B------:R-:W-:Y:S01]  /*6050*/  UIADD3 UR10, UR4, 0x180, URZ ;  /* 0x00000180040a7890 */ /* 0x000fe2000fffe03f */
[-C--:B------:R-:W-:Y:S01]  /*6060*/  FMUL.FTZ R36, R36, R6.reuse ;  /* 0x0000000624247220 */ /* 0x080fe20000410000 */
        /* <DEDUP_REMOVED lines=46> */
[----:B------:R-:W-:Y:S01]  /*6350*/  FMUL.FTZ R109, R109, R6 ;  /* 0x000000066d6d7220 */ /* 0x000fe20000410000 */
[----:B------:R-:W-:-:S02]  /*6360*/  WARPGROUP.DEPBAR.LE gsb0, 0x0 ;  /* 0x00008000000079c5 */ /* 0x000fc40000010000 */
[----:B------:R-:W-:Y:S01]  /*6370*/  WARPGROUP.ARRIVE ;  /* 0x00000000000079c5 */ /* 0x000fe20000000000 */
[-C--:B------:R-:W-:Y:S01]  /*6380*/  FMUL.FTZ R112, R112, R6.reuse ;  /* 0x0000000670707220 */ /* 0x080fe20000410000 */
[-C--:B------:R-:W-:Y:S01]  /*6390*/  FMUL.FTZ R113, R113, R6.reuse ;  /* 0x0000000671717220 */ /* 0x080fe20000410000 */
[-C--:B------:R-:W-:Y:S01]  /*63a0*/  FMUL.FTZ R116, R116, R6.reuse ;  /* 0x0000000674747220 */ /* 0x080fe20000410000 */
[----:B------:R-:W-:Y:S01]  /*63b0*/  FMUL.FTZ R117, R117, R6 ;  /* 0x0000000675757220 */ /* 0x000fe20000410000 */
[-C--:B------:R-:W-:Y:S01]  /*63c0*/  FMUL.FTZ R26, R26, R0.reuse ;  /* 0x000000001a1a7220 */ /* 0x080fe20000410000 */
[----:B------:R-:W-:Y:S01]  /*63d0*/  HGMMA.64x16x16.F32 R160, gdesc[UR56], RZ, !UPT, gsb0 ;  /* 0x0020000038a079f0 */ /* 0x000fe2000c0008ff */
[----:B------:R-:W-:Y:S01]  /*63e0*/  UMOV UR58, UR11 ;  /* 0x0000000b003a7c82 */ /* 0x000fe20008000000 */
[----:B------:R-:W-:Y:S01]  /*63f0*/  UMOV UR59, 0x40000040 ;  /* 0x40000040003b7882 */ /* 0x000fe20000000000 */
        /* <DEDUP_REMOVED lines=49> */
[----:B------:R-:W-:-:S06]  /*6710*/  WARPGROUP.ARRIVE ;  /* 0x00000000000079c5 */ /* 0x000fcc0000000000 */
[----:B------:R-:W-:Y:S01]  /*6720*/  HGMMA.64x16x16.F32 R152, gdesc[UR56], RZ, !UPT, gsb0 ;  /* 0x00200000389879f0 */ /* 0x000fe2000c0008ff */
[----:B------:R-:W-:Y:S01]  /*6730*/  UMOV UR58, UR10 ;  /* 0x0000000a003a7c82 */ /* 0x000fe20008000000 */
[----:B------:R-:W-:Y:S01]  /*6740*/  UMOV UR59, 0x40000040 ;  /* 0x40000040003b7882 */ /* 0x000fe20000000000 */
[----:B------:R-:W-:Y:S01]  /*6750*/  UIADD3 UR10, UR4, 0x280, URZ ;  /* 0x00000280040a7890 */ /* 0x000fe2000fffe03f */
[----:B------:R-:W-:Y:S02]  /*6760*/  WARPGROUP.DEPBAR.LE gsb0, 0x0 ;  /* 0x00008000000079c5 */ /* 0x000fe40000010000 */
        /* <DEDUP_REMOVED lines=16> */
[----:B------:R-:W-:Y:S01]  /*6870*/  UMOV UR11, 0x40000040 ;  /* 0x40000040000b7882 */ /* 0x000fe20000000000 */
[----:B------:R-:W-:Y:S02]  /*6880*/  WARPGROUP.DEPBAR.LE gsb0, 0x0 ;  /* 0x00008000000079c5 */ /* 0x000fe40000010000 */
[----:B------:R-:W-:-:S06]  /*6890*/  WARPGROUP.ARRIVE ;  /* 0x00000000000079c5 */ /* 0x000fcc0000000000 */
[----:B------:R-:W-:Y:S03]  /*68a0*/  HGMMA.64x16x16.F32 R120, gdesc[UR56], RZ, !UPT, gsb0 ;  /* 0x00200000387879f0 */ /* 0x000fe6000c0008ff */
        /* <DEDUP_REMOVED lines=35> */
[----:B------:R-:W-:Y:S01]  /*6ae0*/  UMOV UR15, 0x40000040 ;  /* 0x40000040000f7882 */ /* 0x000fe20000000000 */
[----:B------:R-:W-:Y:S02]  /*6af0*/  WARPGROUP.DEPBAR.LE gsb0, 0x0 ;  /* 0x00008000000079c5 */ /* 0x000fe40000010000 */
[----:B------:R-:W-:-:S06]  /*6b00*/  WARPGROUP.ARRIVE ;  /* 0x00000000000079c5 */ /* 0x000fcc0000000000 */
[----:B------:R-:W-:Y:S01]  /*6b10*/  HGMMA.64x16x16.F32 R120, gdesc[UR8], R120, gsb0 ;  /* 0x00200000087879f0 */ /* 0x000fe20008000878 */
[----:B------:R-:W-:Y:S02]  /*6b20*/  UIADD3 UR10, UR4, 0x84, URZ ;  /* 0x00000084040a7890 */ /* 0x000fe4000fffe03f */
        /* <DEDUP_REMOVED lines=39> */
[----:B------:R-:W-:Y:S03]  /*6da0*/  HGMMA.64x16x16.F32 R120, gdesc[UR12], R120, gsb0 ;  /* 0x002000000c7879f0 */ /* 0x000fe60008000878 */
        /* <DEDUP_REMOVED lines=329> */
[----:B------:R-:W-:Y:S02]  /*8240*/  UIADD3 UR10, UR4, 0x986, URZ ;  /* 0x00000986040a7890 */ /* 0x000fe4000fffe03f */
[----:B------:R-:W-:Y:S01]  /*8250*/  UIADD3 UR4, UR4, 0xa06, URZ ;  /* 0x00000a0604047890 */ /* 0x000fe2000fffe03f */
[----:B------:R-:W-:Y:S02]  /*8260*/  WARPGROUP.DEPBAR.LE gsb0, 0x0 ;  /* 0x00008000000079c5 */ /* 0x000fe40000010000 */
[----:B------:R-:W-:-:S06]  /*8270*/  WARPGROUP.ARRIVE ;  /* 0x00000000000079c5 */ /* 0x000fcc0000000000 */
[----:B------:R-:W-:Y:S01]  /*8280*/  HGMMA.64x16x16.F32 R144, gdesc[UR52], R144, gsb0 ;  /* 0x00200000349079f0 */ /* 0x000fe20008000890 */
[----:B------:R-:W-:Y:S01]  /*8290*/  UMOV UR54, UR11 ;  /* 0x0000000b00367c82 */ /* 0x000fe20008000000 */
[----:B------:R-:W-:Y:S01]  /*82a0*/  UMOV UR55, 0x40000040 ;  /* 0x4000004000377882 */ /* 0x000fe20000000000 */
        /* <DEDUP_REMOVED lines=12> */
[----:B------:R-:W-:Y:S03]  /*8370*/  HGMMA.64x16x16.F32 R120, gdesc[UR52], R120, gsb0 ;  /* 0x00200000347879f0 */ /* 0x000fe60008000878 */
[----:B------:R-:W-:Y:S02]  /*8380*/  WARPGROUP.DEPBAR.LE gsb0, 0x0 ;  /* 0x00008000000079c5 */ /* 0x000fe40000010000 */
[----:B------:R-:W-:Y:S05]  /*8390*/  @!P0 BRA `(.L_x_20) ;  /* 0x0000000000048947 */ /* 0x000fea0003800000 */
[----:B------:R-:W-:Y:S01]  /*83a0*/  BPT.TRAP 0x1 ;  /* 0x000000040000795c */ /* 0x000fe20000300000 */
.L_x_20:
[----:B------:R-:W-:Y:S01]  /*83b0*/  ULEA UR10, UR6, UR37, 0x3 ;  /* 0x00000025060a7291 */ /* 0x000fe2000f8e183f */
[----:B------:R-:W-:-:S05]  /*83c0*/  IMAD.U32 R0, RZ, RZ, UR38 ;  /* 0x00000026ff007e24 */ /* 0x000fca000f8e00ff */
[----:B------:R-:W-:-:S04]  /*83d0*/  SHF.L.U32 R0, R0, 0x1f, RZ ;  /* 0x0000001f00007819 */ /* 0x000fc800000006ff */
[----:B------:R2:W3:Y:S01]  /*83e0*/  SYNCS.PHASECHK.TRANS64.TRYWAIT P2, [UR10+0x36850], R0 ;  /* 0x03685000ff0075a7 */ /* 0x0004e2000804014a */
[----:B------:R-:W-:Y:S05]  /*83f0*/  @!P0 BRA `(.L_x_21) ;  /* 0x0000000000048947 */ /* 0x000fea0003800000 */
[----:B------:R-:W-:Y:S01]  /*8400*/  BPT.TRAP 0x1 ;  /* 0x000000040000795c */ /* 0x000fe20000300000 */
.L_x_21:
[----:B---3--:R-:W-:Y:S05]  /*8410*/  @P2 BRA `(.L_x_22) ;  /* 0x0000000000082947 */ /* 0x008fea0003800000 */
[----:B------:R-:W3:Y:S02]  /*8420*/  SYNCS.PHASECHK.TRANS64.TRYWAIT P2, [UR10+0x36850], R0 ;  /* 0x03685000ff0075a7 */ /* 0x000ee4000804014a */
[----:B---3--:R-:W-:Y:S05]  /*8430*/  @!P2 BRA `(.L_x_23) ;  /* 0x0000008c006ca947 */ /* 0x008fea0003800000 */
.L_x_22:
[----:B------:R-:W-:Y:S01]  /*8440*/  UIADD3 UR37, UR37, 0x400, URZ ;  /* 0x0000040025257890 */ /* 0x000fe2000fffe03f */
[----:B------:R-:W-:Y:S01]  /*8450*/  WARPGROUP.ARRIVE ;  /* 0x00000000000079c5 */ /* 0x000fe20000000000 */
[----:B------:R-:W-:Y:S01]  /*8460*/  UMOV UR15, 0x40000040 ;  /* 0x40000040000f7882 */ /* 0x000fe20000000000 */
[----:B0-2---:R-:W-:Y:S01]  /*8470*/  FMUL.FTZ R0, R168, UR5 ;  /* 0x00000005a8007c20 */ /* 0x005fe20008410000 */
[----:B------:R-:W-:Y:S01]  /*8480*/  USHF.R.U32.HI UR37, URZ, 0x4, UR37 ;  /* 0x000000043f257899 */ /* 0x000fe20008011625 */
[----:B-1----:R-:W-:Y:S01]  /*8490*/  FMUL.FTZ R8, R169, UR5 ;  /* 0x00000005a9087c20 */ /* 0x002fe20008410000 */
[----:B------:R-:W-:Y:S01]  /*84a0*/  FMUL.FTZ R20, R172, UR5 ;  /* 0x00000005ac147c20 */ /* 0x000fe20008410000 */
[----:B------:R-:W-:Y:S01]  /*84b0*/  FMUL.FTZ R12, R170, UR5 ;  /* 0x00000005aa0c7c20 */ /* 0x000fe20008410000 */
[----:B------:R-:W-:Y:S01]  /*84c0*/  ULOP3.LUT UR37, UR37, 0x3fff, URZ, 0xc0, !UPT ;  /* 0x00003fff25257892 */ /* 0x000fe2000f8ec03f */
[----:B------:R-:W0:Y:S01]  /*84d0*/  MUFU.TANH R0, R0 ;  /* 0x0000000000007308 */ /* 0x000e220000002400 */
[----:B------:R-:W-:Y:S01]  /*84e0*/  FMUL.FTZ R170, R173, UR5 ;  /* 0x00000005adaa7c20 */ /* 0x000fe20008410000 */
[----:B------:R-:W-:Y:S01]  /*84f0*/  FMUL.FTZ R168, R174, UR5 ;  /* 0x00000005aea87c20 */ /* 0x000fe20008410000 */
[----:B------:R-:W-:Y:S01]  /*8500*/  ULOP3.LUT UR4, UR37, 0x3800000, URZ, 0xfc, !UPT ;  /* 0x0380000025047892 */ /* 0x000fe2000f8efc3f */
[----:B------:R-:W-:Y:S01]  /*8510*/  FMUL.FTZ R174, R160, UR5 ;  /* 0x00000005a0ae7c20 */ /* 0x000fe20008410000 */
[----:B------:R-:W-:Y:S01]  /*8520*/  FMUL.FTZ R218, R153, UR5 ;  /* 0x0000000599da7c20 */ /* 0x000fe20008410000 */
[----:B------:R-:W-:Y:S01]  /*8530*/  FMUL.FTZ R222, R144, UR5 ;  /* 0x0000000590de7c20 */ /* 0x000fe20008410000 */
[----:B------:R-:W-:Y:S01]  /*8540*/  UIMAD UR4, UR6, 0xa80, UR4 ;  /* 0x00000a80060478a4 */ /* 0x000fe2000f8e0204 */
[----:B------:R-:W1:Y:S01]  /*8550*/  MUFU.TANH R8, R8 ;  /* 0x0000000800087308 */ /* 0x000e620000002400 */
[----:B------:R-:W-:Y:S01]  /*8560*/  FMUL.FTZ R220, R145, UR5 ;  /* 0x0000000591dc7c20 */ /* 0x000fe20008410000 */
[----:B------:R-:W-:Y:S01]  /*8570*/  FMUL.FTZ R226, R148, UR5 ;  /* 0x0000000594e27c20 */ /* 0x000fe20008410000 */
[----:B------:R-:W-:Y:S01]  /*8580*/  UIADD3 UR6, UR4, 0x80, URZ ;  /* 0x0000008004067890 */ /* 0x000fe2000fffe03f */
[----:B------:R-:W-:Y:S01]  /*8590*/  FMUL.FTZ R224, R149, UR5 ;  /* 0x0000000595e07c20 */ /* 0x000fe20008410000 */
[----:B------:R-:W-:Y:S01]  /*85a0*/  FMUL.FTZ R230, R136, UR5 ;  /* 0x0000000588e67c20 */ /* 0x000fe20008410000 */
[----:B------:R-:W-:Y:S01]  /*85b0*/  UMOV UR14, UR4 ;  /* 0x00000004000e7c82 */ /* 0x000fe20008000000 */
[----:B------:R-:W-:Y:S01]  /*85c0*/  FMUL.FTZ R136, R137, UR5 ;  /* 0x0000000589887c20 */ /* 0x000fe20008410000 */
[----:B------:R-:W-:Y:S01]  /*85d0*/  HGMMA.64x192x16.F32 R24, R200, gdesc[UR12].tnspB, R24, gsb0 ;  /* 0x42e0000cc8187df0 */ /* 0x000fe20008000818 */
[----:B------:R-:W-:Y:S01]  /*85e0*/  UMOV UR15, 0x40000040 ;  /* 0x40000040000f7882 */ /* 0x000fe20000000000 */
[----:B------:R-:W-:Y:S01]  /*85f0*/  UMOV UR14, UR6 ;  /* 0x00000006000e7c82 */ /* 0x000fe20008000000 */
[----:B------:R-:W-:Y:S01]  /*8600*/  UIADD3 UR6, UR4, 0x100, URZ ;  /* 0x0000010004067890 */ /* 0x000fe2000fffe03f */
[----:B------:R-:W2:Y:S01]  /*8610*/  MUFU.TANH R20, R20 ;  /* 0x0000001400147308 */ /* 0x000ea20000002400 */
[----:B0-----:R-:W-:Y:S01]  /*8620*/  FMNMX.FTZ R5, R0, R10, !PT ;  /* 0x0000000a00057209 */ /* 0x001fe20007810000 */
[----:B------:R-:W-:Y:S01]  /*8630*/  FMUL.FTZ R148, R150, UR5 ;  /* 0x0000000596947c20 */ /* 0x000fe20008410000 */
[----:B------:R-:W-:Y:S01]  /*8640*/  FMUL.FTZ R150, R140, UR5 ;  /* 0x000000058c967c20 */ /* 0x000fe20008410000 */
[----:B------:R-:W-:Y:S01]  /*8650*/  FMUL.FTZ R228, R141, UR5 ;  /* 0x000000058de47c20 */ /* 0x000fe20008410000 */
[----:B-1----:R-:W-:Y:S01]  /*8660*/  FMNMX.FTZ R5, R8, R5, !PT ;  /* 0x0000000508057209 */ /* 0x002fe20007810000 */
[----:B------:R-:W-:Y:S01]  /*8670*/  FMUL.FTZ R232, R128, UR5 ;  /* 0x0000000580e87c20 */ /* 0x000fe20008410000 */
[----:B------:R-:W-:Y:S01]  /*8680*/  FMUL.FTZ R14, R171, UR5 ;  /* 0x00000005ab0e7c20 */ /* 0x000fe20008410000 */
[----:B------:R-:W0:Y:S01]  /*8690*/  MUFU.TANH R170, R170 ;  /* 0x000000aa00aa7308 */ /* 0x000e220000002400 */
[----:B------:R-:W-:Y:S01]  /*86a0*/  FMUL.FTZ R140, R129, UR5 ;  /* 0x00000005818c7c20 */ /* 0x000fe20008410000 */
[----:B------:R-:W-:Y:S01]  /*86b0*/  FMUL.FTZ R128, R132, UR5 ;  /* 0x0000000584807c20 */ /* 0x000fe20008410000 */
[----:B------:R-:W-:Y:S01]  /*86c0*/  FMUL.FTZ R172, R175, UR5 ;  /* 0x00000005afac7c20 */ /* 0x000fe20008410000 */
[----:B------:R-:W-:Y:S01]  /*86d0*/  FMUL.FTZ R132, R133, UR5 ;  /* 0x0000000585847c20 */ /* 0x000fe20008410000 */
[----:B------:R-:W-:Y:S01]  /*86e0*/  FMUL.FTZ R160, R162, UR5 ;  /* 0x00000005a2a07c20 */ /* 0x000fe20008410000 */
[----:B------:R-:W-:Y:S01]  /*86f0*/  FMUL.FTZ R120, R120, UR5 ;  /* 0x0000000578787c20 */ /* 0x000fe20008410000 */
[----:B------:R-:W-:Y:S01]  /*8700*/  FMUL.FTZ R162, R163, UR5 ;  /* 0x00000005a3a27c20 */ /* 0x000fe20008410000 */
[----:B------:R-:W1:Y:S01]  /*8710*/  MUFU.TANH R174, R174 ;  /* 0x000000ae00ae7308 */ /* 0x000e620000002400 */
[----:B--2---:R-:W-:Y:S01]  /*8720*/  FMNMX.FTZ R5, R20, R5, !PT ;  /* 0x0000000514057209 */ /* 0x004fe20007810000 */
[----:B------:R-:W-:Y:S01]  /*8730*/  FMUL.FTZ R141, R121, UR5 ;  /* 0x00000005798d7c20 */ /* 0x000fe20008410000 */
[----:B------:R-:W-:Y:S01]  /*8740*/  FMUL.FTZ R144, R146, UR5 ;  /* 0x0000000592907c20 */ /* 0x000fe20008410000 */
[----:B------:R-:W-:Y:S01]  /*8750*/  FMUL.FTZ R146, R147, UR5 ;  /* 0x0000000593927c20 */ /* 0x000fe20008410000 */
[----:B------:R-:W-:Y:S01]  /*8760*/  FMUL.FTZ R147, R124, UR5 ;  /* 0x000000057c937c20 */ /* 0x000fe20008410000 */
[----:B------:R-:W-:Y:S01]  /*8770*/  FMUL.FTZ R145, R125, UR5 ;  /* 0x000000057d917c20 */ /* 0x000fe20008410000 */
[----:B------:R-:W-:Y:S01]  /*8780*/  FMUL.FTZ R124, R151, UR5 ;  /* 0x00000005977c7c20 */ /* 0x000fe20008410000 */
[----:B------:R-:W-:Y:S01]  /*8790*/  MUFU.TANH R218, R218 ;  /* 0x000000da00da7308 */ /* 0x000fe20000002400 */
[----:B0-----:R-:W-:Y:S01]  /*87a0*/  FMNMX.FTZ R5, R170, R5, !PT ;  /* 0x00000005aa057209 */ /* 0x001fe20007810000 */
[----:B------:R-:W-:Y:S01]  /*87b0*/  FMUL.FTZ R138, R138, UR5 ;  /* 0x000000058a8a7c20 */ /* 0x000fe20008410000 */
[----:B------:R-:W-:Y:S01]  /*87c0*/  FMUL.FTZ R142, R142, UR5 ;  /* 0x000000058e8e7c20 */ /* 0x000fe20008410000 */
[----:B------:R-:W-:Y:S01]  /*87d0*/  FMUL.FTZ R130, R130, UR5 ;  /* 0x0000000582827c20 */ /* 0x000fe20008410000 */
[----:B------:R-:W-:Y:S01]  /*87e0*/  FMUL.FTZ R234, R131, UR5 ;  /* 0x0000000583ea7c20 */ /* 0x000fe20008410000 */
[----:B------:R-:W-:Y:S01]  /*87f0*/  FMUL.FTZ R134, R134, UR5 ;  /* 0x0000000586867c20 */ /* 0x000fe20008410000 */
[----:B------:R-:W-:Y:S01]  /*8800*/  FMUL.FTZ R236, R135, UR5 ;  /* 0x0000000587ec7c20 */ /* 0x000fe20008410000 */
[----:B------:R-:W-:Y:S01]  /*8810*/  MUFU.TANH R222, R222 ;  /* 0x000000de00de7308 */ /* 0x000fe20000002400 */
[----:B-1----:R-:W-:Y:S01]  /*8820*/  FMNMX.FTZ R5, R174, R5, !PT ;  /* 0x00000005ae057209 */ /* 0x002fe20007810000 */
[----:B------:R-:W-:Y:S01]  /*8830*/  FMUL.FTZ R122, R122, UR5 ;  /* 0x000000057a7a7c20 */ /* 0x000fe20008410000 */
[----:B------:R-:W-:Y:S01]  /*8840*/  FMUL.FTZ R13, R123, UR5 ;  /* 0x000000057b0d7c20 */ /* 0x000fe20008410000 */
[----:B------:R-:W-:Y:S01]  /*8850*/  FMUL.FTZ R126, R126, UR5 ;  /* 0x000000057e7e7c20 */ /* 0x000fe20008410000 */
[----:B------:R-:W-:Y:S01]  /*8860*/  FMUL.FTZ R15, R127, UR5 ;  /* 0x000000057f0f7c20 */ /* 0x000fe20008410000 */
[C---:B------:R-:W-:Y:S01]  /*8870*/  ISETP.GT.AND P2, PT, R11.reuse, RZ, PT ;  /* 0x000000ff0b00720c */ /* 0x040fe20003f44270 */
[----:B------:R-:W-:Y:S01]  /*8880*/  UMOV UR38, UR39 ;  /* 0x0000002700267c82 */ /* 0x000fe20008000000 */
[----:B------:R-:W-:Y:S01]  /*8890*/  MUFU.TANH R220, R220 ;  /* 0x000000dc00dc7308 */ /* 0x000fe20000002400 */
[----:B------:R-:W-:-:S07]  /*88a0*/  VIADD R11, R11, 0xffffffff ;  /* 0xffffffff0b0b7836 */ /* 0x000fce0000000000 */
[----:B------:R-:W-:Y:S08]  /*88b0*/  MUFU.TANH R226, R226 ;  /* 0x000000e200e27308 */ /* 0x000ff00000002400 */
[----:B------:R-:W-:Y:S08]  /*88c0*/  MUFU.TANH R224, R224 ;  /* 0x000000e000e07308 */ /* 0x000ff00000002400 */
[----:B------:R-:W-:Y:S08]  /*88d0*/  MUFU.TANH R230, R230 ;  /* 0x000000e600e67308 */ /* 0x000ff00000002400 */
[----:B------:R-:W-:Y:S08]  /*88e0*/  MUFU.TANH R136, R136 ;  /* 0x0000008800887308 */ /* 0x000ff00000002400 */
[----:B------:R-:W-:Y:S08]  /*88f0*/  MUFU.TANH R150, R150 ;  /* 0x0000009600967308 */ /* 0x000ff00000002400 */
[----:B------:R-:W-:Y:S08]  /*8900*/  MUFU.TANH R228, R228 ;  /* 0x000000e400e47308 */ /* 0x000ff00000002400 */
[----:B------:R-:W0:Y:S08]  /*8910*/  MUFU.TANH R12, R12 ;  /* 0x0000000c000c7308 */ /* 0x000e300000002400 */
[----:B------:R-:W-:Y:S08]  /*8920*/  MUFU.TANH R232, R232 ;  /* 0x000000e800e87308 */ /* 0x000ff00000002400 */
[----:B------:R-:W1:Y:S01]  /*8930*/  MUFU.TANH R14, R14 ;  /* 0x0000000e000e7308 */ /* 0x000e620000002400 */
[----:B0-----:R-:W-:-:S07]  /*8940*/  FMNMX.FTZ R121, R12, R9, !PT ;  /* 0x000000090c797209 */ /* 0x001fce0007810000 */
[----:B------:R-:W-:Y:S08]  /*8950*/  MUFU.TANH R140, R140 ;  /* 0x0000008c008c7308 */ /* 0x000ff00000002400 */
[----:B------:R-:W0:Y:S01]  /*8960*/  MUFU.TANH R168, R168 ;  /* 0x000000a800a87308 */ /* 0x000e220000002400 */
[----:B-1----:R-:W-:-:S07]  /*8970*/  FMNMX.FTZ R121, R14, R121, !PT ;  /* 0x000000790e797209 */ /* 0x002fce0007810000 */
        /* <DEDUP_REMOVED lines=10> */
[----:B------:R-:W-:Y:S01]  /*8a20*/  MUFU.TANH R147, R147 ;  /* 0x0000009300937308 */ /* 0x000fe20000002400 */
[----:B-1----:R-:W-:-:S07]  /*8a30*/  FMNMX.FTZ R121, R162, R121, !PT ;  /* 0x00000079a2797209 */ /* 0x002fce0007810000 */
[----:B------:R-:W-:Y:S01]  /*8a40*/  MUFU.TANH R145, R145 ;  /* 0x0000009100917308 */ /* 0x000fe20000002400 */
[----:B------:R-:W-:Y:S02]  /*8a50*/  WARPGROUP.DEPBAR.LE gsb0, 0x0 ;  /* 0x00008000000079c5 */ /* 0x000fe40000010000 */
[----:B------:R-:W-:Y:S01]  /*8a60*/  WARPGROUP.ARRIVE ;  /* 0x00000000000079c5 */ /* 0x000fe20000000000 */
[----:B------:R-:W-:Y:S01]  /*8a70*/  FMUL.FTZ R200, R165, UR5 ;  /* 0x00000005a5c87c20 */ /* 0x000fe20008410000 */
[----:B------:R-:W-:Y:S01]  /*8a80*/  FMUL.FTZ R202, R152, UR5 ;  /* 0x0000000598ca7c20 */ /* 0x000fe20008410000 */
[----:B------:R-:W-:Y:S01]  /*8a90*/  FMUL.FTZ R152, R154, UR5 ;  /* 0x000000059a987c20 */ /* 0x000fe20008410000 */
[----:B------:R-:W-:Y:S01]  /*8aa0*/  FMUL.FTZ R154, R155, UR5 ;  /* 0x000000059b9a7c20 */ /* 0x000fe20008410000 */
[----:B------:R-:W-:Y:S01]  /*8ab0*/  MUFU.TANH R144, R144 ;  /* 0x0000009000907308 */ /* 0x000fe20000002400 */
[----:B------:R-:W-:Y:S01]  /*8ac0*/  HGMMA.64x192x16.F32 R24, R196, gdesc[UR12].tnspB, R24, gsb0 ;  /* 0x42e0000cc4187df0 */ /* 0x000fe20008000818 */
[----:B------:R-:W-:Y:S01]  /*8ad0*/  UMOV UR14, UR6 ;  /* 0x00000006000e7c82 */ /* 0x000fe20008000000 */
[----:B------:R-:W-:Y:S01]  /*8ae0*/  UMOV UR15, 0x40000040 ;  /* 0x40000040000f7882 */ /* 0x000fe20000000000 */
[----:B------:R-:W-:-:S04]  /*8af0*/  UIADD3 UR6, UR4, 0x180, URZ ;  /* 0x0000018004067890 */ /* 0x000fc8000fffe03f */
[----:B------:R-:W-:Y:S08]  /*8b00*/  MUFU.TANH R200, R200 ;  /* 0x000000c800c87308 */ /* 0x000ff00000002400 */
        /* <DEDUP_REMOVED lines=15> */
[----:B------:R-:W-:Y:S01]  /*8c00*/  MUFU.TANH R15, R15 ;  /* 0x0000000f000f7308 */ /* 0x000fe20000002400 */
[----:B------:R-:W-:-:S02]  /*8c10*/  WARPGROUP.DEPBAR.LE gsb0, 0x0 ;  /* 0x00008000000079c5 */ /* 0x000fc40000010000 */
[----:B------:R-:W-:Y:S01]  /*8c20*/  WARPGROUP.ARRIVE ;  /* 0x00000000000079c5 */ /* 0x000fe20000000000 */
[----:B------:R-:W-:Y:S01]  /*8c30*/  FMUL.FTZ R196, R161, UR5 ;  /* 0x00000005a1c47c20 */ /* 0x000fe20008410000 */
[----:B------:R-:W-:Y:S01]  /*8c40*/  FMUL.FTZ R198, R164, UR5 ;  /* 0x00000005a4c67c20 */ /* 0x000fe20008410000 */
[----:B------:R-:W-:Y:S01]  /*8c50*/  FMUL.FTZ R164, R166, UR5 ;  /* 0x00000005a6a47c20 */ /* 0x000fe20008410000 */
[----:B------:R-:W-:Y:S02]  /*8c60*/  FMUL.FTZ R166, R167, UR5 ;  /* 0x00000005a7a67c20 */ /* 0x000fe40008410000 */
[----:B------:R-:W-:Y:S01]  /*8c70*/  HGMMA.64x192x16.F32 R24, R192, gdesc[UR12].tnspB, R24, gsb0 ;  /* 0x42e0000cc0187df0 */ /* 0x000fe20008000818 */
[----:B------:R-:W-:Y:S01]  /*8c80*/  UMOV UR14, UR6 ;  /* 0x00000006000e7c82 */ /* 0x000fe20008000000 */
[----:B------:R-:W-:Y:S01]  /*8c90*/  UMOV UR15, 0x40000040 ;  /* 0x40000040000f7882 */ /* 0x000fe20000000000 */
[----:B------:R-:W-:Y:S01]  /*8ca0*/  UIADD3 UR6, UR4, 0x200, URZ ;  /* 0x0000020004067890 */ /* 0x000fe2000fffe03f */
[----:B------:R-:W0:Y:S08]  /*8cb0*/  MUFU.TANH R196, R196 ;  /* 0x000000c400c47308 */ /* 0x000e300000002400 */
[----:B------:R-:W1:Y:S08]  /*8cc0*/  MUFU.TANH R198, R198 ;  /* 0x000000c600c67308 */ /* 0x000e700000002400 */
[----:B------:R-:W2:Y:S01]  /*8cd0*/  MUFU.TANH R164, R164 ;  /* 0x000000a400a47308 */ /* 0x000ea20000002400 */
[----:B0-----:R-:W-:-:S07]  /*8ce0*/  FMNMX.FTZ R5, R196, R5, !PT ;  /* 0x00000005c4057209 */ /* 0x001fce0007810000 */
[----:B------:R-:W0:Y:S01]  /*8cf0*/  MUFU.TANH R166, R166 ;  /* 0x000000a600a67308 */ /* 0x000e220000002400 */
[----:B-1----:R-:W-:-:S04]  /*8d00*/  FMNMX.FTZ R5, R198, R5, !PT ;  /* 0x00000005c6057209 */ /* 0x002fc80007810000 */
[----:B------:R-:W-:-:S04]  /*8d10*/  FMNMX.FTZ R5, R200, R5, !PT ;  /* 0x00000005c8057209 */ /* 0x000fc80007810000 */
[----:B------:R-:W-:Y:S02]  /*8d20*/  FMNMX.FTZ R5, R202, R5, !PT ;  /* 0x00000005ca057209 */ /* 0x000fe40007810000 */
[----:B--2---:R-:W-:Y:S02]  /*8d30*/  FMNMX.FTZ R121, R164, R121, !PT ;  /* 0x00000079a4797209 */ /* 0x004fe40007810000 */
[----:B------:R-:W-:Y:S02]  /*8d40*/  FMNMX.FTZ R5, R218, R5, !PT ;  /* 0x00000005da057209 */ /* 0x000fe40007810000 */
[----:B0-----:R-:W-:-:S04]  /*8d50*/  FMNMX.FTZ R121, R166, R121, !PT ;  /* 0x00000079a6797209 */ /* 0x001fc80007810000 */
[----:B------:R-:W-:-:S04]  /*8d60*/  FMNMX.FTZ R121, R152, R121, !PT ;  /* 0x0000007998797209 */ /* 0x000fc80007810000 */
[----:B------:R-:W-:Y:S01]  /*8d70*/  FMNMX.FTZ R121, R154, R121, !PT ;  /* 0x000000799a797209 */ /* 0x000fe20007810000 */
[----:B------:R-:W-:Y:S02]  /*8d80*/  WARPGROUP.DEPBAR.LE gsb0, 0x0 ;  /* 0x00008000000079c5 */ /* 0x000fe40000010000 */
        /* <DEDUP_REMOVED lines=8> */
[----:B------:R-:W0:Y:S01]  /*8e10*/  MUFU.TANH R194, R194 ;  /* 0x000000c200c27308 */ /* 0x000e220000002400 */
[----:B------:R-:W-:-:S02]  /*8e20*/  UIADD3 UR6, UR4, 0x280, URZ ;  /* 0x0000028004067890 */ /* 0x000fc4000fffe03f */
[----:B------:R-:W-:-:S05]  /*8e30*/  UIADD3 UR4, UR4, 0x300, URZ ;  /* 0x0000030004047890 */ /* 0x000fca000fffe03f */
        /* <DEDUP_REMOVED lines=8> */
[----:B------:R-:W-:-:S04]  /*8ec0*/  FMNMX.FTZ R5, R226, R5, !PT ;  /* 0x00000005e2057209 */ /* 0x000fc80007810000 */
[----:B------:R-:W-:Y:S02]  /*8ed0*/  FMNMX.FTZ R5, R224, R5, !PT ;  /* 0x00000005e0057209 */ /* 0x000fe40007810000 */
[----:B0-----:R-:W-:Y:S02]  /*8ee0*/  FMNMX.FTZ R121, R158, R121, !PT ;  /* 0x000000799e797209 */ /* 0x001fe40007810000 */
[----:B------:R-:W-:Y:S02]  /*8ef0*/  FMNMX.FTZ R5, R230, R5, !PT ;  /* 0x00000005e6057209 */ /* 0x000fe40007810000 */
[----:B------:R-:W-:Y:S02]  /*8f00*/  FMNMX.FTZ R121, R144, R121, !PT ;  /* 0x0000007990797209 */ /* 0x000fe40007810000 */
[----:B------:R-:W-:Y:S02]  /*8f10*/  FMNMX.FTZ R5, R136, R5, !PT ;  /* 0x0000000588057209 */ /* 0x000fe40007810000 */
[----:B------:R-:W-:-:S02]  /*8f20*/  FMNMX.FTZ R121, R146, R121, !PT ;  /* 0x0000007992797209 */ /* 0x000fc40007810000 */
[----:B------:R-:W-:Y:S02]  /*8f30*/  FMNMX.FTZ R5, R150, R5, !PT ;  /* 0x0000000596057209 */ /* 0x000fe40007810000 */
[----:B------:R-:W-:Y:S02]  /*8f40*/  FMNMX.FTZ R121, R148, R121, !PT ;  /* 0x0000007994797209 */ /* 0x000fe40007810000 */
[----:B------:R-:W-:Y:S02]  /*8f50*/  FMNMX.FTZ R5, R228, R5, !PT ;  /* 0x00000005e4057209 */ /* 0x000fe40007810000 */
[----:B------:R-:W-:Y:S02]  /*8f60*/  FMNMX.FTZ R121, R124, R121, !PT ;  /* 0x000000797c797209 */ /* 0x000fe40007810000 */
[----:B------:R-:W-:Y:S02]  /*8f70*/  FMNMX.FTZ R5, R232, R5, !PT ;  /* 0x00000005e8057209 */ /* 0x000fe40007810000 */
[----:B------:R-:W-:-:S02]  /*8f80*/  FMNMX.FTZ R121, R138, R121, !PT ;  /* 0x000000798a797209 */ /* 0x000fc40007810000 */
[----:B------:R-:W-:-:S04]  /*8f90*/  FMNMX.FTZ R5, R140, R5, !PT ;  /* 0x000000058c057209 */ /* 0x000fc80007810000 */
[----:B------:R-:W-:-:S04]  /*8fa0*/  FMNMX.FTZ R5, R128, R5, !PT ;  /* 0x0000000580057209 */ /* 0x000fc80007810000 */
[----:B------:R-:W-:-:S04]  /*8fb0*/  FMNMX.FTZ R5, R132, R5, !PT ;  /* 0x0000000584057209 */ /* 0x000fc80007810000 */
[----:B------:R-:W-:-:S04]  /*8fc0*/  FMNMX.FTZ R6, R120, R5, !PT ;  /* 0x0000000578067209 */ /* 0x000fc80007810000 */
[----:B------:R-:W-:-:S04]  /*8fd0*/  FMNMX.FTZ R6, R141, R6, !PT ;  /* 0x000000068d067209 */ /* 0x000fc80007810000 */
[----:B------:R-:W-:-:S04]  /*8fe0*/  FMNMX.FTZ R6, R147, R6, !PT ;  /* 0x0000000693067209 */ /* 0x000fc80007810000 */
[----:B------:R-:W-:-:S05]  /*8ff0*/  FMNMX.FTZ R6, R145, R6, !PT ;  /* 0x0000000691067209 */ /* 0x000fca0007810000 */
[----:B------:R-:W0:Y:S02]  /*9000*/  SHFL.BFLY PT, R5, R6, 0x2, 0x1f ;  /* 0x0c401f0006057f89 */ /* 0x000e2400000e0000 */
[----:B0-----:R-:W-:Y:S02]  /*9010*/  FMNMX.FTZ R7, R6, R5, !PT ;  /* 0x0000000506077209 */ /* 0x001fe40007810000 */
[----:B------:R-:W0:Y:S03]  /*9020*/  LDC R5, c[0x0][0x988] ;  /* 0x00026200ff057b82 */ /* 0x000e260000000800 */
[----:B------:R-:W1:Y:S02]  /*9030*/  SHFL.BFLY PT, R6, R7, 0x1, 0x1f ;  /* 0x0c201f0007067f89 */ /* 0x000e6400000e0000 */
[----:B-1----:R-:W-:-:S05]  /*9040*/  FMNMX.FTZ R7, R7, R6, !PT ;  /* 0x0000000607077209 */ /* 0x002fca0007810000 */
[C---:B0-----:R-:W-:Y:S01]  /*9050*/  FMUL.FTZ R149, R7.reuse, R5 ;  /* 0x0000000507957220 */ /* 0x041fe20000410000 */
[----:B------:R-:W-:-:S03]  /*9060*/  FADD.FTZ R6, -R7, R10 ;  /* 0x0000000a07067221 */ /* 0x000fc60000010100 */
[-CC-:B------:R-:W-:Y:S01]  /*9070*/  FFMA.FTZ R21, R0, R5.reuse, -R149.reuse ;  /* 0x0000000500157223 */ /* 0x180fe20000010895 */
        /* <DEDUP_REMOVED lines=17> */
[-C--:B------:R-:W-:Y:S01]  /*9190*/  FFMA.FTZ R141, R141, R5.reuse, -R149 ;  /* 0x000000058d8d7223 */ /* 0x080fe20000010895 */
[----:B------:R-:W-:Y:S01]  /*91a0*/  FMUL.FTZ R6, R6, R5 ;  /* 0x0000000506067220 */ /* 0x000fe20000410000 */
[----:B------:R-:W-:Y:S08]  /*91b0*/  MUFU.EX2 R21, R21 ;  /* 0x0000001500157308 */ /* 0x000ff00000000800 */
[----:B------:R-:W0:Y:S08]  /*91c0*/  MUFU.EX2 R6, R6 ;  /* 0x0000000600067308 */ /* 0x000e300000000800 */
[----:B------:R-:W1:Y:S08]  /*91d0*/  MUFU.EX2 R10, R10 ;  /* 0x0000000a000a7308 */ /* 0x000e700000000800 */
[----:B------:R-:W-:Y:S01]  /*91e0*/  MUFU.EX2 R20, R20 ;  /* 0x0000001400147308 */ /* 0x000fe20000000800 */
[----:B0-----:R-:W-:Y:S01]  /*91f0*/  FFMA.FTZ R3, R6, R3, R21 ;  /* 0x0000000306037223 */ /* 0x001fe20000010015 */
[----:B------:R-:W-:-:S02]  /*9200*/  WARPGROUP.DEPBAR.LE gsb0, 0x0 ;  /* 0x00008000000079c5 */ /* 0x000fc40000010000 */
[----:B------:R-:W-:Y:S01]  /*9210*/  WARPGROUP.ARRIVE ;  /* 0x00000000000079c5 */ /* 0x000fe20000000000 */
[----:B------:R-:W-:Y:S01]  /*9220*/  FMUL.FTZ R188, R139, UR5 ;  /* 0x000000058bbc7c20 */ /* 0x000fe20008410000 */
[----:B------:R-:W-:Y:S01]  /*9230*/  FMUL.FTZ R190, R143, UR5 ;  /* 0x000000058fbe7c20 */ /* 0x000fe20008410000 */
[----:B------:R-:W-:Y:S01]  /*9240*/  FFMA.FTZ R143, R140, R5, -R149 ;  /* 0x000000058c8f7223 */ /* 0x000fe20000010895 */
[----:B------:R-:W0:Y:S01]  /*9250*/  MUFU.EX2 R135, R135 ;  /* 0x0000008700877308 */ /* 0x000e220000000800 */
[C---:B-1----:R-:W-:Y:S01]  /*9260*/  FADD.FTZ R3, R10.reuse, R3 ;  /* 0x000000030a037221 */ /* 0x042fe20000010000 */
[----:B------:R-:W-:Y:S01]  /*9270*/  HGMMA.64x192x16.F32 R24, R184, gdesc[UR12].tnspB, R24, gsb0 ;  /* 0x42e0000cb8187df0 */ /* 0x000fe20008000818 */
[----:B------:R-:W-:Y:S01]  /*9280*/  UMOV UR14, UR6 ;  /* 0x00000006000e7c82 */ /* 0x000fe20008000000 */
[----:B------:R-:W-:Y:S01]  /*9290*/  UMOV UR15, 0x40000040 ;  /* 0x40000040000f7882 */ /* 0x000fe20000000000 */
[----:B------:R-:W-:Y:S01]  /*92a0*/  UMOV UR6, UR4 ;  /* 0x0000000400067c82 */ /* 0x000fe20008000000 */
[----:B------:R-:W-:-:S02]  /*92b0*/  F2FP.F16.F32.PACK_AB R200, R10, R21 ;  /* 0x000000150ac8723e */ /* 0x000fc400000000ff */
[----:B------:R-:W1:Y:S08]  /*92c0*/  MUFU.TANH R188, R188 ;  /* 0x000000bc00bc7308 */ /* 0x000e700000002400 */
[----:B------:R-:W2:Y:S01]  /*92d0*/  MUFU.TANH R190, R190 ;  /* 0x000000be00be7308 */ /* 0x000ea20000002400 */
[----:B0-----:R-:W-:-:S07]  /*92e0*/  F2FP.F16.F32.PACK_AB R202, R135, R20 ;  /* 0x0000001487ca723e */ /* 0x001fce00000000ff */
[----:B------:R-:W-:Y:S01]  /*92f0*/  MUFU.EX2 R137, R137 ;  /* 0x0000008900897308 */ /* 0x000fe20000000800 */
[----:B-1----:R-:W-:-:S04]  /*9300*/  FMNMX.FTZ R121, R188, R121, !PT ;  /* 0x00000079bc797209 */ /* 0x002fc80007810000 */
[----:B------:R-:W-:-:S03]  /*9310*/  FMNMX.FTZ R121, R142, R121, !PT ;  /* 0x000000798e797209 */ /* 0x000fc60007810000 */
[----:B------:R-:W-:Y:S01]  /*9320*/  MUFU.EX2 R196, R196 ;  /* 0x000000c400c47308 */ /* 0x000fe20000000800 */
[----:B--2---:R-:W-:-:S04]  /*9330*/  FMNMX.FTZ R121, R190, R121, !PT ;  /* 0x00000079be797209 */ /* 0x004fc80007810000 */
[----:B------:R-:W-:-:S03]  /*9340*/  FMNMX.FTZ R121, R130, R121, !PT ;  /* 0x0000007982797209 */ /* 0x000fc60007810000 */
[----:B------:R-:W-:Y:S01]  /*9350*/  MUFU.EX2 R198, R198 ;  /* 0x000000c600c67308 */ /* 0x000fe20000000800 */
[----:B------:R-:W-:-:S04]  /*9360*/  FMNMX.FTZ R121, R234, R121, !PT ;  /* 0x00000079ea797209 */ /* 0x000fc80007810000 */
[----:B------:R-:W-:-:S03]  /*9370*/  FMNMX.FTZ R131, R134, R121, !PT ;  /* 0x0000007986837209 */ /* 0x000fc60007810000 */
[----:B------:R-:W-:Y:S01]  /*9380*/  MUFU.EX2 R127, R127 ;  /* 0x0000007f007f7308 */ /* 0x000fe20000000800 */
[----:B------:R-:W-:-:S04]  /*9390*/  FMNMX.FTZ R131, R236, R131, !PT ;  /* 0x00000083ec837209 */ /* 0x000fc80007810000 */
[----:B------:R-:W-:-:S03]  /*93a0*/  FMNMX.FTZ R0, R122, R131, !PT ;  /* 0x000000837a007209 */ /* 0x000fc60007810000 */
[----:B------:R-:W-:Y:S01]  /*93b0*/  MUFU.EX2 R125, R125 ;  /* 0x0000007d007d7308 */ /* 0x000fe20000000800 */
[----:B------:R-:W-:-:S04]  /*93c0*/  FMNMX.FTZ R131, R13, R0, !PT ;  /* 0x000000000d837209 */ /* 0x000fc80007810000 */
[----:B------:R-:W-:Y:S01]  /*93d0*/  FMNMX.FTZ R0, R126, R131, !PT ;  /* 0x000000837e007209 */ /* 0x000fe20007810000 */
[----:B------:R-:W-:Y:S02]  /*93e0*/  FFMA.FTZ R131, R136, R5, -R149 ;  /* 0x0000000588837223 */ /* 0x000fe40000010895 */
[----:B------:R-:W0:Y:S01]  /*93f0*/  MUFU.EX2 R170, R170 ;  /* 0x000000aa00aa7308 */ /* 0x000e220000000800 */
[----:B------:R-:W-:-:S05]  /*9400*/  FMNMX.FTZ R0, R15, R0, !PT ;  /* 0x000000000f007209 */ /* 0x000fca0007810000 */
[----:B------:R-:W1:Y:S02]  /*9410*/  SHFL.BFLY PT, R139, R0, 0x2, 0x1f ;  /* 0x0c401f00008b7f89 */ /* 0x000e6400000e0000 */
[----:B------:R-:W-:Y:S08]  /*9420*/  MUFU.EX2 R194, R194 ;  /* 0x000000c200c27308 */ /* 0x000ff00000000800 */
[----:B------:R-:W-:Y:S01]  /*9430*/  MUFU.EX2 R129, R129 ;  /* 0x0000008100817308 */ /* 0x000fe20000000800 */
[----:B0-----:R-:W-:-:S07]  /*9440*/  F2FP.F16.F32.PACK_AB R192, R170, R125 ;  /* 0x0000007daac0723e */ /* 0x001fce00000000ff */
[----:B------:R-:W-:Y:S01]  /*9450*/  MUFU.EX2 R123, R123 ;  /* 0x0000007b007b7308 */ /* 0x000fe20000000800 */
[----:B-1----:R-:W-:Y:S01]  /*9460*/  FMNMX.FTZ R136, R0, R139, !PT ;  /* 0x0000008b00887209 */ /* 0x002fe20007810000 */
[----:B------:R-:W-:-:S06]  /*9470*/  FFMA.FTZ R139, R132, R5, -R149 ;  /* 0x00000005848b7223 */ /* 0x000fcc0000010895 */
[----:B------:R-:W-:Y:S01]  /*9480*/  MUFU.EX2 R174, R174 ;  /* 0x000000ae00ae7308 */ /* 0x000fe20000000800 */
[----:B------:R-:W0:Y:S07]  /*9490*/  SHFL.BFLY PT, R151, R136, 0x1, 0x1f ;  /* 0x0c201f0088977f89 */ /* 0x000e2e00000e0000 */
[----:B------:R-:W-:Y:S08]  /*94a0*/  MUFU.EX2 R121, R226 ;  /* 0x000000e200797308 */ /* 0x000ff00000000800 */
[----:B------:R-:W-:Y:S08]  /*94b0*/  MUFU.EX2 R218, R218 ;  /* 0x000000da00da7308 */ /* 0x000ff00000000800 */
[----:B------:R-:W-:Y:S01]  /*94c0*/  MUFU.EX2 R131, R131 ;  /* 0x0000008300837308 */ /* 0x000fe20000000800 */
[----:B0-----:R-:W-:-:S05]  /*94d0*/  FMNMX.FTZ R8, R136, R151, !PT ;  /* 0x0000009788087209 */ /* 0x001fca0007810000 */
[----:B------:R-:W-:Y:S02]  /*94e0*/  FADD.FTZ R0, -R8, R9 ;  /* 0x0000000908007221 */ /* 0x000fe40000010100 */
[----:B------:R-:W-:Y:S02]  /*94f0*/  MUFU.EX2 R133, R133 ;  /* 0x0000008500857308 */ /* 0x000fe40000000800 */
[----:B------:R-:W-:-:S06]  /*9500*/  FMUL.FTZ R0, R0, R5 ;  /* 0x0000000500007220 */ /* 0x000fcc0000410000 */
[----:B------:R-:W-:Y:S08]  /*9510*/  MUFU.EX2 R143, R143 ;  /* 0x0000008f008f7308 */ /* 0x000ff00000000800 */
[----:B------:R-:W-:Y:S08]  /*9520*/  MUFU.EX2 R0, R0 ;  /* 0x0000000000007308 */ /* 0x000ff00000000800 */
[----:B------:R-:W-:Y:S08]  /*9530*/  MUFU.EX2 R139, R139 ;  /* 0x0000008b008b7308 */ /* 0x000ff00000000800 */
[----:B------:R-:W-:Y:S08]  /*9540*/  MUFU.EX2 R120, R120 ;  /* 0x0000007800787308 */ /* 0x000ff00000000800 */
[----:B------:R-:W0:Y:S01]  /*9550*/  MUFU.EX2 R141, R141 ;  /* 0x0000008d008d7308 */ /* 0x000e220000000800 */
[----:B------:R-:W-:-:S02]  /*9560*/  WARPGROUP.DEPBAR.LE gsb0, 0x0 ;  /* 0x00008000000079c5 */ /* 0x000fc40000010000 */
[----:B------:R-:W-:Y:S01]  /*9570*/  WARPGROUP.ARRIVE ;  /* 0x00000000000079c5 */ /* 0x000fe20000000000 */
[-CC-:B------:R-:W-:Y:S01]  /*9580*/  FFMA.FTZ R184, R230, R5.reuse, -R149.reuse ;  /* 0x00000005e6b87223 */ /* 0x180fe20000010895 */
[----:B------:R-:W-:-:S04]  /*9590*/  FFMA.FTZ R186, R150, R5, -R149 ;  /* 0x0000000596ba7223 */ /* 0x000fc80000010895 */
[----:B------:R-:W-:Y:S01]  /*95a0*/  HGMMA.64x192x16.F32 R24, R180, gdesc[UR12].tnspB, R24, gsb0 ;  /* 0x42e0000cb4187df0 */ /* 0x000fe20008000818 */
[----:B------:R-:W-:Y:S08]  /*95b0*/  MUFU.EX2 R184, R184 ;  /* 0x000000b800b87308 */ /* 0x000ff00000000800 */
[----:B------:R-:W-:Y:S01]  /*95c0*/  MUFU.EX2 R186, R186 ;  /* 0x000000ba00ba7308 */ /* 0x000fe20000000800 */
[----:B------:R-:W-:-:S02]  /*95d0*/  WARPGROUP.DEPBAR.LE gsb0, 0x0 ;  /* 0x00008000000079c5 */ /* 0x000fc40000010000 */
[-CC-:B------:R-:W-:Y:S01]  /*95e0*/  FFMA.FTZ R182, R128, R5.reuse, -R149.reuse ;  /* 0x0000000580b67223 */ /* 0x180fe20000010895 */
[-CC-:B------:R-:W-:Y:S01]  /*95f0*/  FFMA.FTZ R180, R232, R5.reuse, -R149.reuse ;  /* 0x00000005e8b47223 */ /* 0x180fe20000010895 */
[-CC-:B------:R-:W-:Y:S01]  /*9600*/  FFMA.FTZ R128, R147, R5.reuse, -R149.reuse ;  /* 0x0000000593807223 */ /* 0x180fe20000010895 */
[-C--:B------:R-:W-:Y:S01]  /*9610*/  FFMA.FTZ R149, R145, R5.reuse, -R149 ;  /* 0x0000000591957223 */ /* 0x080fe20000010895 */
[-C--:B------:R-:W-:Y:S01]  /*9620*/  FMUL.FTZ R145, R8, R5.reuse ;  /* 0x0000000508917220 */ /* 0x080fe20000410000 */
[----:B------:R-:W-:Y:S01]  /*9630*/  WARPGROUP.ARRIVE ;  /* 0x00000000000079c5 */ /* 0x000fe20000000000 */
[----:B------:R-:W-:Y:S01]  /*9640*/  IMAD.U32 R147, RZ, RZ, UR10 ;  /* 0x0000000aff937e24 */ /* 0x000fe2000f8e00ff */
[----:B------:R-:W-:Y:S01]  /*9650*/  MUFU.EX2 R9, R149 ;  /* 0x0000009500097308 */ /* 0x000fe20000000800 */
[-CC-:B------:R-:W-:Y:S01]  /*9660*/  FFMA.FTZ R189, R144, R5.reuse, -R145.reuse ;  /* 0x0000000590bd7223 */ /* 0x180fe20000010891 */
[-CC-:B------:R-:W-:Y:S01]  /*9670*/  FFMA.FTZ R144, R146, R5.reuse, -R145.reuse ;  /* 0x0000000592907223 */ /* 0x180fe20000010891 */
[----:B------:R-:W-:Y:S01]  /*9680*/  IMAD.U32 R146, RZ, RZ, UR7 ;  /* 0x00000007ff927e24 */ /* 0x000fe2000f8e00ff */
[----:B------:R-:W-:Y:S01]  /*9690*/  UMOV UR7, 0x40000040 ;  /* 0x4000004000077882 */ /* 0x000fe20000000000 */
[-CC-:B------:R-:W-:Y:S01]  /*96a0*/  FFMA.FTZ R201, R12, R5.reuse, -R145.reuse ;  /* 0x000000050cc97223 */ /* 0x180fe20000010891 */
[----:B------:R-:W-:Y:S01]  /*96b0*/  HGMMA.64x192x16.F32 R24, R176, gdesc[UR4].tnspB, R24, gsb0 ;  /* 0x42e00004b0187df0 */ /* 0x000fe20008000818 */
[-CC-:B------:R-:W-:Y:S01]  /*96c0*/  FFMA.FTZ R12, R14, R5.reuse, -R145.reuse ;  /* 0x000000050e0c7223 */ /* 0x180fe20000010891 */
[----:B------:R-:W-:Y:S01]  /*96d0*/  FFMA.FTZ R203, R168, R5, -R145 ;  /* 0x00000005a8cb7223 */ /* 0x000fe20000010891 */
[----:B------:R-:W-:-:S02]  /*96e0*/  @!P1 VIADD R146, R146, 0x36840 ;  /* 0x0003684092929836 */ /* 0x000fc40000000000 */
[-CC-:B------:R-:W-:Y:S01]  /*96f0*/  FFMA.FTZ R14, R172, R5.reuse, -R145.reuse ;  /* 0x00000005ac0e7223 */ /* 0x180fe20000010891 */
[----:B------:R-:W1:Y:S01]  /*9700*/  MUFU.EX2 R201, R201 ;  /* 0x000000c900c97308 */ /* 0x000e620000000800 */
[-CC-:B------:R-:W-:Y:S01]  /*9710*/  FFMA.FTZ R197, R160, R5.reuse, -R145.reuse ;  /* 0x00000005a0c57223 */ /* 0x180fe20000010891 */
[-CC-:B------:R-:W-:Y:S01]  /*9720*/  FFMA.FTZ R132, R162, R5.reuse, -R145.reuse ;  /* 0x00000005a2847223 */ /* 0x180fe20000010891 */
[----:B------:R-:W-:Y:S01]  /*9730*/  @!P1 PRMT R146, RZ, 0x654, R146 ;  /* 0x00000654ff929816 */ /* 0x000fe20000000092 */
        /* <DEDUP_REMOVED lines=19> */
[----:B------:R-:W-:Y:S01]  /*9870*/  FFMA.FTZ R15, R15, R5, -R145 ;  /* 0x000000050f0f7223 */ /* 0x000fe20000010891 */
[----:B------:R-:W-:Y:S01]  /*9880*/  MUFU.EX2 R14, R14 ;  /* 0x0000000e000e7308 */ /* 0x000fe20000000800 */
[----:B------:R-:W-:-:S07]  /*9890*/  UMOV UR6, UR36 ;  /* 0x0000002400067c82 */ /* 0x000fce0008000000 */
[----:B------:R-:W-:Y:S08]  /*98a0*/  MUFU.EX2 R197, R197 ;  /* 0x000000c500c57308 */ /* 0x000ff00000000800 */
        /* <DEDUP_REMOVED lines=20> */
[----:B------:R-:W3:Y:S01]  /*99f0*/  MUFU.EX2 R128, R128 ;  /* 0x0000008000807308 */ /* 0x000ee20000000800 */
[----:B------:R-:W-:-:S02]  /*9a00*/  WARPGROUP.DEPBAR.LE gsb0, 0x0 ;  /* 0x00008000000079c5 */ /* 0x000fc40000010000 */
[----:B------:R4:W-:Y:S01]  /*9a10*/  @!P1 SYNCS.ARRIVE.TRANS64.RED.A1T0 RZ, [R146+URZ], RZ ;  /* 0x000000ff92ff99a7 */ /* 0x0009e2000810043f */
[----:B0-----:R-:W-:-:S04]  /*9a20*/  F2FP.F16.F32.PACK_AB R176, R141, R120 ;  /* 0x000000788db0723e */ /* 0x001fc800000000ff */
[----:B------:R-:W-:Y:S01]  /*9a30*/  MUFU.EX2 R179, R126 ;  /* 0x0000007e00b37308 */ /* 0x000fe20000000800 */
[----:B----4-:R-:W-:Y:S02]  /*9a40*/  @!P1 VIADD R146, R147, 0x36860 ;  /* 0x0003686093929836 */ /* 0x010fe40000000000 */
[----:B-1----:R-:W-:Y:S01]  /*9a50*/  FFMA.FTZ R147, R0, R2, R201 ;  /* 0x0000000200937223 */ /* 0x002fe200000100c9 */
[----:B------:R-:W-:Y:S01]  /*9a60*/  FFMA.FTZ R2, R188, R5, -R145 ;  /* 0x00000005bc027223 */ /* 0x000fe20000010891 */
[C---:B--2---:R-:W-:Y:S02]  /*9a70*/  F2FP.F16.F32.PACK_AB R201, R12.reuse, R201 ;  /* 0x000000c90cc9723e */ /* 0x044fe400000000ff */
[----:B------:R-:W-:Y:S01]  /*9a80*/  @!P1 PRMT R146, RZ, 0x654, R146 ;  /* 0x00000654ff929816 */ /* 0x000fe20000000092 */
[----:B------:R-:W-:Y:S01]  /*9a90*/  FADD.FTZ R138, R12, R147 ;  /* 0x000000930c8a7221 */ /* 0x000fe20000010000 */
[----:B------:R-:W-:Y:S01]  /*9aa0*/  MUFU.EX2 R15, R15 ;  /* 0x0000000f000f7308 */ /* 0x000fe20000000800 */
[----:B---3--:R-:W-:Y:S01]  /*9ab0*/  F2FP.F16.F32.PACK_AB R178, R9, R128 ;  /* 0x0000008009b2723e */ /* 0x008fe200000000ff */
[----:B------:R0:W-:Y:S01]  /*9ac0*/  @!P1 SYNCS.ARRIVE.TRANS64.RED.A1T0 RZ, [R146+URZ], RZ ;  /* 0x000000ff92ff99a7 */ /* 0x0001e2000810043f */
[----:B------:R-:W-:-:S05]  /*9ad0*/  F2FP.F16.F32.PACK_AB R188, R174, R123 ;  /* 0x0000007baebc723e */ /* 0x000fca00000000ff */
[----:B------:R-:W1:Y:S01]  /*9ae0*/  MUFU.EX2 R2, R2 ;  /* 0x0000000200027308 */ /* 0x000e620000000800 */
[----:B0-----:R-:W-:Y:S01]  /*9af0*/  FADD.FTZ R146, R20, R3 ;  /* 0x0000000314927221 */ /* 0x001fe20000010000 */
[----:B------:R-:W-:Y:S01]  /*9b00*/  FADD.FTZ R3, R203, R138 ;  /* 0x0000008acb037221 */ /* 0x000fe20000010000 */
[C---:B------:R-:W-:Y:S02]  /*9b10*/  F2FP.F16.F32.PACK_AB R203, R14.reuse, R203 ;  /* 0x000000cb0ecb723e */ /* 0x040fe400000000ff */
[----:B------:R-:W-:Y:S01]  /*9b20*/  FADD.FTZ R146, R135, R146 ;  /* 0x0000009287927221 */ /* 0x000fe20000010000 */
[----:B------:R-:W-:-:S03]  /*9b30*/  FADD.FTZ R138, R14, R3 ;  /* 0x000000030e8a7221 */ /* 0x000fc60000010000 */
[----:B------:R-:W-:Y:S01]  /*9b40*/  FADD.FTZ R3, R137, R146 ;  /* 0x0000009289037221 */ /* 0x000fe20000010000 */
[----:B------:R-:W-:Y:S01]  /*9b50*/  FADD.FTZ R147, R197, R138 ;  /* 0x0000008ac5937221 */ /* 0x000fe20000010000 */
[----:B------:R-:W-:Y:S02]  /*9b60*/  F2FP.F16.F32.PACK_AB R197, R132, R197 ;  /* 0x000000c584c5723e */ /* 0x000fe400000000ff */
[----:B------:R-:W-:Y:S01]  /*9b70*/  FADD.FTZ R3, R196, R3 ;  /* 0x00000003c4037221 */ /* 0x000fe20000010000 */
[----:B------:R-:W-:Y:S01]  /*9b80*/  FADD.FTZ R130, R132, R147 ;  /* 0x0000009384827221 */ /* 0x000fe20000010000 */
[----:B------:R-:W-:Y:S02]  /*9b90*/  F2FP.F16.F32.PACK_AB R196, R196, R137 ;  /* 0x00000089c4c4723e */ /* 0x000fe400000000ff */
[----:B------:R-:W-:Y:S01]  /*9ba0*/  FADD.FTZ R138, R198, R3 ;  /* 0x00000003c68a7221 */ /* 0x000fe20000010000 */
[----:B------:R-:W-:Y:S01]  /*9bb0*/  FADD.FTZ R147, R199, R130 ;  /* 0x00000082c7937221 */ /* 0x000fe20000010000 */
[C---:B------:R-:W-:Y:S01]  /*9bc0*/  F2FP.F16.F32.PACK_AB R198, R127.reuse, R198 ;  /* 0x000000c67fc6723e */ /* 0x040fe200000000ff */
[----:B------:R-:W-:Y:S01]  /*9bd0*/  FFMA.FTZ R3, R122, R5, -R145 ;  /* 0x000000057a037223 */ /* 0x000fe20000010891 */
[----:B------:R-:W-:Y:S01]  /*9be0*/  FADD.FTZ R138, R127, R138 ;  /* 0x0000008a7f8a7221 */ /* 0x000fe20000010000 */
[C---:B------:R-:W-:Y:S01]  /*9bf0*/  FADD.FTZ R130, R136.reuse, R147 ;  /* 0x0000009388827221 */ /* 0x040fe20000010000 */
[----:B------:R0:W2:Y:S01]  /*9c00*/  MUFU.EX2 R122, R190 ;  /* 0x000000be007a7308 */ /* 0x0000a20000000800 */
[----:B------:R-:W-:Y:S01]  /*9c10*/  F2FP.F16.F32.PACK_AB R199, R136, R199 ;  /* 0x000000c788c7723e */ /* 0x000fe200000000ff */
[----:B------:R-:W-:Y:S01]  /*9c20*/  FADD.FTZ R147, R125, R138 ;  /* 0x0000008a7d937221 */ /* 0x000fe20000010000 */
[----:B------:R-:W-:Y:S01]  /*9c30*/  FADD.FTZ R149, R193, R130 ;  /* 0x00000082c1957221 */ /* 0x000fe20000010000 */
[----:B------:R-:W-:-:S02]  /*9c40*/  F2FP.F16.F32.PACK_AB R193, R140, R193 ;  /* 0x000000c18cc1723e */ /* 0x000fc400000000ff */
[----:B------:R-:W-:Y:S01]  /*9c50*/  FADD.FTZ R147, R170, R147 ;  /* 0x00000093aa937221 */ /* 0x000fe20000010000 */
[----:B------:R-:W-:Y:S01]  /*9c60*/  FADD.FTZ R130, R140, R149 ;  /* 0x000000958c827221 */ /* 0x000fe20000010000 */
[----:B------:R3:W4:Y:S01]  /*9c70*/  MUFU.EX2 R177, R3 ;  /* 0x0000000300b17308 */ /* 0x0007220000000800 */
[----:B0-----:R-:W-:Y:S01]  /*9c80*/  F2FP.F16.F32.PACK_AB R190, R218, R121 ;  /* 0x00000079dabe723e */ /* 0x001fe200000000ff */
[----:B------:R-:W-:Y:S01]  /*9c90*/  FADD.FTZ R10, R194, R147 ;  /* 0x00000093c20a7221 */ /* 0x000fe20000010000 */
[----:B------:R-:W-:Y:S01]  /*9ca0*/  FADD.FTZ R21, R195, R130 ;  /* 0x00000082c3157221 */ /* 0x000fe20000010000 */
[C---:B------:R-:W-:Y:S02]  /*9cb0*/  F2FP.F16.F32.PACK_AB R194, R129.reuse, R194 ;  /* 0x000000c281c2723e */ /* 0x040fe400000000ff */
[----:B------:R-:W-:Y:S01]  /*9cc0*/  FADD.FTZ R10, R129, R10 ;  /* 0x0000000a810a7221 */ /* 0x000fe20000010000 */
[C---:B------:R-:W-:Y:S01]  /*9cd0*/  FADD.FTZ R20, R150.reuse, R21 ;  /* 0x0000001596147221 */ /* 0x040fe20000010000 */
[----:B------:R-:W-:-:S02]  /*9ce0*/  F2FP.F16.F32.PACK_AB R195, R150, R195 ;  /* 0x000000c396c3723e */ /* 0x000fc400000000ff */
[----:B------:R-:W-:Y:S01]  /*9cf0*/  FADD.FTZ R21, R123, R10 ;  /* 0x0000000a7b157221 */ /* 0x000fe20000010000 */
[----:B------:R-:W-:Y:S01]  /*9d00*/  FADD.FTZ R135, R189, R20 ;  /* 0x00000014bd877221 */ /* 0x000fe20000010000 */
[----:B------:R-:W-:Y:S02]  /*9d10*/  F2FP.F16.F32.PACK_AB R189, R144, R189 ;  /* 0x000000bd90bd723e */ /* 0x000fe400000000ff */
[----:B------:R-:W-:Y:S01]  /*9d20*/  FADD.FTZ R10, R174, R21 ;  /* 0x00000015ae0a7221 */ /* 0x000fe20000010000 */
[----:B------:R-:W-:-:S03]  /*9d30*/  FADD.FTZ R12, R144, R135 ;  /* 0x00000087900c7221 */ /* 0x000fc60000010000 */
[----:B------:R-:W-:Y:S01]  /*9d40*/  FADD.FTZ R21, R121, R10 ;  /* 0x0000000a79157221 */ /* 0x000fe20000010000 */
[----:B------:R-:W-:Y:S01]  /*9d50*/  FADD.FTZ R127, R191, R12 ;  /* 0x0000000cbf7f7221 */ /* 0x000fe20000010000 */
[----:B------:R-:W-:Y:S02]  /*9d60*/  F2FP.F16.F32.PACK_AB R191, R124, R191 ;  /* 0x000000bf7cbf723e */ /* 0x000fe400000000ff */
[----:B------:R-:W-:Y:S01]  /*9d70*/  FADD.FTZ R21, R218, R21 ;  /* 0x00000015da157221 */ /* 0x000fe20000010000 */
[----:B------:R-:W-:-:S03]  /*9d80*/  FADD.FTZ R10, R124, R127 ;  /* 0x0000007f7c0a7221 */ /* 0x000fc60000010000 */
[----:B------:R-:W-:Y:S01]  /*9d90*/  FADD.FTZ R12, R184, R21 ;  /* 0x00000015b80c7221 */ /* 0x000fe20000010000 */
[----:B------:R-:W-:Y:S01]  /*9da0*/  FADD.FTZ R21, R185, R10 ;  /* 0x0000000ab9157221 */ /* 0x000fe20000010000 */
[C---:B-1----:R-:W-:Y:S02]  /*9db0*/  F2FP.F16.F32.PACK_AB R185, R2.reuse, R185 ;  /* 0x000000b902b9723e */ /* 0x042fe400000000ff */
[C---:B------:R-:W-:Y:S01]  /*9dc0*/  FADD.FTZ R125, R131.reuse, R12 ;  /* 0x0000000c837d7221 */ /* 0x040fe20000010000 */
[----:B------:R-:W-:Y:S01]  /*9dd0*/  FADD.FTZ R10, R2, R21 ;  /* 0x00000015020a7221 */ /* 0x000fe20000010000 */
[----:B------:R-:W-:Y:S02]  /*9de0*/  F2FP.F16.F32.PACK_AB R184, R131, R184 ;  /* 0x000000b883b8723e */ /* 0x000fe400000000ff */
[----:B------:R-:W-:Y:S01]  /*9df0*/  FADD.FTZ R12, R186, R125 ;  /* 0x0000007dba0c7221 */ /* 0x000fe20000010000 */
[----:B------:R-:W-:Y:S01]  /*9e00*/  FADD.FTZ R21, R187, R10 ;  /* 0x0000000abb157221 */ /* 0x000fe20000010000 */
[----:B------:R-:W-:-:S02]  /*9e10*/  F2FP.F16.F32.PACK_AB R186, R133, R186 ;  /* 0x000000ba85ba723e */ /* 0x000fc400000000ff */
[----:B------:R-:W-:Y:S01]  /*9e20*/  FADD.FTZ R121, R133, R12 ;  /* 0x0000000c85797221 */ /* 0x000fe20000010000 */
[C---:B--2---:R-:W-:Y:S01]  /*9e30*/  FADD.FTZ R10, R122.reuse, R21 ;  /* 0x000000157a0a7221 */ /* 0x044fe20000010000 */
[----:B------:R-:W-:Y:S02]  /*9e40*/  F2FP.F16.F32.PACK_AB R187, R122, R187 ;  /* 0x000000bb7abb723e */ /* 0x000fe400000000ff */
[----:B------:R-:W-:Y:S01]  /*9e50*/  FADD.FTZ R12, R180, R121 ;  /* 0x00000079b40c7221 */ /* 0x000fe20000010000 */
[----:B------:R-:W-:Y:S01]  /*9e60*/  FADD.FTZ R10, R181, R10 ;  /* 0x0000000ab50a7221 */ /* 0x000fe20000010000 */
[C---:B------:R-:W-:Y:S02]  /*9e70*/  F2FP.F16.F32.PACK_AB R180, R143.reuse, R180 ;  /* 0x000000b48fb4723e */ /* 0x040fe400000000ff */
[----:B---3--:R-:W-:Y:S01]  /*9e80*/  FADD.FTZ R3, R143, R12 ;  /* 0x0000000c8f037221 */ /* 0x008fe20000010000 */
[C---:B------:R-:W-:Y:S01]  /*9e90*/  FADD.FTZ R10, R234.reuse, R10 ;  /* 0x0000000aea0a7221 */ /* 0x040fe20000010000 */
[----:B------:R-:W-:-:S02]  /*9ea0*/  F2FP.F16.F32.PACK_AB R181, R234, R181 ;  /* 0x000000b5eab5723e */ /* 0x000fc400000000ff */
[----:B------:R-:W-:Y:S01]  /*9eb0*/  FADD.FTZ R2, R182, R3 ;  /* 0x00000003b6027221 */ /* 0x000fe20000010000 */
[----:B------:R-:W-:Y:S01]  /*9ec0*/  FADD.FTZ R10, R183, R10 ;  /* 0x0000000ab70a7221 */ /* 0x000fe20000010000 */
[C---:B------:R-:W-:Y:S02]  /*9ed0*/  F2FP.F16.F32.PACK_AB R182, R139.reuse, R182 ;  /* 0x000000b68bb6723e */ /* 0x040fe400000000ff */
[----:B------:R-:W-:Y:S01]  /*9ee0*/  FADD.FTZ R3, R139, R2 ;  /* 0x000000028b037221 */ /* 0x000fe20000010000 */
[C---:B------:R-:W-:Y:S01]  /*9ef0*/  FADD.FTZ R10, R236.reuse, R10 ;  /* 0x0000000aec0a7221 */ /* 0x040fe20000010000 */
[----:B------:R-:W-:Y:S02]  /*9f00*/  F2FP.F16.F32.PACK_AB R183, R236, R183 ;  /* 0x000000b7ecb7723e */ /* 0x000fe400000000ff */
[----:B------:R-:W-:Y:S01]  /*9f10*/  FADD.FTZ R2, R120, R3 ;  /* 0x0000000378027221 */ /* 0x000fe20000010000 */
[----:B----4-:R-:W-:Y:S01]  /*9f20*/  FADD.FTZ R10, R177, R10 ;  /* 0x0000000ab10a7221 */ /* 0x010fe20000010000 */
[----:B------:R-:W-:-:S02]  /*9f30*/  F2FP.F16.F32.PACK_AB R177, R13, R177 ;  /* 0x000000b10db1723e */ /* 0x000fc400000000ff */
[----:B------:R-:W-:Y:S01]  /*9f40*/  FADD.FTZ R3, R141, R2 ;  /* 0x000000028d037221 */ /* 0x000fe20000010000 */
[----:B------:R-:W-:-:S03]  /*9f50*/  FADD.FTZ R10, R13, R10 ;  /* 0x0000000a0d0a7221 */ /* 0x000fc60000010000 */
[----:B------:R-:W-:Y:S01]  /*9f60*/  FADD.FTZ R2, R128, R3 ;  /* 0x0000000380027221 */ /* 0x000fe20000010000 */
[----:B------:R-:W-:Y:S01]  /*9f70*/  FADD.FTZ R10, R179, R10 ;  /* 0x0000000ab30a7221 */ /* 0x000fe20000010000 */
[----:B------:R-:W-:Y:S02]  /*9f80*/  F2FP.F16.F32.PACK_AB R179, R15, R179 ;  /* 0x000000b30fb3723e */ /* 0x000fe400000000ff */
[----:B------:R-:W-:Y:S01]  /*9f90*/  FADD.FTZ R3, R9, R2 ;  /* 0x0000000209037221 */ /* 0x000fe20000010000 */
[----:B------:R-:W-:Y:S01]  /*9fa0*/  FADD.FTZ R2, R15, R10 ;  /* 0x0000000a0f027221 */ /* 0x000fe20000010000 */
[----:B------:R-:W-:Y:S01]  /*9fb0*/  MOV R9, R8 ;  /* 0x0000000800097202 */ /* 0x000fe20000000f00 */
[----:B------:R-:W-:Y:S01]  /*9fc0*/  IMAD.MOV.U32 R10, RZ, RZ, R7 ;  /* 0x000000ffff0a7224 */ /* 0x000fe200078e0007 */
[----:B------:R-:W-:Y:S06]  /*9fd0*/  @P2 BRA `(.L_x_24) ;  /* 0xffffffbc00682947 */ /* 0x000fec000383ffff */
.L_x_15:
[----:B------:R-:W-:Y:S06]  /*9fe0*/  BAR.ARV 0x8, 0x180 ;  /* 0x0206000000007b1d */ /* 0x000fec0000002000 */
        /* <DEDUP_REMOVED lines=96> */
[----:B------:R-:W-:Y:S06]  /*a5f0*/  @!P0 BRA `(.L_x_25) ;  /* 0x0000000000048947 */ /* 0x000fec0003800000 */
[----:B------:R-:W-:Y:S01]  /*a600*/  BPT.TRAP 0x1 ;  /* 0x000000040000795c */ /* 0x000fe20000300000 */
.L_x_25:
[----:B------:R-:W0:Y:S01]  /*a610*/  S2UR UR5, SR_CgaCtaId ;  /* 0x00000000000579c3 */ /* 0x000e220000008800 */
[----:B------:R-:W-:Y:S01]  /*a620*/  UMOV UR4, 0x400 ;  /* 0x0000040000047882 */ /* 0x000fe20000000000 */
[----:B------:R-:W-:-:S05]  /*a630*/  IMAD.U32 R0, RZ, RZ, UR39 ;  /* 0x00000027ff007e24 */ /* 0x000fca000f8e00ff */
[----:B------:R-:W-:Y:S01]  /*a640*/  SHF.L.U32 R0, R0, 0x1f, RZ ;  /* 0x0000001f00007819 */ /* 0x000fe200000006ff */
[----:B0-----:R-:W-:-:S04]  /*a650*/  ULEA UR4, UR5, UR4, 0x18 ;  /* 0x0000000405047291 */ /* 0x001fc8000f8ec03f */
[----:B------:R-:W-:-:S09]  /*a660*/  ULEA UR12, UR36, UR4, 0x3 ;  /* 0x00000004240c7291 */ /* 0x000fd2000f8e183f */
[----:B------:R0:W1:Y:S01]  /*a670*/  SYNCS.PHASECHK.TRANS64.TRYWAIT P2, [UR12+0x36850], R0 ;  /* 0x03685000ff0075a7 */ /* 0x000062000804014c */
[----:B------:R-:W-:Y:S05]  /*a680*/  @!P0 BRA `(.L_x_26) ;  /* 0x0000000000048947 */ /* 0x000fea0003800000 */
[----:B------:R-:W-:Y:S01]  /*a690*/  BPT.TRAP 0x1 ;  /* 0x000000040000795c */ /* 0x000fe20000300000 */
.L_x_26:
[----:B-1----:R-:W-:Y:S05]  /*a6a0*/  @P2 BRA `(.L_x_27) ;  /* 0x0000000000082947 */ /* 0x002fea0003800000 */
[----:B------:R-:W1:Y:S02]  /*a6b0*/  SYNCS.PHASECHK.TRANS64.TRYWAIT P0, [UR12+0x36850], R0 ;  /* 0x03685000ff0075a7 */ /* 0x000e64000800014c */
[----:B-1----:R-:W-:Y:S05]  /*a6c0*/  @!P0 BRA `(.L_x_28) ;  /* 0x0000006800e08947 */ /* 0x002fea0003800000 */
.L_x_27:
[----:B------:R-:W-:Y:S01]  /*a6d0*/  UIADD3 UR5, UR4, 0x400, URZ ;  /* 0x0000040004057890 */ /* 0x000fe2000fffe03f */
[----:B------:R-:W-:Y:S01]  /*a6e0*/  WARPGROUP.ARRIVE ;  /* 0x00000000000079c5 */ /* 0x000fe20000000000 */
[----:B------:R-:W-:Y:S01]  /*a6f0*/  UMOV UR7, 0x40000040 ;  /* 0x4000004000077882 */ /* 0x000fe20000000000 */
[----:B01----:R-:W0:Y:S01]  /*a700*/  SHFL.BFLY PT, R0, R3, 0x2, 0x1f ;  /* 0x0c401f0003007f89 */ /* 0x003e2200000e0000 */
[----:B------:R-:W-:Y:S01]  /*a710*/  USHF.R.U32.HI UR5, URZ, 0x4, UR5 ;  /* 0x000000043f057899 */ /* 0x000fe20008011605 */
[----:B------:R-:W-:Y:S01]  /*a720*/  CS2R R142, SRZ ;  /* 0x00000000008e7805 */ /* 0x000fe2000001ff00 */
[----:B------:R-:W-:Y:S01]  /*a730*/  IMAD.MOV.U32 R130, RZ, RZ, -0x800000 ;  /* 0xff800000ff827424 */ /* 0x000fe200078e00ff */
[----:B------:R-:W1:Y:S01]  /*a740*/  SHFL.BFLY PT, R9, R2, 0x2, 0x1f ;  /* 0x0c401f0002097f89 */ /* 0x000e6200000e0000 */
[----:B------:R-:W-:Y:S01]  /*a750*/  ULOP3.LUT UR5, UR5, 0x3fff, URZ, 0xc0, !UPT ;  /* 0x00003fff05057892 */ /* 0x000fe2000f8ec03f */
[----:B------:R-:W2:Y:S01]  /*a760*/  LDC R131, c[0x0][0xbe8] ;  /* 0x0002fa00ff837b82 */ /* 0x000ea20000000800 */
[----:B------:R-:W-:Y:S01]  /*a770*/  R2UR UR13, R208 ;  /* 0x00000000d00d72ca */ /* 0x000fe200000e0000 */
[----:B------:R-:W-:Y:S01]  /*a780*/  ULDC UR10, c[0x0][0xc44] ;  /* 0x00031100000a7ab9 */ /* 0x000fe20000000800 */
[----:B------:R-:W-:Y:S01]  /*a790*/  ULOP3.LUT UR5, UR5, 0x3800000, URZ, 0xfc, !UPT ;  /* 0x0380000005057892 */ /* 0x000fe2000f8efc3f */
[----:B------:R-:W-:-:S02]  /*a7a0*/  R2UR UR15, R209 ;  /* 0x00000000d10f72ca */ /* 0x000fc400000e0000 */
[----:B------:R-:W-:Y:S01]  /*a7b0*/  R2UR UR14, R207 ;  /* 0x00000000cf0e72ca */ /* 0x000fe200000e0000 */
[----:B------:R-:W-:-:S07]  /*a7c0*/  UIMAD UR8, UR36, 0xa80, UR5 ;  /* 0x00000a80240878a4 */ /* 0x000fce000f8e0205 */
[----:B------:R-:W-:Y:S01]  /*a7d0*/  UMOV UR6, UR8 ;  /* 0x0000000800067c82 */ /* 0x000fe20008000000 */
[----:B------:R-:W3:Y:S02]  /*a7e0*/  S2UR UR5, SR_SWINHI ;  /* 0x00000000000579c3 */ /* 0x000ee40000002f00 */
[----:B---3--:R-:W-:Y:S01]  /*a7f0*/  HGMMA.64x192x16.F32 R24, R200, gdesc[UR4].tnspB, R24, gsb0 ;  /* 0x42e00004c8187df0 */ /* 0x008fe20008000818 */
[----:B------:R-:W-:Y:S01]  /*a800*/  UIADD3 UR6, UR8, 0x80, URZ ;  /* 0x0000008008067890 */ /* 0x000fe2000fffe03f */
[----:B0-----:R-:W-:Y:S01]  /*a810*/  FADD.FTZ R0, R0, R3 ;  /* 0x0000000300007221 */ /* 0x001fe20000010000 */
[----:B------:R-:W-:Y:S01]  /*a820*/  UMOV UR7, 0x40000040 ;  /* 0x4000004000077882 */ /* 0x000fe20000000000 */
[----:B-1----:R-:W-:-:S03]  /*a830*/  FADD.FTZ R4, R9, R2 ;  /* 0x0000000209047221 */ /* 0x002fc60000010000 */
[----:B------:R-:W0:Y:S04]  /*a840*/  SHFL.BFLY PT, R9, R0, 0x1, 0x1f ;  /* 0x0c201f0000097f89 */ /* 0x000e2800000e0000 */
[----:B------:R-:W1:Y:S01]  /*a850*/  SHFL.BFLY PT, R11, R4, 0x1, 0x1f ;  /* 0x0c201f00040b7f89 */ /* 0x000e6200000e0000 */
[----:B0-----:R-:W-:Y:S01]  /*a860*/  FADD.FTZ R10, R0, R9 ;  /* 0x00000009000a7221 */ /* 0x001fe20000010000 */
[----:B------:R-:W-:Y:S01]  /*a870*/  MOV R0, 0xff800000 ;  /* 0xff80000000007802 */ /* 0x000fe20000000f00 */
[----:B------:R-:W-:Y:S02]  /*a880*/  IMAD R9, R205, 0x40, R17 ;  /* 0x00000040cd097824 */ /* 0x000fe400078e0211 */
[----:B-1----:R-:W-:Y:S01]  /*a890*/  FADD.FTZ R11, R4, R11 ;  /* 0x0000000b040b7221 */ /* 0x002fe20000010000 */
[----:B------:R-:W-:-:S04]  /*a8a0*/  FSETP.NE.FTZ.AND P0, PT, R10, RZ, PT ;  /* 0x000000ff0a00720b */ /* 0x000fc80003f15000 */
[----:B------:R-:W-:-:S09]  /*a8b0*/  FSETP.NE.FTZ.AND P2, PT, R11, RZ, PT ;  /* 0x000000ff0b00720b */ /* 0x000fd20003f55000 */
[----:B------:R-:W0:Y:S01]  /*a8c0*/  @P0 MUFU.LG2 R3, R10 ;  /* 0x0000000a00030308 */ /* 0x000e220000000c00 */
[----:B------:R-:W-:-:S03]  /*a8d0*/  @P0 FMUL.FTZ R2, R5, 0.69314718246459960938 ;  /* 0x3f31721805020820 */ /* 0x000fc60000410000 */
[----:B------:R-:W-:-:S04]  /*a8e0*/  @P2 FMUL.FTZ R4, R5, 0.69314718246459960938 ;  /* 0x3f31721805042820 */ /* 0x000fc80000410000 */
[----:B------:R-:W1:Y:S08]  /*a8f0*/  @P2 MUFU.LG2 R6, R11 ;  /* 0x0000000b00062308 */ /* 0x000e700000000c00 */
[----:B------:R-:W-:Y:S01]  /*a900*/  @P2 MUFU.RCP R142, R11 ;  /* 0x0000000b008e2308 */ /* 0x000fe20000001000 */
[----:B0-----:R-:W-:-:S04]  /*a910*/  @P0 FMUL.FTZ R3, R3, 0.69314718246459960938 ;  /* 0x3f31721803030820 */ /* 0x001fc80000410000 */
[----:B------:R-:W-:-:S03]  /*a920*/  @P0 FFMA.FTZ R130, R2, R7, R3 ;  /* 0x0000000702820223 */ /* 0x000fc60000010003 */
[----:B------:R0:W3:Y:S01]  /*a930*/  @P0 MUFU.RCP R143, R10 ;  /* 0x0000000a008f0308 */ /* 0x0000e20000001000 */
[----:B-1----:R-:W-:-:S04]  /*a940*/  @P2 FMUL.FTZ R5, R6, 0.69314718246459960938 ;  /* 0x3f31721806052820 */ /* 0x002fc80000410000 */
[----:B------:R-:W-:Y:S01]  /*a950*/  @P2 FFMA.FTZ R0, R4, R8, R5 ;  /* 0x0000000804002223 */ /* 0x000fe20000010005 */
[----:B------:R-:W-:Y:S02]  /*a960*/  WARPGROUP.DEPBAR.LE gsb0, 0x0 ;  /* 0x00008000000079c5 */ /* 0x000fe40000010000 */
[----:B------:R-:W-:-:S06]  /*a970*/  WARPGROUP.ARRIVE ;  /* 0x00000000000079c5 */ /* 0x000fcc0000000000 */
[----:B------:R-:W-:Y:S01]  /*a980*/  HGMMA.64x192x16.F32 R24, R196, gdesc[UR4].tnspB, R24, gsb0 ;  /* 0x42e00004c4187df0 */ /* 0x000fe20008000818 */
[----:B------:R-:W-:Y:S01]  /*a990*/  UIADD3 UR6, UR8, 0x100, URZ ;  /* 0x0000010008067890 */ /* 0x000fe2000fffe03f */
[----:B------:R-:W-:Y:S01]  /*a9a0*/  UMOV UR7, 0x40000040 ;  /* 0x4000004000077882 */ /* 0x000fe20000000000 */
[----:B------:R-:W-:Y:S02]  /*a9b0*/  WARPGROUP.DEPBAR.LE gsb0, 0x0 ;  /* 0x00008000000079c5 */ /* 0x000fe40000010000 */
[----:B------:R-:W-:-:S15]  /*a9c0*/  WARPGROUP.ARRIVE ;  /* 0x00000000000079c5 */ /* 0x000fde0000000000 */
        /* <DEDUP_REMOVED lines=13> */
[----:B------:R-:W-:Y:S01]  /*aaa0*/  UIADD3 UR8, UR8, 0x300, URZ ;  /* 0x0000030008087890 */ /* 0x000fe2000fffe03f */
[----:B------:R-:W-:Y:S02]  /*aab0*/  WARPGROUP.DEPBAR.LE gsb0, 0x0 ;  /* 0x00008000000079c5 */ /* 0x000fe40000010000 */
[----:B------:R-:W-:-:S14]  /*aac0*/  WARPGROUP.ARRIVE ;  /* 0x00000000000079c5 */ /* 0x000fdc0000000000 */
[----:B------:R-:W-:Y:S01]  /*aad0*/  HGMMA.64x192x16.F32 R24, R180, gdesc[UR4].tnspB, R24, gsb0 ;  /* 0x42e00004b4187df0 */ /* 0x000fe20008000818 */
[----:B------:R-:W-:Y:S01]  /*aae0*/  UMOV UR6, UR4 ;  /* 0x0000000400067c82 */ /* 0x000fe20008000000 */
[----:B------:R-:W-:Y:S01]  /*aaf0*/  UMOV UR7, UR5 ;  /* 0x0000000500077c82 */ /* 0x000fe20008000000 */
[----:B------:R-:W-:Y:S01]  /*ab00*/  UIADD3 UR5, -UR13, URZ, URZ ;  /* 0x0000003f0d057290 */ /* 0x000fe2000fffe13f */
[----:B------:R-:W-:Y:S01]  /*ab10*/  IMAD.U32 R126, RZ, RZ, UR6 ;  /* 0x00000006ff7e7e24 */ /* 0x000fe2000f8e00ff */
[----:B------:R-:W-:Y:S01]  /*ab20*/  UMOV UR6, UR8 ;  /* 0x0000000800067c82 */ /* 0x000fe20008000000 */
[----:B------:R-:W-:Y:S01]  /*ab30*/  IMAD.U32 R127, RZ, RZ, UR7 ;  /* 0x00000007ff7f7e24 */ /* 0x000fe2000f8e00ff */
[----:B------:R-:W-:Y:S01]  /*ab40*/  UMOV UR7, 0x40000040 ;  /* 0x4000004000077882 */ /* 0x000fe20000000000 */
[----:B------:R-:W-:Y:S01]  /*ab50*/  UIMAD UR10, UR10, UR5, UR15 ;  /* 0x000000050a0a72a4 */ /* 0x000fe2000f8e020f */
[----:B------:R-:W-:Y:S01]  /*ab60*/  IMAD.WIDE R140, R213, 0x2, R126 ;  /* 0x00000002d58c7825 */ /* 0x000fe200078e027e */
[----:B------:R-:W-:-:S02]  /*ab70*/  ULDC.64 UR8, c[0x0][0xb90] ;  /* 0x0002e40000087ab9 */ /* 0x000fc40000000a00 */
[----:B------:R-:W-:Y:S01]  /*ab80*/  USHF.R.S32.HI UR11, URZ, 0x1f, UR10 ;  /* 0x0000001f3f0b7899 */ /* 0x000fe2000801140a */
[----:B------:R-:W-:Y:S01]  /*ab90*/  IMAD.WIDE R126, R9, 0x2, R126 ;  /* 0x00000002097e7825 */ /* 0x000fe200078e027e */
[C---:B------:R-:W-:Y:S02]  /*aba0*/  IADD3 R135, P4, R140.reuse, 0x8060, RZ ;  /* 0x000080608c877810 */ /* 0x040fe40007f9e0ff */
[----:B------:R-:W-:Y:S01]  /*abb0*/  UIMAD UR5, UR11, UR8, URZ ;  /* 0x000000080b0572a4 */ /* 0x000fe2000f8e023f */
[C---:B------:R-:W-:Y:S02]  /*abc0*/  LOP3.LUT R3, R140.reuse, 0x380, RZ, 0xc0, !PT ;  /* 0x000003808c037812 */ /* 0x040fe400078ec0ff */
[----:B------:R-:W-:Y:S01]  /*abd0*/  LOP3.LUT R134, R135, 0x380, RZ, 0xc0, !PT ;  /* 0x0000038087867812 */ /* 0x000fe200078ec0ff */
[----:B------:R-:W-:Y:S01]  /*abe0*/  UIMAD UR5, UR10, UR9, UR5 ;  /* 0x000000090a0572a4 */ /* 0x000fe2000f8e0205 */
[----:B------:R-:W-:Y:S02]  /*abf0*/  IADD3 R15, P3, R140, 0x8040, RZ ;  /* 0x000080408c0f7810 */ /* 0x000fe40007f7e0ff */
[----:B------:R-:W-:-:S02]  /*ac00*/  SHF.R.U64 R134, R134, 0x3, RZ ;  /* 0x0000000386867819 */ /* 0x000fc400000012ff */
[C---:B------:R-:W-:Y:S01]  /*ac10*/  IADD3 R12, P6, R140.reuse, 0x8020, RZ ;  /* 0x000080208c0c7810 */ /* 0x040fe20007fde0ff */
[--C-:B------:R-:W-:Y:S01]  /*ac20*/  IMAD.X R157, RZ, RZ, R141.reuse, P3 ;  /* 0x000000ffff9d7224 */ /* 0x100fe200018e068d */
[C---:B------:R-:W-:Y:S02]  /*ac30*/  IADD3 R13, P5, R140.reuse, 0x8000, RZ ;  /* 0x000080008c0d7810 */ /* 0x040fe40007fbe0ff */
[----:B------:R-:W-:Y:S01]  /*ac40*/  IADD3 R8, P2, R140, 0x4060, RZ ;  /* 0x000040608c087810 */ /* 0x000fe20007f5e0ff */
[--C-:B------:R-:W-:Y:S01]  /*ac50*/  IMAD.X R137, RZ, RZ, R141.reuse, P6 ;  /* 0x000000ffff897224 */ /* 0x100fe200030e068d */
[----:B------:R-:W-:Y:S01]  /*ac60*/  SHF.R.U64 R3, R3, 0x3, RZ ;  /* 0x0000000303037819 */ /* 0x000fe200000012ff */
[--C-:B------:R-:W-:Y:S01]  /*ac70*/  IMAD.X R155, RZ, RZ, R141.reuse, P5 ;  /* 0x000000ffff9b7224 */ /* 0x100fe200028e068d */
[----:B------:R-:W-:Y:S01]  /*ac80*/  LOP3.LUT R134, R134, R135, RZ, 0x3c, !PT ;  /* 0x0000008786867212 */ /* 0x000fe200078e3cff */
[--C-:B------:R-:W-:Y:S01]  /*ac90*/  IMAD.X R135, RZ, RZ, R141.reuse, P4 ;  /* 0x000000ffff877224 */ /* 0x100fe200020e068d */
[----:B0-----:R-:W-:Y:S01]  /*aca0*/  LOP3.LUT R10, R12, 0x380, RZ, 0xc0, !PT ;  /* 0x000003800c0a7812 */ /* 0x001fe200078ec0ff */
[----:B------:R-:W-:Y:S01]  /*acb0*/  IMAD.X R133, RZ, RZ, R141, P2 ;  /* 0x000000ffff857224 */ /* 0x000fe200010e068d */
[----:B------:R-:W-:-:S02]  /*acc0*/  LOP3.LUT R2, R13, 0x380, RZ, 0xc0, !PT ;  /* 0x000003800d027812 */ /* 0x000fc400078ec0ff */
[C---:B------:R-:W-:Y:S02]  /*acd0*/  IADD3 R5, P0, R140.reuse, 0x20, RZ ;  /* 0x000000208c057810 */ /* 0x040fe40007f1e0ff */
[C---:B------:R-:W-:Y:S02]  /*ace0*/  IADD3 R6, P4, R140.reuse, 0x4040, RZ ;  /* 0x000040408c067810 */ /* 0x040fe40007f9e0ff */
[C---:B------:R-:W-:Y:S01]  /*acf0*/  IADD3 R4, P3, R140.reuse, 0x4020, RZ ;  /* 0x000040208c047810 */ /* 0x040fe20007f7e0ff */
[--C-:B------:R-:W-:Y:S01]  /*ad00*/  IMAD.X R145, RZ, RZ, R141.reuse, P0 ;  /* 0x000000ffff917224 */ /* 0x100fe200000e068d */
[C---:B------:R-:W-:Y:S02]  /*ad10*/  IADD3 R11, P6, R140.reuse, 0x4000, RZ ;  /* 0x000040008c0b7810 */ /* 0x040fe40007fde0ff */
[C---:B------:R-:W-:Y:S01]  /*ad20*/  IADD3 R9, P5, R140.reuse, 0x60, RZ ;  /* 0x000000608c097810 */ /* 0x040fe20007fbe0ff */
[--C-:B------:R-:W-:Y:S01]  /*ad30*/  IMAD.X R153, RZ, RZ, R141.reuse, P3 ;  /* 0x000000ffff997224 */ /* 0x100fe200018e068d */
[----:B------:R-:W-:Y:S01]  /*ad40*/  IADD3 R7, P2, R140, 0x40, RZ ;  /* 0x000000408c077810 */ /* 0x000fe20007f5e0ff */
[--C-:B------:R-:W-:Y:S01]  /*ad50*/  IMAD.X R151, RZ, RZ, R141.reuse, P6 ;  /* 0x000000ffff977224 */ /* 0x100fe200030e068d */
[----:B------:R-:W-:Y:S01]  /*ad60*/  LOP3.LUT R140, R3, R140, RZ, 0x3c, !PT ;  /* 0x0000008c038c7212 */ /* 0x000fe200078e3cff */
[--C-:B------:R-:W-:Y:S01]  /*ad70*/  IMAD.X R149, RZ, RZ, R141.reuse, P5 ;  /* 0x000000ffff957224 */ /* 0x100fe200028e068d */
[----:B------:R-:W-:Y:S01]  /*ad80*/  SHF.R.U64 R3, R10, 0x3, RZ ;  /* 0x000000030a037819 */ /* 0x000fe200000012ff */
[----:B------:R-:W-:Y:S01]  /*ad90*/  IMAD.X R147, RZ, RZ, R141, P2 ;  /* 0x000000ffff937224 */ /* 0x000fe200010e068d */
[----:B------:R-:W-:-:S02]  /*ada0*/  SHF.R.U64 R2, R2, 0x3, RZ ;  /* 0x0000000302027819 */ /* 0x000fc400000012ff */
[----:B------:R-:W-:Y:S02]  /*adb0*/  LOP3.LUT R136, R3, R12, RZ, 0x3c, !PT ;  /* 0x0000000c03887212 */ /* 0x000fe400078e3cff */
[----:B------:R-:W-:Y:S02]  /*adc0*/  LOP3.LUT R154, R2, R13, RZ, 0x3c, !PT ;  /* 0x0000000d029a7212 */ /* 0x000fe400078e3cff */
[----:B------:R-:W-:Y:S02]  /*add0*/  LOP3.LUT R3, R8, 0x380, RZ, 0xc0, !PT ;  /* 0x0000038008037812 */ /* 0x000fe400078ec0ff */
[----:B------:R-:W-:Y:S02]  /*ade0*/  LOP3.LUT R2, R5, 0x380, RZ, 0xc0, !PT ;  /* 0x0000038005027812 */ /* 0x000fe400078ec0ff */
[----:B------:R-:W-:Y:S02]  /*adf0*/  SHF.R.U64 R3, R3, 0x3, RZ ;  /* 0x0000000303037819 */ /* 0x000fe400000012ff */
[----:B------:R-:W-:-:S02]  /*ae00*/  SHF.R.U64 R2, R2, 0x3, RZ ;  /* 0x0000000302027819 */ /* 0x000fc400000012ff */
[----:B------:R-:W-:Y:S02]  /*ae10*/  LOP3.LUT R132, R3, R8, RZ, 0x3c, !PT ;  /* 0x0000000803847212 */ /* 0x000fe400078e3cff */
[----:B------:R-:W-:Y:S02]  /*ae20*/  LOP3.LUT R144, R2, R5, RZ, 0x3c, !PT ;  /* 0x0000000502907212 */ /* 0x000fe400078e3cff */
[----:B------:R-:W-:Y:S02]  /*ae30*/  LOP3.LUT R5, R6, 0x380, RZ, 0xc0, !PT ;  /* 0x0000038006057812 */ /* 0x000fe400078ec0ff */
[----:B------:R-:W-:Y:S02]  /*ae40*/  LOP3.LUT R3, R4, 0x380, RZ, 0xc0, !PT ;  /* 0x0000038004037812 */ /* 0x000fe400078ec0ff */
[----:B------:R-:W-:Y:S02]  /*ae50*/  LOP3.LUT R8, R9, 0x380, RZ, 0xc0, !PT ;  /* 0x0000038009087812 */ /* 0x000fe400078ec0ff */
[----:B------:R-:W-:-:S02]  /*ae60*/  LOP3.LUT R2, R11, 0x380, RZ, 0xc0, !PT ;  /* 0x000003800b027812 */ /* 0x000fc400078ec0ff */
[----:B------:R-:W-:Y:S02]  /*ae70*/  SHF.R.U64 R5, R5, 0x3, RZ ;  /* 0x0000000305057819 */ /* 0x000fe400000012ff */
[----:B------:R-:W-:Y:S02]  /*ae80*/  SHF.R.U64 R3, R3, 0x3, RZ ;  /* 0x0000000303037819 */ /* 0x000fe400000012ff */
[----:B------:R-:W-:Y:S02]  /*ae90*/  SHF.R.U64 R8, R8, 0x3, RZ ;  /* 0x0000000308087819 */ /* 0x000fe400000012ff */
[----:B------:R-:W-:Y:S02]  /*aea0*/  IADD3 R21, P2, R126, 0x5000, RZ ;  /* 0x000050007e157810 */ /* 0x000fe40007f5e0ff */
[----:B------:R-:W-:Y:S02]  /*aeb0*/  IADD3.X R139, RZ, R141, RZ, P4, !PT ;  /* 0x0000008dff8b7210 */ /* 0x000fe400027fe4ff */
[----:B------:R-:W-:-:S02]  /*aec0*/  SHF.R.U64 R2, R2, 0x3, RZ ;  /* 0x0000000302027819 */ /* 0x000fc400000012ff */
[----:B------:R-:W-:Y:S02]  /*aed0*/  LOP3.LUT R138, R5, R6, RZ, 0x3c, !PT ;  /* 0x00000006058a7212 */ /* 0x000fe400078e3cff */
[----:B------:R-:W-:Y:S02]  /*aee0*/  LOP3.LUT R152, R3, R4, RZ, 0x3c, !PT ;  /* 0x0000000403987212 */ /* 0x000fe400078e3cff */
[----:B------:R-:W-:Y:S02]  /*aef0*/  LOP3.LUT R148, R8, R9, RZ, 0x3c, !PT ;  /* 0x0000000908947212 */ /* 0x000fe400078e3cff */
[----:B------:R-:W-:Y:S02]  /*af00*/  LOP3.LUT R20, R21, 0x380, RZ, 0xc0, !PT ;  /* 0x0000038015147812 */ /* 0x000fe400078ec0ff */
[C---:B------:R-:W-:Y:S02]  /*af10*/  IADD3 R3, P4, R126.reuse, 0x1000, RZ ;  /* 0x000010007e037810 */ /* 0x040fe40007f9e0ff */
[----:B------:R-:W-:-:S02]  /*af20*/  IADD3 R5, P3, R126, 0x2000, RZ ;  /* 0x000020007e057810 */ /* 0x000fc40007f7e0ff */
[C---:B------:R-:W-:Y:S02]  /*af30*/  IADD3 R9, P6, R126.reuse, 0x3000, RZ ;  /* 0x000030007e097810 */ /* 0x040fe40007fde0ff */
[----:B------:R-:W-:Y:S02]  /*af40*/  IADD3 R13, P5, R126, 0x4000, RZ ;  /* 0x000040007e0d7810 */ /* 0x000fe40007fbe0ff */
[----:B------:R-:W-:Y:S02]  /*af50*/  LOP3.LUT R150, R2, R11, RZ, 0x3c, !PT ;  /* 0x0000000b02967212 */ /* 0x000fe400078e3cff */
[----:B------:R-:W-:Y:S02]  /*af60*/  SHF.R.U64 R20, R20, 0x3, RZ ;  /* 0x0000000314147819 */ /* 0x000fe400000012ff */
[----:B------:R-:W-:Y:S02]  /*af70*/  LOP3.LUT R2, R3, 0x380, RZ, 0xc0, !PT ;  /* 0x0000038003027812 */ /* 0x000fe400078ec0ff */
[----:B------:R-:W-:-:S02]  /*af80*/  LOP3.LUT R4, R5, 0x380, RZ, 0xc0, !PT ;  /* 0x0000038005047812 */ /* 0x000fc400078ec0ff */
[----:B------:R-:W-:Y:S02]  /*af90*/  LOP3.LUT R8, R9, 0x380, RZ, 0xc0, !PT ;  /* 0x0000038009087812 */ /* 0x000fe400078ec0ff */
[----:B------:R-:W-:Y:S02]  /*afa0*/  LOP3.LUT R12, R13, 0x380, RZ, 0xc0, !PT ;  /* 0x000003800d0c7812 */ /* 0x000fe400078ec0ff */
[----:B------:R-:W-:Y:S02]  /*afb0*/  LOP3.LUT R14, R15, 0x380, RZ, 0xc0, !PT ;  /* 0x000003800f0e7812 */ /* 0x000fe400078ec0ff */
[----:B------:R-:W-:Y:S02]  /*afc0*/  LOP3.LUT R6, R7, 0x380, RZ, 0xc0, !PT ;  /* 0x0000038007067812 */ /* 0x000fe400078ec0ff */
[----:B------:R-:W-:Y:S01]  /*afd0*/  LOP3.LUT R20, R20, R21, RZ, 0x3c, !PT ;  /* 0x0000001514147212 */ /* 0x000fe200078e3cff */
[----:B------:R-:W-:Y:S01]  /*afe0*/  IMAD.X R21, RZ, RZ, R127, P2 ;  /* 0x000000ffff157224 */ /* 0x000fe200010e067f */
[----:B------:R-:W-:-:S02]  /*aff0*/  LOP3.LUT R11, R126, 0x380, RZ, 0xc0, !PT ;  /* 0x000003807e0b7812 */ /* 0x000fc400078ec0ff */
[----:B------:R-:W-:Y:S02]  /*b000*/  SHF.R.U64 R2, R2, 0x3, RZ ;  /* 0x0000000302027819 */ /* 0x000fe400000012ff */
[----:B------:R-:W-:Y:S02]  /*b010*/  SHF.R.U64 R4, R4, 0x3, RZ ;  /* 0x0000000304047819 */ /* 0x000fe400000012ff */
[----:B------:R-:W-:Y:S02]  /*b020*/  SHF.R.U64 R8, R8, 0x3, RZ ;  /* 0x0000000308087819 */ /* 0x000fe400000012ff */
[----:B------:R-:W-:Y:S02]  /*b030*/  SHF.R.U64 R12, R12, 0x3, RZ ;  /* 0x000000030c0c7819 */ /* 0x000fe400000012ff */
[----:B------:R-:W-:Y:S02]  /*b040*/  SHF.R.U64 R14, R14, 0x3, RZ ;  /* 0x000000030e0e7819 */ /* 0x000fe400000012ff */
[----:B------:R-:W-:-:S02]  /*b050*/  SHF.R.U64 R6, R6, 0x3, RZ ;  /* 0x0000000306067819 */ /* 0x000fc400000012ff */
[----:B------:R-:W-:Y:S02]  /*b060*/  IADD3 R159, P2, R126, 0xb000, RZ ;  /* 0x0000b0007e9f7810 */ /* 0x000fe40007f5e0ff */
[----:B------:R-:W-:Y:S02]  /*b070*/  SHF.R.U64 R11, R11, 0x3, RZ ;  /* 0x000000030b0b7819 */ /* 0x000fe400000012ff */
[----:B------:R-:W-:Y:S01]  /*b080*/  LOP3.LUT R2, R2, R3, RZ, 0x3c, !PT ;  /* 0x0000000302027212 */ /* 0x000fe200078e3cff */
[--C-:B------:R-:W-:Y:S01]  /*b090*/  IMAD.X R3, RZ, RZ, R127.reuse, P4 ;  /* 0x000000ffff037224 */ /* 0x100fe200020e067f */
[----:B------:R-:W-:Y:S01]  /*b0a0*/  LOP3.LUT R4, R4, R5, RZ, 0x3c, !PT ;  /* 0x0000000504047212 */ /* 0x000fe200078e3cff */
[--C-:B------:R-:W-:Y:S01]  /*b0b0*/  IMAD.X R5, RZ, RZ, R127.reuse, P3 ;  /* 0x000000ffff057224 */ /* 0x100fe200018e067f */
[----:B------:R-:W-:Y:S01]  /*b0c0*/  LOP3.LUT R8, R8, R9, RZ, 0x3c, !PT ;  /* 0x0000000908087212 */ /* 0x000fe200078e3cff */
[--C-:B------:R-:W-:Y:S01]  /*b0d0*/  IMAD.X R9, RZ, RZ, R127.reuse, P6 ;  /* 0x000000ffff097224 */ /* 0x100fe200030e067f */
[----:B------:R-:W-:Y:S01]  /*b0e0*/  LOP3.LUT R12, R12, R13, RZ, 0x3c, !PT ;  /* 0x0000000d0c0c7212 */ /* 0x000fe200078e3cff */
[----:B------:R-:W-:Y:S01]  /*b0f0*/  IMAD.X R13, RZ, RZ, R127, P5 ;  /* 0x000000ffff0d7224 */ /* 0x000fe200028e067f */
[----:B------:R-:W-:-:S02]  /*b100*/  LOP3.LUT R156, R14, R15, RZ, 0x3c, !PT ;  /* 0x0000000f0e9c7212 */ /* 0x000fc400078e3cff */
[----:B------:R-:W-:Y:S02]  /*b110*/  LOP3.LUT R146, R6, R7, RZ, 0x3c, !PT ;  /* 0x0000000706927212 */ /* 0x000fe400078e3cff */
[----:B------:R-:W-:Y:S02]  /*b120*/  LOP3.LUT R10, R159, 0x380, RZ, 0xc0, !PT ;  /* 0x000003809f0a7812 */ /* 0x000fe400078ec0ff */
[C---:B------:R-:W-:Y:S02]  /*b130*/  IADD3 R121, P0, R126.reuse, 0x6000, RZ ;  /* 0x000060007e797810 */ /* 0x040fe40007f1e0ff */
[C---:B------:R-:W-:Y:S02]  /*b140*/  IADD3 R125, P4, R126.reuse, 0x7000, RZ ;  /* 0x000070007e7d7810 */ /* 0x040fe40007f9e0ff */
[C---:B------:R-:W-:Y:S02]  /*b150*/  IADD3 R7, P3, R126.reuse, 0x8000, RZ ;  /* 0x000080007e077810 */ /* 0x040fe40007f7e0ff */
[----:B------:R-:W-:-:S02]  /*b160*/  IADD3 R15, P6, R126, 0x9000, RZ ;  /* 0x000090007e0f7810 */ /* 0x000fc40007fde0ff */
[----:B------:R-:W-:Y:S02]  /*b170*/  IADD3 R123, P5, R126, 0xa000, RZ ;  /* 0x0000a0007e7b7810 */ /* 0x000fe40007fbe0ff */
[----:B------:R-:W-:Y:S01]  /*b180*/  LOP3.LUT R126, R11, R126, RZ, 0x3c, !PT ;  /* 0x0000007e0b7e7212 */ /* 0x000fe200078e3cff */
[----:B------:R-:W-:Y:S01]  /*b190*/  IMAD.X R11, RZ, RZ, R127, P2 ;  /* 0x000000ffff0b7224 */ /* 0x000fe200010e067f */
[----:B------:R-:W-:Y:S02]  /*b1a0*/  SHF.R.U64 R10, R10, 0x3, RZ ;  /* 0x000000030a0a7819 */ /* 0x000fe400000012ff */
[----:B--2---:R-:W-:Y:S02]  /*b1b0*/  ISETP.NE.AND P2, PT, R131, 0x1, PT ;  /* 0x000000018300780c */ /* 0x004fe40003f45270 */
[----:B------:R-:W-:Y:S01]  /*b1c0*/  MOV R145, R144 ;  /* 0x0000009000917202 */ /* 0x000fe20000000f00 */
[----:B------:R-:W-:Y:S01]  /*b1d0*/  IMAD.U32 R144, RZ, RZ, UR12 ;  /* 0x0000000cff907e24 */ /* 0x000fe2000f8e00ff */
[----:B------:R-:W-:Y:S01]  /*b1e0*/  LOP3.LUT R10, R10, R159, RZ, 0x3c, !PT ;  /* 0x0000009f0a0a7212 */ /* 0x000fe200078e3cff */
[----:B------:R-:W-:Y:S01]  /*b1f0*/  USHF.R.S32.HI UR12, URZ, 0x1f, UR13 ;  /* 0x0000001f3f0c7899 */ /* 0x000fe2000801140d */
[----:B------:R-:W0:Y:S01]  /*b200*/  LDC R159, c[0x0][0xc38] ;  /* 0x00030e00ff9f7b82 */ /* 0x000e220000000800 */
[----:B------:R-:W-:-:S02]  /*b210*/  MOV R141, R140 ;  /* 0x0000008c008d7202 */ /* 0x000fc40000000f00 */
[----:B------:R-:W-:Y:S02]  /*b220*/  @!P1 IADD3 R144, R144, 0x36860, RZ ;  /* 0x0003686090909810 */ /* 0x000fe40007ffe0ff */
[----:B------:R-:W-:Y:S02]  /*b230*/  MOV R140, R150 ;  /* 0x00000096008c7202 */ /* 0x000fe40000000f00 */
[----:B------:R-:W-:Y:S02]  /*b240*/  @!P1 PRMT R150, RZ, 0x654, R144 ;  /* 0x00000654ff969816 */ /* 0x000fe40000000090 */
[----:B------:R-:W-:Y:S02]  /*b250*/  MOV R144, R148 ;  /* 0x0000009400907202 */ /* 0x000fe40000000f00 */
[----:B------:R-:W1:Y:S01]  /*b260*/  @P2 LDC R149, c[0x0][0xbec] ;  /* 0x0002fb00ff952b82 */ /* 0x000e620000000800 */
[----:B------:R-:W-:Y:S02]  /*b270*/  MOV R138, R138 ;  /* 0x0000008a008a7202 */ /* 0x000fe40000000f00 */
[----:B------:R-:W-:-:S02]  /*b280*/  MOV R139, R152 ;  /* 0x00000098008b7202 */ /* 0x000fc40000000f00 */
[----:B------:R-:W-:Y:S01]  /*b290*/  MOV R133, R132 ;  /* 0x0000008400857202 */ /* 0x000fe20000000f00 */
[----:B------:R-:W-:Y:S01]  /*b2a0*/  IMAD R132, RZ, RZ, -UR15 ;  /* 0x8000000fff847e24 */ /* 0x000fe2000f8e02ff */
[----:B------:R-:W-:Y:S01]  /*b2b0*/  MOV R146, R146 ;  /* 0x0000009200927202 */ /* 0x000fe20000000f00 */
[----:B------:R-:W2:Y:S01]  /*b2c0*/  @P2 LDC R152, c[0x0][0xbf0] ;  /* 0x0002fc00ff982b82 */ /* 0x000ea20000000800 */
[----:B------:R-:W-:Y:S02]  /*b2d0*/  LOP3.LUT R120, R121, 0x380, RZ, 0xc0, !PT ;  /* 0x0000038079787812 */ /* 0x000fe400078ec0ff */
[----:B------:R-:W-:Y:S01]  /*b2e0*/  LOP3.LUT R6, R7, 0x380, RZ, 0xc0, !PT ;  /* 0x0000038007067812 */ /* 0x000fe200078ec0ff */
[----:B0-----:R-:W-:Y:S01]  /*b2f0*/  IMAD R132, R159, R132, UR14 ;  /* 0x0000000e9f847e24 */ /* 0x001fe2000f8e0284 */
[----:B------:R-:W-:Y:S02]  /*b300*/  SHF.R.U64 R120, R120, 0x3, RZ ;  /* 0x0000000378787819 */ /* 0x000fe400000012ff */
[----:B------:R-:W-:Y:S01]  /*b310*/  SHF.R.U64 R6, R6, 0x3, RZ ;  /* 0x0000000306067819 */ /* 0x000fe200000012ff */
[----:B------:R-:W-:-:S02]  /*b320*/  WARPGROUP.DEPBAR.LE gsb0, 0x0 ;  /* 0x00008000000079c5 */ /* 0x000fc40000010000 */
[----:B------:R-:W-:Y:S01]  /*b330*/  WARPGROUP.ARRIVE ;  /* 0x00000000000079c5 */ /* 0x000fe20000000000 */
[----:B------:R-:W-:Y:S01]  /*b340*/  IMAD R148, R132, 0x80, R212 ;  /* 0x0000008084947824 */ /* 0x000fe200078e02d4 */
[----:B------:R-:W-:Y:S01]  /*b350*/  LOP3.LUT R120, R120, R121, RZ, 0x3c, !PT ;  /* 0x0000007978787212 */ /* 0x000fe200078e3cff */
[--C-:B------:R-:W-:Y:S01]  /*b360*/  IMAD.X R121, RZ, RZ, R127.reuse, P0 ;  /* 0x000000ffff797224 */ /* 0x100fe200000e067f */
[----:B------:R-:W-:Y:S01]  /*b370*/  LOP3.LUT R6, R6, R7, RZ, 0x3c, !PT ;  /* 0x0000000706067212 */ /* 0x000fe200078e3cff */
[----:B-1----:R-:W-:Y:S01]  /*b380*/  @P2 IMAD.HI.U32 R149, R148, R149, RZ ;  /* 0x0000009594952227 */ /* 0x002fe200078e00ff */
[----:B------:R-:W-:Y:S01]  /*b390*/  HGMMA.64x192x16.F32 R24, R176, gdesc[UR4].tnspB, R24, gsb0 ;  /* 0x42e00004b0187df0 */ /* 0x000fe20008000818 */
[----:B------:R-:W-:Y:S01]  /*b3a0*/  UIMAD.WIDE.U32 UR6, UR10, UR8, URZ ;  /* 0x000000080a0672a5 */ /* 0x000fe2000f8e003f */
[----:B------:R-:W-:Y:S01]  /*b3b0*/  MOV R136, R136 ;  /* 0x0000008800887202 */ /* 0x000fe20000000f00 */
[----:B------:R-:W-:Y:S01]  /*b3c0*/  IMAD.X R7, RZ, RZ, R127, P3 ;  /* 0x000000ffff077224 */ /* 0x000fe200018e067f */
[----:B------:R-:W-:Y:S01]  /*b3d0*/  MOV R137, R154 ;  /* 0x0000009a00897202 */ /* 0x000fe20000000f00 */
[----:B------:R-:W-:Y:S01]  /*b3e0*/  ULDC.64 UR8, c[0x0][0xae8] ;  /* 0x0002ba0000087ab9 */ /* 0x000fe20000000a00 */
[----:B------:R-:W-:Y:S01]  /*b3f0*/  MOV R134, R134 ;  /* 0x0000008600867202 */ /* 0x000fe20000000f00 */
[----:B------:R-:W-:Y:S01]  /*b400*/  IMAD.U32 R128, RZ, RZ, UR6 ;  /* 0x00000006ff807e24 */ /* 0x000fe2000f8e00ff */
[----:B------:R-:W-:-:S02]  /*b410*/  UIADD3 UR6, UR7, UR5, URZ ;  /* 0x0000000507067290 */ /* 0x000fc4000fffe03f */
[----:B------:R-:W-:Y:S01]  /*b420*/  IMAD.U32 R129, RZ, RZ, UR7 ;  /* 0x00000007ff817e24 */ /* 0x000fe2000f8e00ff */
[----:B------:R-:W-:Y:S01]  /*b430*/  MOV R135, R156 ;  /* 0x0000009c00877202 */ /* 0x000fe20000000f00 */
[----:B------:R-:W-:Y:S01]  /*b440*/  ULDC UR5, c[0x0][0xa88] ;  /* 0x0002a20000057ab9 */ /* 0x000fe20000000800 */
[----:B------:R-:W-:Y:S02]  /*b450*/  LOP3.LUT R124, R125, 0x380, RZ, 0xc0, !PT ;  /* 0x000003807d7c7812 */ /* 0x000fe400078ec0ff */
[----:B------:R-:W-:Y:S01]  /*b460*/  MOV R129, UR6 ;  /* 0x0000000600817c02 */ /* 0x000fe20008000f00 */
[----:B------:R-:W-:Y:S01]  /*b470*/  ULDC.64 UR6, c[0x0][0xb88] ;  /* 0x0002e20000067ab9 */ /* 0x000fe20000000a00 */
[----:B------:R-:W-:Y:S02]  /*b480*/  LOP3.LUT R14, R15, 0x380, RZ, 0xc0, !PT ;  /* 0x000003800f0e7812 */ /* 0x000fe400078ec0ff */
[----:B------:R-:W-:Y:S02]  /*b490*/  LOP3.LUT R122, R123, 0x380, RZ, 0xc0, !PT ;  /* 0x000003807b7a7812 */ /* 0x000fe400078ec0ff */
[----:B------:R-:W-:-:S02]  /*b4a0*/  SHF.R.U64 R124, R124, 0x3, RZ ;  /* 0x000000037c7c7819 */ /* 0x000fc400000012ff */
[----:B------:R-:W-:Y:S02]  /*b4b0*/  SHF.R.U64 R14, R14, 0x3, RZ ;  /* 0x000000030e0e7819 */ /* 0x000fe400000012ff */
[----:B------:R-:W-:Y:S02]  /*b4c0*/  SHF.R.U64 R122, R122, 0x3, RZ ;  /* 0x000000037a7a7819 */ /* 0x000fe400000012ff */
[----:B------:R-:W-:Y:S02]  /*b4d0*/  LOP3.LUT R124, R124, R125, RZ, 0x3c, !PT ;  /* 0x0000007d7c7c7212 */ /* 0x000fe400078e3cff */
[----:B------:R-:W-:Y:S01]  /*b4e0*/  LOP3.LUT R14, R14, R15, RZ, 0x3c, !PT ;  /* 0x0000000f0e0e7212 */ /* 0x000fe200078e3cff */
[--C-:B------:R-:W-:Y:S01]  /*b4f0*/  IMAD.X R15, RZ, RZ, R127.reuse, P6 ;  /* 0x000000ffff0f7224 */ /* 0x100fe200030e067f */
[----:B------:R-:W-:Y:S01]  /*b500*/  LOP3.LUT R122, R122, R123, RZ, 0x3c, !PT ;  /* 0x0000007b7a7a7212 */ /* 0x000fe200078e3cff */
[----:B------:R-:W-:Y:S01]  /*b510*/  IMAD.X R123, RZ, RZ, R127, P5 ;  /* 0x000000ffff7b7224 */ /* 0x000fe200028e067f */
[----:B------:R-:W-:Y:S01]  /*b520*/  IADD3.X R125, RZ, R127, RZ, P4, !PT ;  /* 0x0000007fff7d7210 */ /* 0x000fe200027fe4ff */
[----:B------:R-:W-:-:S02]  /*b530*/  UIADD3 UR4, UR4, 0x36820, URZ ;  /* 0x0003682004047890 */ /* 0x000fc4000fffe03f */
[----:B------:R-:W-:Y:S02]  /*b540*/  UIADD3 UR36, UR36, 0x1, URZ ;  /* 0x0000000124247890 */ /* 0x000fe4000fffe03f */
[----:B------:R-:W-:Y:S02]  /*b550*/  UPRMT UR4, URZ, 0x654, UR4 ;  /* 0x000006543f047896 */ /* 0x000fe40008000004 */
[----:B------:R-:W-:Y:S01]  /*b560*/  UISETP.NE.AND UP0, UPT, UR36, 0x2, UPT ;  /* 0x000000022400788c */ /* 0x000fe2000bf05270 */
[----:B------:R-:W-:Y:S03]  /*b570*/  BSSY B0, `(.L_x_29) ;  /* 0x0000110000007945 */ /* 0x000fe60003800000 */
[----:B------:R-:W-:Y:S01]  /*b580*/  USEL UR36, UR36, URZ, UP0 ;  /* 0x0000003f24247287 */ /* 0x000fe20008000000 */
[----:B------:R-:W-:Y:S02]  /*b590*/  WARPGROUP.DEPBAR.LE gsb0, 0x0 ;  /* 0x00008000000079c5 */ /* 0x000fe40000010000 */
[----:B------:R0:W-:Y:S01]  /*b5a0*/  @!P1 SYNCS.ARRIVE.TRANS64.RED.A1T0 RZ, [R150+URZ], RZ ;  /* 0x000000ff96ff99a7 */ /* 0x0001e2000810043f */
[-C--:B---3--:R-:W-:Y:S01]  /*b5b0*/  FMUL.FTZ R147, R32, R143.reuse ;  /* 0x0000008f20937220 */ /* 0x088fe20000410000 */
[-C--:B------:R-:W-:Y:S01]  /*b5c0*/  FMUL.FTZ R32, R37, R143.reuse ;  /* 0x0000008f25207220 */ /* 0x080fe20000410000 */
[-C--:B------:R-:W-:Y:S01]  /*b5d0*/  FMUL.FTZ R25, R25, R143.reuse ;  /* 0x0000008f19197220 */ /* 0x080fe20000410000 */
[-C--:B------:R-:W-:Y:S01]  /*b5e0*/  FMUL.FTZ R24, R24, R143.reuse ;  /* 0x0000008f18187220 */ /* 0x080fe20000410000 */
[-C--:B------:R-:W-:Y:S01]  /*b5f0*/  FMUL.FTZ R27, R27, R142.reuse ;  /* 0x0000008e1b1b7220 */ /* 0x080fe20000410000 */
[-C--:B------:R-:W-:Y:S01]  /*b600*/  FMUL.FTZ R26, R26, R142.reuse ;  /* 0x0000008e1a1a7220 */ /* 0x080fe20000410000 */
[-C--:B------:R-:W-:Y:S01]  /*b610*/  FMUL.FTZ R31, R31, R142.reuse ;  /* 0x0000008e1f1f7220 */ /* 0x080fe20000410000 */
[-C--:B0-----:R-:W-:Y:S01]  /*b620*/  FMUL.FTZ R150, R28, R143.reuse ;  /* 0x0000008f1c967220 */ /* 0x081fe20000410000 */
[-C--:B------:R-:W-:Y:S01]  /*b630*/  FMUL.FTZ R28, R33, R143.reuse ;  /* 0x0000008f211c7220 */ /* 0x080fe20000410000 */
[-C--:B------:R-:W-:Y:S01]  /*b640*/  FMUL.FTZ R33, R36, R143.reuse ;  /* 0x0000008f24217220 */ /* 0x080fe20000410000 */
[----:B------:R-:W-:Y:S01]  /*b650*/  FMUL.FTZ R30, R30, R142 ;  /* 0x0000008e1e1e7220 */ /* 0x000fe20000410000 */
[----:B------:R-:W0:Y:S01]  /*b660*/  LDC.64 R36, c[0x0][0xb98] ;  /* 0x0002e600ff247b82 */ /* 0x000e220000000a00 */
        /* <DEDUP_REMOVED lines=41> */
[----:B------:R-:W-:-:S02]  /*b900*/  IMAD.MOV.U32 R143, RZ, RZ, R148 ;  /* 0x000000ffff8f7224 */ /* 0x000fc400078e0094 */
[-C--:B------:R-:W-:Y:S01]  /*b910*/  FMUL.FTZ R43, R43, R142.reuse ;  /* 0x0000008e2b2b7220 */ /* 0x080fe20000410000 */
[----:B------:R-:W-:Y:S01]  /*b920*/  FMUL.FTZ R42, R42, R142 ;  /* 0x0000008e2a2a7220 */ /* 0x000fe20000410000 */
[----:B--2---:R-:W-:Y:S01]  /*b930*/  @P2 SHF.R.U32.HI R143, RZ, R152, R149 ;  /* 0x00000098ff8f2219 */ /* 0x004fe20000011695 */
[----:B------:R-:W-:Y:S01]  /*b940*/  FMUL.FTZ R35, R35, R142 ;  /* 0x0000008e23237220 */ /* 0x000fe20000410000 */
[----:B------:R-:W-:Y:S01]  /*b950*/  F2FP.F16.F32.PACK_AB R24, R25, R24 ;  /* 0x000000181918723e */ /* 0x000fe200000000ff */
[----:B------:R-:W-:Y:S01]  /*b960*/  FMUL.FTZ R34, R34, R142 ;  /* 0x0000008e22227220 */ /* 0x000fe20000410000 */
[----:B------:R-:W-:Y:S01]  /*b970*/  F2FP.F16.F32.PACK_AB R25, R27, R26 ;  /* 0x0000001a1b19723e */ /* 0x000fe200000000ff */
[-C--:B------:R-:W-:Y:S01]  /*b980*/  FMUL.FTZ R39, R39, R142.reuse ;  /* 0x0000008e27277220 */ /* 0x080fe20000410000 */
[----:B------:R-:W-:Y:S01]  /*b990*/  FMUL.FTZ R38, R38, R142 ;  /* 0x0000008e26267220 */ /* 0x000fe20000410000 */
[----:B------:R-:W-:Y:S01]  /*b9a0*/  F2FP.F16.F32.PACK_AB R27, R31, R30 ;  /* 0x0000001e1f1b723e */ /* 0x000fe200000000ff */
[-C--:B------:R-:W-:Y:S01]  /*b9b0*/  FMUL.FTZ R47, R47, R142.reuse ;  /* 0x0000008e2f2f7220 */ /* 0x080fe20000410000 */
[----:B------:R-:W-:Y:S01]  /*b9c0*/  FMUL.FTZ R46, R46, R142 ;  /* 0x0000008e2e2e7220 */ /* 0x000fe20000410000 */
[----:B------:R-:W-:Y:S01]  /*b9d0*/  F2FP.F16.F32.PACK_AB R30, R32, R33 ;  /* 0x00000021201e723e */ /* 0x000fe200000000ff */
[----:B0-----:R-:W-:Y:S01]  /*b9e0*/  IMAD.WIDE.U32 R128, R36, UR13, R128 ;  /* 0x0000000d24807c25 */ /* 0x001fe2000f8e0080 */
[----:B------:R-:W-:-:S03]  /*b9f0*/  F2FP.F16.F32.PACK_AB R33, R43, R42 ;  /* 0x0000002a2b21723e */ /* 0x000fc600000000ff */
[----:B------:R-:W-:Y:S01]  /*ba00*/  FMUL.FTZ R51, R51, R142 ;  /* 0x0000008e33337220 */ /* 0x000fe20000410000 */
[----:B------:R-:W-:Y:S01]  /*ba10*/  F2FP.F16.F32.PACK_AB R26, R29, R150 ;  /* 0x000000961d1a723e */ /* 0x000fe200000000ff */
[----:B------:R-:W-:Y:S01]  /*ba20*/  BAR.SYNC.DEFER_BLOCKING 0x1, 0x100 ;  /* 0x0044000000007b1d */ /* 0x000fe20000010000 */
[--C-:B------:R-:W-:Y:S01]  /*ba30*/  IMAD.MOV R43, RZ, RZ, -R143.reuse ;  /* 0x000000ffff2b7224 */ /* 0x100fe200078e0a8f */
[----:B------:R-:W-:Y:S01]  /*ba40*/  F2FP.F16.F32.PACK_AB R28, R28, R147 ;  /* 0x000000931c1c723e */ /* 0x000fe200000000ff */
[----:B------:R-:W-:Y:S01]  /*ba50*/  FMUL.FTZ R50, R50, R142 ;  /* 0x0000008e32327220 */ /* 0x000fe20000410000 */
[----:B------:R-:W-:Y:S01]  /*ba60*/  F2FP.F16.F32.PACK_AB R29, R35, R34 ;  /* 0x00000022231d723e */ /* 0x000fe200000000ff */
[----:B------:R-:W-:Y:S01]  /*ba70*/  IMAD R43, R131, R43, R148 ;  /* 0x0000002b832b7224 */ /* 0x000fe200078e0294 */
[----:B------:R-:W-:Y:S01]  /*ba80*/  F2FP.F16.F32.PACK_AB R31, R39, R38 ;  /* 0x00000026271f723e */ /* 0x000fe200000000ff */
[----:B------:R-:W-:Y:S01]  /*ba90*/  IMAD R38, R36, UR12, RZ ;  /* 0x0000000c24267c24 */ /* 0x000fe2000f8e02ff */
[----:B------:R-:W-:Y:S01]  /*baa0*/  F2FP.F16.F32.PACK_AB R32, R41, R40 ;  /* 0x000000282920723e */ /* 0x000fe200000000ff */
[----:B------:R-:W-:Y:S01]  /*bab0*/  FMUL.FTZ R55, R55, R142 ;  /* 0x0000008e37377220 */ /* 0x000fe20000410000 */
[----:B------:R-:W-:Y:S01]  /*bac0*/  F2FP.F16.F32.PACK_AB R34, R45, R44 ;  /* 0x0000002c2d22723e */ /* 0x000fe200000000ff */
[----:B------:R-:W-:Y:S01]  /*bad0*/  IMAD R41, R37, UR13, R38 ;  /* 0x0000000d25297c24 */ /* 0x000fe2000f8e0226 */
[----:B------:R-:W-:Y:S01]  /*bae0*/  F2FP.F16.F32.PACK_AB R35, R47, R46 ;  /* 0x0000002e2f23723e */ /* 0x000fe200000000ff */
[----:B------:R-:W-:Y:S01]  /*baf0*/  FMUL.FTZ R54, R54, R142 ;  /* 0x0000008e36367220 */ /* 0x000fe20000410000 */
[----:B------:R-:W-:Y:S01]  /*bb00*/  IADD3 R40, P0, R143, R128, RZ ;  /* 0x000000808f287210 */ /* 0x000fe20007f1e0ff */
        /* <DEDUP_REMOVED lines=8> */
[----:B------:R-:W-:Y:S01]  /*bb90*/  F2FP.F16.F32.PACK_AB R36, R49, R48 ;  /* 0x000000303124723e */ /* 0x000fe200000000ff */
[----:B------:R0:W-:Y:S01]  /*bba0*/  STSM.16.M88.4 [R141], R24 ;  /* 0x000000188d007844 */ /* 0x0001e20000000200 */
[----:B------:R-:W-:Y:S01]  /*bbb0*/  F2FP.F16.F32.PACK_AB R37, R51, R50 ;  /* 0x000000323325723e */ /* 0x000fe200000000ff */
[----:B------:R-:W-:Y:S01]  /*bbc0*/  FMUL.FTZ R75, R75, R142 ;  /* 0x0000008e4b4b7220 */ /* 0x000fe20000410000 */
[----:B------:R-:W-:Y:S01]  /*bbd0*/  F2FP.F16.F32.PACK_AB R38, R53, R52 ;  /* 0x000000343526723e */ /* 0x000fe200000000ff */
[----:B------:R-:W-:Y:S01]  /*bbe0*/  STSM.16.M88.4 [R145], R28 ;  /* 0x0000001c91007844 */ /* 0x000fe20000000200 */
[----:B------:R-:W-:Y:S01]  /*bbf0*/  F2FP.F16.F32.PACK_AB R39, R55, R54 ;  /* 0x000000363727723e */ /* 0x000fe200000000ff */
[-C--:B------:R-:W-:Y:S01]  /*bc00*/  FMUL.FTZ R74, R74, R142.reuse ;  /* 0x0000008e4a4a7220 */ /* 0x080fe20000410000 */
[-C--:B------:R-:W-:Y:S01]  /*bc10*/  FMUL.FTZ R79, R79, R142.reuse ;  /* 0x0000008e4f4f7220 */ /* 0x080fe20000410000 */
[----:B------:R1:W-:Y:S01]  /*bc20*/  STSM.16.M88.4 [R146], R32 ;  /* 0x0000002092007844 */ /* 0x0003e20000000200 */
[-C--:B------:R-:W-:Y:S01]  /*bc30*/  FMUL.FTZ R78, R78, R142.reuse ;  /* 0x0000008e4e4e7220 */ /* 0x080fe20000410000 */
[-C--:B------:R-:W-:Y:S01]  /*bc40*/  FMUL.FTZ R83, R83, R142.reuse ;  /* 0x0000008e53537220 */ /* 0x080fe20000410000 */
[-C--:B------:R-:W-:Y:S01]  /*bc50*/  FMUL.FTZ R82, R82, R142.reuse ;  /* 0x0000008e52527220 */ /* 0x080fe20000410000 */
[----:B------:R-:W-:Y:S01]  /*bc60*/  STSM.16.M88.4 [R144], R36 ;  /* 0x0000002490007844 */ /* 0x000fe20000000200 */
[-C--:B------:R-:W-:Y:S01]  /*bc70*/  FMUL.FTZ R87, R87, R142.reuse ;  /* 0x0000008e57577220 */ /* 0x080fe20000410000 */
[-C--:B------:R-:W-:Y:S01]  /*bc80*/  FMUL.FTZ R86, R86, R142.reuse ;  /* 0x0000008e56567220 */ /* 0x080fe20000410000 */
[----:B------:R-:W-:Y:S01]  /*bc90*/  FMUL.FTZ R91, R91, R142 ;  /* 0x0000008e5b5b7220 */ /* 0x000fe20000410000 */
[----:B0-----:R-:W-:Y:S01]  /*bca0*/  F2FP.F16.F32.PACK_AB R24, R57, R56 ;  /* 0x000000383918723e */ /* 0x001fe200000000ff */
[----:B------:R-:W-:Y:S01]  /*bcb0*/  FMUL.FTZ R90, R90, R142 ;  /* 0x0000008e5a5a7220 */ /* 0x000fe20000410000 */
[----:B------:R-:W-:Y:S01]  /*bcc0*/  F2FP.F16.F32.PACK_AB R25, R59, R58 ;  /* 0x0000003a3b19723e */ /* 0x000fe200000000ff */
[----:B------:R-:W-:Y:S01]  /*bcd0*/  FMUL.FTZ R95, R95, R142 ;  /* 0x0000008e5f5f7220 */ /* 0x000fe20000410000 */
[----:B------:R-:W-:Y:S01]  /*bce0*/  F2FP.F16.F32.PACK_AB R26, R61, R60 ;  /* 0x0000003c3d1a723e */ /* 0x000fe200000000ff */
[----:B------:R-:W-:Y:S01]  /*bcf0*/  FMUL.FTZ R94, R94, R142 ;  /* 0x0000008e5e5e7220 */ /* 0x000fe20000410000 */
[----:B------:R-:W-:Y:S01]  /*bd00*/  F2FP.F16.F32.PACK_AB R27, R63, R62 ;  /* 0x0000003e3f1b723e */ /* 0x000fe200000000ff */
[-C--:B------:R-:W-:Y:S01]  /*bd10*/  FMUL.FTZ R99, R99, R142.reuse ;  /* 0x0000008e63637220 */ /* 0x080fe20000410000 */
[----:B-1----:R-:W-:Y:S01]  /*bd20*/  SHF.R.S32.HI R33, RZ, 0x1f, R143 ;  /* 0x0000001fff217819 */ /* 0x002fe2000001148f */
[-C--:B------:R-:W-:Y:S01]  /*bd30*/  FMUL.FTZ R98, R98, R142.reuse ;  /* 0x0000008e62627220 */ /* 0x080fe20000410000 */
[----:B------:R-:W-:Y:S01]  /*bd40*/  SHF.R.S32.HI R32, RZ, 0x1f, R43 ;  /* 0x0000001fff207819 */ /* 0x000fe2000001142b */
[----:B------:R0:W-:Y:S01]  /*bd50*/  STSM.16.M88.4 [R140], R24 ;  /* 0x000000188c007844 */ /* 0x0001e20000000200 */
[----:B------:R-:W-:Y:S01]  /*bd60*/  IADD3.X R41, R33, R129, R41, P0, !PT ;  /* 0x0000008121297210 */ /* 0x000fe200007fe429 */
[----:B------:R-:W-:Y:S01]  /*bd70*/  FMUL.FTZ R103, R103, R142 ;  /* 0x0000008e67677220 */ /* 0x000fe20000410000 */
[----:B------:R-:W-:Y:S01]  /*bd80*/  F2FP.F16.F32.PACK_AB R28, R65, R64 ;  /* 0x00000040411c723e */ /* 0x000fe200000000ff */
[----:B------:R-:W-:Y:S01]  /*bd90*/  IMAD R32, R32, UR6, RZ ;  /* 0x0000000620207c24 */ /* 0x000fe2000f8e02ff */
[----:B------:R-:W-:Y:S01]  /*bda0*/  F2FP.F16.F32.PACK_AB R29, R67, R66 ;  /* 0x00000042431d723e */ /* 0x000fe200000000ff */
[----:B------:R-:W-:Y:S01]  /*bdb0*/  IMAD.WIDE.U32 R40, R43, UR6, R40 ;  /* 0x000000062b287c25 */ /* 0x000fe2000f8e0028 */
[----:B------:R-:W-:-:S03]  /*bdc0*/  F2FP.F16.F32.PACK_AB R30, R69, R68 ;  /* 0x00000044451e723e */ /* 0x000fc600000000ff */
[----:B------:R-:W-:Y:S01]  /*bdd0*/  FMUL.FTZ R102, R102, R142 ;  /* 0x0000008e66667220 */ /* 0x000fe20000410000 */
[----:B------:R-:W-:Y:S01]  /*bde0*/  F2FP.F16.F32.PACK_AB R31, R71, R70 ;  /* 0x00000046471f723e */ /* 0x000fe200000000ff */
[----:B------:R-:W-:Y:S01]  /*bdf0*/  IMAD R45, R43, UR7, R32 ;  /* 0x000000072b2d7c24 */ /* 0x000fe2000f8e0220 */
[----:B------:R-:W-:Y:S01]  /*be00*/  F2FP.F16.F32.PACK_AB R32, R73, R72 ;  /* 0x000000484920723e */ /* 0x000fe200000000ff */
[----:B------:R-:W-:Y:S01]  /*be10*/  IMAD R43, R132, 0x80, R211 ;  /* 0x00000080842b7824 */ /* 0x000fe200078e02d3 */
[----:B------:R-:W-:Y:S01]  /*be20*/  ULDC.64 UR6, c[0x0][0xb50] ;  /* 0x0002d40000067ab9 */ /* 0x000fe20000000a00 */
[----:B------:R-:W-:Y:S01]  /*be30*/  IMAD R72, R131, UR5, RZ ;  /* 0x0000000583487c24 */ /* 0x000fe2000f8e02ff */
[----:B------:R1:W-:Y:S01]  /*be40*/  STSM.16.M88.4 [R139], R28 ;  /* 0x0000001c8b007844 */ /* 0x0003e20000000200 */
[----:B------:R-:W-:Y:S01]  /*be50*/  LOP3.LUT P0, RZ, R206, 0x3, RZ, 0xc0, !PT ;  /* 0x00000003ceff7812 */ /* 0x000fe2000780c0ff */
[----:B0-----:R-:W-:Y:S02]  /*be60*/  VIADD R25, R43, 0x8 ;  /* 0x000000082b197836 */ /* 0x001fe40000000000 */
[----:B------:R-:W-:Y:S01]  /*be70*/  FMUL.FTZ R107, R107, R142 ;  /* 0x0000008e6b6b7220 */ /* 0x000fe20000410000 */
[----:B------:R-:W-:-:S02]  /*be80*/  IMAD.IADD R27, R41, 0x1, R45 ;  /* 0x00000001291b7824 */ /* 0x000fc400078e022d */
[-C--:B------:R-:W-:Y:S01]  /*be90*/  FMUL.FTZ R106, R106, R142.reuse ;  /* 0x0000008e6a6a7220 */ /* 0x080fe20000410000 */
[-C--:B------:R-:W-:Y:S01]  /*bea0*/  FMUL.FTZ R111, R111, R142.reuse ;  /* 0x0000008e6f6f7220 */ /* 0x080fe20000410000 */
[-C--:B------:R-:W-:Y:S01]  /*beb0*/  FMUL.FTZ R110, R110, R142.reuse ;  /* 0x0000008e6e6e7220 */ /* 0x080fe20000410000 */
[-C--:B------:R-:W-:Y:S01]  /*bec0*/  FMUL.FTZ R115, R115, R142.reuse ;  /* 0x0000008e73737220 */ /* 0x080fe20000410000 */
[----:B------:R-:W-:Y:S01]  /*bed0*/  FMUL.FTZ R114, R114, R142 ;  /* 0x0000008e72727220 */ /* 0x000fe20000410000 */
[----:B------:R-:W-:Y:S01]  /*bee0*/  ISETP.GE.OR P1, PT, R43, R72, P0 ;  /* 0x000000482b00720c */ /* 0x000fe20000726670 */
[-C--:B------:R-:W-:Y:S01]  /*bef0*/  FMUL.FTZ R119, R119, R142.reuse ;  /* 0x0000008e77777220 */ /* 0x080fe20000410000 */
[----:B------:R-:W-:Y:S01]  /*bf00*/  FMUL.FTZ R118, R118, R142 ;  /* 0x0000008e76767220 */ /* 0x000fe20000410000 */
[----:B------:R-:W-:Y:S01]  /*bf10*/  F2FP.F16.F32.PACK_AB R33, R75, R74 ;  /* 0x0000004a4b21723e */ /* 0x000fe200000000ff */
[----:B------:R-:W0:Y:S01]  /*bf20*/  @P2 LDC R73, c[0x0][0xbec] ;  /* 0x0002fb00ff492b82 */ /* 0x000e220000000800 */
[----:B------:R-:W-:-:S02]  /*bf30*/  F2FP.F16.F32.PACK_AB R34, R77, R76 ;  /* 0x0000004c4d22723e */ /* 0x000fc400000000ff */
[C---:B-1----:R-:W-:Y:S02]  /*bf40*/  LEA R28, P3, R40.reuse, UR6, 0x2 ;  /* 0x00000006281c7c11 */ /* 0x042fe4000f8610ff */
[----:B------:R-:W-:Y:S02]  /*bf50*/  F2FP.F16.F32.PACK_AB R35, R79, R78 ;  /* 0x0000004e4f23723e */ /* 0x000fe400000000ff */
[----:B------:R-:W-:Y:S01]  /*bf60*/  ISETP.GE.OR P0, PT, R25, R72, P0 ;  /* 0x000000481900720c */ /* 0x000fe20000706670 */
[----:B------:R-:W-:Y:S01]  /*bf70*/  SHFL.IDX PT, R44, R28, RZ, 0x1c1f ;  /* 0x001c1fff1c2c7589 */ /* 0x000fe200000e0000 */
[----:B------:R-:W-:Y:S01]  /*bf80*/  LEA.HI.X R40, R40, UR7, R27, 0x2, P3 ;  /* 0x0000000728287c11 */ /* 0x000fe200098f141b */
[----:B------:R-:W1:Y:S01]  /*bf90*/  @P2 LDC R75, c[0x0][0xbf0] ;  /* 0x0002fc00ff4b2b82 */ /* 0x000e620000000800 */
[----:B------:R-:W-:Y:S01]  /*bfa0*/  F2FP.F16.F32.PACK_AB R88, R89, R88 ;  /* 0x000000585958723e */ /* 0x000fe200000000ff */
[----:B------:R-:W-:Y:S01]  /*bfb0*/  STSM.16.M88.4 [R138], R32 ;  /* 0x000000208a007844 */ /* 0x000fe20000000200 */
[----:B------:R-:W-:-:S02]  /*bfc0*/  F2FP.F16.F32.PACK_AB R24, R81, R80 ;  /* 0x000000505118723e */ /* 0x000fc400000000ff */
[----:B------:R-:W-:Y:S01]  /*bfd0*/  F2FP.F16.F32.PACK_AB R25, R83, R82 ;  /* 0x000000525319723e */ /* 0x000fe200000000ff */
[----:B------:R-:W2:Y:S01]  /*bfe0*/  SHFL.IDX PT, R45, R40, RZ, 0x1c1f ;  /* 0x001c1fff282d7589 */ /* 0x000ea200000e0000 */
[----:B------:R-:W-:Y:S02]  /*bff0*/  F2FP.F16.F32.PACK_AB R26, R85, R84 ;  /* 0x00000054551a723e */ /* 0x000fe400000000ff */
[----:B------:R-:W-:Y:S01]  /*c000*/  F2FP.F16.F32.PACK_AB R27, R87, R86 ;  /* 0x00000056571b723e */ /* 0x000fe200000000ff */
[----:B------:R-:W-:Y:S01]  /*c010*/  SHFL.IDX PT, R46, R28, 0x1, 0x1c1f ;  /* 0x003c1f001c2e7f89 */ /* 0x000fe200000e0000 */
[----:B------:R-:W-:Y:S02]  /*c020*/  F2FP.F16.F32.PACK_AB R89, R91, R90 ;  /* 0x0000005a5b59723e */ /* 0x000fe400000000ff */
[----:B------:R-:W-:Y:S01]  /*c030*/  F2FP.F16.F32.PACK_AB R96, R97, R96 ;  /* 0x000000606160723e */ /* 0x000fe200000000ff */
[----:B------:R-:W-:Y:S01]  /*c040*/  STSM.16.M88.4 [R133], R24 ;  /* 0x0000001885007844 */ /* 0x000fe20000000200 */
[----:B------:R-:W-:-:S02]  /*c050*/  F2FP.F16.F32.PACK_AB R90, R93, R92 ;  /* 0x0000005c5d5a723e */ /* 0x000fc400000000ff */
[----:B------:R-:W-:Y:S01]  /*c060*/  F2FP.F16.F32.PACK_AB R91, R95, R94 ;  /* 0x0000005e5f5b723e */ /* 0x000fe200000000ff */
[----:B------:R-:W3:Y:S01]  /*c070*/  SHFL.IDX PT, R47, R40, 0x1, 0x1c1f ;  /* 0x003c1f00282f7f89 */ /* 0x000ee200000e0000 */
[----:B------:R-:W-:Y:S02]  /*c080*/  F2FP.F16.F32.PACK_AB R97, R99, R98 ;  /* 0x000000626361723e */ /* 0x000fe400000000ff */
[----:B------:R-:W-:Y:S01]  /*c090*/  F2FP.F16.F32.PACK_AB R104, R105, R104 ;  /* 0x000000686968723e */ /* 0x000fe200000000ff */
[----:B------:R-:W-:Y:S01]  /*c0a0*/  STSM.16.M88.4 [R137], R88 ;  /* 0x0000005889007844 */ /* 0x000fe20000000200 */
[----:B------:R-:W-:Y:S02]  /*c0b0*/  F2FP.F16.F32.PACK_AB R98, R101, R100 ;  /* 0x000000646562723e */ /* 0x000fe400000000ff */
[----:B------:R-:W-:Y:S02]  /*c0c0*/  F2FP.F16.F32.PACK_AB R99, R103, R102 ;  /* 0x000000666763723e */ /* 0x000fe400000000ff */
[----:B------:R-:W-:-:S02]  /*c0d0*/  F2FP.F16.F32.PACK_AB R105, R107, R106 ;  /* 0x0000006a6b69723e */ /* 0x000fc400000000ff */
[----:B------:R-:W-:Y:S01]  /*c0e0*/  F2FP.F16.F32.PACK_AB R112, R113, R112 ;  /* 0x000000707170723e */ /* 0x000fe200000000ff */
[----:B------:R-:W-:Y:S01]  /*c0f0*/  STSM.16.M88.4 [R136], R96 ;  /* 0x0000006088007844 */ /* 0x000fe20000000200 */
[----:B------:R-:W-:Y:S02]  /*c100*/  F2FP.F16.F32.PACK_AB R106, R109, R108 ;  /* 0x0000006c6d6a723e */ /* 0x000fe400000000ff */
[----:B------:R-:W-:Y:S02]  /*c110*/  F2FP.F16.F32.PACK_AB R107, R111, R110 ;  /* 0x0000006e6f6b723e */ /* 0x000fe400000000ff */
[----:B------:R-:W-:Y:S02]  /*c120*/  F2FP.F16.F32.PACK_AB R113, R115, R114 ;  /* 0x000000727371723e */ /* 0x000fe400000000ff */
[----:B------:R-:W-:Y:S01]  /*c130*/  F2FP.F16.F32.PACK_AB R114, R117, R116 ;  /* 0x000000747572723e */ /* 0x000fe200000000ff */
[----:B------:R-:W-:Y:S01]  /*c140*/  STSM.16.M88.4 [R135], R104 ;  /* 0x0000006887007844 */ /* 0x000fe20000000200 */
[----:B------:R-:W-:-:S05]  /*c150*/  F2FP.F16.F32.PACK_AB R115, R119, R118 ;  /* 0x000000767773723e */ /* 0x000fca00000000ff */
[----:B------:R-:W-:Y:S01]  /*c160*/  STSM.16.M88.4 [R134], R112 ;  /* 0x0000007086007844 */ /* 0x000fe20000000200 */
[----:B------:R-:W-:Y:S01]  /*c170*/  BAR.SYNC.DEFER_BLOCKING 0x1, 0x100 ;  /* 0x0044000000007b1d */ /* 0x000fe20000010000 */
[----:B------:R-:W-:Y:S02]  /*c180*/  UIMAD UR5, UR11, UR8, URZ ;  /* 0x000000080b0572a4 */ /* 0x000fe4000f8e023f */
[----:B------:R-:W-:Y:S02]  /*c190*/  UIMAD.WIDE.U32 UR6, UR10, UR8, URZ ;  /* 0x000000080a0672a5 */ /* 0x000fe4000f8e003f */
[----:B------:R-:W-:-:S03]  /*c1a0*/  UIMAD UR5, UR10, UR9, UR5 ;  /* 0x000000090a0572a4 */ /* 0x000fc6000f8e0205 */
[----:B------:R-:W-:Y:S01]  /*c1b0*/  ULDC.64 UR8, c[0x0][0xaf0] ;  /* 0x0002bc0000087ab9 */ /* 0x000fe20000000a00 */
[----:B--2---:R-:W-:Y:S04]  /*c1c0*/  @!P1 ST.E desc[UR60][R44.64], R130 ;  /* 0x000000822c009985 */ /* 0x004fe8000c10193c */
[----:B---3--:R0:W-:Y:S04]  /*c1d0*/  @!P0 ST.E desc[UR60][R46.64], R0 ;  /* 0x000000002e008985 */ /* 0x0081e8000c10193c */
[----:B------:R2:W5:Y:S04]  /*c1e0*/  LD.E.128 R36, desc[UR60][R2.64] ;  /* 0x0000003c02247980 */ /* 0x000568000c101d00 */
[----:B------:R3:W5:Y:S04]  /*c1f0*/  LD.E.128 R28, desc[UR60][R4.64] ;  /* 0x0000003c041c7980 */ /* 0x000768000c101d00 */
[----:B------:R4:W5:Y:S01]  /*c200*/  LD.E.128 R24, desc[UR60][R8.64] ;  /* 0x0000003c08187980 */ /* 0x000962000c101d00 */
[----:B--2---:R-:W-:Y:S01]  /*c210*/  LEA R3, R22, R205, 0x5 ;  /* 0x000000cd16037211 */ /* 0x004fe200078e28ff */
[----:B------:R-:W-:-:S02]  /*c220*/  UIADD3 UR7, UR7, UR5, URZ ;  /* 0x0000000507077290 */ /* 0x000fc4000fffe03f */
[----:B------:R-:W5:Y:S01]  /*c230*/  LD.E.128 R48, desc[UR60][R126.64] ;  /* 0x0000003c7e307980 */ /* 0x000f62000c101d00 */
[----:B---3--:R-:W2:Y:S03]  /*c240*/  LDC.64 R4, c[0x0][0xae0] ;  /* 0x0002b800ff047b82 */ /* 0x008ea60000000a00 */
[----:B------:R-:W5:Y:S01]  /*c250*/  LD.E.128 R60, desc[UR60][R12.64] ;  /* 0x0000003c0c3c7980 */ /* 0x000f62000c101d00 */
[----:B----4-:R-:W-:-:S03]  /*c260*/  IMAD R8, R132, 0x80, R3 ;  /* 0x0000008084087824 */ /* 0x010fc600078e0203 */
[----:B------:R-:W5:Y:S01]  /*c270*/  LD.E.128 R52, desc[UR60][R20.64] ;  /* 0x0000003c14347980 */ /* 0x000f62000c101d00 */
[----:B0-----:R-:W-:Y:S01]  /*c280*/  @P2 IMAD.HI.U32 R0, R8, R73, RZ ;  /* 0x0000004908002227 */ /* 0x001fe200078e00ff */
[----:B------:R-:W-:Y:S02]  /*c290*/  UIMAD UR5, UR12, UR8, URZ ;  /* 0x000000080c0572a4 */ /* 0x000fe4000f8e023f */
[----:B------:R-:W5:Y:S01]  /*c2a0*/  LD.E.128 R40, desc[UR60][R120.64] ;  /* 0x0000003c78287980 */ /* 0x000f62000c101d00 */
[----:B------:R-:W-:Y:S01]  /*c2b0*/  IMAD.MOV.U32 R2, RZ, RZ, R8 ;  /* 0x000000ffff027224 */ /* 0x000fe200078e0008 */
[----:B-1----:R-:W-:Y:S01]  /*c2c0*/  @P2 SHF.R.U32.HI R2, RZ, R75, R0 ;  /* 0x0000004bff022219 */ /* 0x002fe20000011600 */
[----:B------:R-:W-:Y:S01]  /*c2d0*/  UIMAD UR5, UR13, UR9, UR5 ;  /* 0x000000090d0572a4 */ /* 0x000fe2000f8e0205 */
[----:B------:R-:W5:Y:S01]  /*c2e0*/  LD.E.128 R32, desc[UR60][R124.64] ;  /* 0x0000003c7c207980 */ /* 0x000f62000c101d00 */
[----:B------:R-:W-:Y:S01]  /*c2f0*/  UIMAD.WIDE.U32 UR6, UR13, UR8, UR6 ;  /* 0x000000080d0672a5 */ /* 0x000fe2000f8e0006 */
[--C-:B------:R-:W-:Y:S01]  /*c300*/  SHF.R.S32.HI R3, RZ, 0x1f, R2.reuse ;  /* 0x0000001fff037819 */ /* 0x100fe20000011402 */
[----:B------:R-:W-:Y:S01]  /*c310*/  IMAD.MOV R0, RZ, RZ, -R2 ;  /* 0x000000ffff007224 */ /* 0x000fe200078e0a02 */
[----:B------:R-:W5:Y:S01]  /*c320*/  LD.E.128 R68, desc[UR60][R6.64] ;  /* 0x0000003c06447980 */ /* 0x000f62000c101d00 */
[----:B------:R-:W-:-:S02]  /*c330*/  UIADD3 UR7, UR7, UR5, URZ ;  /* 0x0000000507077290 */ /* 0x000fc4000fffe03f */
[----:B------:R-:W-:Y:S01]  /*c340*/  IMAD R131, R131, R0, R8 ;  /* 0x0000000083837224 */ /* 0x000fe200078e0208 */
[----:B------:R-:W5:Y:S01]  /*c350*/  LD.E.128 R64, desc[UR60][R14.64] ;  /* 0x0000003c0e407980 */ /* 0x000f62000c101d00 */
[----:B--2---:R-:W-:-:S03]  /*c360*/  IMAD R3, R3, R4, RZ ;  /* 0x0000000403037224 */ /* 0x004fc600078e02ff */
[----:B------:R-:W5:Y:S01]  /*c370*/  LD.E.128 R56, desc[UR60][R122.64] ;  /* 0x0000003c7a387980 */ /* 0x000f62000c101d00 */
[C---:B------:R-:W-:Y:S01]  /*c380*/  IMAD R5, R2.reuse, R5, R3 ;  /* 0x0000000502057224 */ /* 0x040fe200078e0203 */
[----:B------:R-:W-:Y:S02]  /*c390*/  SHF.R.S32.HI R0, RZ, 0x1f, R131 ;  /* 0x0000001fff007819 */ /* 0x000fe40000011483 */
[----:B------:R0:W5:Y:S01]  /*c3a0*/  LD.E.128 R44, desc[UR60][R10.64] ;  /* 0x0000003c0a2c7980 */ /* 0x000162000c101d00 */
[----:B------:R-:W-:Y:S01]  /*c3b0*/  IMAD.WIDE.U32 R2, R2, R4, UR6 ;  /* 0x0000000602027e25 */ /* 0x000fe2000f8e0004 */
[----:B------:R-:W-:Y:S01]  /*c3c0*/  ULDC.64 UR6, c[0x0][0xad8] ;  /* 0x0002b60000067ab9 */ /* 0x000fe20000000a00 */
[----:B------:R-:W-:Y:S01]  /*c3d0*/  @!PT LDS RZ, [RZ] ;  /* 0x00000000fffff984 */ /* 0x000fe20000000800 */
[----:B------:R-:W-:Y:S01]  /*c3e0*/  @!PT LDS RZ, [RZ] ;  /* 0x00000000fffff984 */ /* 0x000fe20000000800 */
[----:B------:R-:W-:Y:S01]  /*c3f0*/  @!PT LDS RZ, [RZ] ;  /* 0x00000000fffff984 */ /* 0x000fe20000000800 */
[----:B------:R-:W-:Y:S01]  /*c400*/  @!PT LDS RZ, [RZ] ;  /* 0x00000000fffff984 */ /* 0x000fe20000000800 */
[----:B------:R1:W-:Y:S06]  /*c410*/  MEMBAR.ALL.CTA ;  /* 0x0000000000007992 */ /* 0x0003ec0000008000 */
[----:B-1----:R-:W1:Y:S01]  /*c420*/  FENCE.VIEW.ASYNC.S ;  /* 0x00000000000073c6 */ /* 0x002e620000000000 */
[----:B------:R-:W-:Y:S01]  /*c430*/  R2UR UR9, R23 ;  /* 0x00000000170972ca */ /* 0x000fe200000e0000 */
[----:B------:R-:W-:-:S02]  /*c440*/  IMAD.IADD R3, R3, 0x1, R5 ;  /* 0x0000000103037824 */ /* 0x000fc400078e0205 */
[----:B------:R-:W-:Y:S02]  /*c450*/  IMAD R0, R0, UR6, RZ ;  /* 0x0000000600007c24 */ /* 0x000fe4000f8e02ff */
[----:B0-----:R-:W-:Y:S02]  /*c460*/  IMAD R11, R132, 0x80, R205 ;  /* 0x00000080840b7824 */ /* 0x001fe400078e02cd */
[C---:B------:R-:W-:Y:S02]  /*c470*/  IMAD R7, R131.reuse, UR7, R0 ;  /* 0x0000000783077c24 */ /* 0x040fe4000f8e0200 */
[----:B------:R-:W-:Y:S01]  /*c480*/  IMAD.WIDE.U32 R2, R131, UR6, R2 ;  /* 0x0000000683027c25 */ /* 0x000fe2000f8e0002 */
[C---:B------:R-:W-:Y:S01]  /*c490*/  ISETP.GE.AND P2, PT, R11.reuse, R72, PT ;  /* 0x000000480b00720c */ /* 0x040fe20003f46270 */
[----:B------:R-:W-:Y:S02]  /*c4a0*/  ULDC.64 UR6, c[0x0][0xa80] ;  /* 0x0002a00000067ab9 */ /* 0x000fe40000000a00 */
[----:B------:R-:W-:Y:S01]  /*c4b0*/  VIADD R5, R11, 0x20 ;  /* 0x000000200b057836 */ /* 0x000fe20000000000 */
[----:B------:R-:W-:Y:S01]  /*c4c0*/  LEA R0, P3, R2, UR6, 0x1 ;  /* 0x0000000602007c11 */ /* 0x000fe2000f8608ff */
[----:B------:R-:W-:Y:S01]  /*c4d0*/  IMAD.IADD R3, R3, 0x1, R7 ;  /* 0x0000000103037824 */ /* 0x000fe200078e0207 */
[----:B------:R-:W-:-:S02]  /*c4e0*/  ULDC UR5, c[0x0][0xc] ;  /* 0x0000030000057ab9 */ /* 0x000fc40000000800 */
[-C--:B------:R-:W-:Y:S01]  /*c4f0*/  ISETP.GE.AND P0, PT, R5, R72.reuse, PT ;  /* 0x000000480500720c */ /* 0x080fe20003f06270 */
[----:B------:R-:W-:Y:S01]  /*c500*/  UIADD3 UR9, UR5, UR9, URZ ;  /* 0x0000000905097290 */ /* 0x000fe2000fffe03f */
[----:B------:R-:W-:Y:S01]  /*c510*/  IADD3 R5, R11, 0x40, RZ ;  /* 0x000000400b057810 */ /* 0x000fe20007ffe0ff */
[----:B------:R-:W-:Y:S01]  /*c520*/  USEL UR6, URZ, 0x1, UP0 ;  /* 0x000000013f067887 */ /* 0x000fe20008000000 */
[----:B------:R-:W-:Y:S01]  /*c530*/  LEA.HI.X R10, R2, UR7, R3, 0x1, P3 ;  /* 0x00000007020a7c11 */ /* 0x000fe200098f0c03 */
[----:B-1----:R0:W1:Y:S01]  /*c540*/  SHFL.IDX PT, R4, R0, RZ, 0x181f ;  /* 0x00181fff00047589 */ /* 0x00206200000e0000 */
[----:B------:R-:W-:Y:S01]  /*c550*/  ISETP.GE.AND P1, PT, R5, R72, PT ;  /* 0x000000480500720c */ /* 0x000fe20003f26270 */
[----:B------:R-:W-:Y:S01]  /*c560*/  ULOP3.LUT UR39, UR39, UR6, URZ, 0x3c, !UPT ;  /* 0x0000000627277292 */ /* 0x000fe2000f8e3c3f */
[----:B------:R-:W-:Y:S01]  /*c570*/  IMAD.U32 R23, RZ, RZ, UR9 ;  /* 0x00000009ff177e24 */ /* 0x000fe2000f8e00ff */
[----:B------:R0:W2:Y:S01]  /*c580*/  SHFL.IDX PT, R5, R10, RZ, 0x181f ;  /* 0x00181fff0a057589 */ /* 0x0000a200000e0000 */
[----:B------:R-:W-:Y:S01]  /*c590*/  SYNCS.ARRIVE.TRANS64.RED.A1T0 RZ, [UR4], RZ ;  /* 0x000000ffffff79a7 */ /* 0x000fe20008100404 */
[----:B------:R-:W-:Y:S08]  /*c5a0*/  @P2 BRA `(.L_x_30) ;  /* 0x0000000000302947 */ /* 0x000ff00003800000 */
[----:B------:R-:W-:Y:S02]  /*c5b0*/  ULDC UR4, c[0x0][0xac8] ;  /* 0x0002b20000047ab9 */ /* 0x000fe40000000800 */
[----:B------:R-:W-:Y:S02]  /*c5c0*/  ISETP.GE.AND P3, PT, R19, UR4, PT ;  /* 0x0000000413007c0c */ /* 0x000fe4000bf66270 */
[----:B------:R-:W-:Y:S02]  /*c5d0*/  ISETP.GE.AND P4, PT, R18, UR4, PT ;  /* 0x0000000412007c0c */ /* 0x000fe4000bf86270 */
[----:B------:R-:W-:-:S09]  /*c5e0*/  ISETP.GE.AND P2, PT, R17, UR4, PT ;  /* 0x0000000411007c0c */ /* 0x000fd2000bf46270 */
[-C--:B-1----:R-:W-:Y:S02]  /*c5f0*/  @!P3 LEA R6, P5, R19, R4.reuse, 0x1 ;  /* 0x000000041306b211 */ /* 0x082fe400078a08ff */
[C---:B------:R-:W-:Y:S02]  /*c600*/  @!P4 LEA R8, P6, R18.reuse, R4, 0x1 ;  /* 0x000000041208c211 */ /* 0x040fe400078c08ff */
[----:B--2---:R-:W-:Y:S01]  /*c610*/  @!P2 IMAD.WIDE R2, R17, 0x2, R4 ;  /* 0x000000021102a825 */ /* 0x004fe200078e0204 */
[-C--:B------:R-:W-:Y:S02]  /*c620*/  @!P3 LEA.HI.X R7, R19, R5.reuse, R216, 0x1, P5 ;  /* 0x000000051307b211 */ /* 0x080fe400028f0cd8 */
[----:B------:R-:W-:Y:S02]  /*c630*/  @!P4 LEA.HI.X R9, R18, R5, R215, 0x1, P6 ;  /* 0x000000051209c211 */ /* 0x000fe400030f0cd7 */
[----:B-----5:R3:W-:Y:S04]  /*c640*/  @!P2 ST.E.128 desc[UR60][R2.64], R48 ;  /* 0x000000300200a985 */ /* 0x0207e8000c101d3c */
[----:B------:R3:W-:Y:S04]  /*c650*/  @!P3 ST.E.128 desc[UR60][R6.64], R60 ;  /* 0x0000003c0600b985 */ /* 0x0007e8000c101d3c */
[----:B------:R3:W-:Y:S02]  /*c660*/  @!P4 ST.E.128 desc[UR60][R8.64], R68 ;  /* 0x000000440800c985 */ /* 0x0007e4000c101d3c */
.L_x_30:
[----:B------:R-:W-:Y:S05]  /*c670*/  BSYNC B0 ;  /* 0x0000000000007941 */ /* 0x000fea0003800000 */
.L_x_29:
[----:B--2---:R2:W4:Y:S01]  /*c680*/  SHFL.IDX PT, R5, R10, 0x1, 0x181f ;  /* 0x00381f000a057f89 */ /* 0x00452200000e0000 */
[----:B------:R-:W-:Y:S03]  /*c690*/  BSSY B0, `(.L_x_31) ;  /* 0x000000f000007945 */ /* 0x000fe60003800000 */
[----:B-1----:R2:W1:Y:S01]  /*c6a0*/  SHFL.IDX PT, R4, R0, 0x1, 0x181f ;  /* 0x00381f0000047f89 */ /* 0x00246200000e0000 */
[----:B------:R-:W-:Y:S05]  /*c6b0*/  @P0 BRA `(.L_x_32) ;  /* 0x0000000000300947 */ /* 0x000fea0003800000 */
[----:B------:R-:W-:Y:S02]  /*c6c0*/  ULDC UR4, c[0x0][0xac8] ;  /* 0x0002b20000047ab9 */ /* 0x000fe40000000800 */
[----:B------:R-:W-:Y:S02]  /*c6d0*/  ISETP.GE.AND P4, PT, R19, UR4, PT ;  /* 0x0000000413007c0c */ /* 0x000fe4000bf86270 */
[----:B------:R-:W-:Y:S02]  /*c6e0*/  ISETP.GE.AND P5, PT, R18, UR4, PT ;  /* 0x0000000412007c0c */ /* 0x000fe4000bfa6270 */
[----:B------:R-:W-:-:S09]  /*c6f0*/  ISETP.GE.AND P3, PT, R17, UR4, PT ;  /* 0x0000000411007c0c */ /* 0x000fd2000bf66270 */
[-C--:B-1-3--:R-:W-:Y:S02]  /*c700*/  @!P4 LEA R6, P0, R19, R4.reuse, 0x1 ;  /* 0x000000041306c211 */ /* 0x08afe400078008ff */
[C---:B------:R-:W-:Y:S02]  /*c710*/  @!P5 LEA R8, P2, R18.reuse, R4, 0x1 ;  /* 0x000000041208d211 */ /* 0x040fe400078408ff */
[----:B----4-:R-:W-:Y:S01]  /*c720*/  @!P3 IMAD.WIDE R2, R17, 0x2, R4 ;  /* 0x000000021102b825 */ /* 0x010fe200078e0204 */
[-C--:B------:R-:W-:Y:S02]  /*c730*/  @!P4 LEA.HI.X R7, R19, R5.reuse, R216, 0x1, P0 ;  /* 0x000000051307c211 */ /* 0x080fe400000f0cd8 */
[----:B------:R-:W-:Y:S02]  /*c740*/  @!P5 LEA.HI.X R9, R18, R5, R215, 0x1, P2 ;  /* 0x000000051209d211 */ /* 0x000fe400010f0cd7 */
[----:B-----5:R1:W-:Y:S04]  /*c750*/  @!P3 ST.E.128 desc[UR60][R2.64], R36 ;  /* 0x000000240200b985 */ /* 0x0203e8000c101d3c */
[----:B------:R1:W-:Y:S04]  /*c760*/  @!P4 ST.E.128 desc[UR60][R6.64], R52 ;  /* 0x000000340600c985 */ /* 0x0003e8000c101d3c */
[----:B------:R1:W-:Y:S02]  /*c770*/  @!P5 ST.E.128 desc[UR60][R8.64], R64 ;  /* 0x000000400800d985 */ /* 0x0003e4000c101d3c */
.L_x_32:
[----:B------:R-:W-:Y:S05]  /*c780*/  BSYNC B0 ;  /* 0x0000000000007941 */ /* 0x000fea0003800000 */
.L_x_31:
[----:B----4-:R4:W0:Y:S01]  /*c790*/  SHFL.IDX PT, R5, R10, 0x2, 0x181f ;  /* 0x00581f000a057f89 */ /* 0x01082200000e0000 */
        /* <DEDUP_REMOVED lines=9> */
[----:B0-----:R-:W-:Y:S01]  /*c830*/  @!P2 IMAD.WIDE R2, R17, 0x2, R4 ;  /* 0x000000021102a825 */ /* 0x001fe200078e0204 */
[-C--:B------:R-:W-:Y:S02]  /*c840*/  @!P3 LEA.HI.X R7, R19, R5.reuse, R216, 0x1, P0 ;  /* 0x000000051307b211 */ /* 0x080fe400000f0cd8 */
[----:B------:R-:W-:Y:S02]  /*c850*/  @!P4 LEA.HI.X R9, R18, R5, R215, 0x1, P1 ;  /* 0x000000051209c211 */ /* 0x000fe400008f0cd7 */
[----:B-----5:R0:W-:Y:S04]  /*c860*/  @!P2 ST.E.128 desc[UR60][R2.64], R28 ;  /* 0x0000001c0200a985 */ /* 0x0201e8000c101d3c */
[----:B------:R0:W-:Y:S04]  /*c870*/  @!P3 ST.E.128 desc[UR60][R6.64], R40 ;  /* 0x000000280600b985 */ /* 0x0001e8000c101d3c */
[----:B------:R0:W-:Y:S02]  /*c880*/  @!P4 ST.E.128 desc[UR60][R8.64], R56 ;  /* 0x000000380800c985 */ /* 0x0001e4000c101d3c */
.L_x_34:
[----:B------:R-:W-:Y:S05]  /*c890*/  BSYNC B0 ;  /* 0x0000000000007941 */ /* 0x000fea0003800000 */
.L_x_33:
[----:B0--3--:R-:W-:Y:S01]  /*c8a0*/  VIADD R3, R11, 0x60 ;  /* 0x000000600b037836 */ /* 0x009fe20000000000 */
[----:B------:R0:W3:Y:S01]  /*c8b0*/  SHFL.IDX PT, R5, R10, 0x3, 0x181f ;  /* 0x00781f000a057f89 */ /* 0x0000e200000e0000 */
[----:B------:R-:W-:Y:S01]  /*c8c0*/  BSSY B0, `(.L_x_35) ;  /* 0x0000011000007945 */ /* 0x000fe20003800000 */
[----:B------:R-:W-:Y:S02]  /*c8d0*/  VIADD R204, R204, 0x1 ;  /* 0x00000001cccc7836 */ /* 0x000fe40000000000 */
[----:B------:R-:W-:Y:S01]  /*c8e0*/  ISETP.GE.AND P0, PT, R3, R72, PT ;  /* 0x000000480300720c */ /* 0x000fe20003f06270 */
[----:B-1----:R0:W1:-:S12]  /*c8f0*/  SHFL.IDX PT, R4, R0, 0x3, 0x181f ;  /* 0x00781f0000047f89 */ /* 0x00205800000e0000 */
[----:B0-----:R-:W-:Y:S05]  /*c900*/  @P0 BRA `(.L_x_36) ;  /* 0x0000000000300947 */ /* 0x001fea0003800000 */
[----:B------:R-:W-:Y:S02]  /*c910*/  ULDC UR4, c[0x0][0xac8] ;  /* 0x0002b20000047ab9 */ /* 0x000fe40000000800 */
[----:B------:R-:W-:Y:S02]  /*c920*/  ISETP.GE.AND P3, PT, R19, UR4, PT ;  /* 0x0000000413007c0c */ /* 0x000fe4000bf66270 */
[----:B------:R-:W-:Y:S02]  /*c930*/  ISETP.GE.AND P4, PT, R18, UR4, PT ;  /* 0x0000000412007c0c */ /* 0x000fe4000bf86270 */
[----:B------:R-:W-:-:S09]  /*c940*/  ISETP.GE.AND P2, PT, R17, UR4, PT ;  /* 0x0000000411007c0c */ /* 0x000fd2000bf46270 */
[-C--:B-1----:R-:W-:Y:S02]  /*c950*/  @!P3 LEA R6, P0, R19, R4.reuse, 0x1 ;  /* 0x000000041306b211 */ /* 0x082fe400078008ff */
[C---:B------:R-:W-:Y:S02]  /*c960*/  @!P4 LEA R8, P1, R18.reuse, R4, 0x1 ;  /* 0x000000041208c211 */ /* 0x040fe400078208ff */
[----:B---3--:R-:W-:Y:S01]  /*c970*/  @!P2 IMAD.WIDE R2, R17, 0x2, R4 ;  /* 0x000000021102a825 */ /* 0x008fe200078e0204 */
[-C--:B------:R-:W-:Y:S02]  /*c980*/  @!P3 LEA.HI.X R7, R19, R5.reuse, R216, 0x1, P0 ;  /* 0x000000051307b211 */ /* 0x080fe400000f0cd8 */
[----:B------:R-:W-:Y:S02]  /*c990*/  @!P4 LEA.HI.X R9, R18, R5, R215, 0x1, P1 ;  /* 0x000000051209c211 */ /* 0x000fe400008f0cd7 */
[----:B-----5:R0:W-:Y:S04]  /*c9a0*/  @!P2 ST.E.128 desc[UR60][R2.64], R24 ;  /* 0x000000180200a985 */ /* 0x0201e8000c101d3c */
[----:B------:R0:W-:Y:S04]  /*c9b0*/  @!P3 ST.E.128 desc[UR60][R6.64], R32 ;  /* 0x000000200600b985 */ /* 0x0001e8000c101d3c */
[----:B------:R0:W-:Y:S02]  /*c9c0*/  @!P4 ST.E.128 desc[UR60][R8.64], R44 ;  /* 0x0000002c0800c985 */ /* 0x0001e4000c101d3c */
.L_x_36:
[----:B------:R-:W-:Y:S05]  /*c9d0*/  BSYNC B0 ;  /* 0x0000000000007941 */ /* 0x000fea0003800000 */
.L_x_35:
[----:B--2-4-:R-:W2:Y:S01]  /*c9e0*/  LDC R0, c[0x0][0xc34] ;  /* 0x00030d00ff007b82 */ /* 0x014ea20000000800 */
[----:B------:R-:W-:-:S13]  /*c9f0*/  R2UR UR4, R23 ;  /* 0x00000000170472ca */ /* 0x000fda00000e0000 */
[----:B--2---:R-:W-:-:S13]  /*ca00*/  ISETP.LE.AND P0, PT, R0, UR4, PT ;  /* 0x0000000400007c0c */ /* 0x004fda000bf03270 */
[----:B------:R-:W-:Y:S05]  /*ca10*/  @!P0 BRA `(.L_x_37) ;  /* 0xffffff4000dc8947 */ /* 0x000fea000383ffff */
[----:B------:R-:W-:Y:S05]  /*ca20*/  EXIT ;  /* 0x000000000000794d */ /* 0x000fea0003800000 */
.L_x_7:
[----:B------:R-:W-:-:S08]  /*ca30*/  NOP ;  /* 0x0000000000007918 */ /* 0x000fd00000000000 */
[----:B0-----:R-:W0:-:S00]  /*ca40*/  USETMAXREG.DEALLOC.CTAPOOL 0x18 ;  /* 0x00000018000079c8 */ /* 0x001e0000080e0500 */
[----:B------:R-:W1:Y:S01]  /*ca50*/  S2UR UR5, SR_CTAID.X ;  /* 0x00000000000579c3 */ /* 0x000e620000002500 */
[----:B0-----:R-:W-:Y:S02]  /*ca60*/  IMAD.MOV.U32 R2, RZ, RZ, 0x1 ;  /* 0x00000001ff027424 */ /* 0x001fe400078e00ff */
[----:B------:R-:W-:-:S05]  /*ca70*/  IMAD.MOV.U32 R18, RZ, RZ, RZ ;  /* 0x000000ffff127224 */ /* 0x000fca00078e00ff */
[----:B------:R-:W1:Y:S02]  /*ca80*/  LDC R3, c[0x0][0xc34] ;  /* 0x00030d00ff037b82 */ /* 0x000e640000000800 */
[----:B-1----:R-:W-:Y:S02]  /*ca90*/  ISETP.LE.AND P0, PT, R3, UR5, PT ;  /* 0x0000000503007c0c */ /* 0x002fe4000bf03270 */
[----:B------:R-:W-:-:S05]  /*caa0*/  MOV R3, 0x1 ;  /* 0x0000000100037802 */ /* 0x000fca0000000f00 */
[----:B------:R0:W-:Y:S06]  /*cab0*/  STL [R1], R3 ;  /* 0x0000000301007387 */ /* 0x0001ec0000100800 */
[----:B------:R-:W-:Y:S05]  /*cac0*/  @P0 BRA `(.L_x_38) ;  /* 0x0000004000ac0947 */ /* 0x000fea0003800000 */
[----:B------:R-:W1:Y:S01]  /*cad0*/  S2UR UR4, SR_CgaCtaId ;  /* 0x00000000000479c3 */ /* 0x000e620000008800 */
[C---:B------:R-:W-:Y:S01]  /*cae0*/  IMAD.SHL.U32 R2, R0.reuse, 0x8, RZ ;  /* 0x0000000800027824 */ /* 0x040fe200078e00ff */
[----:B------:R-:W-:Y:S01]  /*caf0*/  LOP3.LUT R5, R0, 0x7f, RZ, 0xc0, !PT ;  /* 0x0000007f00057812 */ /* 0x000fe200078ec0ff */
[----:B------:R-:W-:Y:S01]  /*cb00*/  UMOV UR36, 0x400 ;  /* 0x0000040000247882 */ /* 0x000fe20000000000 */
[----:B------:R-:W-:Y:S01]  /*cb10*/  IMAD.MOV.U32 R18, RZ, RZ, RZ ;  /* 0x000000ffff127224 */ /* 0x000fe200078e00ff */
[----:B------:R-:W-:Y:S01]  /*cb20*/  ULDC.64 UR38, c[0x0][0x198] ;  /* 0x0000660000267ab9 */ /* 0x000fe20000000a00 */
[C---:B0-----:R-:W-:Y:S01]  /*cb30*/  LOP3.LUT R3, R2.reuse, 0x1f8, RZ, 0xc0, !PT ;  /* 0x000001f802037812 */ /* 0x041fe200078ec0ff */
[----:B------:R-:W-:Y:S01]  /*cb40*/  ULDC UR37, c[0x0][0xc] ;  /* 0x0000030000257ab9 */ /* 0x000fe20000000800 */
[----:B------:R-:W-:Y:S02]  /*cb50*/  LOP3.LUT R2, R2, 0x38, RZ, 0xc0, !PT ;  /* 0x0000003802027812 */ /* 0x000fe400078ec0ff */
[----:B------:R-:W-:Y:S01]  /*cb60*/  LOP3.LUT R4, R3, 0x38, R0, 0x78, !PT ;  /* 0x0000003803047812 */ /* 0x000fe200078e7800 */
[----:B------:R-:W-:Y:S01]  /*cb70*/  IMAD.SHL.U32 R3, R5, 0x8, RZ ;  /* 0x0000000805037824 */ /* 0x000fe200078e00ff */
[----:B------:R-:W-:-:S04]  /*cb80*/  SHF.R.U32.HI R5, RZ, 0x3, R5 ;  /* 0x00000003ff057819 */ /* 0x000fc80000011605 */
[----:B------:R-:W-:Y:S01]  /*cb90*/  LOP3.LUT R4, R4, 0x200, R3, 0xf8, !PT ;  /* 0x0000020004047812 */ /* 0x000fe200078ef803 */
[----:B------:R-:W-:-:S05]  /*cba0*/  IMAD.SHL.U32 R3, R0, 0x10, RZ ;  /* 0x0000001000037824 */ /* 0x000fca00078e00ff */
[----:B------:R-:W-:Y:S01]  /*cbb0*/  LOP3.LUT R0, R5, 0x70, R3, 0xf8, !PT ;  /* 0x0000007005007812 */ /* 0x000fe200078ef803 */
[----:B------:R-:W-:Y:S01]  /*cbc0*/  IMAD.U32 R3, RZ, RZ, UR5 ;  /* 0x00000005ff037e24 */ /* 0x000fe2000f8e00ff */
[----:B-1----:R-:W-:Y:S01]  /*cbd0*/  ULEA UR36, UR4, UR36, 0x18 ;  /* 0x0000002404247291 */ /* 0x002fe2000f8ec03f */
[----:B------:R-:W-:-:S05]  /*cbe0*/  IMAD.MOV.U32 R0, RZ, RZ, 0x1 ;  /* 0x00000001ff007424 */ /* 0x000fca00078e00ff */
[----:B------:R-:W-:-:S05]  /*cbf0*/  LEA R4, R4, UR36, 0x1 ;  /* 0x0000002404047c11 */ /* 0x000fca000f8e08ff */
[----:B------:R-:W-:Y:S04]  /*cc00*/  STL [R1+0x14], R4 ;  /* 0x0000140401007387 */ /* 0x000fe80000100800 */
[----:B------:R0:W-:Y:S04]  /*cc10*/  STL [R1+0x28], R3 ;  /* 0x0000280301007387 */ /* 0x0001e80000100800 */
[----:B------:R1:W-:Y:S04]  /*cc20*/  STL [R1], R0 ;  /* 0x0000000001007387 */ /* 0x0003e80000100800 */
[----:B------:R2:W-:Y:S01]  /*cc30*/  STL [R1+0x30], RZ ;  /* 0x000030ff01007387 */ /* 0x0005e20000100800 */
[----:B0-----:R-:W-:-:S02]  /*cc40*/  LOP3.LUT R3, R2, 0x40, RZ, 0xfc, !PT ;  /* 0x0000004002037812 */ /* 0x001fc400078efcff */
[----:B-1----:R-:W-:-:S07]  /*cc50*/  LOP3.LUT R0, R2, 0x80, RZ, 0xfc, !PT ;  /* 0x0000008002007812 */ /* 0x002fce00078efcff */
.L_x_118:
[----:B---3--:R-:W3:Y:S01]  /*cc60*/  LDL R2, [R1+0x28] ;  /* 0x0000280001027983 */ /* 0x008ee20000100800 */
[----:B0-----:R-:W0:Y:S01]  /*cc70*/  LDC R0, c[0x0][0xc38] ;  /* 0x00030e00ff007b82 */ /* 0x001e220000000800 */
[----:B------:R-:W-:Y:S05]  /*cc80*/  YIELD ;  /* 0x0000000000007946 */ /* 0x000fea0003800000 */
[----:B------:R-:W-:Y:S02]  /*cc90*/  ULDC.64 UR4, c[0x0][0x418] ;  /* 0x0001060000047ab9 */ /* 0x000fe40000000a00 */
[----:B-1----:R-:W1:Y:S01]  /*cca0*/  LDC R16, c[0x0][0xc44] ;  /* 0x00031100ff107b82 */ /* 0x002e620000000800 */
[----:B------:R-:W-:-:S03]  /*ccb0*/  UISETP.NE.U32.AND UP0, UPT, UR4, URZ, UPT ;  /* 0x0000003f0400728c */ /* 0x000fc6000bf05070 */
[----:B------:R-:W-:Y:S01]  /*ccc0*/  ULDC UR4, c[0x0][0x424] ;  /* 0x0001090000047ab9 */ /* 0x000fe20000000800 */
[----:B------:R-:W-:-:S04]  /*ccd0*/  UISETP.NE.AND.EX UP0, UPT, UR5, URZ, UPT, UP0 ;  /* 0x0000003f0500728c */ /* 0x000fc8000bf05300 */
[----:B------:R-:W-:Y:S01]  /*cce0*/  USEL UR4, UR4, 0x1, UP0 ;  /* 0x0000000104047887 */ /* 0x000fe20008000000 */
[----:B0-----:R-:W-:Y:S02]  /*ccf0*/  ISETP.NE.AND P0, PT, R0, 0x1, PT ;  /* 0x000000010000780c */ /* 0x001fe40003f05270 */
[----:B-1----:R-:W-:-:S11]  /*cd00*/  ISETP.NE.AND P1, PT, R16, 0x1, PT ;  /* 0x000000011000780c */ /* 0x002fd60003f25270 */
[----:B------:R-:W3:Y:S08]  /*cd10*/  @P0 LDC R0, c[0x0][0xc3c] ;  /* 0x00030f00ff000b82 */ /* 0x000ef00000000800 */
[----:B------:R-:W0:Y:S01]  /*cd20*/  @P0 LDC R3, c[0x0][0xc40] ;  /* 0x00031000ff030b82 */ /* 0x000e220000000800 */
[----:B---3--:R-:W-:Y:S01]  /*cd30*/  @P0 IMAD.HI.U32 R0, R2, R0, RZ ;  /* 0x0000000002000227 */ /* 0x008fe200078e00ff */
[----:B------:R-:W-:-:S04]  /*cd40*/  MOV R4, R2 ;  /* 0x0000000200047202 */ /* 0x000fc80000000f00 */
[----:B0-----:R-:W-:Y:S02]  /*cd50*/  @P0 SHF.R.U32.HI R4, RZ, R3, R0 ;  /* 0x00000003ff040219 */ /* 0x001fe40000011600 */
[----:B------:R-:W0:Y:S03]  /*cd60*/  @P1 LDC.64 R2, c[0x0][0xc48] ;  /* 0x00031200ff021b82 */ /* 0x000e260000000a00 */
[----:B------:R-:W-:Y:S01]  /*cd70*/  IMAD.MOV.U32 R19, RZ, RZ, R4 ;  /* 0x000000ffff137224 */ /* 0x000fe200078e0004 */
[----:B------:R1:W-:Y:S04]  /*cd80*/  STL [R1+0x24], R4 ;  /* 0x0000240401007387 */ /* 0x0003e80000100800 */
[----:B------:R-:W3:Y:S01]  /*cd90*/  LDC R0, c[0x0][0x2f0] ;  /* 0x0000bc00ff007b82 */ /* 0x000ee20000000800 */
[----:B0-----:R-:W-:-:S05]  /*cda0*/  @P1 IMAD.HI.U32 R2, R4, R2, RZ ;  /* 0x0000000204021227 */ /* 0x001fca00078e00ff */
[----:B------:R-:W-:Y:S01]  /*cdb0*/  @P1 SHF.R.U32.HI R19, RZ, R3, R2 ;  /* 0x00000003ff131219 */ /* 0x000fe20000011602 */
[----:B------:R-:W-:Y:S02]  /*cdc0*/  IMAD.MOV.U32 R2, RZ, RZ, RZ ;  /* 0x000000ffff027224 */ /* 0x000fe400078e00ff */
[----:B---3--:R-:W-:Y:S01]  /*cdd0*/  IMAD R5, R0, UR4, RZ ;  /* 0x0000000400057c24 */ /* 0x008fe2000f8e02ff */
[----:B------:R-:W-:Y:S01]  /*cde0*/  UIADD3 UR4, UR36, 0x21400, URZ ;  /* 0x0002140024047890 */ /* 0x000fe2000fffe03f */
[----:B------:R1:W-:Y:S02]  /*cdf0*/  STL [R1+0x18], R19 ;  /* 0x0000181301007387 */ /* 0x0003e40000100800 */
[----:B------:R-:W-:Y:S01]  /*ce00*/  VIADD R3, R5, 0x6f ;  /* 0x0000006f05037836 */ /* 0x000fe20000000000 */
[----:B------:R-:W-:Y:S01]  /*ce10*/  ULOP3.LUT UP0, URZ, UR4, 0x3ff, URZ, 0xc0, !UPT ;  /* 0x000003ff043f7892 */ /* 0x000fe2000f80c03f */
[----:B------:R1:W-:Y:S02]  /*ce20*/  STL [R1+0x2c], R5 ;  /* 0x00002c0501007387 */ /* 0x0003e40000100800 */
[----:B------:R-:W-:-:S03]  /*ce30*/  IMAD.HI R2, R3, -0x6db6db6d, R2 ;  /* 0x9249249303027827 */ /* 0x000fc600078e0202 */
[----:B------:R-:W-:Y:S01]  /*ce40*/  PLOP3.LUT P0, PT, PT, PT, UP0, 0x80, 0x0 ;  /* 0x000000000000781c */ /* 0x000fe20003f0f008 */
[----:B------:R-:W-:-:S04]  /*ce50*/  IMAD.MOV R3, RZ, RZ, -R19 ;  /* 0x000000ffff037224 */ /* 0x000fc800078e0a13 */
[----:B------:R-:W-:Y:S01]  /*ce60*/  IMAD R16, R16, R3, R4 ;  /* 0x0000000310107224 */ /* 0x000fe200078e0204 */
[----:B------:R-:W-:-:S04]  /*ce70*/  SHF.R.U32.HI R3, RZ, 0x1f, R2 ;  /* 0x0000001fff037819 */ /* 0x000fc80000011602 */
[----:B------:R-:W-:-:S05]  /*ce80*/  LEA.HI.SX32 R0, R2, R3, 0x1a ;  /* 0x0000000302007211 */ /* 0x000fca00078fd2ff */
[----:B------:R1:W-:Y:S01]  /*ce90*/  STL [R1+0x20], R0 ;  /* 0x0000200001007387 */ /* 0x0003e20000100800 */
[----:B------:R-:W-:Y:S05]  /*cea0*/  @!P0 BRA `(.L_x_39) ;  /* 0x0000000000408947 */ /* 0x000fea0003800000 */
[----:B------:R-:W-:Y:S01]  /*ceb0*/  MOV R2, 0x0 ;  /* 0x0000000000027802 */ /* 0x000fe20000000f00 */
[----:B------:R-:W-:Y:S01]  /*cec0*/  ULDC.64 UR6, c[0x4][0xa8] ;  /* 0x01002a0000067ab9 */ /* 0x000fe20000000a00 */
[----:B------:R-:W-:Y:S01]  /*ced0*/  ULDC.64 UR8, c[0x4][0xb0] ;  /* 0x01002c0000087ab9 */ /* 0x000fe20000000a00 */
[----:B------:R-:W-:Y:S01]  /*cee0*/  ULDC.64 UR4, c[0x4][0x8] ;  /* 0x0100020000047ab9 */ /* 0x000fe20000000a00 */
[----:B-1----:R-:W-:Y:S01]  /*cef0*/  IMAD.U32 R4, RZ, RZ, UR6 ;  /* 0x00000006ff047e24 */ /* 0x002fe2000f8e00ff */
[----:B------:R-:W-:Y:S01]  /*cf00*/  MOV R6, UR8 ;  /* 0x0000000800067c02 */ /* 0x000fe20008000f00 */
[----:B------:R-:W0:Y:S01]  /*cf10*/  LDC.64 R2, c[0x4][R2] ;  /* 0x0100000002027b82 */ /* 0x000e220000000a00 */
[----:B------:R-:W-:Y:S02]  /*cf20*/  IMAD.U32 R5, RZ, RZ, UR7 ;  /* 0x00000007ff057e24 */ /* 0x000fe4000f8e00ff */
[----:B------:R-:W-:Y:S02]  /*cf30*/  IMAD.U32 R7, RZ, RZ, UR9 ;  /* 0x00000009ff077e24 */ /* 0x000fe4000f8e00ff */
[----:B------:R-:W-:-:S02]  /*cf40*/  IMAD.U32 R10, RZ, RZ, UR4 ;  /* 0x00000004ff0a7e24 */ /* 0x000fc4000f8e00ff */
[----:B------:R-:W-:Y:S02]  /*cf50*/  IMAD.U32 R11, RZ, RZ, UR5 ;  /* 0x00000005ff0b7e24 */ /* 0x000fe4000f8e00ff */
[----:B------:R-:W-:Y:S02]  /*cf60*/  IMAD.MOV.U32 R8, RZ, RZ, 0x70 ;  /* 0x00000070ff087424 */ /* 0x000fe400078e00ff */
[----:B------:R-:W-:Y:S02]  /*cf70*/  IMAD.MOV.U32 R12, RZ, RZ, 0x1 ;  /* 0x00000001ff0c7424 */ /* 0x000fe400078e00ff */
[----:B------:R-:W-:-:S07]  /*cf80*/  IMAD.MOV.U32 R13, RZ, RZ, RZ ;  /* 0x000000ffff0d7224 */ /* 0x000fce00078e00ff */
[----:B------:R-:W-:-:S07]  /*cf90*/  LEPC R20, `(.L_x_39) ;  /* 0x000000001014794e */ /* 0x000fce0000000000 */
[----:B0-2---:R-:W-:Y:S05]  /*cfa0*/  CALL.ABS.NOINC R2 ;  /* 0x0000000002007343 */ /* 0x005fea0003c00000 */
.L_x_39:
[----:B------:R-:W-:-:S04]  /*cfb0*/  UIADD3 UR4, UR36, 0x400, URZ ;  /* 0x0000040024047890 */ /* 0x000fc8000fffe03f */
[----:B------:R-:W-:-:S06]  /*cfc0*/  ULOP3.LUT UP0, URZ, UR4, 0x3ff, URZ, 0xc0, !UPT ;  /* 0x000003ff043f7892 */ /* 0x000fcc000f80c03f */
[----:B------:R-:W-:-:S13]  /*cfd0*/  PLOP3.LUT P0, PT, PT, PT, UP0, 0x80, 0x0 ;  /* 0x000000000000781c */ /* 0x000fda0003f0f008 */
[----:B------:R-:W-:Y:S05]  /*cfe0*/  @!P0 BRA `(.L_x_40) ;  /* 0x00000000007c8947 */ /* 0x000fea0003800000 */
[----:B------:R-:W-:Y:S01]  /*cff0*/  MOV R17, 0x0 ;  /* 0x0000000000117802 */ /* 0x000fe20000000f00 */
[----:B------:R-:W-:Y:S01]  /*d000*/  ULDC.64 UR6, c[0x4][0xa8] ;  /* 0x01002a0000067ab9 */ /* 0x000fe20000000a00 */
[----:B------:R-:W-:Y:S01]  /*d010*/  ULDC.64 UR8, c[0x4][0xb0] ;  /* 0x01002c0000087ab9 */ /* 0x000fe20000000a00 */
[----:B------:R-:W-:Y:S01]  /*d020*/  ULDC.64 UR4, c[0x4][0x10] ;  /* 0x0100040000047ab9 */ /* 0x000fe20000000a00 */
[----:B------:R0:W3:Y:S01]  /*d030*/  LDC.64 R2, c[0x4][R17] ;  /* 0x0100000011027b82 */ /* 0x0000e20000000a00 */
[----:B-1----:R-:W-:Y:S01]  /*d040*/  MOV R4, UR6 ;  /* 0x0000000600047c02 */ /* 0x002fe20008000f00 */
[----:B------:R-:W-:Y:S01]  /*d050*/  IMAD.U32 R5, RZ, RZ, UR7 ;  /* 0x00000007ff057e24 */ /* 0x000fe2000f8e00ff */
[----:B------:R-:W-:Y:S01]  /*d060*/  MOV R12, 0x1 ;  /* 0x00000001000c7802 */ /* 0x000fe20000000f00 */
[----:B------:R-:W-:Y:S02]  /*d070*/  IMAD.U32 R6, RZ, RZ, UR8 ;  /* 0x00000008ff067e24 */ /* 0x000fe4000f8e00ff */
[----:B------:R-:W-:-:S02]  /*d080*/  IMAD.U32 R7, RZ, RZ, UR9 ;  /* 0x00000009ff077e24 */ /* 0x000fc4000f8e00ff */
[----:B------:R-:W-:Y:S02]  /*d090*/  IMAD.U32 R10, RZ, RZ, UR4 ;  /* 0x00000004ff0a7e24 */ /* 0x000fe4000f8e00ff */
[----:B------:R-:W-:Y:S02]  /*d0a0*/  IMAD.U32 R11, RZ, RZ, UR5 ;  /* 0x00000005ff0b7e24 */ /* 0x000fe4000f8e00ff */
[----:B------:R-:W-:Y:S02]  /*d0b0*/  IMAD.MOV.U32 R8, RZ, RZ, 0x70 ;  /* 0x00000070ff087424 */ /* 0x000fe400078e00ff */
[----:B0-----:R-:W-:-:S07]  /*d0c0*/  IMAD.MOV.U32 R13, RZ, RZ, RZ ;  /* 0x000000ffff0d7224 */ /* 0x001fce00078e00ff */
[----:B------:R-:W-:-:S07]  /*d0d0*/  LEPC R20, `(.L_x_41) ;  /* 0x000000001014794e */ /* 0x000fce0000000000 */
[----:B--23--:R-:W-:Y:S05]  /*d0e0*/  CALL.ABS.NOINC R2 ;  /* 0x0000000002007343 */ /* 0x00cfea0003c00000 */
.L_x_41:
[----:B------:R0:W1:Y:S01]  /*d0f0*/  LDC.64 R2, c[0x4][R17] ;  /* 0x0100000011027b82 */ /* 0x0000620000000a00 */
[----:B------:R-:W-:Y:S01]  /*d100*/  ULDC.64 UR6, c[0x4][0xa8] ;  /* 0x01002a0000067ab9 */ /* 0x000fe20000000a00 */
[----:B------:R-:W-:Y:S01]  /*d110*/  ULDC.64 UR8, c[0x4][0xb0] ;  /* 0x01002c0000087ab9 */ /* 0x000fe20000000a00 */
[----:B------:R-:W-:Y:S01]  /*d120*/  ULDC.64 UR4, c[0x4][0x18] ;  /* 0x0100060000047ab9 */ /* 0x000fe20000000a00 */
[----:B------:R-:W-:Y:S01]  /*d130*/  IMAD.U32 R4, RZ, RZ, UR6 ;  /* 0x00000006ff047e24 */ /* 0x000fe2000f8e00ff */
[----:B------:R-:W-:Y:S01]  /*d140*/  MOV R11, UR5 ;  /* 0x00000005000b7c02 */ /* 0x000fe20008000f00 */
[----:B------:R-:W-:Y:S02]  /*d150*/  IMAD.U32 R5, RZ, RZ, UR7 ;  /* 0x00000007ff057e24 */ /* 0x000fe4000f8e00ff */
[----:B------:R-:W-:Y:S02]  /*d160*/  IMAD.U32 R6, RZ, RZ, UR8 ;  /* 0x00000008ff067e24 */ /* 0x000fe4000f8e00ff */
[----:B------:R-:W-:-:S02]  /*d170*/  IMAD.U32 R7, RZ, RZ, UR9 ;  /* 0x00000009ff077e24 */ /* 0x000fc4000f8e00ff */
[----:B------:R-:W-:Y:S02]  /*d180*/  IMAD.U32 R10, RZ, RZ, UR4 ;  /* 0x00000004ff0a7e24 */ /* 0x000fe4000f8e00ff */
[----:B------:R-:W-:Y:S02]  /*d190*/  IMAD.MOV.U32 R8, RZ, RZ, 0x70 ;  /* 0x00000070ff087424 */ /* 0x000fe400078e00ff */
[----:B------:R-:W-:Y:S02]  /*d1a0*/  IMAD.MOV.U32 R12, RZ, RZ, 0x1 ;  /* 0x00000001ff0c7424 */ /* 0x000fe400078e00ff */
[----:B0-----:R-:W-:-:S07]  /*d1b0*/  IMAD.MOV.U32 R13, RZ, RZ, RZ ;  /* 0x000000ffff0d7224 */ /* 0x001fce00078e00ff */
[----:B------:R-:W-:-:S07]  /*d1c0*/  LEPC R20, `(.L_x_40) ;  /* 0x000000001014794e */ /* 0x000fce0000000000 */
[----:B-1----:R-:W-:Y:S05]  /*d1d0*/  CALL.ABS.NOINC R2 ;  /* 0x0000000002007343 */ /* 0x002fea0003c00000 */
.L_x_40:
[----:B------:R-:W-:Y:S01]  /*d1e0*/  ULDC.64 UR4, c[0x0][0x9f8] ;  /* 0x00027e0000047ab9 */ /* 0x000fe20000000a00 */
[----:B------:R-:W3:Y:S01]  /*d1f0*/  LDL R17, [R1+0x20] ;  /* 0x0000200001117983 */ /* 0x000ee20000100800 */
[----:B------:R-:W-:-:S04]  /*d200*/  ISETP.NE.U32.AND P0, PT, RZ, UR4, PT ;  /* 0x00000004ff007c0c */ /* 0x000fc8000bf05070 */
[----:B------:R-:W-:-:S13]  /*d210*/  ISETP.NE.AND.EX P0, PT, RZ, UR5, PT, P0 ;  /* 0x00000005ff007c0c */ /* 0x000fda000bf05300 */
[----:B------:R-:W0:Y:S02]  /*d220*/  @P0 LDC.64 R2, c[0x0][0x9f8] ;  /* 0x00027e00ff020b82 */ /* 0x000e240000000a00 */
[----:B0-----:R-:W-:-:S05]  /*d230*/  @P0 IMAD.WIDE R2, R19, 0x4, R2 ;  /* 0x0000000413020825 */ /* 0x001fca00078e0202 */
[----:B-1----:R0:W4:Y:S01]  /*d240*/  @P0 LDG.E R19, desc[UR60][R2.64] ;  /* 0x0000003c02130981 */ /* 0x002122000c1e1900 */
[----:B------:R-:W-:Y:S01]  /*d250*/  UMOV UR4, 0xffffffff ;  /* 0xffffffff00047882 */ /* 0x000fe20000000000 */
[----:B0-----:R-:W0:Y:S02]  /*d260*/  LDC.64 R2, c[0x0][0x418] ;  /* 0x00010600ff027b82 */ /* 0x001e240000000a00 */
[----:B0-----:R-:W-:-:S04]  /*d270*/  ISETP.NE.U32.AND P0, PT, R2, RZ, PT ;  /* 0x000000ff0200720c */ /* 0x001fc80003f05070 */
[----:B------:R-:W-:-:S04]  /*d280*/  ISETP.NE.AND.EX P1, PT, R3, RZ, PT, P0 ;  /* 0x000000ff0300720c */ /* 0x000fc80003f25300 */
[----:B------:R-:W-:Y:S01]  /*d290*/  P2R R0, PR, RZ, 0x2 ;  /* 0x00000002ff007803 */ /* 0x000fe20000000000 */
[----:B---3--:R-:W-:-:S05]  /*d2a0*/  VIADD R8, R17, 0xffffffff ;  /* 0xffffffff11087836 */ /* 0x008fca0000000000 */
[----:B------:R0:W-:Y:S04]  /*d2b0*/  STL [R1+0x1c], R8 ;  /* 0x00001c0801007387 */ /* 0x0001e80000100800 */
[----:B------:R0:W-:Y:S01]  /*d2c0*/  STL [R1+0x10], R0 ;  /* 0x0000100001007387 */ /* 0x0001e20000100800 */
[----:B----4-:R-:W-:Y:S02]  /*d2d0*/  SHF.R.S32.HI R7, RZ, 0x1f, R19 ;  /* 0x0000001fff077819 */ /* 0x010fe40000011413 */
[----:B------:R-:W-:-:S03]  /*d2e0*/  SEL R17, R19, RZ, !P1 ;  /* 0x000000ff13117207 */ /* 0x000fc60004800000 */
[----:B------:R0:W-:Y:S01]  /*d2f0*/  STL [R1+0x8], R7 ;  /* 0x0000080701007387 */ /* 0x0001e20000100800 */
[----:B------:R-:W-:Y:S05]  /*d300*/  BRA.DIV UR4, `(.L_x_42) ;  /* 0x0000003e04e87947 */ /* 0x000fea000b800000 */
[----:B0-----:R-:W0:Y:S02]  /*d310*/  S2R R0, SR_TID.X ;  /* 0x0000000000007919 */ /* 0x001e240000002100 */
[----:B0-----:R-:W-:-:S04]  /*d320*/  SHF.R.U32.HI R0, RZ, 0x5, R0 ;  /* 0x00000005ff007819 */ /* 0x001fc80000011600 */
[----:B------:R-:W-:-:S05]  /*d330*/  LOP3.LUT R0, R0, 0x3, RZ, 0xc0, !PT ;  /* 0x0000000300007812 */ /* 0x000fca00078ec0ff */
[----:B------:R0:W1:Y:S02]  /*d340*/  SHFL.IDX PT, R14, R0, RZ, 0x1f ;  /* 0x00001fff000e7589 */ /* 0x00006400000e0000 */
.L_x_134:
[----:B------:R-:W-:Y:S02]  /*d350*/  PLOP3.LUT P2, PT, PT, PT, PT, 0x8, 0x0 ;  /* 0x000000000000781c */ /* 0x000fe40003f4e170 */
[----:B-1----:R-:W-:Y:S02]  /*d360*/  ISETP.NE.AND P0, PT, R14, RZ, PT ;  /* 0x000000ff0e00720c */ /* 0x002fe40003f05270 */
[----:B0-----:R-:W-:-:S05]  /*d370*/  P2R R0, PR, RZ, 0x4 ;  /* 0x00000004ff007803 */ /* 0x001fca0000000000 */
[----:B------:R0:W-:Y:S06]  /*d380*/  STL [R1+0xc], R0 ;  /* 0x00000c0001007387 */ /* 0x0001ec0000100800 */
[----:B------:R-:W-:Y:S05]  /*d390*/  @P0 BRA `(.L_x_43) ;  /* 0x0000000400240947 */ /* 0x000fea0003800000 */
[----:B------:R-:W-:-:S03]  /*d3a0*/  UMOV UR4, 0xffffffff ;  /* 0xffffffff00047882 */ /* 0x000fc60000000000 */
[----:B------:R-:W-:Y:S05]  /*d3b0*/  BRA.DIV UR4, `(.L_x_44) ;  /* 0x0000003e04f07947 */ /* 0x000fea000b800000 */
[----:B------:R-:W-:-:S13]  /*d3c0*/  ELECT P6, URZ, PT ;  /* 0x00000000003f782f */ /* 0x000fda00038c0000 */
.L_x_137:
[----:B------:R-:W-:Y:S05]  /*d3d0*/  @!P6 BRA `(.L_x_43) ;  /* 0x000000040014e947 */ /* 0x000fea0003800000 */
[----:B------:R1:W-:Y:S01]  /*d3e0*/  STL [R1+0x4], R8 ;  /* 0x0000040801007387 */ /* 0x0003e20000100800 */
[----:B------:R-:W-:Y:S01]  /*d3f0*/  IMAD.MOV.U32 R17, RZ, RZ, R19 ;  /* 0x000000ffff117224 */ /* 0x000fe200078e0013 */
[----:B------:R-:W-:Y:S06]  /*d400*/  @!P1 BRA `(.L_x_45) ;  /* 0x00000000004c9947 */ /* 0x000fec0003800000 */
[----:B------:R-:W3:Y:S01]  /*d410*/  LDC R6, c[0x0][0x43c] ;  /* 0x00010f00ff067b82 */ /* 0x000ee20000000800 */
[----:B0-----:R-:W-:Y:S01]  /*d420*/  IMAD.MOV.U32 R0, RZ, RZ, R8 ;  /* 0x000000ffff007224 */ /* 0x001fe200078e0008 */
[----:B------:R-:W-:Y:S01]  /*d430*/  ULDC.64 UR4, c[0x0][0x428] ;  /* 0x00010a0000047ab9 */ /* 0x000fe20000000a00 */
[----:B---3--:R-:W-:-:S13]  /*d440*/  ISETP.NE.AND P0, PT, R6, 0x1, PT ;  /* 0x000000010600780c */ /* 0x008fda0003f05270 */
[----:B------:R-:W0:Y:S02]  /*d450*/  @P0 LDC.64 R4, c[0x0][0x440] ;  /* 0x00011000ff040b82 */ /* 0x000e240000000a00 */
[----:B0-----:R-:W-:-:S05]  /*d460*/  @P0 IMAD.HI.U32 R4, R8, R4, RZ ;  /* 0x0000000408040227 */ /* 0x001fca00078e00ff */
[----:B------:R-:W-:-:S04]  /*d470*/  @P0 SHF.R.U32.HI R0, RZ, R5, R4 ;  /* 0x00000005ff000219 */ /* 0x000fc80000011604 */
[----:B------:R-:W-:Y:S02]  /*d480*/  IADD3 R4, -R0, RZ, RZ ;  /* 0x000000ff00047210 */ /* 0x000fe40007ffe1ff */
[----:B------:R-:W-:-:S03]  /*d490*/  SHF.R.S32.HI R5, RZ, 0x1f, R0 ;  /* 0x0000001fff057819 */ /* 0x000fc60000011400 */
[----:B------:R-:W-:Y:S02]  /*d4a0*/  IMAD R6, R6, R4, R8 ;  /* 0x0000000406067224 */ /* 0x000fe400078e0208 */
[----:B------:R-:W-:-:S03]  /*d4b0*/  IMAD.MOV.U32 R4, RZ, RZ, R0 ;  /* 0x000000ffff047224 */ /* 0x000fc600078e0000 */
[----:B------:R0:W-:Y:S01]  /*d4c0*/  STL [R1+0x4], R6 ;  /* 0x0000040601007387 */ /* 0x0001e20000100800 */
[----:B------:R-:W-:-:S03]  /*d4d0*/  IMAD.WIDE.U32 R4, R19, UR4, R4 ;  /* 0x0000000413047c25 */ /* 0x000fc6000f8e0004 */
[----:B------:R-:W-:Y:S01]  /*d4e0*/  LEA R2, P0, R4, R2, 0x2 ;  /* 0x0000000204027211 */ /* 0x000fe200078010ff */
[----:B0-----:R-:W-:-:S04]  /*d4f0*/  IMAD R6, R7, UR4, RZ ;  /* 0x0000000407067c24 */ /* 0x001fc8000f8e02ff */
[----:B------:R-:W-:-:S04]  /*d500*/  IMAD R0, R19, UR5, R6 ;  /* 0x0000000513007c24 */ /* 0x000fc8000f8e0206 */
[----:B------:R-:W-:-:S05]  /*d510*/  IMAD.IADD R0, R5, 0x1, R0 ;  /* 0x0000000105007824 */ /* 0x000fca00078e0200 */
[----:B------:R-:W-:-:S05]  /*d520*/  LEA.HI.X R3, R4, R3, R0, 0x2, P0 ;  /* 0x0000000304037211 */ /* 0x000fca00000f1400 */
[----:B------:R3:W5:Y:S02]  /*d530*/  LDG.E R17, desc[UR60][R2.64] ;  /* 0x0000003c02117981 */ /* 0x000764000c1e1900 */
.L_x_45:
[----:B---3--:R-:W3:Y:S01]  /*d540*/  LDL R2, [R1] ;  /* 0x0000000001027983 */ /* 0x008ee20000100800 */
[----:B0-----:R-:W-:Y:S02]  /*d550*/  LEA R0, R18, UR36, 0x3 ;  /* 0x0000002412007c11 */ /* 0x001fe4000f8e18ff */
[----:B---3--:R-:W-:-:S04]  /*d560*/  SHF.L.U32 R2, R2, 0x1f, RZ ;  /* 0x0000001f02027819 */ /* 0x008fc800000006ff */
[----:B------:R-:W0:Y:S02]  /*d570*/  SYNCS.PHASECHK.TRANS64.TRYWAIT P0, [R0+URZ+0x36840], R2 ;  /* 0x03684002000075a7 */ /* 0x000e24000800017f */
[----:B0-----:R-:W-:Y:S05]  /*d580*/  @!P0 BRA `(.L_x_46) ;  /* 0x0000003c009c8947 */ /* 0x001fea0003800000 */
.L_x_138:
[----:B------:R-:W3:Y:S02]  /*d590*/  S2R R3, SR_TID.X ;  /* 0x0000000000037919 */ /* 0x000ee40000002100 */
[----:B---3--:R-:W-:-:S04]  /*d5a0*/  LOP3.LUT R3, R3, 0x7f, RZ, 0xc0, !PT ;  /* 0x0000007f03037812 */ /* 0x008fc800078ec0ff */
[----:B------:R-:W-:-:S13]  /*d5b0*/  ISETP.NE.AND P0, PT, R3, RZ, PT ;  /* 0x000000ff0300720c */ /* 0x000fda0003f05270 */
[----:B------:R-:W-:Y:S05]  /*d5c0*/  @P0 BRA `(.L_x_47) ;  /* 0x00000000001c0947 */ /* 0x000fea0003800000 */
[----:B------:R-:W3:Y:S01]  /*d5d0*/  S2R R3, SR_TID.X ;  /* 0x0000000000037919 */ /* 0x000ee20000002100 */
[----:B0-----:R-:W-:-:S04]  /*d5e0*/  IMAD.MOV.U32 R2, RZ, RZ, 0xa800 ;  /* 0x0000a800ff027424 */ /* 0x001fc800078e00ff */
[----:B------:R4:W-:Y:S01]  /*d5f0*/  SYNCS.ARRIVE.TRANS64 RZ, [R0+URZ+0x36830], R2 ;  /* 0x0368300200ff79a7 */ /* 0x0009e2000800003f */
[----:B---3--:R-:W-:-:S04]  /*d600*/  LOP3.LUT R3, R3, 0x1f, RZ, 0xc0, !PT ;  /* 0x0000001f03037812 */ /* 0x008fc800078ec0ff */
[----:B------:R-:W-:-:S13]  /*d610*/  ISETP.NE.AND P0, PT, R3, RZ, PT ;  /* 0x000000ff0300720c */ /* 0x000fda0003f05270 */
[----:B----4-:R-:W-:Y:S05]  /*d620*/  @!P0 BRA `(.L_x_47) ;  /* 0x0000000000048947 */ /* 0x010fea0003800000 */
[----:B------:R-:W-:Y:S01]  /*d630*/  BPT.TRAP 0x1 ;  /* 0x000000040000795c */ /* 0x000fe20000300000 */
.L_x_47:
[----:B0-----:R-:W3:Y:S01]  /*d640*/  LDL R2, [R1+0x4] ;  /* 0x0000040001027983 */ /* 0x001ee20000100800 */
[----:B------:R-:W-:Y:S01]  /*d650*/  R2UR UR8, R18 ;  /* 0x00000000120872ca */ /* 0x000fe200000e0000 */
[----:B------:R-:W-:Y:S01]  /*d660*/  UIADD3 UR4, UP0, UR38, 0x370, URZ ;  /* 0x0000037026047890 */ /* 0x000fe2000ff1e03f */
[----:B------:R-:W-:Y:S01]  /*d670*/  R2UR UR9, R0 ;  /* 0x00000000000972ca */ /* 0x000fe200000e0000 */
[----:B------:R-:W-:Y:S01]  /*d680*/  UMOV UR10, URZ ;  /* 0x0000003f000a7c82 */ /* 0x000fe20008000000 */
[----:B------:R-:W-:Y:S01]  /*d690*/  R2UR UR12, R16 ;  /* 0x00000000100c72ca */ /* 0x000fe200000e0000 */
[----:B------:R-:W-:Y:S01]  /*d6a0*/  UIADD3.X UR5, URZ, UR39, URZ, UP0, !UPT ;  /* 0x000000273f057290 */ /* 0x000fe200087fe43f */
[----:B-----5:R-:W-:Y:S01]  /*d6b0*/  R2UR UR13, R17 ;  /* 0x00000000110d72ca */ /* 0x020fe200000e0000 */
[----:B------:R-:W-:Y:S01]  /*d6c0*/  UMOV UR6, 0x0 ;  /* 0x0000000000067882 */ /* 0x000fe20000000000 */
[----:B------:R-:W-:Y:S01]  /*d6d0*/  PLOP3.LUT P0, PT, PT, PT, PT, 0x80, 0x0 ;  /* 0x000000000000781c */ /* 0x000fe20003f0f070 */
[----:B------:R-:W-:Y:S01]  /*d6e0*/  UMOV UR7, 0x14f00000 ;  /* 0x14f0000000077882 */ /* 0x000fe20000000000 */
[----:B------:R-:W-:-:S02]  /*d6f0*/  UMOV UR16, 0x40 ;  /* 0x0000004000107882 */ /* 0x000fc40000000000 */
[----:B------:R-:W-:Y:S01]  /*d700*/  P2R R0, PR, RZ, 0x1 ;  /* 0x00000001ff007803 */ /* 0x000fe20000000000 */
[----:B------:R-:W-:Y:S02]  /*d710*/  UIMAD UR8, UR8, 0xa800, UR36 ;  /* 0x0000a800080878a4 */ /* 0x000fe4000f8e0224 */
[----:B------:R-:W-:Y:S02]  /*d720*/  UIADD3 UR9, UR9, 0x36830, URZ ;  /* 0x0003683009097890 */ /* 0x000fe4000fffe03f */
[----:B------:R-:W-:Y:S01]  /*d730*/  UIADD3 UR14, UR8, 0x21400, URZ ;  /* 0x00021400080e7890 */ /* 0x000fe2000fffe03f */
[----:B------:R4:W-:Y:S01]  /*d740*/  STL [R1+0xc], R0 ;  /* 0x00000c0001007387 */ /* 0x0009e20000100800 */
[----:B------:R-:W-:Y:S02]  /*d750*/  UIADD3 UR15, UR8, 0x24c00, URZ ;  /* 0x00024c00080f7890 */ /* 0x000fe4000fffe03f */
[----:B------:R-:W-:-:S03]  /*d760*/  UIADD3 UR17, UR8, 0x28400, URZ ;  /* 0x0002840008117890 */ /* 0x000fc6000fffe03f */
[----:B------:R-:W-:Y:S01]  /*d770*/  UMOV UR8, UR14 ;  /* 0x0000000e00087c82 */ /* 0x000fe20008000000 */
[----:B------:R-:W-:Y:S01]  /*d780*/  UMOV UR14, 0x80 ;  /* 0x00000080000e7882 */ /* 0x000fe20000000000 */
[----:B---3--:R-:W-:-:S13]  /*d790*/  R2UR UR11, R2 ;  /* 0x00000000020b72ca */ /* 0x008fda00000e0000 */
[----:B------:R-:W-:-:S09]  /*d7a0*/  UIMAD UR11, UR11, 0x70, URZ ;  /* 0x000000700b0b78a4 */ /* 0x000fd2000f8e023f */
[----:B------:R0:W-:Y:S02]  /*d7b0*/  UTMALDG.4D [UR8], [UR4], desc[UR6] ;  /* 0x00000608040075b4 */ /* 0x0001e40008019000 */
[----:B0-----:R-:W-:Y:S01]  /*d7c0*/  UMOV UR8, UR15 ;  /* 0x0000000f00087c82 */ /* 0x001fe20008000000 */
[----:B------:R-:W-:Y:S02]  /*d7d0*/  UMOV UR10, UR16 ;  /* 0x00000010000a7c82 */ /* 0x000fe40008000000 */
[----:B------:R0:W-:Y:S02]  /*d7e0*/  UTMALDG.4D [UR8], [UR4], desc[UR6] ;  /* 0x00000608040075b4 */ /* 0x0001e40008019000 */
[----:B0-----:R-:W-:Y:S01]  /*d7f0*/  UMOV UR8, UR17 ;  /* 0x0000001100087c82 */ /* 0x001fe20008000000 */
[----:B------:R-:W-:Y:S02]  /*d800*/  UMOV UR10, UR14 ;  /* 0x0000000e000a7c82 */ /* 0x000fe40008000000 */
[----:B------:R4:W-:Y:S02]  /*d810*/  UTMALDG.4D [UR8], [UR4], desc[UR6] ;  /* 0x00000608040075b4 */ /* 0x0009e40008019000 */
[----:B----4-:R-:W-:Y:S01]  /*d820*/  NOP ;  /* 0x0000000000007918 */ /* 0x010fe20000000000 */
.L_x_43:
[----:B------:R-:W-:Y:S05]  /*d830*/  WARPSYNC.ALL ;  /* 0x0000000000007948 */ /* 0x000fea0003800000 */
[----:B------:R-:W-:Y:S01]  /*d840*/  UIADD3 UR4, UR36, 0x15400, URZ ;  /* 0x0001540024047890 */ /* 0x000fe2000fffe03f */
[----:B------:R-:W-:Y:S03]  /*d850*/  BAR.SYNC.DEFER_BLOCKING 0x8, 0x180 ;  /* 0x0206000000007b1d */ /* 0x000fe60000010000 */
[----:B------:R-:W-:-:S06]  /*d860*/  ULOP3.LUT UP0, URZ, UR4, 0x3ff, URZ, 0xc0, !UPT ;  /* 0x000003ff043f7892 */ /* 0x000fcc000f80c03f */
[----:B------:R-:W-:-:S13]  /*d870*/  PLOP3.LUT P0, PT, PT, PT, UP0, 0x80, 0x0 ;  /* 0x000000000000781c */ /* 0x000fda0003f0f008 */
[----:B------:R-:W-:Y:S05]  /*d880*/  @!P0 BRA `(.L_x_48) ;  /* 0x0000000000408947 */ /* 0x000fea0003800000 */
[----:B------:R-:W-:Y:S01]  /*d890*/  MOV R2, 0x0 ;  /* 0x0000000000027802 */ /* 0x000fe20000000f00 */
[----:B------:R-:W-:Y:S01]  /*d8a0*/  ULDC.64 UR6, c[0x4][0xa8] ;  /* 0x01002a0000067ab9 */ /* 0x000fe20000000a00 */
[----:B------:R-:W-:Y:S01]  /*d8b0*/  ULDC.64 UR8, c[0x4][0xb0] ;  /* 0x01002c0000087ab9 */ /* 0x000fe20000000a00 */
[----:B------:R-:W-:Y:S01]  /*d8c0*/  ULDC.64 UR4, c[0x4][0x20] ;  /* 0x0100080000047ab9 */ /* 0x000fe20000000a00 */
[----:B------:R-:W-:Y:S01]  /*d8d0*/  IMAD.U32 R4, RZ, RZ, UR6 ;  /* 0x00000006ff047e24 */ /* 0x000fe2000f8e00ff */
[----:B------:R-:W-:Y:S01]  /*d8e0*/  MOV R7, UR9 ;  /* 0x0000000900077c02 */ /* 0x000fe20008000f00 */
[----:B------:R-:W3:Y:S01]  /*d8f0*/  LDC.64 R2, c[0x4][R2] ;  /* 0x0100000002027b82 */ /* 0x000ee20000000a00 */
[----:B------:R-:W-:Y:S02]  /*d900*/  IMAD.U32 R5, RZ, RZ, UR7 ;  /* 0x00000007ff057e24 */ /* 0x000fe4000f8e00ff */
[----:B------:R-:W-:Y:S02]  /*d910*/  IMAD.U32 R6, RZ, RZ, UR8 ;  /* 0x00000008ff067e24 */ /* 0x000fe4000f8e00ff */
[----:B------:R-:W-:-:S02]  /*d920*/  IMAD.U32 R10, RZ, RZ, UR4 ;  /* 0x00000004ff0a7e24 */ /* 0x000fc4000f8e00ff */
[----:B------:R-:W-:Y:S02]  /*d930*/  IMAD.U32 R11, RZ, RZ, UR5 ;  /* 0x00000005ff0b7e24 */ /* 0x000fe4000f8e00ff */
[----:B-1----:R-:W-:Y:S02]  /*d940*/  IMAD.MOV.U32 R8, RZ, RZ, 0x70 ;  /* 0x00000070ff087424 */ /* 0x002fe400078e00ff */
[----:B------:R-:W-:Y:S02]  /*d950*/  IMAD.MOV.U32 R12, RZ, RZ, 0x1 ;  /* 0x00000001ff0c7424 */ /* 0x000fe400078e00ff */
[----:B------:R-:W-:-:S07]  /*d960*/  IMAD.MOV.U32 R13, RZ, RZ, RZ ;  /* 0x000000ffff0d7224 */ /* 0x000fce00078e00ff */
[----:B------:R-:W-:-:S07]  /*d970*/  LEPC R20, `(.L_x_48) ;  /* 0x000000001014794e */ /* 0x000fce0000000000 */
[----:B0-23--:R-:W-:Y:S05]  /*d980*/  CALL.ABS.NOINC R2 ;  /* 0x0000000002007343 */ /* 0x00dfea0003c00000 */
.L_x_48:
[----:B------:R-:W3:Y:S01]  /*d990*/  LDL.LU R5, [R1+0x18] ;  /* 0x0000180001057983 */ /* 0x000ee20000300800 */
[----:B0-----:R-:W-:Y:S01]  /*d9a0*/  SHF.R.S32.HI R0, RZ, 0x1f, R16 ;  /* 0x0000001fff007819 */ /* 0x001fe20000011410 */
[----:B------:R-:W-:Y:S01]  /*d9b0*/  ULDC.64 UR4, c[0x0][0x2d8] ;  /* 0x0000b60000047ab9 */ /* 0x000fe20000000a00 */
[----:B-1----:R-:W0:Y:S01]  /*d9c0*/  LDC R8, c[0x0][0x448] ;  /* 0x00011200ff087b82 */ /* 0x002e220000000800 */
[----:B------:R-:W4:Y:S01]  /*d9d0*/  LDL.LU R7, [R1+0x24] ;  /* 0x0000240001077983 */ /* 0x000f220000300800 */
[----:B------:R-:W-:-:S03]  /*d9e0*/  ULDC.64 UR6, c[0x0][0x280] ;  /* 0x0000a00000067ab9 */ /* 0x000fc60000000a00 */
[----:B------:R-:W2:Y:S01]  /*d9f0*/  LDL R4, [R1+0x28] ;  /* 0x0000280001047983 */ /* 0x000ea20000100800 */
[----:B------:R-:W-:Y:S02]  /*da00*/  IMAD R0, R0, UR4, RZ ;  /* 0x0000000400007c24 */ /* 0x000fe4000f8e02ff */
[C---:B------:R-:W-:Y:S01]  /*da10*/  IMAD.WIDE.U32 R2, R16.reuse, UR4, RZ ;  /* 0x0000000410027c25 */ /* 0x040fe2000f8e00ff */
[----:B------:R-:W1:Y:S03]  /*da20*/  S2R R11, SR_TID.X ;  /* 0x00000000000b7919 */ /* 0x000e660000002100 */
[----:B------:R-:W-:Y:S01]  /*da30*/  IMAD R0, R16, UR5, R0 ;  /* 0x0000000510007c24 */ /* 0x000fe2000f8e0200 */
[----:B------:R-:W-:-:S03]  /*da40*/  ULDC.64 UR4, c[0x0][0x2e0] ;  /* 0x0000b80000047ab9 */ /* 0x000fc60000000a00 */
[----:B------:R-:W-:Y:S01]  /*da50*/  IMAD.IADD R3, R3, 0x1, R0 ;  /* 0x0000000103037824 */ /* 0x000fe200078e0200 */
[----:B0-----:R-:W-:-:S13]  /*da60*/  ISETP.NE.AND P0, PT, R8, 0x1, PT ;  /* 0x000000010800780c */ /* 0x001fda0003f05270 */
[----:B------:R-:W0:Y:S01]  /*da70*/  @P0 LDC R6, c[0x0][0x44c] ;  /* 0x00011300ff060b82 */ /* 0x000e220000000800 */
[----:B-1----:R-:W-:-:S04]  /*da80*/  SHF.L.U32 R11, R11, 0x3, RZ ;  /* 0x000000030b0b7819 */ /* 0x002fc800000006ff */
[----:B------:R-:W-:-:S04]  /*da90*/  LOP3.LUT R11, R11, 0x38, RZ, 0xc0, !PT ;  /* 0x000000380b0b7812 */ /* 0x000fc800078ec0ff */
[----:B------:R-:W-:Y:S02]  /*daa0*/  LOP3.LUT R10, R11, 0x40, RZ, 0xfc, !PT ;  /* 0x000000400b0a7812 */ /* 0x000fe400078efcff */
[----:B---3--:R-:W-:Y:S01]  /*dab0*/  SHF.R.S32.HI R0, RZ, 0x1f, R5 ;  /* 0x0000001fff007819 */ /* 0x008fe20000011405 */
[----:B------:R-:W-:-:S04]  /*dac0*/  IMAD.WIDE.U32 R2, R5, UR4, R2 ;  /* 0x0000000405027c25 */ /* 0x000fc8000f8e0002 */
[----:B------:R-:W-:Y:S01]  /*dad0*/  IMAD R0, R0, UR4, RZ ;  /* 0x0000000400007c24 */ /* 0x000fe2000f8e02ff */
[----:B------:R-:W-:-:S03]  /*dae0*/  ULDC UR4, c[0x0][0xc38] ;  /* 0x00030e0000047ab9 */ /* 0x000fc60000000800 */
[----:B------:R-:W-:Y:S02]  /*daf0*/  IMAD R0, R5, UR5, R0 ;  /* 0x0000000505007c24 */ /* 0x000fe4000f8e0200 */
[----:B------:R-:W1:Y:S03]  /*db00*/  S2R R5, SR_TID.X ;  /* 0x0000000000057919 */ /* 0x000e660000002100 */
[----:B------:R-:W-:Y:S01]  /*db10*/  IADD3 R3, R3, R0, RZ ;  /* 0x0000000003037210 */ /* 0x000fe20007ffe0ff */
[----:B----4-:R-:W-:Y:S02]  /*db20*/  IMAD.MOV R0, RZ, RZ, -R7 ;  /* 0x000000ffff007224 */ /* 0x010fe400078e0a07 */
[----:B------:R-:W3:Y:S02]  /*db30*/  @P0 LDC R7, c[0x0][0x450] ;  /* 0x00011400ff070b82 */ /* 0x000ee40000000800 */
[----:B--2---:R-:W-:Y:S01]  /*db40*/  IMAD R0, R0, UR4, R4 ;  /* 0x0000000400007c24 */ /* 0x004fe2000f8e0204 */
[----:B------:R-:W-:-:S03]  /*db50*/  ULDC.64 UR4, c[0x0][0x2d0] ;  /* 0x0000b40000047ab9 */ /* 0x000fc60000000a00 */
[----:B------:R-:W-:Y:S01]  /*db60*/  IMAD.SHL.U32 R4, R0, 0x80, RZ ;  /* 0x0000008000047824 */ /* 0x000fe200078e00ff */
[----:B-1----:R-:W-:-:S04]  /*db70*/  LOP3.LUT R5, R5, 0x7f, RZ, 0xc0, !PT ;  /* 0x0000007f05057812 */ /* 0x002fc800078ec0ff */
[----:B------:R-:W-:Y:S02]  /*db80*/  SHF.R.U32.HI R9, RZ, 0x3, R5 ;  /* 0x00000003ff097819 */ /* 0x000fe40000011605 */
[----:B------:R-:W1:Y:S02]  /*db90*/  S2R R5, SR_TID.X ;  /* 0x0000000000057919 */ /* 0x000e640000002100 */
[----:B-1----:R-:W-:-:S05]  /*dba0*/  IMAD.SHL.U32 R5, R5, 0x10, RZ ;  /* 0x0000001005057824 */ /* 0x002fca00078e00ff */
[----:B------:R-:W-:Y:S02]  /*dbb0*/  LOP3.LUT R5, R9, 0x70, R5, 0xf8, !PT ;  /* 0x0000007009057812 */ /* 0x000fe400078ef805 */
[----:B------:R-:W-:Y:S02]  /*dbc0*/  LOP3.LUT R9, R11, 0x80, RZ, 0xfc, !PT ;  /* 0x000000800b097812 */ /* 0x000fe400078efcff */
[----:B------:R-:W-:-:S05]  /*dbd0*/  LOP3.LUT R0, R5, R4, RZ, 0xfc, !PT ;  /* 0x0000000405007212 */ /* 0x000fca00078efcff */
[----:B0-----:R-:W-:-:S04]  /*dbe0*/  @P0 IMAD.HI.U32 R6, R0, R6, RZ ;  /* 0x0000000600060227 */ /* 0x001fc800078e00ff */
[----:B------:R-:W-:Y:S01]  /*dbf0*/  IMAD.MOV.U32 R5, RZ, RZ, R0 ;  /* 0x000000ffff057224 */ /* 0x000fe200078e0000 */
[----:B---3--:R-:W-:-:S05]  /*dc00*/  @P0 SHF.R.U32.HI R5, RZ, R7, R6 ;  /* 0x00000007ff050219 */ /* 0x008fca0000011606 */
[----:B------:R-:W-:Y:S02]  /*dc10*/  IMAD.MOV R6, RZ, RZ, -R5 ;  /* 0x000000ffff067224 */ /* 0x000fe400078e0a05 */
[----:B------:R-:W-:-:S04]  /*dc20*/  IMAD.WIDE.U32 R2, R5, UR4, R2 ;  /* 0x0000000405027c25 */ /* 0x000fc8000f8e0002 */
[----:B------:R-:W-:Y:S01]  /*dc30*/  IMAD R0, R8, R6, R0 ;  /* 0x0000000608007224 */ /* 0x000fe200078e0200 */
[----:B------:R-:W-:-:S05]  /*dc40*/  SHF.R.S32.HI R6, RZ, 0x1f, R5 ;  /* 0x0000001fff067819 */ /* 0x000fca0000011405 */
[----:B------:R-:W-:-:S04]  /*dc50*/  IMAD R6, R6, UR4, RZ ;  /* 0x0000000406067c24 */ /* 0x000fc8000f8e02ff */
[----:B------:R-:W-:Y:S01]  /*dc60*/  IMAD R6, R5, UR5, R6 ;  /* 0x0000000505067c24 */ /* 0x000fe2000f8e0206 */
[----:B------:R-:W-:Y:S01]  /*dc70*/  SHF.R.S32.HI R5, RZ, 0x1f, R0 ;  /* 0x0000001fff057819 */ /* 0x000fe20000011400 */
[----:B------:R-:W-:Y:S02]  /*dc80*/  ULDC.64 UR4, c[0x0][0x2c8] ;  /* 0x0000b20000047ab9 */ /* 0x000fe40000000a00 */
[----:B------:R-:W-:Y:S02]  /*dc90*/  IMAD.IADD R3, R3, 0x1, R6 ;  /* 0x0000000103037824 */ /* 0x000fe400078e0206 */
[----:B------:R-:W-:Y:S02]  /*dca0*/  IMAD R5, R5, UR4, RZ ;  /* 0x0000000405057c24 */ /* 0x000fe4000f8e02ff */
[----:B------:R-:W-:Y:S01]  /*dcb0*/  IMAD.WIDE.U32 R2, R0, UR4, R2 ;  /* 0x0000000400027c25 */ /* 0x000fe2000f8e0002 */
[----:B------:R-:W-:Y:S02]  /*dcc0*/  ULDC UR4, c[0x0][0x2b8] ;  /* 0x0000ae0000047ab9 */ /* 0x000fe40000000800 */
[----:B------:R-:W-:Y:S01]  /*dcd0*/  ISETP.GE.AND P1, PT, R10, UR4, PT ;  /* 0x000000040a007c0c */ /* 0x000fe2000bf26270 */
[----:B------:R-:W-:Y:S01]  /*dce0*/  IMAD R5, R0, UR5, R5 ;  /* 0x0000000500057c24 */ /* 0x000fe2000f8e0205 */
[----:B------:R0:W5:Y:S01]  /*dcf0*/  LDL R10, [R1+0x14] ;  /* 0x00001400010a7983 */ /* 0x0001620000100800 */
[----:B------:R-:W-:-:S02]  /*dd00*/  LEA R0, P3, R2, UR6, 0x1 ;  /* 0x0000000602007c11 */ /* 0x000fc4000f8608ff */
[----:B------:R-:W-:Y:S01]  /*dd10*/  IMAD.IADD R5, R3, 0x1, R5 ;  /* 0x0000000103057824 */ /* 0x000fe200078e0205 */
[----:B------:R-:W-:Y:S02]  /*dd20*/  ISETP.GE.AND P0, PT, R11, UR4, PT ;  /* 0x000000040b007c0c */ /* 0x000fe4000bf06270 */
[----:B------:R-:W-:Y:S01]  /*dd30*/  ISETP.GE.AND P2, PT, R9, UR4, PT ;  /* 0x0000000409007c0c */ /* 0x000fe2000bf46270 */
[----:B------:R-:W-:Y:S01]  /*dd40*/  UMOV UR4, 0xffffffff ;  /* 0xffffffff00047882 */ /* 0x000fe20000000000 */
[----:B------:R-:W-:Y:S02]  /*dd50*/  LEA.HI.X R2, R2, UR7, R5, 0x1, P3 ;  /* 0x0000000702027c11 */ /* 0x000fe400098f0c05 */
[----:B0-----:R-:W-:Y:S09]  /*dd60*/  BRA.DIV UR4, `(.L_x_49) ;  /* 0x0000003604b87947 */ /* 0x001ff2000b800000 */
[----:B------:R-:W0:Y:S01]  /*dd70*/  S2R R6, SR_TID.X ;  /* 0x0000000000067919 */ /* 0x000e220000002100 */
[----:B------:R-:W-:Y:S02]  /*dd80*/  ULDC UR4, c[0x0][0x288] ;  /* 0x0000a20000047ab9 */ /* 0x000fe40000000800 */
[----:B------:R-:W-:Y:S01]  /*dd90*/  IMAD R3, R8, UR4, RZ ;  /* 0x0000000408037c24 */ /* 0x000fe2000f8e02ff */
[----:B------:R-:W1:Y:S01]  /*dda0*/  S2R R11, SR_TID.X ;  /* 0x00000000000b7919 */ /* 0x000e620000002100 */
[----:B------:R-:W2:Y:S04]  /*ddb0*/  SHFL.IDX PT, R7, R0, RZ, 0x181f ;  /* 0x00181fff00077589 */ /* 0x000ea800000e0000 */
[----:B------:R-:W-:Y:S01]  /*ddc0*/  SHFL.IDX PT, R9, R2, 0x1, 0x181f ;  /* 0x00381f0002097f89 */ /* 0x000fe200000e0000 */
[----:B0-----:R-:W-:-:S04]  /*ddd0*/  LOP3.LUT R6, R6, 0x7f, RZ, 0xc0, !PT ;  /* 0x0000007f06067812 */ /* 0x001fc800078ec0ff */
[----:B------:R-:W-:Y:S01]  /*dde0*/  SHF.R.U32.HI R6, RZ, 0x3, R6 ;  /* 0x00000003ff067819 */ /* 0x000fe20000011606 */
[----:B-1----:R-:W-:-:S04]  /*ddf0*/  IMAD.SHL.U32 R11, R11, 0x8, RZ ;  /* 0x000000080b0b7824 */ /* 0x002fc800078e00ff */
[----:B------:R-:W-:Y:S01]  /*de00*/  IMAD.IADD R4, R6, 0x1, R4 ;  /* 0x0000000106047824 */ /* 0x000fe200078e0204 */
[----:B------:R-:W-:Y:S01]  /*de10*/  LOP3.LUT R11, R11, 0x38, RZ, 0xc0, !PT ;  /* 0x000000380b0b7812 */ /* 0x000fe200078ec0ff */
[----:B------:R-:W0:Y:S02]  /*de20*/  SHFL.IDX PT, R6, R2, RZ, 0x181f ;  /* 0x00181fff02067589 */ /* 0x000e2400000e0000 */
[C---:B------:R-:W-:Y:S01]  /*de30*/  VIADD R5, R4.reuse, 0x10 ;  /* 0x0000001004057836 */ /* 0x040fe20000000000 */
[----:B------:R-:W-:-:S04]  /*de40*/  ISETP.GE.AND P4, PT, R4, R3, PT ;  /* 0x000000030400720c */ /* 0x000fc80003f86270 */
[----:B------:R-:W-:Y:S02]  /*de50*/  ISETP.GE.AND P3, PT, R5, R3, PT ;  /* 0x000000030500720c */ /* 0x000fe40003f66270 */
[----:B------:R-:W1:Y:S07]  /*de60*/  SHFL.IDX PT, R5, R0, 0x1, 0x181f ;  /* 0x00381f0000057f89 */ /* 0x000e6e00000e0000 */
[----:B--2---:R-:W-:-:S05]  /*de70*/  @!P4 LEA R7, P5, R11, R7, 0x1 ;  /* 0x000000070b07c211 */ /* 0x004fca00078a08ff */
[----:B0-----:R-:W-:-:S05]  /*de80*/  @!P4 IMAD.X R6, RZ, RZ, R6, P5 ;  /* 0x000000ffff06c224 */ /* 0x001fca00028e0606 */
[----:B------:R-:W-:-:S04]  /*de90*/  @!P4 LOP3.LUT R7, R7, R6, RZ, 0x3c, !PT ;  /* 0x000000060707c212 */ /* 0x000fc800078e3cff */
[----:B------:R-:W-:Y:S02]  /*dea0*/  @!P4 LOP3.LUT R6, R7, R6, RZ, 0x3c, !PT ;  /* 0x000000060706c212 */ /* 0x000fe400078e3cff */
[----:B-1----:R-:W-:Y:S02]  /*deb0*/  @!P3 LEA R8, P5, R11, R5, 0x1 ;  /* 0x000000050b08b211 */ /* 0x002fe400078a08ff */
[----:B------:R-:W-:-:S03]  /*dec0*/  @!P4 LOP3.LUT R7, R7, R6, RZ, 0x3c, !PT ;  /* 0x000000060707c212 */ /* 0x000fc600078e3cff */
[----:B------:R-:W-:Y:S02]  /*ded0*/  @!P3 IMAD.X R5, RZ, RZ, R9, P5 ;  /* 0x000000ffff05b224 */ /* 0x000fe400028e0609 */
[----:B-----5:R-:W-:Y:S04]  /*dee0*/  @!P4 LDGSTS.E.BYPASS.LTC128B.128 [R10+0x15400], desc[UR60][R6.64], !P0 ;  /* 0x15400000060acfae */ /* 0x020fe8000c101d7c */
[----:B------:R-:W-:Y:S04]  /*def0*/  @!P4 LDGSTS.E.BYPASS.LTC128B.128 [R10+0x19400], desc[UR60][R6.64+0x80], !P1 ;  /* 0x19400080060acfae */ /* 0x000fe8000c901d7c */
[----:B------:R0:W-:Y:S02]  /*df00*/  @!P4 LDGSTS.E.BYPASS.LTC128B.128 [R10+0x1d400], desc[UR60][R6.64+0x100], !P2 ;  /* 0x1d400100060acfae */ /* 0x0001e4000d101d7c */
[----:B0-----:R-:W-:Y:S01]  /*df10*/  @!P3 MOV R6, R8 ;  /* 0x000000080006b202 */ /* 0x001fe20000000f00 */
[----:B------:R-:W-:Y:S01]  /*df20*/  @!P3 IMAD.MOV.U32 R7, RZ, RZ, R5 ;  /* 0x000000ffff07b224 */ /* 0x000fe200078e0005 */
[----:B------:R-:W0:Y:S01]  /*df30*/  SHFL.IDX PT, R8, R0, 0x2, 0x181f ;  /* 0x00581f0000087f89 */ /* 0x000e2200000e0000 */
[----:B------:R-:W-:-:S03]  /*df40*/  VIADD R5, R4, 0x20 ;  /* 0x0000002004057836 */ /* 0x000fc60000000000 */
[----:B------:R-:W-:Y:S04]  /*df50*/  @!P3 LDGSTS.E.BYPASS.LTC128B.128 [R10+0x15c00], desc[UR60][R6.64], !P0 ;  /* 0x15c00000060abfae */ /* 0x000fe8000c101d7c */
[----:B------:R-:W-:Y:S04]  /*df60*/  @!P3 LDGSTS.E.BYPASS.LTC128B.128 [R10+0x19c00], desc[UR60][R6.64+0x80], !P1 ;  /* 0x19c00080060abfae */ /* 0x000fe8000c901d7c */
[----:B------:R1:W-:Y:S01]  /*df70*/  @!P3 LDGSTS.E.BYPASS.LTC128B.128 [R10+0x1dc00], desc[UR60][R6.64+0x100], !P2 ;  /* 0x1dc00100060abfae */ /* 0x0003e2000d101d7c */
[----:B------:R-:W-:-:S03]  /*df80*/  ISETP.GE.AND P3, PT, R5, R3, PT ;  /* 0x000000030500720c */ /* 0x000fc60003f66270 */
[----:B------:R-:W2:Y:S10]  /*df90*/  SHFL.IDX PT, R5, R2, 0x2, 0x181f ;  /* 0x00581f0002057f89 */ /* 0x000eb400000e0000 */
[----:B0-----:R-:W-:-:S05]  /*dfa0*/  @!P3 LEA R8, P4, R11, R8, 0x1 ;  /* 0x000000080b08b211 */ /* 0x001fca00078808ff */
[----:B-1----:R-:W-:Y:S02]  /*dfb0*/  @!P3 IMAD.MOV.U32 R6, RZ, RZ, R8 ;  /* 0x000000ffff06b224 */ /* 0x002fe400078e0008 */
[----:B--2---:R-:W-:Y:S02]  /*dfc0*/  @!P3 IMAD.X R9, RZ, RZ, R5, P4 ;  /* 0x000000ffff09b224 */ /* 0x004fe400020e0605 */
[----:B------:R-:W-:Y:S02]  /*dfd0*/  VIADD R5, R4, 0x30 ;  /* 0x0000003004057836 */ /* 0x000fe40000000000 */
[----:B------:R-:W-:-:S05]  /*dfe0*/  @!P3 IMAD.MOV.U32 R7, RZ, RZ, R9 ;  /* 0x000000ffff07b224 */ /* 0x000fca00078e0009 */
[----:B------:R-:W-:Y:S04]  /*dff0*/  @!P3 LDGSTS.E.BYPASS.LTC128B.128 [R10+0x16400], desc[UR60][R6.64], !P0 ;  /* 0x16400000060abfae */ /* 0x000fe8000c101d7c */
[----:B------:R-:W-:Y:S04]  /*e000*/  @!P3 LDGSTS.E.BYPASS.LTC128B.128 [R10+0x1a400], desc[UR60][R6.64+0x80], !P1 ;  /* 0x1a400080060abfae */ /* 0x000fe8000c901d7c */
[----:B------:R0:W-:Y:S01]  /*e010*/  @!P3 LDGSTS.E.BYPASS.LTC128B.128 [R10+0x1e400], desc[UR60][R6.64+0x100], !P2 ;  /* 0x1e400100060abfae */ /* 0x0001e2000d101d7c */
[----:B------:R-:W-:-:S03]  /*e020*/  ISETP.GE.AND P3, PT, R5, R3, PT ;  /* 0x000000030500720c */ /* 0x000fc60003f66270 */
[----:B------:R-:W-:Y:S04]  /*e030*/  SHFL.IDX PT, R5, R2, 0x3, 0x181f ;  /* 0x00781f0002057f89 */ /* 0x000fe800000e0000 */
[----:B0-----:R-:W0:Y:S06]  /*e040*/  SHFL.IDX PT, R6, R0, 0x3, 0x181f ;  /* 0x00781f0000067f89 */ /* 0x001e2c00000e0000 */
[----:B0-----:R-:W-:-:S04]  /*e050*/  @!P3 LEA R6, P4, R11, R6, 0x1 ;  /* 0x000000060b06b211 */ /* 0x001fc800078808ff */
[----:B------:R-:W-:-:S05]  /*e060*/  @!P3 IADD3.X R5, RZ, R5, RZ, P4, !PT ;  /* 0x00000005ff05b210 */ /* 0x000fca00027fe4ff */
[----:B------:R-:W-:Y:S02]  /*e070*/  @!P3 IMAD.MOV.U32 R7, RZ, RZ, R5 ;  /* 0x000000ffff07b224 */ /* 0x000fe400078e0005 */
[----:B------:R-:W-:-:S03]  /*e080*/  VIADD R5, R4, 0x40 ;  /* 0x0000004004057836 */ /* 0x000fc60000000000 */
[----:B------:R-:W-:Y:S04]  /*e090*/  @!P3 LDGSTS.E.BYPASS.LTC128B.128 [R10+0x16c00], desc[UR60][R6.64], !P0 ;  /* 0x16c00000060abfae */ /* 0x000fe8000c101d7c */
[----:B------:R-:W-:Y:S04]  /*e0a0*/  @!P3 LDGSTS.E.BYPASS.LTC128B.128 [R10+0x1ac00], desc[UR60][R6.64+0x80], !P1 ;  /* 0x1ac00080060abfae */ /* 0x000fe8000c901d7c */
[----:B------:R0:W-:Y:S01]  /*e0b0*/  @!P3 LDGSTS.E.BYPASS.LTC128B.128 [R10+0x1ec00], desc[UR60][R6.64+0x100], !P2 ;  /* 0x1ec00100060abfae */ /* 0x0001e2000d101d7c */
[----:B------:R-:W-:-:S03]  /*e0c0*/  ISETP.GE.AND P3, PT, R5, R3, PT ;  /* 0x000000030500720c */ /* 0x000fc60003f66270 */
[----:B------:R-:W-:Y:S04]  /*e0d0*/  SHFL.IDX PT, R5, R2, 0x4, 0x181f ;  /* 0x00981f0002057f89 */ /* 0x000fe800000e0000 */
[----:B0-----:R-:W0:Y:S06]  /*e0e0*/  SHFL.IDX PT, R6, R0, 0x4, 0x181f ;  /* 0x00981f0000067f89 */ /* 0x001e2c00000e0000 */
[----:B0-----:R-:W-:-:S05]  /*e0f0*/  @!P3 LEA R6, P4, R11, R6, 0x1 ;  /* 0x000000060b06b211 */ /* 0x001fca00078808ff */
[----:B------:R-:W-:-:S04]  /*e100*/  @!P3 IMAD.X R5, RZ, RZ, R5, P4 ;  /* 0x000000ffff05b224 */ /* 0x000fc800020e0605 */
        /* <DEDUP_REMOVED lines=9> */
[----:B------:R-:W-:-:S05]  /*e1a0*/  @!P3 IMAD.X R5, RZ, RZ, R5, P4 ;  /* 0x000000ffff05b224 */ /* 0x000fca00020e0605 */
[----:B------:R-:W-:Y:S01]  /*e1b0*/  @!P3 MOV R7, R5 ;  /* 0x000000050007b202 */ /* 0x000fe20000000f00 */
[----:B------:R-:W-:-:S04]  /*e1c0*/  VIADD R5, R4, 0x60 ;  /* 0x0000006004057836 */ /* 0x000fc80000000000 */
[----:B------:R-:W-:Y:S01]  /*e1d0*/  @!P3 LDGSTS.E.BYPASS.LTC128B.128 [R10+0x17c00], desc[UR60][R6.64], !P0 ;  /* 0x17c00000060abfae */ /* 0x000fe2000c101d7c */
[----:B------:R-:W-:-:S03]  /*e1e0*/  ISETP.GE.AND P4, PT, R5, R3, PT ;  /* 0x000000030500720c */ /* 0x000fc60003f86270 */
[----:B------:R-:W-:Y:S04]  /*e1f0*/  @!P3 LDGSTS.E.BYPASS.LTC128B.128 [R10+0x1bc00], desc[UR60][R6.64+0x80], !P1 ;  /* 0x1bc00080060abfae */ /* 0x000fe8000c901d7c */
[----:B------:R0:W-:Y:S04]  /*e200*/  @!P3 LDGSTS.E.BYPASS.LTC128B.128 [R10+0x1fc00], desc[UR60][R6.64+0x100], !P2 ;  /* 0x1fc00100060abfae */ /* 0x0001e8000d101d7c */
[----:B------:R-:W-:Y:S04]  /*e210*/  SHFL.IDX PT, R5, R2, 0x6, 0x181f ;  /* 0x00d81f0002057f89 */ /* 0x000fe800000e0000 */
[----:B0-----:R-:W0:Y:S04]  /*e220*/  SHFL.IDX PT, R6, R0, 0x6, 0x181f ;  /* 0x00d81f0000067f89 */ /* 0x001e2800000e0000 */
[----:B------:R-:W1:Y:S01]  /*e230*/  SHFL.IDX PT, R0, R0, 0x7, 0x181f ;  /* 0x00f81f0000007f89 */ /* 0x000e6200000e0000 */
[----:B0-----:R-:W-:-:S05]  /*e240*/  @!P4 LEA R6, P3, R11, R6, 0x1 ;  /* 0x000000060b06c211 */ /* 0x001fca00078608ff */
[----:B------:R-:W-:-:S04]  /*e250*/  @!P4 IMAD.X R5, RZ, RZ, R5, P3 ;  /* 0x000000ffff05c224 */ /* 0x000fc800018e0605 */
[----:B------:R-:W-:Y:S02]  /*e260*/  @!P4 IMAD.MOV.U32 R7, RZ, RZ, R5 ;  /* 0x000000ffff07c224 */ /* 0x000fe400078e0005 */
[----:B------:R0:W2:Y:S04]  /*e270*/  SHFL.IDX PT, R5, R2, 0x7, 0x181f ;  /* 0x00f81f0002057f89 */ /* 0x0000a800000e0000 */
[----:B------:R0:W-:Y:S04]  /*e280*/  @!P4 LDGSTS.E.BYPASS.LTC128B.128 [R10+0x18400], desc[UR60][R6.64], !P0 ;  /* 0x18400000060acfae */ /* 0x0001e8000c101d7c */
[----:B------:R0:W-:Y:S04]  /*e290*/  @!P4 LDGSTS.E.BYPASS.LTC128B.128 [R10+0x1c400], desc[UR60][R6.64+0x80], !P1 ;  /* 0x1c400080060acfae */ /* 0x0001e8000c901d7c */
[----:B-1----:R0:W-:Y:S02]  /*e2a0*/  @!P4 LDGSTS.E.BYPASS.LTC128B.128 [R10+0x20400], desc[UR60][R6.64+0x100], !P2 ;  /* 0x20400100060acfae */ /* 0x0021e4000d101d7c */
.L_x_155:
[----:B------:R-:W-:Y:S01]  /*e2b0*/  VIADD R4, R4, 0x70 ;  /* 0x0000007004047836 */ /* 0x000fe20000000000 */
[----:B------:R-:W-:Y:S04]  /*e2c0*/  BSSY B0, `(.L_x_50) ;  /* 0x000000e000007945 */ /* 0x000fe80003800000 */
[----:B------:R-:W-:-:S13]  /*e2d0*/  ISETP.GE.AND P3, PT, R4, R3, PT ;  /* 0x000000030400720c */ /* 0x000fda0003f66270 */
[----:B------:R-:W-:Y:S05]  /*e2e0*/  @P3 BRA `(.L_x_51) ;  /* 0x00000000002c3947 */ /* 0x000fea0003800000 */
[----:B0-----:R-:W0:Y:S02]  /*e2f0*/  S2R R2, SR_TID.X ;  /* 0x0000000000027919 */ /* 0x001e240000002100 */
[----:B0-----:R-:W-:-:S05]  /*e300*/  IMAD.SHL.U32 R2, R2, 0x8, RZ ;  /* 0x0000000802027824 */ /* 0x001fca00078e00ff */
[----:B------:R-:W-:-:S04]  /*e310*/  LOP3.LUT R2, R2, 0x38, RZ, 0xc0, !PT ;  /* 0x0000003802027812 */ /* 0x000fc800078ec0ff */
[----:B------:R-:W-:-:S05]  /*e320*/  LEA R2, P3, R2, R0, 0x1 ;  /* 0x0000000002027211 */ /* 0x000fca00078608ff */
[----:B--2---:R-:W-:-:S05]  /*e330*/  IMAD.X R3, RZ, RZ, R5, P3 ;  /* 0x000000ffff037224 */ /* 0x004fca00018e0605 */
[----:B------:R-:W-:Y:S01]  /*e340*/  @!PT LDS RZ, [RZ] ;  /* 0x00000000fffff984 */ /* 0x000fe20000000800 */
[----:B------:R-:W-:Y:S01]  /*e350*/  @!PT LDS RZ, [RZ] ;  /* 0x00000000fffff984 */ /* 0x000fe20000000800 */
[----:B------:R-:W-:Y:S01]  /*e360*/  @!PT LDS RZ, [RZ] ;  /* 0x00000000fffff984 */ /* 0x000fe20000000800 */
[----:B------:R3:W-:Y:S04]  /*e370*/  LDGSTS.E.BYPASS.LTC128B.128 [R10+0x18c00], desc[UR60][R2.64], !P0 ;  /* 0x18c00000020a7fae */ /* 0x0007e8000c101d7c */
[----:B------:R3:W-:Y:S04]  /*e380*/  LDGSTS.E.BYPASS.LTC128B.128 [R10+0x1cc00], desc[UR60][R2.64+0x80], !P1 ;  /* 0x1cc00080020a7fae */ /* 0x0007e8000c901d7c */
[----:B------:R3:W-:Y:S02]  /*e390*/  LDGSTS.E.BYPASS.LTC128B.128 [R10+0x20c00], desc[UR60][R2.64+0x100], !P2 ;  /* 0x20c00100020a7fae */ /* 0x0007e4000d101d7c */
.L_x_51:
[----:B------:R-:W-:Y:S05]  /*e3a0*/  BSYNC B0 ;  /* 0x0000000000007941 */ /* 0x000fea0003800000 */
.L_x_50:
[----:B0--3--:R-:W3:Y:S01]  /*e3b0*/  LDL R2, [R1+0x30] ;  /* 0x0000300001027983 */ /* 0x009ee20000100800 */
[----:B------:R-:W-:Y:S01]  /*e3c0*/  NOP ;  /* 0x0000000000007918 */ /* 0x000fe20000000000 */
[----:B------:R-:W-:Y:S02]  /*e3d0*/  SYNCS.ARRIVE.TRANS64.RED.A0T1 RZ, [UR36+0x36800], RZ ;  /* 0x036800ffffff79a7 */ /* 0x000fe40008200424 */
[----:B------:R-:W-:Y:S01]  /*e3e0*/  ARRIVES.LDGSTSBAR.64.TRANSCNT [UR36+0x36800] ;  /* 0x03680000ff0079b0 */ /* 0x000fe20008000aa4 */
[----:B---3--:R-:W-:-:S04]  /*e3f0*/  LOP3.LUT R0, R2, 0x1, RZ, 0xc, !PT ;  /* 0x0000000102007812 */ /* 0x008fc800078e0cff */
[----:B------:R-:W-:Y:S01]  /*e400*/  SHF.L.U32 R0, R0, 0x1f, RZ ;  /* 0x0000001f00007819 */ /* 0x000fe200000006ff */
[----:B------:R-:W-:Y:S01]  /*e410*/  NOP ;  /* 0x0000000000007918 */ /* 0x000fe20000000000 */
[----:B------:R-:W3:Y:S01]  /*e420*/  LDL.LU R2, [R1+0x2c] ;  /* 0x00002c0001027983 */ /* 0x000ee20000300800 */
[----:B------:R-:W-:Y:S01]  /*e430*/  SYNCS.ARRIVE.TRANS64.A1T0 RZ, [UR36+0x36800], RZ ;  /* 0x036800ffffff79a7 */ /* 0x000fe20008100024 */
[----:B------:R-:W-:Y:S01]  /*e440*/  BSSY B0, `(.L_x_52) ;  /* 0x0000005000007945 */ /* 0x000fe20003800000 */
[----:B------:R-:W-:Y:S01]  /*e450*/  MOV R9, UR36 ;  /* 0x0000002400097c02 */ /* 0x000fe20008000f00 */
[----:B------:R-:W0:Y:S01]  /*e460*/  SYNCS.PHASECHK.TRANS64.TRYWAIT P0, [UR36+0x36820], R0 ;  /* 0x03682000ff0075a7 */ /* 0x000e220008000164 */
[----:B---3--:R-:W-:Y:S01]  /*e470*/  ISETP.GE.AND P1, PT, R2, 0x71, PT ;  /* 0x000000710200780c */ /* 0x008fe20003f26270 */
[----:B0-----:R-:W-:-:S12]  /*e480*/  @!P0 BRA `(.L_x_53) ;  /* 0x0000003800e48947 */ /* 0x001fd80003800000 */
.L_x_156:
[----:B------:R-:W-:Y:S05]  /*e490*/  BSYNC B0 ;  /* 0x0000000000007941 */ /* 0x000fea0003800000 */
.L_x_52:
[----:B------:R-:W-:Y:S01]  /*e4a0*/  VIADD R11, R9, 0x36800 ;  /* 0x00036800090b7836 */ /* 0x000fe20000000000 */
[----:B------:R-:W-:Y:S06]  /*e4b0*/  @!P1 BRA `(.L_x_54) ;  /* 0x0000002000bc9947 */ /* 0x000fec0003800000 */
[----:B------:R-:W3:Y:S01]  /*e4c0*/  LDL R2, [R1+0x20] ;  /* 0x0000200001027983 */ /* 0x000ee20000100800 */
[----:B0-----:R-:W-:Y:S02]  /*e4d0*/  IMAD.MOV.U32 R0, RZ, RZ, 0x1 ;  /* 0x00000001ff007424 */ /* 0x001fe400078e00ff */
[----:B---3--:R-:W-:-:S05]  /*e4e0*/  IMAD.MOV R8, RZ, RZ, -R2 ;  /* 0x000000ffff087224 */ /* 0x008fca00078e0a02 */
[----:B------:R-:W-:-:S05]  /*e4f0*/  VIADDMNMX R8, R8, R0, 0xffffffff, !PT ;  /* 0xffffffff08087446 */ /* 0x000fca0007800100 */
[----:B------:R-:W-:-:S05]  /*e500*/  IMAD.IADD R0, R2, 0x1, R8 ;  /* 0x0000000102007824 */ /* 0x000fca00078e0208 */
[----:B------:R-:W-:-:S04]  /*e510*/  LOP3.LUT R0, R0, 0x1, RZ, 0xc0, !PT ;  /* 0x0000000100007812 */ /* 0x000fc800078ec0ff */
[----:B------:R-:W-:Y:S01]  /*e520*/  ISETP.NE.U32.AND P0, PT, R0, 0x1, PT ;  /* 0x000000010000780c */ /* 0x000fe20003f05070 */
[----:B------:R-:W-:-:S12]  /*e530*/  VIADD R0, R2, 0xfffffffe ;  /* 0xfffffffe02007836 */ /* 0x000fd80000000000 */
[----:B------:R-:W-:Y:S05]  /*e540*/  @P0 BRA `(.L_x_55) ;  /* 0x0000000800e00947 */ /* 0x000fea0003800000 */
[----:B------:R-:W3:Y:S04]  /*e550*/  LDL R3, [R1+0xc] ;  /* 0x00000c0001037983 */ /* 0x000ee80000100800 */
[----:B------:R-:W4:Y:S01]  /*e560*/  LDL R2, [R1] ;  /* 0x0000000001027983 */ /* 0x000f220000100800 */
[----:B------:R-:W-:Y:S01]  /*e570*/  VIADD R4, R18, 0x1 ;  /* 0x0000000112047836 */ /* 0x000fe20000000000 */
[----:B------:R-:W-:Y:S04]  /*e580*/  BSSY B0, `(.L_x_56) ;  /* 0x00000b0000007945 */ /* 0x000fe80003800000 */
[----:B------:R-:W-:-:S04]  /*e590*/  ISETP.NE.AND P0, PT, R4, 0x2, PT ;  /* 0x000000020400780c */ /* 0x000fc80003f05270 */
[----:B-1----:R-:W-:Y:S02]  /*e5a0*/  SEL R10, RZ, 0x1, P0 ;  /* 0x00000001ff0a7807 */ /* 0x002fe40000000000 */
[----:B------:R-:W-:Y:S02]  /*e5b0*/  SEL R4, R4, RZ, P0 ;  /* 0x000000ff04047207 */ /* 0x000fe40000000000 */
[----:B---3--:R-:W-:Y:S02]  /*e5c0*/  ISETP.NE.AND P2, PT, R3, RZ, PT ;  /* 0x000000ff0300720c */ /* 0x008fe40003f45270 */
[----:B----4-:R-:W-:-:S11]  /*e5d0*/  LOP3.LUT R10, R2, R10, RZ, 0x3c, !PT ;  /* 0x0000000a020a7212 */ /* 0x010fd600078e3cff */
[----:B------:R-:W-:Y:S05]  /*e5e0*/  @!P2 BRA `(.L_x_57) ;  /* 0x0000000800a4a947 */ /* 0x000fea0003800000 */
[----:B------:R-:W3:Y:S01]  /*e5f0*/  LDL R2, [R1+0x10] ;  /* 0x0000100001027983 */ /* 0x000ee20000100800 */
[----:B------:R-:W-:Y:S02]  /*e600*/  MOV R6, R17 ;  /* 0x0000001100067202 */ /* 0x000fe40000000f00 */
[----:B---3--:R-:W-:-:S13]  /*e610*/  ISETP.NE.AND P2, PT, R2, RZ, PT ;  /* 0x000000ff0200720c */ /* 0x008fda0003f45270 */
[----:B------:R-:W-:Y:S05]  /*e620*/  @!P2 BRA `(.L_x_58) ;  /* 0x00000000004ca947 */ /* 0x000fea0003800000 */
[----:B------:R-:W3:Y:S01]  /*e630*/  LDL R7, [R1+0x8] ;  /* 0x0000080001077983 */ /* 0x000ee20000100800 */
[----:B------:R-:W0:Y:S01]  /*e640*/  LDC R6, c[0x0][0x43c] ;  /* 0x00010f00ff067b82 */ /* 0x000e220000000800 */
[----:B------:R-:W-:Y:S01]  /*e650*/  ULDC.64 UR4, c[0x0][0x428] ;  /* 0x00010a0000047ab9 */ /* 0x000fe20000000a00 */
[----:B0-----:R-:W-:-:S13]  /*e660*/  ISETP.NE.AND P0, PT, R6, 0x1, PT ;  /* 0x000000010600780c */ /* 0x001fda0003f05270 */
[----:B------:R-:W2:Y:S02]  /*e670*/  @P0 LDC.64 R2, c[0x0][0x440] ;  /* 0x00011000ff020b82 */ /* 0x000ea40000000a00 */
[----:B--2---:R-:W-:-:S04]  /*e680*/  @P0 IMAD.HI.U32 R5, R0, R2, RZ ;  /* 0x0000000200050227 */ /* 0x004fc800078e00ff */
[----:B------:R-:W-:Y:S01]  /*e690*/  IMAD.MOV.U32 R2, RZ, RZ, R0 ;  /* 0x000000ffff027224 */ /* 0x000fe200078e0000 */
[----:B------:R-:W-:-:S05]  /*e6a0*/  @P0 SHF.R.U32.HI R2, RZ, R3, R5 ;  /* 0x00000003ff020219 */ /* 0x000fca0000011605 */
[----:B------:R-:W-:-:S04]  /*e6b0*/  IMAD.MOV R3, RZ, RZ, -R2 ;  /* 0x000000ffff037224 */ /* 0x000fc800078e0a02 */
[----:B------:R-:W-:Y:S01]  /*e6c0*/  IMAD R0, R6, R3, R0 ;  /* 0x0000000306007224 */ /* 0x000fe200078e0200 */
[----:B------:R-:W-:-:S03]  /*e6d0*/  SHF.R.S32.HI R3, RZ, 0x1f, R2 ;  /* 0x0000001fff037819 */ /* 0x000fc60000011402 */
[----:B------:R-:W-:-:S04]  /*e6e0*/  IMAD.WIDE.U32 R2, R19, UR4, R2 ;  /* 0x0000000413027c25 */ /* 0x000fc8000f8e0002 */
[----:B---3--:R-:W-:-:S04]  /*e6f0*/  IMAD R5, R7, UR4, RZ ;  /* 0x0000000407057c24 */ /* 0x008fc8000f8e02ff */
[----:B------:R-:W-:Y:S01]  /*e700*/  IMAD R5, R19, UR5, R5 ;  /* 0x0000000513057c24 */ /* 0x000fe2000f8e0205 */
[----:B------:R-:W-:Y:S02]  /*e710*/  ULDC.64 UR4, c[0x0][0x418] ;  /* 0x0001060000047ab9 */ /* 0x000fe40000000a00 */
[----:B------:R-:W-:Y:S01]  /*e720*/  LEA R6, P0, R2, UR4, 0x2 ;  /* 0x0000000402067c11 */ /* 0x000fe2000f8010ff */
[----:B------:R-:W-:-:S05]  /*e730*/  IMAD.IADD R3, R5, 0x1, R3 ;  /* 0x0000000105037824 */ /* 0x000fca00078e0203 */
[----:B------:R-:W-:-:S05]  /*e740*/  LEA.HI.X R7, R2, UR5, R3, 0x2, P0 ;  /* 0x0000000502077c11 */ /* 0x000fca00080f1403 */
[----:B------:R0:W5:Y:S02]  /*e750*/  LDG.E R6, desc[UR60][R6.64] ;  /* 0x0000003c06067981 */ /* 0x000164000c1e1900 */
.L_x_58:
[----:B------:R-:W-:Y:S01]  /*e760*/  LEA R3, R4, UR36, 0x3 ;  /* 0x0000002404037c11 */ /* 0x000fe2000f8e18ff */
[----:B------:R-:W-:Y:S01]  /*e770*/  BSSY B1, `(.L_x_59) ;  /* 0x0000004000017945 */ /* 0x000fe20003800000 */
[----:B------:R-:W-:-:S04]  /*e780*/  SHF.L.U32 R2, R10, 0x1f, RZ ;  /* 0x0000001f0a027819 */ /* 0x000fc800000006ff */
[----:B------:R-:W1:Y:S02]  /*e790*/  SYNCS.PHASECHK.TRANS64.TRYWAIT P0, [R3+URZ+0x36840], R2 ;  /* 0x03684002030075a7 */ /* 0x000e64000800017f */
[----:B-1----:R-:W-:Y:S05]  /*e7a0*/  @!P0 BRA `(.L_x_60) ;  /* 0x0000003800308947 */ /* 0x002fea0003800000 */
.L_x_157:
[----:B------:R-:W-:Y:S05]  /*e7b0*/  BSYNC B1 ;  /* 0x0000000000017941 */ /* 0x000fea0003800000 */
.L_x_59:
[----:B--2---:R-:W2:Y:S01]  /*e7c0*/  S2R R5, SR_TID.X ;  /* 0x0000000000057919 */ /* 0x004ea20000002100 */
[----:B------:R-:W-:Y:S01]  /*e7d0*/  BSSY B1, `(.L_x_61) ;  /* 0x000000b000017945 */ /* 0x000fe20003800000 */
[----:B--2---:R-:W-:-:S04]  /*e7e0*/  LOP3.LUT R5, R5, 0x7f, RZ, 0xc0, !PT ;  /* 0x0000007f05057812 */ /* 0x004fc800078ec0ff */
[----:B------:R-:W-:-:S13]  /*e7f0*/  ISETP.NE.AND P1, PT, R5, RZ, PT ;  /* 0x000000ff0500720c */ /* 0x000fda0003f25270 */
[----:B------:R-:W-:Y:S05]  /*e800*/  @P1 BRA `(.L_x_62) ;  /* 0x00000000001c1947 */ /* 0x000fea0003800000 */
[----:B------:R-:W2:Y:S01]  /*e810*/  S2R R5, SR_TID.X ;  /* 0x0000000000057919 */ /* 0x000ea20000002100 */
[----:B-1----:R-:W-:-:S04]  /*e820*/  IMAD.MOV.U32 R2, RZ, RZ, 0xa800 ;  /* 0x0000a800ff027424 */ /* 0x002fc800078e00ff */
[----:B------:R3:W-:Y:S01]  /*e830*/  SYNCS.ARRIVE.TRANS64 RZ, [R3+URZ+0x36830], R2 ;  /* 0x0368300203ff79a7 */ /* 0x0007e2000800003f */
[----:B--2---:R-:W-:-:S04]  /*e840*/  LOP3.LUT R5, R5, 0x1f, RZ, 0xc0, !PT ;  /* 0x0000001f05057812 */ /* 0x004fc800078ec0ff */
[----:B------:R-:W-:-:S13]  /*e850*/  ISETP.NE.AND P0, PT, R5, RZ, PT ;  /* 0x000000ff0500720c */ /* 0x000fda0003f05270 */
[----:B---3--:R-:W-:Y:S05]  /*e860*/  @!P0 BRA `(.L_x_62) ;  /* 0x0000000000048947 */ /* 0x008fea0003800000 */
[----:B------:R-:W-:Y:S01]  /*e870*/  BPT.TRAP 0x1 ;  /* 0x000000040000795c */ /* 0x000fe20000300000 */
.L_x_62:
[----:B------:R-:W-:Y:S05]  /*e880*/  BSYNC B1 ;  /* 0x0000000000017941 */ /* 0x000fea0003800000 */
.L_x_61:
[----:B------:R-:W-:Y:S01]  /*e890*/  IMAD.MOV.U32 R14, RZ, RZ, RZ ;  /* 0x000000ffff0e7224 */ /* 0x000fe200078e00ff */
[----:B------:R-:W-:Y:S01]  /*e8a0*/  UIADD3 UR4, UP0, UR38, 0x370, URZ ;  /* 0x0000037026047890 */ /* 0x000fe2000ff1e03f */
[----:B------:R-:W-:Y:S01]  /*e8b0*/  IMAD R5, R4, 0xa800, R9 ;  /* 0x0000a80004057824 */ /* 0x000fe200078e0209 */
[----:B------:R-:W-:Y:S01]  /*e8c0*/  PLOP3.LUT P0, PT, PT, PT, PT, 0x80, 0x0 ;  /* 0x000000000000781c */ /* 0x000fe20003f0f070 */
[----:B-1----:R-:W-:Y:S01]  /*e8d0*/  IMAD R2, R0, 0x70, RZ ;  /* 0x0000007000027824 */ /* 0x002fe200078e02ff */
[----:B------:R-:W-:Y:S01]  /*e8e0*/  R2UR UR10, R14 ;  /* 0x000000000e0a72ca */ /* 0x000fe200000e0000 */
[----:B0-----:R-:W-:Y:S01]  /*e8f0*/  VIADD R7, R5, 0x21400 ;  /* 0x0002140005077836 */ /* 0x001fe20000000000 */
[----:B------:R-:W-:Y:S01]  /*e900*/  IADD3 R3, R3, 0x36830, RZ ;  /* 0x0003683003037810 */ /* 0x000fe20007ffe0ff */
[----:B------:R-:W-:Y:S01]  /*e910*/  UIADD3.X UR5, URZ, UR39, URZ, UP0, !UPT ;  /* 0x000000273f057290 */ /* 0x000fe200087fe43f */
[----:B------:R-:W-:Y:S01]  /*e920*/  UMOV UR6, 0x0 ;  /* 0x0000000000067882 */ /* 0x000fe20000000000 */
[----:B------:R-:W-:-:S10]  /*e930*/  UMOV UR7, 0x14f00000 ;  /* 0x14f0000000077882 */ /* 0x000fd40000000000 */
.L_x_63:
[----:B------:R-:W-:-:S13]  /*e940*/  @P0 ELECT P2, URZ, PT ;  /* 0x00000000003f082f */ /* 0x000fda0003840000 */
[----:B-----5:R-:W-:Y:S02]  /*e950*/  @P2 R2UR UR13, R6 ;  /* 0x00000000060d22ca */ /* 0x020fe400000e0000 */
[----:B------:R-:W-:Y:S02]  /*e960*/  @P2 R2UR UR12, R16 ;  /* 0x00000000100c22ca */ /* 0x000fe400000e0000 */
[----:B------:R-:W-:Y:S02]  /*e970*/  @P2 R2UR UR11, R2 ;  /* 0x00000000020b22ca */ /* 0x000fe400000e0000 */
[----:B------:R-:W-:Y:S02]  /*e980*/  @P2 R2UR UR9, R3 ;  /* 0x00000000030922ca */ /* 0x000fe400000e0000 */
[----:B------:R-:W-:Y:S02]  /*e990*/  @P2 R2UR UR8, R7 ;  /* 0x00000000070822ca */ /* 0x000fe400000e0000 */
[----:B------:R-:W-:-:S02]  /*e9a0*/  @P2 PLOP3.LUT P0, PT, P2, PT, PT, 0x8, 0x0 ;  /* 0x000000000000281c */ /* 0x000fc4000170e170 */
[----:B------:R-:W-:-:S09]  /*e9b0*/  PLOP3.LUT P2, PT, PT, PT, PT, 0x8, 0x0 ;  /* 0x000000000000781c */ /* 0x000fd20003f4e170 */
[----:B------:R0:W-:Y:S02]  /*e9c0*/  UTMALDG.4D [UR8], [UR4], desc[UR6] ;  /* 0x00000608040075b4 */ /* 0x0001e40008019000 */
[----:B0-----:R-:W-:Y:S05]  /*e9d0*/  @P0 BRA.U.ANY `(.L_x_63) ;  /* 0xfffffffd00d80947 */ /* 0x001fea000393ffff */
[----:B------:R-:W-:Y:S01]  /*e9e0*/  IMAD.MOV.U32 R20, RZ, RZ, 0x40 ;  /* 0x00000040ff147424 */ /* 0x000fe200078e00ff */
[----:B------:R-:W-:Y:S01]  /*e9f0*/  PLOP3.LUT P0, PT, PT, PT, PT, 0x80, 0x0 ;  /* 0x000000000000781c */ /* 0x000fe20003f0f070 */
[----:B------:R-:W-:Y:S01]  /*ea00*/  VIADD R7, R5, 0x24c00 ;  /* 0x00024c0005077836 */ /* 0x000fe20000000000 */
[----:B------:R-:W-:Y:S01]  /*ea10*/  UMOV UR6, 0x0 ;  /* 0x0000000000067882 */ /* 0x000fe20000000000 */
[----:B------:R-:W-:Y:S01]  /*ea20*/  UMOV UR7, 0x14f00000 ;  /* 0x14f0000000077882 */ /* 0x000fe20000000000 */
[----:B------:R-:W-:-:S15]  /*ea30*/  R2UR UR10, R20 ;  /* 0x00000000140a72ca */ /* 0x000fde00000e0000 */
.L_x_64:
[----:B------:R-:W-:-:S13]  /*ea40*/  @P0 ELECT P2, URZ, PT ;  /* 0x00000000003f082f */ /* 0x000fda0003840000 */
[----:B------:R-:W-:Y:S02]  /*ea50*/  @P2 R2UR UR13, R6 ;  /* 0x00000000060d22ca */ /* 0x000fe400000e0000 */
        /* <DEDUP_REMOVED lines=14> */
.L_x_65:
        /* <DEDUP_REMOVED lines=10> */
[----:B------:R-:W2:Y:S01]  /*ebe0*/  LDL.LU R7, [R1] ;  /* 0x0000000001077983 */ /* 0x000ea20000300800 */
[----:B------:R-:W-:Y:S01]  /*ebf0*/  LEA R3, R18, R11, 0x3 ;  /* 0x0000000b12037211 */ /* 0x000fe200078e18ff */
[----:B------:R-:W-:Y:S01]  /*ec00*/  BSSY B1, `(.L_x_66) ;  /* 0x0000004000017945 */ /* 0x000fe20003800000 */
[----:B--2---:R-:W-:-:S04]  /*ec10*/  SHF.L.U32 R2, R7, 0x1f, RZ ;  /* 0x0000001f07027819 */ /* 0x004fc800000006ff */
[----:B------:R-:W0:Y:S02]  /*ec20*/  SYNCS.PHASECHK.TRANS64.TRYWAIT P0, [R3+URZ+0x60], R2 ;  /* 0x00006002030075a7 */ /* 0x000e24000800017f */
[----:B0-----:R-:W-:Y:S05]  /*ec30*/  @!P0 BRA `(.L_x_67) ;  /* 0x0000003400208947 */ /* 0x001fea0003800000 */
.L_x_158:
[----:B------:R-:W-:Y:S05]  /*ec40*/  BSYNC B1 ;  /* 0x0000000000017941 */ /* 0x000fea0003800000 */
.L_x_66:
[----:B------:R-:W-:Y:S01]  /*ec50*/  BSSY B1, `(.L_x_68) ;  /* 0x000000c000017945 */ /* 0x000fe20003800000 */
[----:B------:R-:W-:Y:S02]  /*ec60*/  IMAD.MOV.U32 R12, RZ, RZ, 0x0 ;  /* 0x00000000ff0c7424 */ /* 0x000fe400078e00ff */
[----:B------:R-:W-:Y:S01]  /*ec70*/  IMAD.MOV.U32 R13, RZ, RZ, 0x14f00000 ;  /* 0x14f00000ff0d7424 */ /* 0x000fe200078e00ff */
[----:B------:R-:W-:Y:S06]  /*ec80*/  @P1 BRA `(.L_x_69) ;  /* 0x0000000000201947 */ /* 0x000fec0003800000 */
[----:B------:R-:W1:Y:S01]  /*ec90*/  S2R R5, SR_TID.X ;  /* 0x0000000000057919 */ /* 0x000e620000002100 */
[----:B0-----:R-:W-:Y:S01]  /*eca0*/  LEA R2, R18, UR36, 0x3 ;  /* 0x0000002412027c11 */ /* 0x001fe2000f8e18ff */
[----:B------:R-:W-:-:S04]  /*ecb0*/  IMAD.MOV.U32 R3, RZ, RZ, 0xa800 ;  /* 0x0000a800ff037424 */ /* 0x000fc800078e00ff */
[----:B------:R2:W-:Y:S01]  /*ecc0*/  SYNCS.ARRIVE.TRANS64 RZ, [R2+URZ+0x36850], R3 ;  /* 0x0368500302ff79a7 */ /* 0x0005e2000800003f */
[----:B-1----:R-:W-:-:S04]  /*ecd0*/  LOP3.LUT R5, R5, 0x1f, RZ, 0xc0, !PT ;  /* 0x0000001f05057812 */ /* 0x002fc800078ec0ff */
[----:B------:R-:W-:-:S13]  /*ece0*/  ISETP.NE.AND P0, PT, R5, RZ, PT ;  /* 0x000000ff0500720c */ /* 0x000fda0003f05270 */
[----:B--2---:R-:W-:Y:S05]  /*ecf0*/  @!P0 BRA `(.L_x_69) ;  /* 0x0000000000048947 */ /* 0x004fea0003800000 */
[----:B------:R-:W-:Y:S01]  /*ed00*/  BPT.TRAP 0x1 ;  /* 0x000000040000795c */ /* 0x000fe20000300000 */
.L_x_69:
[----:B------:R-:W-:Y:S05]  /*ed10*/  BSYNC B1 ;  /* 0x0000000000017941 */ /* 0x000fea0003800000 */
.L_x_68:
[----:B------:R-:W2:Y:S01]  /*ed20*/  LDL.LU R5, [R1+0x4] ;  /* 0x0000040001057983 */ /* 0x000ea20000300800 */
[----:B------:R-:W-:Y:S01]  /*ed30*/  R2UR UR10, R14 ;  /* 0x000000000e0a72ca */ /* 0x000fe200000e0000 */
[----:B0-----:R-:W-:Y:S01]  /*ed40*/  IMAD R2, R18, 0xa800, R9 ;  /* 0x0000a80012027824 */ /* 0x001fe200078e0209 */
[----:B------:R-:W-:Y:S01]  /*ed50*/  R2UR UR6, R12 ;  /* 0x000000000c0672ca */ /* 0x000fe200000e0000 */
[----:B------:R-:W-:Y:S01]  /*ed60*/  UIADD3 UR4, UP0, UR38, 0x470, URZ ;  /* 0x0000047026047890 */ /* 0x000fe2000ff1e03f */
[----:B------:R-:W-:Y:S01]  /*ed70*/  R2UR UR7, R13 ;  /* 0x000000000d0772ca */ /* 0x000fe200000e0000 */
[----:B------:R-:W-:Y:S01]  /*ed80*/  VIADD R7, R2, 0x400 ;  /* 0x0000040002077836 */ /* 0x000fe20000000000 */
[----:B------:R-:W-:Y:S01]  /*ed90*/  LEA R3, R18, UR36, 0x3 ;  /* 0x0000002412037c11 */ /* 0x000fe2000f8e18ff */
[----:B------:R-:W-:Y:S01]  /*eda0*/  UIADD3.X UR5, URZ, UR39, URZ, UP0, !UPT ;  /* 0x000000273f057290 */ /* 0x000fe200087fe43f */
[----:B------:R-:W-:-:S03]  /*edb0*/  PLOP3.LUT P0, PT, PT, PT, PT, 0x80, 0x0 ;  /* 0x000000000000781c */ /* 0x000fc60003f0f070 */
[----:B------:R-:W-:Y:S02]  /*edc0*/  VIADD R3, R3, 0x36850 ;  /* 0x0003685003037836 */ /* 0x000fe40000000000 */
[----:B--2---:R-:W-:-:S08]  /*edd0*/  IMAD R5, R5, 0x70, RZ ;  /* 0x0000007005057824 */ /* 0x004fd000078e02ff */
.L_x_70:
        /* <DEDUP_REMOVED lines=10> */
[----:B------:R-:W-:Y:S02]  /*ee80*/  R2UR UR10, R20 ;  /* 0x00000000140a72ca */ /* 0x000fe400000e0000 */
[----:B------:R-:W-:Y:S02]  /*ee90*/  R2UR UR6, R12 ;  /* 0x000000000c0672ca */ /* 0x000fe400000e0000 */
[----:B------:R-:W-:Y:S02]  /*eea0*/  R2UR UR7, R13 ;  /* 0x000000000d0772ca */ /* 0x000fe400000e0000 */
[----:B------:R-:W-:Y:S02]  /*eeb0*/  PLOP3.LUT P0, PT, PT, PT, PT, 0x80, 0x0 ;  /* 0x000000000000781c */ /* 0x000fe40003f0f070 */
[----:B------:R-:W-:-:S11]  /*eec0*/  IADD3 R7, R2, 0x3c00, RZ ;  /* 0x00003c0002077810 */ /* 0x000fd60007ffe0ff */
.L_x_71:
        /* <DEDUP_REMOVED lines=10> */
[----:B------:R-:W-:Y:S01]  /*ef70*/  R2UR UR10, R15 ;  /* 0x000000000f0a72ca */ /* 0x000fe200000e0000 */
[----:B------:R-:W-:Y:S01]  /*ef80*/  VIADD R2, R2, 0x7400 ;  /* 0x0000740002027836 */ /* 0x000fe20000000000 */
[----:B------:R-:W-:Y:S02]  /*ef90*/  R2UR UR6, R12 ;  /* 0x000000000c0672ca */ /* 0x000fe400000e0000 */
[----:B------:R-:W-:Y:S02]  /*efa0*/  R2UR UR7, R13 ;  /* 0x000000000d0772ca */ /* 0x000fe400000e0000 */
[----:B------:R-:W-:-:S13]  /*efb0*/  PLOP3.LUT P0, PT, PT, PT, PT, 0x80, 0x0 ;  /* 0x000000000000781c */ /* 0x000fda0003f0f070 */
.L_x_72:
        /* <DEDUP_REMOVED lines=10> */
[----:B------:R0:W-:Y:S01]  /*f060*/  STL [R1+0x4], R0 ;  /* 0x0000040001007387 */ /* 0x0001e20000100800 */
[----:B------:R-:W-:-:S07]  /*f070*/  IMAD.MOV.U32 R17, RZ, RZ, R6 ;  /* 0x000000ffff117224 */ /* 0x000fce00078e0006 */
.L_x_57:
[----:B------:R-:W-:Y:S05]  /*f080*/  BSYNC B0 ;  /* 0x0000000000007941 */ /* 0x000fea0003800000 */
.L_x_56:
[----:B0-----:R-:W3:Y:S01]  /*f090*/  LDL.LU R0, [R1+0x20] ;  /* 0x0000200001007983 */ /* 0x001ee20000300800 */
[----:B------:R-:W-:-:S03]  /*f0a0*/  IMAD.MOV.U32 R18, RZ, RZ, R4 ;  /* 0x000000ffff127224 */ /* 0x000fc600078e0004 */
[----:B------:R0:W-:Y:S02]  /*f0b0*/  STL [R1], R10 ;  /* 0x0000000a01007387 */ /* 0x0001e40000100800 */
[----:B0--3--:R-:W-:-:S07]  /*f0c0*/  VIADD R0, R0, 0xfffffffd ;  /* 0xfffffffd00007836 */ /* 0x009fce0000000000 */
.L_x_55:
[----:B------:R-:W3:Y:S01]  /*f0d0*/  LDL.LU R2, [R1+0x1c] ;  /* 0x00001c0001027983 */ /* 0x000ee20000300800 */
[----:B------:R-:W-:Y:S01]  /*f0e0*/  IMAD.MOV R8, RZ, RZ, -R8 ;  /* 0x000000ffff087224 */ /* 0x000fe200078e0a08 */
[----:B------:R-:W-:Y:S04]  /*f0f0*/  BSSY B0, `(.L_x_54) ;  /* 0x000016b000007945 */ /* 0x000fe80003800000 */
[----:B---3--:R-:W-:-:S13]  /*f100*/  ISETP.NE.AND P0, PT, R2, R8, PT ;  /* 0x000000080200720c */ /* 0x008fda0003f05270 */
[----:B------:R-:W-:Y:S05]  /*f110*/  @!P0 BRA `(.L_x_73) ;  /* 0x0000001400a08947 */ /* 0x000fea0003800000 */
[----:B------:R-:W-:-:S07]  /*f120*/  MOV R4, R17 ;  /* 0x0000001100047202 */ /* 0x000fce0000000f00 */
.L_x_108:
[----:B---3--:R-:W3:Y:S04]  /*f130*/  LDL R3, [R1+0xc] ;  /* 0x00000c0001037983 */ /* 0x008ee80000100800 */
[----:B------:R-:W4:Y:S01]  /*f140*/  LDL R2, [R1] ;  /* 0x0000000001027983 */ /* 0x000f220000100800 */
[----:B-1----:R-:W-:Y:S01]  /*f150*/  VIADD R6, R18, 0x1 ;  /* 0x0000000112067836 */ /* 0x002fe20000000000 */
[----:B------:R-:W-:Y:S04]  /*f160*/  BSSY B1, `(.L_x_74) ;  /* 0x00000ae000017945 */ /* 0x000fe80003800000 */
[----:B------:R-:W-:-:S04]  /*f170*/  ISETP.NE.AND P0, PT, R6, 0x2, PT ;  /* 0x000000020600780c */ /* 0x000fc80003f05270 */
[----:B------:R-:W-:Y:S02]  /*f180*/  SEL R7, RZ, 0x1, P0 ;  /* 0x00000001ff077807 */ /* 0x000fe40000000000 */
[----:B------:R-:W-:Y:S02]  /*f190*/  SEL R6, R6, RZ, P0 ;  /* 0x000000ff06067207 */ /* 0x000fe40000000000 */
[----:B---3--:R-:W-:Y:S02]  /*f1a0*/  ISETP.NE.AND P1, PT, R3, RZ, PT ;  /* 0x000000ff0300720c */ /* 0x008fe40003f25270 */
[----:B----4-:R-:W-:-:S11]  /*f1b0*/  LOP3.LUT R7, R2, R7, RZ, 0x3c, !PT ;  /* 0x0000000702077212 */ /* 0x010fd600078e3cff */
[----:B0-----:R-:W-:Y:S05]  /*f1c0*/  @!P1 BRA `(.L_x_75) ;  /* 0x00000008009c9947 */ /* 0x001fea0003800000 */
[----:B------:R-:W3:Y:S01]  /*f1d0*/  LDL R2, [R1+0x10] ;  /* 0x0000100001027983 */ /* 0x000ee20000100800 */
[----:B------:R-:W-:Y:S01]  /*f1e0*/  IMAD.MOV.U32 R8, RZ, RZ, R0 ;  /* 0x000000ffff087224 */ /* 0x000fe200078e0000 */
[----:B---3--:R-:W-:-:S13]  /*f1f0*/  ISETP.NE.AND P1, PT, R2, RZ, PT ;  /* 0x000000ff0200720c */ /* 0x008fda0003f25270 */
[----:B------:R-:W-:Y:S05]  /*f200*/  @!P1 BRA `(.L_x_76) ;  /* 0x00000000004c9947 */ /* 0x000fea0003800000 */
[----:B------:R-:W3:Y:S01]  /*f210*/  LDL R10, [R1+0x8] ;  /* 0x00000800010a7983 */ /* 0x000ee20000100800 */
[----:B--2---:R-:W0:Y:S01]  /*f220*/  LDC R5, c[0x0][0x43c] ;  /* 0x00010f00ff057b82 */ /* 0x004e220000000800 */
[----:B------:R-:W-:Y:S01]  /*f230*/  ULDC.64 UR4, c[0x0][0x428] ;  /* 0x00010a0000047ab9 */ /* 0x000fe20000000a00 */
[----:B0-----:R-:W-:-:S13]  /*f240*/  ISETP.NE.AND P0, PT, R5, 0x1, PT ;  /* 0x000000010500780c */ /* 0x001fda0003f05270 */
[----:B------:R-:W0:Y:S02]  /*f250*/  @P0 LDC.64 R2, c[0x0][0x440] ;  /* 0x00011000ff020b82 */ /* 0x000e240000000a00 */
[----:B0-----:R-:W-:-:S04]  /*f260*/  @P0 IMAD.HI.U32 R4, R0, R2, RZ ;  /* 0x0000000200040227 */ /* 0x001fc800078e00ff */
[----:B------:R-:W-:Y:S01]  /*f270*/  IMAD.MOV.U32 R2, RZ, RZ, R0 ;  /* 0x000000ffff027224 */ /* 0x000fe200078e0000 */
[----:B------:R-:W-:-:S04]  /*f280*/  @P0 SHF.R.U32.HI R2, RZ, R3, R4 ;  /* 0x00000003ff020219 */ /* 0x000fc80000011604 */
[--C-:B------:R-:W-:Y:S01]  /*f290*/  SHF.R.S32.HI R3, RZ, 0x1f, R2.reuse ;  /* 0x0000001fff037819 */ /* 0x100fe20000011402 */
[--C-:B------:R-:W-:Y:S02]  /*f2a0*/  IMAD.MOV R8, RZ, RZ, -R2.reuse ;  /* 0x000000ffff087224 */ /* 0x100fe400078e0a02 */
[----:B------:R-:W-:-:S04]  /*f2b0*/  IMAD.WIDE.U32 R2, R19, UR4, R2 ;  /* 0x0000000413027c25 */ /* 0x000fc8000f8e0002 */
[----:B------:R-:W-:Y:S02]  /*f2c0*/  IMAD R8, R5, R8, R0 ;  /* 0x0000000805087224 */ /* 0x000fe400078e0200 */
[----:B---3--:R-:W-:-:S04]  /*f2d0*/  IMAD R4, R10, UR4, RZ ;  /* 0x000000040a047c24 */ /* 0x008fc8000f8e02ff */
[----:B------:R-:W-:Y:S01]  /*f2e0*/  IMAD R4, R19, UR5, R4 ;  /* 0x0000000513047c24 */ /* 0x000fe2000f8e0204 */
[----:B------:R-:W-:-:S03]  /*f2f0*/  ULDC.64 UR4, c[0x0][0x418] ;  /* 0x0001060000047ab9 */ /* 0x000fc60000000a00 */
[----:B------:R-:W-:Y:S01]  /*f300*/  IMAD.IADD R3, R4, 0x1, R3 ;  /* 0x0000000104037824 */ /* 0x000fe200078e0203 */
[----:B------:R-:W-:-:S04]  /*f310*/  LEA R4, P0, R2, UR4, 0x2 ;  /* 0x0000000402047c11 */ /* 0x000fc8000f8010ff */
[----:B------:R-:W-:-:S05]  /*f320*/  LEA.HI.X R5, R2, UR5, R3, 0x2, P0 ;  /* 0x0000000502057c11 */ /* 0x000fca00080f1403 */
[----:B------:R0:W5:Y:S04]  /*f330*/  LDG.E R4, desc[UR60][R4.64] ;  /* 0x0000003c04047981 */ /* 0x000168000c1e1900 */
.L_x_76:
[----:B------:R-:W-:Y:S01]  /*f340*/  LEA R3, R6, UR36, 0x3 ;  /* 0x0000002406037c11 */ /* 0x000fe2000f8e18ff */
[----:B------:R-:W-:Y:S01]  /*f350*/  BSSY B2, `(.L_x_77) ;  /* 0x0000004000027945 */ /* 0x000fe20003800000 */
[----:B------:R-:W-:-:S04]  /*f360*/  SHF.L.U32 R2, R7, 0x1f, RZ ;  /* 0x0000001f07027819 */ /* 0x000fc800000006ff */
[----:B------:R-:W1:Y:S02]  /*f370*/  SYNCS.PHASECHK.TRANS64.TRYWAIT P0, [R3+URZ+0x36840], R2 ;  /* 0x03684002030075a7 */ /* 0x000e64000800017f */
[----:B-1----:R-:W-:Y:S05]  /*f380*/  @!P0 BRA `(.L_x_78) ;  /* 0x0000002c00608947 */ /* 0x002fea0003800000 */
.L_x_159:
[----:B------:R-:W-:Y:S05]  /*f390*/  BSYNC B2 ;  /* 0x0000000000027941 */ /* 0x000fea0003800000 */
.L_x_77:
[----:B0-2---:R-:W0:Y:S01]  /*f3a0*/  S2R R5, SR_TID.X ;  /* 0x0000000000057919 */ /* 0x005e220000002100 */
[----:B------:R-:W-:Y:S01]  /*f3b0*/  BSSY B2, `(.L_x_79) ;  /* 0x000000b000027945 */ /* 0x000fe20003800000 */
[----:B0-----:R-:W-:-:S04]  /*f3c0*/  LOP3.LUT R5, R5, 0x7f, RZ, 0xc0, !PT ;  /* 0x0000007f05057812 */ /* 0x001fc800078ec0ff */
[----:B------:R-:W-:-:S13]  /*f3d0*/  ISETP.NE.AND P1, PT, R5, RZ, PT ;  /* 0x000000ff0500720c */ /* 0x000fda0003f25270 */
[----:B------:R-:W-:Y:S05]  /*f3e0*/  @P1 BRA `(.L_x_80) ;  /* 0x00000000001c1947 */ /* 0x000fea0003800000 */
[----:B------:R-:W0:Y:S01]  /*f3f0*/  S2R R5, SR_TID.X ;  /* 0x0000000000057919 */ /* 0x000e220000002100 */
[----:B-1----:R-:W-:-:S04]  /*f400*/  MOV R2, 0xa800 ;  /* 0x0000a80000027802 */ /* 0x002fc80000000f00 */
[----:B------:R2:W-:Y:S01]  /*f410*/  SYNCS.ARRIVE.TRANS64 RZ, [R3+URZ+0x36830], R2 ;  /* 0x0368300203ff79a7 */ /* 0x0005e2000800003f */
[----:B0-----:R-:W-:-:S04]  /*f420*/  LOP3.LUT R5, R5, 0x1f, RZ, 0xc0, !PT ;  /* 0x0000001f05057812 */ /* 0x001fc800078ec0ff */
[----:B------:R-:W-:-:S13]  /*f430*/  ISETP.NE.AND P0, PT, R5, RZ, PT ;  /* 0x000000ff0500720c */ /* 0x000fda0003f05270 */
[----:B--2---:R-:W-:Y:S05]  /*f440*/  @!P0 BRA `(.L_x_80) ;  /* 0x0000000000048947 */ /* 0x004fea0003800000 */
[----:B------:R-:W-:Y:S01]  /*f450*/  BPT.TRAP 0x1 ;  /* 0x000000040000795c */ /* 0x000fe20000300000 */
.L_x_80:
[----:B------:R-:W-:Y:S05]  /*f460*/  BSYNC B2 ;  /* 0x0000000000027941 */ /* 0x000fea0003800000 */
.L_x_79:
[----:B------:R-:W-:Y:S01]  /*f470*/  IMAD.MOV.U32 R14, RZ, RZ, RZ ;  /* 0x000000ffff0e7224 */ /* 0x000fe200078e00ff */
[----:B------:R-:W-:Y:S01]  /*f480*/  UIADD3 UR4, UP0, UR38, 0x370, URZ ;  /* 0x0000037026047890 */ /* 0x000fe2000ff1e03f */
[----:B------:R-:W-:Y:S01]  /*f490*/  IMAD R5, R6, 0xa800, R9 ;  /* 0x0000a80006057824 */ /* 0x000fe200078e0209 */
[----:B------:R-:W-:Y:S01]  /*f4a0*/  PLOP3.LUT P0, PT, PT, PT, PT, 0x80, 0x0 ;  /* 0x000000000000781c */ /* 0x000fe20003f0f070 */
[----:B-1----:R-:W-:Y:S01]  /*f4b0*/  VIADD R3, R3, 0x36830 ;  /* 0x0003683003037836 */ /* 0x002fe20000000000 */
[----:B------:R-:W-:Y:S01]  /*f4c0*/  R2UR UR10, R14 ;  /* 0x000000000e0a72ca */ /* 0x000fe200000e0000 */
[----:B------:R-:W-:Y:S01]  /*f4d0*/  IMAD R2, R8, 0x70, RZ ;  /* 0x0000007008027824 */ /* 0x000fe200078e02ff */
[----:B------:R-:W-:Y:S01]  /*f4e0*/  UIADD3.X UR5, URZ, UR39, URZ, UP0, !UPT ;  /* 0x000000273f057290 */ /* 0x000fe200087fe43f */
[----:B------:R-:W-:Y:S01]  /*f4f0*/  VIADD R10, R5, 0x21400 ;  /* 0x00021400050a7836 */ /* 0x000fe20000000000 */
[----:B------:R-:W-:Y:S01]  /*f500*/  UMOV UR6, 0x0 ;  /* 0x0000000000067882 */ /* 0x000fe20000000000 */
[----:B------:R-:W-:-:S10]  /*f510*/  UMOV UR7, 0x14f00000 ;  /* 0x14f0000000077882 */ /* 0x000fd40000000000 */
.L_x_81:
        /* <DEDUP_REMOVED lines=16> */
.L_x_82:
        /* <DEDUP_REMOVED lines=10> */
[----:B------:R-:W-:Y:S01]  /*f6c0*/  MOV R10, 0x80 ;  /* 0x00000080000a7802 */ /* 0x000fe20000000f00 */
[----:B------:R-:W-:Y:S01]  /*f6d0*/  VIADD R5, R5, 0x28400 ;  /* 0x0002840005057836 */ /* 0x000fe20000000000 */
[----:B------:R-:W-:Y:S01]  /*f6e0*/  PLOP3.LUT P0, PT, PT, PT, PT, 0x80, 0x0 ;  /* 0x000000000000781c */ /* 0x000fe20003f0f070 */
[----:B------:R-:W-:Y:S01]  /*f6f0*/  UMOV UR6, 0x0 ;  /* 0x0000000000067882 */ /* 0x000fe20000000000 */
[----:B------:R-:W-:Y:S01]  /*f700*/  R2UR UR10, R10 ;  /* 0x000000000a0a72ca */ /* 0x000fe200000e0000 */
[----:B------:R-:W-:-:S14]  /*f710*/  UMOV UR7, 0x14f00000 ;  /* 0x14f0000000077882 */ /* 0x000fdc0000000000 */
.L_x_83:
        /* <DEDUP_REMOVED lines=11> */
[----:B------:R-:W-:Y:S01]  /*f7d0*/  IMAD R2, R18, 0x8, R11 ;  /* 0x0000000812027824 */ /* 0x000fe200078e020b */
[----:B------:R-:W-:Y:S01]  /*f7e0*/  BSSY B2, `(.L_x_84) ;  /* 0x0000004000027945 */ /* 0x000fe20003800000 */
[----:B--2---:R-:W-:-:S04]  /*f7f0*/  SHF.L.U32 R3, R12, 0x1f, RZ ;  /* 0x0000001f0c037819 */ /* 0x004fc800000006ff */
[----:B------:R-:W0:Y:S02]  /*f800*/  SYNCS.PHASECHK.TRANS64.TRYWAIT P0, [R2+URZ+0x60], R3 ;  /* 0x00006003020075a7 */ /* 0x000e24000800017f */
[----:B0-----:R-:W-:Y:S05]  /*f810*/  @!P0 BRA `(.L_x_85) ;  /* 0x0000002800508947 */ /* 0x001fea0003800000 */
.L_x_160:
[----:B------:R-:W-:Y:S05]  /*f820*/  BSYNC B2 ;  /* 0x0000000000027941 */ /* 0x000fea0003800000 */
.L_x_84:
[----:B------:R-:W-:Y:S01]  /*f830*/  BSSY B2, `(.L_x_86) ;  /* 0x000000b000027945 */ /* 0x000fe20003800000 */
[----:B------:R-:W-:Y:S02]  /*f840*/  IMAD.MOV.U32 R12, RZ, RZ, 0x0 ;  /* 0x00000000ff0c7424 */ /* 0x000fe400078e00ff */
[----:B------:R-:W-:Y:S01]  /*f850*/  IMAD.MOV.U32 R13, RZ, RZ, 0x14f00000 ;  /* 0x14f00000ff0d7424 */ /* 0x000fe200078e00ff */
[----:B------:R-:W-:Y:S06]  /*f860*/  @P1 BRA `(.L_x_87) ;  /* 0x00000000001c1947 */ /* 0x000fec0003800000 */
[----:B------:R-:W1:Y:S01]  /*f870*/  S2R R5, SR_TID.X ;  /* 0x0000000000057919 */ /* 0x000e620000002100 */
[----:B0-----:R-:W-:-:S04]  /*f880*/  IMAD.MOV.U32 R3, RZ, RZ, 0xa800 ;  /* 0x0000a800ff037424 */ /* 0x001fc800078e00ff */
[----:B------:R2:W-:Y:S01]  /*f890*/  SYNCS.ARRIVE.TRANS64 RZ, [R2+URZ+0x50], R3 ;  /* 0x0000500302ff79a7 */ /* 0x0005e2000800003f */
[----:B-1----:R-:W-:-:S04]  /*f8a0*/  LOP3.LUT R5, R5, 0x1f, RZ, 0xc0, !PT ;  /* 0x0000001f05057812 */ /* 0x002fc800078ec0ff */
[----:B------:R-:W-:-:S13]  /*f8b0*/  ISETP.NE.AND P0, PT, R5, RZ, PT ;  /* 0x000000ff0500720c */ /* 0x000fda0003f05270 */
[----:B--2---:R-:W-:Y:S05]  /*f8c0*/  @!P0 BRA `(.L_x_87) ;  /* 0x0000000000048947 */ /* 0x004fea0003800000 */
[----:B------:R-:W-:Y:S01]  /*f8d0*/  BPT.TRAP 0x1 ;  /* 0x000000040000795c */ /* 0x000fe20000300000 */
.L_x_87:
[----:B------:R-:W-:Y:S05]  /*f8e0*/  BSYNC B2 ;  /* 0x0000000000027941 */ /* 0x000fea0003800000 */
.L_x_86:
[----:B0-----:R-:W2:Y:S01]  /*f8f0*/  LDL.LU R3, [R1+0x4] ;  /* 0x0000040001037983 */ /* 0x001ea20000300800 */
[----:B------:R-:W-:Y:S01]  /*f900*/  R2UR UR10, R14 ;  /* 0x000000000e0a72ca */ /* 0x000fe200000e0000 */
[----:B------:R-:W-:Y:S01]  /*f910*/  IMAD R18, R18, 0xa800, R9 ;  /* 0x0000a80012127824 */ /* 0x000fe200078e0209 */
[----:B------:R-:W-:Y:S01]  /*f920*/  R2UR UR6, R12 ;  /* 0x000000000c0672ca */ /* 0x000fe200000e0000 */
[----:B------:R-:W-:Y:S01]  /*f930*/  UIADD3 UR4, UP0, UR38, 0x470, URZ ;  /* 0x0000047026047890 */ /* 0x000fe2000ff1e03f */
[----:B------:R-:W-:Y:S01]  /*f940*/  R2UR UR7, R13 ;  /* 0x000000000d0772ca */ /* 0x000fe200000e0000 */
[----:B------:R-:W-:Y:S01]  /*f950*/  VIADD R5, R18, 0x400 ;  /* 0x0000040012057836 */ /* 0x000fe20000000000 */
[----:B------:R-:W-:Y:S01]  /*f960*/  PLOP3.LUT P0, PT, PT, PT, PT, 0x80, 0x0 ;  /* 0x000000000000781c */ /* 0x000fe20003f0f070 */
[----:B------:R-:W-:Y:S01]  /*f970*/  UIADD3.X UR5, URZ, UR39, URZ, UP0, !UPT ;  /* 0x000000273f057290 */ /* 0x000fe200087fe43f */
[----:B------:R-:W-:Y:S01]  /*f980*/  IADD3 R2, R2, 0x50, RZ ;  /* 0x0000005002027810 */ /* 0x000fe20007ffe0ff */
[----:B--2---:R-:W-:-:S10]  /*f990*/  IMAD R3, R3, 0x70, RZ ;  /* 0x0000007003037824 */ /* 0x004fd400078e02ff */
.L_x_88:
        /* <DEDUP_REMOVED lines=15> */
.L_x_89:
        /* <DEDUP_REMOVED lines=15> */
.L_x_90:
        /* <DEDUP_REMOVED lines=12> */
.L_x_75:
[----:B------:R-:W-:Y:S05]  /*fc40*/  BSYNC B1 ;  /* 0x0000000000017941 */ /* 0x000fea0003800000 */
.L_x_74:
[----:B------:R-:W3:Y:S01]  /*fc50*/  LDL R2, [R1+0xc] ;  /* 0x00000c0001027983 */ /* 0x000ee20000100800 */
[----:B------:R-:W-:Y:S01]  /*fc60*/  VIADD R18, R6, 0x1 ;  /* 0x0000000106127836 */ /* 0x000fe20000000000 */
[----:B------:R-:W-:Y:S04]  /*fc70*/  BSSY B1, `(.L_x_91) ;  /* 0x00000af000017945 */ /* 0x000fe80003800000 */
[----:B------:R-:W-:-:S04]  /*fc80*/  ISETP.NE.AND P0, PT, R18, 0x2, PT ;  /* 0x000000021200780c */ /* 0x000fc80003f05270 */
[----:B------:R-:W-:Y:S02]  /*fc90*/  SEL R18, R18, RZ, P0 ;  /* 0x000000ff12127207 */ /* 0x000fe40000000000 */
[----:B---3--:R-:W-:Y:S02]  /*fca0*/  ISETP.NE.AND P1, PT, R2, RZ, PT ;  /* 0x000000ff0200720c */ /* 0x008fe40003f25270 */
[----:B------:R-:W-:-:S04]  /*fcb0*/  SEL R2, RZ, 0x1, P0 ;  /* 0x00000001ff027807 */ /* 0x000fc80000000000 */
[----:B------:R-:W-:-:S05]  /*fcc0*/  LOP3.LUT R10, R7, R2, RZ, 0x3c, !PT ;  /* 0x00000002070a7212 */ /* 0x000fca00078e3cff */
[----:B------:R1:W-:Y:S02]  /*fcd0*/  STL [R1], R10 ;  /* 0x0000000a01007387 */ /* 0x0003e40000100800 */
[----:B------:R-:W-:Y:S05]  /*fce0*/  @!P1 BRA `(.L_x_92) ;  /* 0x00000008009c9947 */ /* 0x000fea0003800000 */
[----:B------:R-:W3:Y:S01]  /*fcf0*/  LDL R3, [R1+0x10] ;  /* 0x0000100001037983 */ /* 0x000ee20000100800 */
[----:B0-----:R-:W-:Y:S02]  /*fd00*/  IADD3 R8, R0, -0x1, RZ ;  /* 0xffffffff00087810 */ /* 0x001fe40007ffe0ff */
        /* <DEDUP_REMOVED lines=16> */
[----:B------:R-:W-:-:S03]  /*fe10*/  ULDC.64 UR4, c[0x0][0x418] ;  /* 0x0001060000047ab9 */ /* 0x000fc60000000a00 */
[----:B------:R-:W-:Y:S01]  /*fe20*/  IMAD.IADD R3, R4, 0x1, R3 ;  /* 0x0000000104037824 */ /* 0x000fe200078e0203 */
[----:B------:R-:W-:-:S04]  /*fe30*/  LEA R4, P0, R2, UR4, 0x2 ;  /* 0x0000000402047c11 */ /* 0x000fc8000f8010ff */
[----:B------:R-:W-:-:S05]  /*fe40*/  LEA.HI.X R5, R2, UR5, R3, 0x2, P0 ;  /* 0x0000000502057c11 */ /* 0x000fca00080f1403 */
[----:B------:R0:W5:Y:S04]  /*fe50*/  LDG.E R4, desc[UR60][R4.64] ;  /* 0x0000003c04047981 */ /* 0x000168000c1e1900 */
.L_x_93:
[----:B------:R-:W-:Y:S01]  /*fe60*/  LEA R2, R18, UR36, 0x3 ;  /* 0x0000002412027c11 */ /* 0x000fe2000f8e18ff */
[----:B------:R-:W-:Y:S01]  /*fe70*/  BSSY B2, `(.L_x_94) ;  /* 0x0000004000027945 */ /* 0x000fe20003800000 */
[----:B------:R-:W-:-:S04]  /*fe80*/  SHF.L.U32 R3, R10, 0x1f, RZ ;  /* 0x0000001f0a037819 */ /* 0x000fc800000006ff */
[----:B------:R-:W3:Y:S02]  /*fe90*/  SYNCS.PHASECHK.TRANS64.TRYWAIT P0, [R2+URZ+0x36840], R3 ;  /* 0x03684003020075a7 */ /* 0x000ee4000800017f */
[----:B---3--:R-:W-:Y:S05]  /*fea0*/  @!P0 BRA `(.L_x_95) ;  /* 0x0000002000c08947 */ /* 0x008fea0003800000 */
.L_x_161:
[----:B------:R-:W-:Y:S05]  /*feb0*/  BSYNC B2 ;  /* 0x0000000000027941 */ /* 0x000fea0003800000 */
.L_x_94:
[----:B0-2---:R-:W0:Y:S01]  /*fec0*/  S2R R5, SR_TID.X ;  /* 0x0000000000057919 */ /* 0x005e220000002100 */
[----:B------:R-:W-:Y:S01]  /*fed0*/  BSSY B2, `(.L_x_96) ;  /* 0x000000b000027945 */ /* 0x000fe20003800000 */
[----:B0-----:R-:W-:-:S04]  /*fee0*/  LOP3.LUT R5, R5, 0x7f, RZ, 0xc0, !PT ;  /* 0x0000007f05057812 */ /* 0x001fc800078ec0ff */
[----:B------:R-:W-:-:S13]  /*fef0*/  ISETP.NE.AND P1, PT, R5, RZ, PT ;  /* 0x000000ff0500720c */ /* 0x000fda0003f25270 */
[----:B------:R-:W-:Y:S05]  /*ff00*/  @P1 BRA `(.L_x_97) ;  /* 0x00000000001c1947 */ /* 0x000fea0003800000 */
[----:B------:R-:W0:Y:S01]  /*ff10*/  S2R R5, SR_TID.X ;  /* 0x0000000000057919 */ /* 0x000e220000002100 */
[----:B---3--:R-:W-:-:S04]  /*ff20*/  IMAD.MOV.U32 R3, RZ, RZ, 0xa800 ;  /* 0x0000a800ff037424 */ /* 0x008fc800078e00ff */
[----:B------:R2:W-:Y:S01]  /*ff30*/  SYNCS.ARRIVE.TRANS64 RZ, [R2+URZ+0x36830], R3 ;  /* 0x0368300302ff79a7 */ /* 0x0005e2000800003f */
[----:B0-----:R-:W-:-:S04]  /*ff40*/  LOP3.LUT R5, R5, 0x1f, RZ, 0xc0, !PT ;  /* 0x0000001f05057812 */ /* 0x001fc800078ec0ff */
[----:B------:R-:W-:-:S13]  /*ff50*/  ISETP.NE.AND P0, PT, R5, RZ, PT ;  /* 0x000000ff0500720c */ /* 0x000fda0003f05270 */
[----:B--2---:R-:W-:Y:S05]  /*ff60*/  @!P0 BRA `(.L_x_97) ;  /* 0x0000000000048947 */ /* 0x004fea0003800000 */
[----:B------:R-:W-:Y:S01]  /*ff70*/  BPT.TRAP 0x1 ;  /* 0x000000040000795c */ /* 0x000fe20000300000 */
.L_x_97:
[----:B------:R-:W-:Y:S05]  /*ff80*/  BSYNC B2 ;  /* 0x0000000000027941 */ /* 0x000fea0003800000 */
.L_x_96:
[----:B------:R-:W-:Y:S01]  /*ff90*/  IMAD.MOV.U32 R14, RZ, RZ, RZ ;  /* 0x000000ffff0e7224 */ /* 0x000fe200078e00ff */
[C---:B---3--:R-:W-:Y:S01]  /*ffa0*/  LEA R3, R18.reuse, R11, 0x3 ;  /* 0x0000000b12037211 */ /* 0x048fe200078e18ff */
[----:B------:R-:W-:Y:S01]  /*ffb0*/  IMAD R5, R18, 0xa800, R9 ;  /* 0x0000a80012057824 */ /* 0x000fe200078e0209 */
[----:B------:R-:W-:Y:S01]  /*ffc0*/  UIADD3 UR4, UP0, UR38, 0x370, URZ ;  /* 0x0000037026047890 */ /* 0x000fe2000ff1e03f */
[----:B------:R-:W-:Y:S01]  /*ffd0*/  PLOP3.LUT P0, PT, PT, PT, PT, 0x80, 0x0 ;  /* 0x000000000000781c */ /* 0x000fe20003f0f070 */
[----:B------:R-:W-:Y:S01]  /*ffe0*/  IMAD R2, R8, 0x70, RZ ;  /* 0x0000007008027824 */ /* 0x000fe200078e02ff */
[----:B------:R-:W-:Y:S01]  /*fff0*/  R2UR UR10, R14 ;  /* 0x000000000e0a72ca */ /* 0x000fe200000e0000 */
[----:B------:R-:W-:Y:S01]  /*10000*/  VIADD R3, R3, 0x30 ;  /* 0x0000003003037836 */ /* 0x000fe20000000000 */
[----:B------:R-:W-:Y:S01]  /*10010*/  UIADD3.X UR5, URZ, UR39, URZ, UP0, !UPT ;  /* 0x000000273f057290 */ /* 0x000fe200087fe43f */
[----:B-1----:R-:W-:Y:S01]  /*10020*/  VIADD R10, R5, 0x21400 ;  /* 0x00021400050a7836 */ /* 0x002fe20000000000 */
[----:B------:R-:W-:Y:S01]  /*10030*/  UMOV UR6, 0x0 ;  /* 0x0000000000067882 */ /* 0x000fe20000000000 */
[----:B------:R-:W-:-:S10]  /*10040*/  UMOV UR7, 0x14f00000 ;  /* 0x14f0000000077882 */ /* 0x000fd40000000000 */
.L_x_98:
        /* <DEDUP_REMOVED lines=16> */
.L_x_99:
        /* <DEDUP_REMOVED lines=12> */
[----:B------:R-:W-:Y:S01]  /*10210*/  UMOV UR6, 0x0 ;  /* 0x0000000000067882 */ /* 0x000fe20000000000 */
[----:B------:R-:W-:Y:S01]  /*10220*/  IADD3 R5, R5, 0x28400, RZ ;  /* 0x0002840005057810 */ /* 0x000fe20007ffe0ff */
[----:B------:R-:W-:Y:S01]  /*10230*/  UMOV UR7, 0x14f00000 ;  /* 0x14f0000000077882 */ /* 0x000fe20000000000 */
[----:B------:R-:W-:-:S15]  /*10240*/  R2UR UR10, R10 ;  /* 0x000000000a0a72ca */ /* 0x000fde00000e0000 */
.L_x_100:
        /* <DEDUP_REMOVED lines=10> */
[----:B------:R-:W-:Y:S01]  /*102f0*/  SHF.L.U32 R7, R7, 0x1f, RZ ;  /* 0x0000001f07077819 */ /* 0x000fe200000006ff */
[----:B------:R-:W-:Y:S01]  /*10300*/  IMAD R2, R6, 0x8, R11 ;  /* 0x0000000806027824 */ /* 0x000fe200078e020b */
[----:B------:R-:W-:Y:S03]  /*10310*/  BSSY B2, `(.L_x_101) ;  /* 0x0000003000027945 */ /* 0x000fe60003800000 */
[----:B------:R-:W0:Y:S02]  /*10320*/  SYNCS.PHASECHK.TRANS64.TRYWAIT P0, [R2+URZ+0x60], R7 ;  /* 0x00006007020075a7 */ /* 0x000e24000800017f */
[----:B0-----:R-:W-:Y:S05]  /*10330*/  @!P0 BRA `(.L_x_102) ;  /* 0x0000001c00b08947 */ /* 0x001fea0003800000 */
.L_x_162:
[----:B------:R-:W-:Y:S05]  /*10340*/  BSYNC B2 ;  /* 0x0000000000027941 */ /* 0x000fea0003800000 */
.L_x_101:
[----:B------:R-:W-:Y:S01]  /*10350*/  BSSY B2, `(.L_x_103) ;  /* 0x000000b000027945 */ /* 0x000fe20003800000 */
[----:B------:R-:W-:Y:S02]  /*10360*/  IMAD.MOV.U32 R12, RZ, RZ, 0x0 ;  /* 0x00000000ff0c7424 */ /* 0x000fe400078e00ff */
[----:B------:R-:W-:Y:S01]  /*10370*/  IMAD.MOV.U32 R13, RZ, RZ, 0x14f00000 ;  /* 0x14f00000ff0d7424 */ /* 0x000fe200078e00ff */
[----:B------:R-:W-:Y:S06]  /*10380*/  @P1 BRA `(.L_x_104) ;  /* 0x00000000001c1947 */ /* 0x000fec0003800000 */
[----:B------:R-:W1:Y:S01]  /*10390*/  S2R R5, SR_TID.X ;  /* 0x0000000000057919 */ /* 0x000e620000002100 */
[----:B------:R-:W-:-:S04]  /*103a0*/  IMAD.MOV.U32 R3, RZ, RZ, 0xa800 ;  /* 0x0000a800ff037424 */ /* 0x000fc800078e00ff */
[----:B------:R2:W-:Y:S01]  /*103b0*/  SYNCS.ARRIVE.TRANS64 RZ, [R2+URZ+0x50], R3 ;  /* 0x0000500302ff79a7 */ /* 0x0005e2000800003f */
[----:B-1----:R-:W-:-:S04]  /*103c0*/  LOP3.LUT R5, R5, 0x1f, RZ, 0xc0, !PT ;  /* 0x0000001f05057812 */ /* 0x002fc800078ec0ff */
[----:B------:R-:W-:-:S13]  /*103d0*/  ISETP.NE.AND P0, PT, R5, RZ, PT ;  /* 0x000000ff0500720c */ /* 0x000fda0003f05270 */
[----:B--2---:R-:W-:Y:S05]  /*103e0*/  @!P0 BRA `(.L_x_104) ;  /* 0x0000000000048947 */ /* 0x004fea0003800000 */
[----:B------:R-:W-:Y:S01]  /*103f0*/  BPT.TRAP 0x1 ;  /* 0x000000040000795c */ /* 0x000fe20000300000 */
.L_x_104:
[----:B------:R-:W-:Y:S05]  /*10400*/  BSYNC B2 ;  /* 0x0000000000027941 */ /* 0x000fea0003800000 */
.L_x_103:
[----:B------:R-:W2:Y:S01]  /*10410*/  LDL.LU R3, [R1+0x4] ;  /* 0x0000040001037983 */ /* 0x000ea20000300800 */
[----:B------:R-:W-:Y:S01]  /*10420*/  R2UR UR10, R14 ;  /* 0x000000000e0a72ca */ /* 0x000fe200000e0000 */
[----:B------:R-:W-:Y:S01]  /*10430*/  IMAD R6, R6, 0xa800, R9 ;  /* 0x0000a80006067824 */ /* 0x000fe200078e0209 */
[----:B------:R-:W-:Y:S01]  /*10440*/  R2UR UR6, R12 ;  /* 0x000000000c0672ca */ /* 0x000fe200000e0000 */
[----:B------:R-:W-:Y:S01]  /*10450*/  UIADD3 UR4, UP0, UR38, 0x470, URZ ;  /* 0x0000047026047890 */ /* 0x000fe2000ff1e03f */
[----:B------:R-:W-:Y:S01]  /*10460*/  R2UR UR7, R13 ;  /* 0x000000000d0772ca */ /* 0x000fe200000e0000 */
[----:B0-----:R-:W-:Y:S01]  /*10470*/  VIADD R2, R2, 0x50 ;  /* 0x0000005002027836 */ /* 0x001fe20000000000 */
[----:B------:R-:W-:Y:S01]  /*10480*/  PLOP3.LUT P0, PT, PT, PT, PT, 0x80, 0x0 ;  /* 0x000000000000781c */ /* 0x000fe20003f0f070 */
[----:B------:R-:W-:Y:S01]  /*10490*/  UIADD3.X UR5, URZ, UR39, URZ, UP0, !UPT ;  /* 0x000000273f057290 */ /* 0x000fe200087fe43f */
[----:B------:R-:W-:Y:S01]  /*104a0*/  IADD3 R5, R6, 0x400, RZ ;  /* 0x0000040006057810 */ /* 0x000fe20007ffe0ff */
[----:B--2---:R-:W-:-:S10]  /*104b0*/  IMAD R3, R3, 0x70, RZ ;  /* 0x0000007003037824 */ /* 0x004fd400078e02ff */
.L_x_105:
        /* <DEDUP_REMOVED lines=15> */
.L_x_106:
        /* <DEDUP_REMOVED lines=15> */
.L_x_107:
        /* <DEDUP_REMOVED lines=12> */
.L_x_92:
[----:B------:R-:W-:Y:S05]  /*10760*/  BSYNC B1 ;  /* 0x0000000000017941 */ /* 0x000fea0003800000 */
.L_x_91:
[C---:B------:R-:W-:Y:S01]  /*10770*/  ISETP.GT.AND P0, PT, R0.reuse, 0x1, PT ;  /* 0x000000010000780c */ /* 0x040fe20003f04270 */
[----:B------:R-:W-:-:S12]  /*10780*/  VIADD R0, R0, 0xfffffffe ;  /* 0xfffffffe00007836 */ /* 0x000fd80000000000 */
[----:B------:R-:W-:Y:S05]  /*10790*/  @P0 BRA `(.L_x_108) ;  /* 0xffffffe800640947 */ /* 0x000fea000383ffff */
.L_x_73:
[----:B------:R-:W-:Y:S05]  /*107a0*/  BSYNC B0 ;  /* 0x0000000000007941 */ /* 0x000fea0003800000 */
.L_x_54:
[----:B0-----:R-:W4:Y:S01]  /*107b0*/  LDL.LU R0, [R1+0xc] ;  /* 0x00000c0001007983 */ /* 0x001f220000300800 */
[----:B------:R-:W-:Y:S01]  /*107c0*/  BSSY B0, `(.L_x_109) ;  /* 0x000004a000007945 */ /* 0x000fe20003800000 */
[----:B----4-:R-:W-:-:S13]  /*107d0*/  ISETP.NE.AND P0, PT, R0, RZ, PT ;  /* 0x000000ff0000720c */ /* 0x010fda0003f05270 */
[----:B------:R-:W-:Y:S05]  /*107e0*/  @!P0 BRA `(.L_x_110) ;  /* 0x00000004001c8947 */ /* 0x000fea0003800000 */
[----:B------:R-:W4:Y:S01]  /*107f0*/  LDL R3, [R1] ;  /* 0x0000000001037983 */ /* 0x000f220000100800 */
[----:B------:R-:W-:Y:S01]  /*10800*/  LEA R0, R18, UR36, 0x3 ;  /* 0x0000002412007c11 */ /* 0x000fe2000f8e18ff */
[----:B------:R-:W-:Y:S01]  /*10810*/  BSSY B1, `(.L_x_111) ;  /* 0x0000007000017945 */ /* 0x000fe20003800000 */
[----:B------:R-:W0:Y:S02]  /*10820*/  S2R R2, SR_TID.X ;  /* 0x0000000000027919 */ /* 0x000e240000002100 */
[----:B0-----:R-:W-:-:S04]  /*10830*/  LOP3.LUT R2, R2, 0x7f, RZ, 0xc0, !PT ;  /* 0x0000007f02027812 */ /* 0x001fc800078ec0ff */
[----:B------:R-:W-:Y:S02]  /*10840*/  ISETP.NE.AND P1, PT, R2, RZ, PT ;  /* 0x000000ff0200720c */ /* 0x000fe40003f25270 */
[----:B----4-:R-:W-:-:S04]  /*10850*/  SHF.L.U32 R3, R3, 0x1f, RZ ;  /* 0x0000001f03037819 */ /* 0x010fc800000006ff */
[----:B------:R-:W0:Y:S02]  /*10860*/  SYNCS.PHASECHK.TRANS64.TRYWAIT P0, [R0+URZ+0x36860], R3 ;  /* 0x03686003000075a7 */ /* 0x000e24000800017f */
[----:B0-----:R-:W-:Y:S05]  /*10870*/  @!P0 BRA `(.L_x_112) ;  /* 0x0000001800748947 */ /* 0x001fea0003800000 */
.L_x_163:
[----:B------:R-:W-:Y:S05]  /*10880*/  BSYNC B1 ;  /* 0x0000000000017941 */ /* 0x000fea0003800000 */
.L_x_111:
[----:B------:R-:W-:Y:S04]  /*10890*/  BSSY B1, `(.L_x_113) ;  /* 0x0000009000017945 */ /* 0x000fe80003800000 */
[----:B------:R-:W-:Y:S05]  /*108a0*/  @P1 BRA `(.L_x_114) ;  /* 0x00000000001c1947 */ /* 0x000fea0003800000 */
[----:B------:R-:W4:Y:S01]  /*108b0*/  S2R R2, SR_TID.X ;  /* 0x0000000000027919 */ /* 0x000f220000002100 */
[----:B0-----:R-:W-:-:S04]  /*108c0*/  IMAD.MOV.U32 R3, RZ, RZ, 0xa800 ;  /* 0x0000a800ff037424 */ /* 0x001fc800078e00ff */
[----:B------:R0:W-:Y:S01]  /*108d0*/  SYNCS.ARRIVE.TRANS64 RZ, [R0+URZ+0x36850], R3 ;  /* 0x0368500300ff79a7 */ /* 0x0001e2000800003f */
[----:B----4-:R-:W-:-:S04]  /*108e0*/  LOP3.LUT R2, R2, 0x1f, RZ, 0xc0, !PT ;  /* 0x0000001f02027812 */ /* 0x010fc800078ec0ff */
[----:B------:R-:W-:-:S13]  /*108f0*/  ISETP.NE.AND P0, PT, R2, RZ, PT ;  /* 0x000000ff0200720c */ /* 0x000fda0003f05270 */
[----:B0-----:R-:W-:Y:S05]  /*10900*/  @!P0 BRA `(.L_x_114) ;  /* 0x0000000000048947 */ /* 0x001fea0003800000 */
[----:B------:R-:W-:Y:S01]  /*10910*/  BPT.TRAP 0x1 ;  /* 0x000000040000795c */ /* 0x000fe20000300000 */
.L_x_114:
[----:B------:R-:W-:Y:S05]  /*10920*/  BSYNC B1 ;  /* 0x0000000000017941 */ /* 0x000fea0003800000 */
.L_x_113:
[----:B------:R-:W4:Y:S01]  /*10930*/  LDL R2, [R1+0x4] ;  /* 0x0000040001027983 */ /* 0x000f220000100800 */
[----:B------:R-:W-:Y:S01]  /*10940*/  IMAD R9, R18, 0xa800, R9 ;  /* 0x0000a80012097824 */ /* 0x000fe200078e0209 */
[----:B------:R-:W-:Y:S01]  /*10950*/  UIADD3 UR4, UP0, UR38, 0x470, URZ ;  /* 0x0000047026047890 */ /* 0x000fe2000ff1e03f */
[----:B------:R-:W-:Y:S01]  /*10960*/  PLOP3.LUT P0, PT, PT, PT, PT, 0x80, 0x0 ;  /* 0x000000000000781c */ /* 0x000fe20003f0f070 */
[----:B------:R-:W-:Y:S01]  /*10970*/  UMOV UR6, 0x0 ;  /* 0x0000000000067882 */ /* 0x000fe20000000000 */
[----:B0-----:R-:W-:Y:S01]  /*10980*/  IADD3 R0, R0, 0x36850, RZ ;  /* 0x0003685000007810 */ /* 0x001fe20007ffe0ff */
[----:B------:R-:W-:Y:S01]  /*10990*/  VIADD R3, R9, 0x400 ;  /* 0x0000040009037836 */ /* 0x000fe20000000000 */
[----:B------:R-:W-:Y:S01]  /*109a0*/  UIADD3.X UR5, URZ, UR39, URZ, UP0, !UPT ;  /* 0x000000273f057290 */ /* 0x000fe200087fe43f */
[----:B------:R-:W-:Y:S01]  /*109b0*/  UMOV UR7, 0x14f00000 ;  /* 0x14f0000000077882 */ /* 0x000fe20000000000 */
[----:B------:R-:W-:Y:S01]  /*109c0*/  UMOV UR10, URZ ;  /* 0x0000003f000a7c82 */ /* 0x000fe20008000000 */
[----:B----4-:R-:W-:-:S09]  /*109d0*/  IMAD R2, R2, 0x70, RZ ;  /* 0x0000007002027824 */ /* 0x010fd200078e02ff */
.L_x_115:
        /* <DEDUP_REMOVED lines=10> */
[----:B------:R-:W-:Y:S01]  /*10a80*/  PLOP3.LUT P0, PT, PT, PT, PT, 0x80, 0x0 ;  /* 0x000000000000781c */ /* 0x000fe20003f0f070 */
[----:B------:R-:W-:Y:S01]  /*10a90*/  VIADD R3, R9, 0x3c00 ;  /* 0x00003c0009037836 */ /* 0x000fe20000000000 */
[----:B------:R-:W-:Y:S01]  /*10aa0*/  UMOV UR6, 0x0 ;  /* 0x0000000000067882 */ /* 0x000fe20000000000 */
[----:B------:R-:W-:Y:S01]  /*10ab0*/  UMOV UR7, 0x14f00000 ;  /* 0x14f0000000077882 */ /* 0x000fe20000000000 */
[----:B------:R-:W-:-:S09]  /*10ac0*/  UMOV UR10, 0x40 ;  /* 0x00000040000a7882 */ /* 0x000fd20000000000 */
.L_x_116:
        /* <DEDUP_REMOVED lines=15> */
.L_x_117:
        /* <DEDUP_REMOVED lines=10> */
.L_x_110:
[----:B------:R-:W-:Y:S05]  /*10c60*/  BSYNC B0 ;  /* 0x0000000000007941 */ /* 0x000fea0003800000 */
.L_x_109:
[----:B--2---:R-:W2:Y:S01]  /*10c70*/  LDL.LU R5, [R1+0x28] ;  /* 0x0000280001057983 */ /* 0x004ea20000300800 */
[----:B------:R-:W-:Y:S01]  /*10c80*/  VIADD R18, R18, 0x1 ;  /* 0x0000000112127836 */ /* 0x000fe20000000000 */
[----:B------:R-:W-:Y:S02]  /*10c90*/  ULDC UR4, c[0x0][0xc34] ;  /* 0x00030d0000047ab9 */ /* 0x000fe40000000800 */
[----:B------:R-:W4:Y:S04]  /*10ca0*/  LDL.LU R4, [R1] ;  /* 0x0000000001047983 */ /* 0x000f280000300800 */
[----:B------:R-:W5:Y:S01]  /*10cb0*/  LDL.LU R3, [R1+0x30] ;  /* 0x0000300001037983 */ /* 0x000f620000300800 */
[----:B------:R-:W-:-:S04]  /*10cc0*/  ISETP.NE.AND P0, PT, R18, 0x2, PT ;  /* 0x000000021200780c */ /* 0x000fc80003f05270 */
[----:B------:R-:W-:Y:S02]  /*10cd0*/  SEL R0, RZ, 0x1, P0 ;  /* 0x00000001ff007807 */ /* 0x000fe40000000000 */
[----:B------:R-:W-:Y:S01]  /*10ce0*/  SEL R18, R18, RZ, P0 ;  /* 0x000000ff12127207 */ /* 0x000fe20000000000 */
[----:B--2---:R-:W-:Y:S01]  /*10cf0*/  VIADD R5, R5, UR37 ;  /* 0x0000002505057c36 */ /* 0x004fe20008000000 */
[----:B----4-:R-:W-:-:S04]  /*10d00*/  LOP3.LUT R4, R4, R0, RZ, 0x3c, !PT ;  /* 0x0000000004047212 */ /* 0x010fc800078e3cff */
[----:B------:R0:W-:Y:S01]  /*10d10*/  STL [R1+0x28], R5 ;  /* 0x0000280501007387 */ /* 0x0001e20000100800 */
[----:B------:R-:W-:Y:S02]  /*10d20*/  ISETP.GE.AND P1, PT, R5, UR4, PT ;  /* 0x0000000405007c0c */ /* 0x000fe4000bf26270 */
[----:B-----5:R-:W-:-:S05]  /*10d30*/  IADD3 R3, R3, 0x1, RZ ;  /* 0x0000000103037810 */ /* 0x020fca0007ffe0ff */
[----:B------:R0:W-:Y:S04]  /*10d40*/  STL [R1+0x30], R3 ;  /* 0x0000300301007387 */ /* 0x0001e80000100800 */
[----:B------:R0:W-:Y:S02]  /*10d50*/  STL [R1], R4 ;  /* 0x0000000401007387 */ /* 0x0001e40000100800 */
[----:B------:R-:W-:Y:S05]  /*10d60*/  @!P1 BRA `(.L_x_118) ;  /* 0xffffffbc00bc9947 */ /* 0x000fea000383ffff */
[----:B------:R-:W-:-:S07]  /*10d70*/  LOP3.LUT R2, R3, 0x1, RZ, 0xc, !PT ;  /* 0x0000000103027812 */ /* 0x000fce00078e0cff */
.L_x_38:
[----:B0-----:R-:W0:Y:S01]  /*10d80*/  S2R R3, SR_CgaCtaId ;  /* 0x0000000000037919 */ /* 0x001e220000008800 */
[----:B------:R-:W-:Y:S01]  /*10d90*/  MOV R0, 0x400 ;  /* 0x0000040000007802 */ /* 0x000fe20000000f00 */
[----:B------:R-:W-:Y:S03]  /*10da0*/  BSSY B0, `(.L_x_119) ;  /* 0x0000005000007945 */ /* 0x000fe60003800000 */
[----:B0-----:R-:W-:Y:S02]  /*10db0*/  LEA R0, R3, R0, 0x18 ;  /* 0x0000000003007211 */ /* 0x001fe400078ec0ff */
[----:B------:R-:W-:-:S04]  /*10dc0*/  SHF.L.U32 R3, R2, 0x1f, RZ ;  /* 0x0000001f02037819 */ /* 0x000fc800000006ff */
[----:B------:R-:W0:Y:S02]  /*10dd0*/  SYNCS.PHASECHK.TRANS64.TRYWAIT P0, [R0+URZ+0x36820], R3 ;  /* 0x03682003000075a7 */ /* 0x000e24000800017f */
[----:B0-----:R-:W-:Y:S05]  /*10de0*/  @!P0 BRA `(.L_x_120) ;  /* 0x00000014002c8947 */ /* 0x001fea0003800000 */
.L_x_164:
[----:B------:R-:W-:Y:S05]  /*10df0*/  BSYNC B0 ;  /* 0x0000000000007941 */ /* 0x000fea0003800000 */
.L_x_119:
[----:B------:R-:W-:-:S03]  /*10e00*/  UMOV UR4, 0xffffffff ;  /* 0xffffffff00047882 */ /* 0x000fc60000000000 */
[----:B------:R-:W-:Y:S05]  /*10e10*/  BRA.DIV UR4, `(.L_x_121) ;  /* 0x0000001604347947 */ /* 0x000fea000b800000 */
[----:B------:R-:W2:Y:S02]  /*10e20*/  S2R R2, SR_TID.X ;  /* 0x0000000000027919 */ /* 0x000ea40000002100 */
[----:B--2---:R-:W-:-:S04]  /*10e30*/  SHF.R.U32.HI R2, RZ, 0x5, R2 ;  /* 0x00000005ff027819 */ /* 0x004fc80000011602 */
[----:B------:R-:W-:-:S05]  /*10e40*/  LOP3.LUT R2, R2, 0x3, RZ, 0xc0, !PT ;  /* 0x0000000302027812 */ /* 0x000fca00078ec0ff */
[----:B------:R2:W4:Y:S02]  /*10e50*/  SHFL.IDX PT, R14, R2, RZ, 0x1f ;  /* 0x00001fff020e7589 */ /* 0x00052400000e0000 */
.L_x_167:
[----:B----4-:R-:W-:Y:S01]  /*10e60*/  ISETP.NE.AND P0, PT, R14, RZ, PT ;  /* 0x000000ff0e00720c */ /* 0x010fe20003f05270 */
[----:B------:R-:W-:-:S12]  /*10e70*/  BSSY B0, `(.L_x_122) ;  /* 0x0000025000007945 */ /* 0x000fd80003800000 */
[----:B------:R-:W-:Y:S05]  /*10e80*/  @P0 BRA `(.L_x_123) ;  /* 0x00000000008c0947 */ /* 0x000fea0003800000 */
[----:B------:R-:W-:-:S03]  /*10e90*/  UMOV UR4, 0xffffffff ;  /* 0xffffffff00047882 */ /* 0x000fc60000000000 */
[----:B------:R-:W-:Y:S05]  /*10ea0*/  BRA.DIV UR4, `(.L_x_124) ;  /* 0x0000001604447947 */ /* 0x000fea000b800000 */
[----:B------:R-:W-:-:S13]  /*10eb0*/  ELECT P6, URZ, PT ;  /* 0x00000000003f782f */ /* 0x000fda00038c0000 */
.L_x_170:
[----:B------:R-:W-:Y:S05]  /*10ec0*/  @!P6 BRA `(.L_x_123) ;  /* 0x00000000007ce947 */ /* 0x000fea0003800000 */
[----:B--2---:R-:W2:Y:S02]  /*10ed0*/  LDL.LU R2, [R1+0x34] ;  /* 0x0000340001027983 */ /* 0x004ea40000300800 */
[----:B--2---:R-:W-:-:S04]  /*10ee0*/  LOP3.LUT R2, R2, 0x2, RZ, 0xfc, !PT ;  /* 0x0000000202027812 */ /* 0x004fc800078efcff */
[----:B------:R-:W-:-:S13]  /*10ef0*/  ISETP.NE.AND P2, PT, R2, 0x3, PT ;  /* 0x000000030200780c */ /* 0x000fda0003f45270 */
[----:B------:R-:W-:Y:S05]  /*10f00*/  @!P2 BRA `(.L_x_125) ;  /* 0x000000000004a947 */ /* 0x000fea0003800000 */
[----:B------:R-:W-:Y:S01]  /*10f10*/  BPT.TRAP 0x1 ;  /* 0x000000040000795c */ /* 0x000fe20000300000 */
.L_x_125:
[----:B-1----:R-:W2:Y:S01]  /*10f20*/  LDL.LU R7, [R1] ;  /* 0x0000000001077983 */ /* 0x002ea20000300800 */
[----:B0-----:R-:W-:Y:S02]  /*10f30*/  VIADD R3, R0, 0x36840 ;  /* 0x0003684000037836 */ /* 0x001fe40000000000 */
[C---:B------:R-:W-:Y:S02]  /*10f40*/  VIADD R2, R18.reuse, 0x1 ;  /* 0x0000000112027836 */ /* 0x040fe40000000000 */
[----:B------:R-:W-:-:S03]  /*10f50*/  IMAD R6, R18, 0x8, R3 ;  /* 0x0000000812067824 */ /* 0x000fc600078e0203 */
[----:B------:R-:W-:-:S04]  /*10f60*/  ISETP.NE.AND P1, PT, R2, 0x2, PT ;  /* 0x000000020200780c */ /* 0x000fc80003f25270 */
[----:B------:R-:W-:Y:S02]  /*10f70*/  SEL R4, RZ, 0x1, P1 ;  /* 0x00000001ff047807 */ /* 0x000fe40000800000 */
[C---:B--2---:R-:W-:Y:S02]  /*10f80*/  SHF.L.U32 R5, R7.reuse, 0x1f, RZ ;  /* 0x0000001f07057819 */ /* 0x044fe400000006ff */
[----:B------:R-:W-:Y:S02]  /*10f90*/  LOP3.LUT R7, R7, R4, RZ, 0x3c, !PT ;  /* 0x0000000407077212 */ /* 0x000fe400078e3cff */
[----:B------:R-:W0:Y:S01]  /*10fa0*/  SYNCS.PHASECHK.TRANS64.TRYWAIT P0, [R6+URZ], R5 ;  /* 0x00000005060075a7 */ /* 0x000e22000800017f */
[----:B------:R-:W-:Y:S02]  /*10fb0*/  SEL R4, R2, RZ, P1 ;  /* 0x000000ff02047207 */ /* 0x000fe40000800000 */
[----:B------:R-:W-:-:S03]  /*10fc0*/  SHF.L.U32 R2, R7, 0x1f, RZ ;  /* 0x0000001f07027819 */ /* 0x000fc600000006ff */
[----:B------:R-:W-:Y:S01]  /*10fd0*/  IMAD R3, R4, 0x8, R3 ;  /* 0x0000000804037824 */ /* 0x000fe200078e0203 */
[----:B0-----:R-:W-:Y:S06]  /*10fe0*/  @!P0 BRA `(.L_x_126) ;  /* 0x0000001400148947 */ /* 0x001fec0003800000 */
.L_x_171:
[----:B------:R-:W1:Y:S02]  /*10ff0*/  SYNCS.PHASECHK.TRANS64.TRYWAIT P0, [R3+URZ], R2 ;  /* 0x00000002030075a7 */ /* 0x000e64000800017f */
[----:B-1----:R-:W-:Y:S05]  /*11000*/  @!P0 BRA `(.L_x_127) ;  /* 0x0000001400208947 */ /* 0x002fea0003800000 */
.L_x_172:
[----:B------:R-:W-:Y:S05]  /*11010*/  @!P2 BRA `(.L_x_128) ;  /* 0x000000000004a947 */ /* 0x000fea0003800000 */
[----:B------:R-:W-:Y:S01]  /*11020*/  BPT.TRAP 0x1 ;  /* 0x000000040000795c */ /* 0x000fe20000300000 */
.L_x_128:
[----:B-1----:R-:W-:-:S05]  /*11030*/  VIADD R3, R0, 0x36860 ;  /* 0x0003686000037836 */ /* 0x002fca0000000000 */
[----:B------:R-:W-:-:S04]  /*11040*/  LEA R18, R18, R3, 0x3 ;  /* 0x0000000312127211 */ /* 0x000fc800078e18ff */
[----:B------:R-:W1:Y:S02]  /*11050*/  SYNCS.PHASECHK.TRANS64.TRYWAIT P0, [R18+URZ], R5 ;  /* 0x00000005120075a7 */ /* 0x000e64000800017f */
[----:B-1----:R-:W-:Y:S05]  /*11060*/  @!P0 BRA `(.L_x_129) ;  /* 0x00000014001c8947 */ /* 0x002fea0003800000 */
.L_x_173:
[----:B------:R-:W-:-:S07]  /*11070*/  IMAD R3, R4, 0x8, R3 ;  /* 0x0000000804037824 */ /* 0x000fce00078e0203 */
.L_x_130:
[----:B--2---:R2:W4:Y:S02]  /*11080*/  SYNCS.PHASECHK.TRANS64.TRYWAIT P0, [R3+URZ], R2 ;  /* 0x00000002030075a7 */ /* 0x004524000800017f */
[----:B----4-:R-:W-:Y:S05]  /*11090*/  @!P0 NANOSLEEP.SYNCS 0x989680 ;  /* 0x009896800000895d */ /* 0x010fea0003900000 */
[----:B------:R-:W4:Y:S02]  /*110a0*/  @!P0 SYNCS.PHASECHK.TRANS64 P0, [R3+URZ], R2 ;  /* 0x00000002030085a7 */ /* 0x000f24000800007f */
[----:B----4-:R-:W-:Y:S05]  /*110b0*/  @!P0 BRA `(.L_x_130) ;  /* 0xfffffffc00f08947 */ /* 0x010fea000383ffff */
.L_x_123:
[----:B------:R-:W-:Y:S05]  /*110c0*/  BSYNC B0 ;  /* 0x0000000000007941 */ /* 0x000fea0003800000 */
.L_x_122:
[----:B------:R-:W-:Y:S05]  /*110d0*/  EXIT ;  /* 0x000000000000794d */ /* 0x000fea0003800000 */
.L_x_10:
[----:B0-----:R-:W-:-:S04]  /*110e0*/  IMAD.U32 R3, RZ, RZ, UR37 ;  /* 0x00000025ff037e24 */ /* 0x001fc8000f8e00ff */
[----:B------:R0:W1:Y:S03]  /*110f0*/  SYNCS.PHASECHK.TRANS64.TRYWAIT P1, [R3+URZ+0x36800], R0 ;  /* 0x03680000030075a7 */ /* 0x000066000802017f */
[----:B-1----:R-:W-:Y:S05]  /*11100*/  @!P1 NANOSLEEP.SYNCS 0x989680 ;  /* 0x009896800000995d */ /* 0x002fea0003900000 */
[----:B------:R-:W1:Y:S02]  /*11110*/  @!P1 SYNCS.PHASECHK.TRANS64 P1, [R3+URZ+0x36800], R0 ;  /* 0x03680000030095a7 */ /* 0x000e64000802007f */
[----:B-1----:R-:W-:Y:S05]  /*11120*/  @!P1 BRA `(.L_x_10) ;  /* 0xfffffffc00ec9947 */ /* 0x002fea000383ffff */
[----:B------:R-:W-:Y:S05]  /*11130*/  BRA `(.L_x_131) ;  /* 0xffffff00001c7947 */ /* 0x000fea000383ffff */
.L_x_14:
[----:B-1----:R1:W2:Y:S02]  /*11140*/  SYNCS.PHASECHK.TRANS64.TRYWAIT P2, [R0+URZ+0x36830], R3 ;  /* 0x03683003000075a7 */ /* 0x0022a4000804017f */
[----:B--2---:R-:W-:Y:S05]  /*11150*/  @!P2 NANOSLEEP.SYNCS 0x989680 ;  /* 0x009896800000a95d */ /* 0x004fea0003900000 */
[----:B------:R-:W2:Y:S02]  /*11160*/  @!P2 SYNCS.PHASECHK.TRANS64 P2, [R0+URZ+0x36830], R3 ;  /* 0x036830030000a5a7 */ /* 0x000ea4000804007f */
[----:B--2---:R-:W-:Y:S05]  /*11170*/  @!P2 BRA `(.L_x_14) ;  /* 0xfffffffc00f0a947 */ /* 0x004fea000383ffff */
[----:B------:R-:W-:Y:S05]  /*11180*/  BRA `(.L_x_13) ;  /* 0xffffff0000487947 */ /* 0x000fea000383ffff */
.L_x_19:
[----:B-1----:R-:W-:-:S04]  /*11190*/  IMAD.U32 R8, RZ, RZ, UR7 ;  /* 0x00000007ff087e24 */ /* 0x002fc8000f8e00ff */
[----:B------:R1:W2:Y:S03]  /*111a0*/  SYNCS.PHASECHK.TRANS64.TRYWAIT P2, [R8+URZ+0x36830], R5 ;  /* 0x03683005080075a7 */ /* 0x0002a6000804017f */
[----:B--2---:R-:W-:Y:S05]  /*111b0*/  @!P2 NANOSLEEP.SYNCS 0x989680 ;  /* 0x009896800000a95d */ /* 0x004fea0003900000 */
[----:B------:R-:W2:Y:S02]  /*111c0*/  @!P2 SYNCS.PHASECHK.TRANS64 P2, [R8+URZ+0x36830], R5 ;  /* 0x036830050800a5a7 */ /* 0x000ea4000804007f */
[----:B--2---:R-:W-:Y:S05]  /*111d0*/  @!P2 BRA `(.L_x_19) ;  /* 0xfffffffc00eca947 */ /* 0x004fea000383ffff */
[----:B------:R-:W-:Y:S05]  /*111e0*/  BRA `(.L_x_18) ;  /* 0xffffff4c00307947 */ /* 0x000fea000383ffff */
.L_x_23:
[----:B01----:R-:W-:-:S04]  /*111f0*/  IMAD.U32 R5, RZ, RZ, UR10 ;  /* 0x0000000aff057e24 */ /* 0x003fc8000f8e00ff */
[----:B------:R0:W1:Y:S03]  /*11200*/  SYNCS.PHASECHK.TRANS64.TRYWAIT P2, [R5+URZ+0x36850], R0 ;  /* 0x03685000050075a7 */ /* 0x000066000804017f */
[----:B-1----:R-:W-:Y:S05]  /*11210*/  @!P2 NANOSLEEP.SYNCS 0x989680 ;  /* 0x009896800000a95d */ /* 0x002fea0003900000 */
[----:B------:R-:W1:Y:S02]  /*11220*/  @!P2 SYNCS.PHASECHK.TRANS64 P2, [R5+URZ+0x36850], R0 ;  /* 0x036850000500a5a7 */ /* 0x000e64000804007f */
[----:B-1----:R-:W-:Y:S05]  /*11230*/  @!P2 BRA `(.L_x_23) ;  /* 0xfffffffc00eca947 */ /* 0x002fea000383ffff */
[----:B------:R-:W-:Y:S05]  /*11240*/  BRA `(.L_x_22) ;  /* 0xffffff70007c7947 */ /* 0x000fea000383ffff */
.L_x_28:
[----:B-1----:R-:W-:-:S04]  /*11250*/  IMAD.U32 R9, RZ, RZ, UR12 ;  /* 0x0000000cff097e24 */ /* 0x002fc8000f8e00ff */
[----:B------:R1:W2:Y:S03]  /*11260*/  SYNCS.PHASECHK.TRANS64.TRYWAIT P0, [R9+URZ+0x36850], R0 ;  /* 0x03685000090075a7 */ /* 0x0002a6000800017f */
[----:B--2---:R-:W-:Y:S05]  /*11270*/  @!P0 NANOSLEEP.SYNCS 0x989680 ;  /* 0x009896800000895d */ /* 0x004fea0003900000 */
[----:B------:R-:W2:Y:S02]  /*11280*/  @!P0 SYNCS.PHASECHK.TRANS64 P0, [R9+URZ+0x36850], R0 ;  /* 0x03685000090085a7 */ /* 0x000ea4000800007f */
[----:B--2---:R-:W-:Y:S05]  /*11290*/  @!P0 BRA `(.L_x_28) ;  /* 0xfffffffc00ec8947 */ /* 0x004fea000383ffff */
[----:B------:R-:W-:Y:S05]  /*112a0*/  BRA `(.L_x_27) ;  /* 0xffffff9400087947 */ /* 0x000fea000383ffff */
.L_x_42:
[----:B0-----:R-:W0:Y:S01]  /*112b0*/  S2R R0, SR_TID.X ;  /* 0x0000000000007919 */ /* 0x001e220000002100 */
[----:B------:R-:W-:Y:S01]  /*112c0*/  BSSY B0, `(.L_x_132) ;  /* 0x000000a000007945 */ /* 0x000fe20003800000 */
[----:B------:R-:W-:Y:S02]  /*112d0*/  IMAD.MOV.U32 R12, RZ, RZ, RZ ;  /* 0x000000ffff0c7224 */ /* 0x000fe400078e00ff */
[----:B------:R-:W-:Y:S02]  /*112e0*/  IMAD.MOV.U32 R11, RZ, RZ, 0x1f ;  /* 0x0000001fff0b7424 */ /* 0x000fe400078e00ff */
[----:B------:R-:W-:Y:S01]  /*112f0*/  IMAD.MOV.U32 R15, RZ, RZ, -0x1 ;  /* 0xffffffffff0f7424 */ /* 0x000fe200078e00ff */
[----:B0-----:R-:W-:-:S04]  /*11300*/  SHF.R.U32.HI R0, RZ, 0x5, R0 ;  /* 0x00000005ff007819 */ /* 0x001fc80000011600 */
[----:B------:R-:W-:-:S04]  /*11310*/  LOP3.LUT R0, R0, 0x3, RZ, 0xc0, !PT ;  /* 0x0000000300007812 */ /* 0x000fc800078ec0ff */
[----:B------:R-:W-:-:S07]  /*11320*/  MOV R13, R0 ;  /* 0x00000000000d7202 */ /* 0x000fce0000000f00 */
[----:B--2---:R-:W-:Y:S05]  /*11330*/  WARPSYNC.COLLECTIVE R15, `(.L_x_133) ;  /* 0x000000000f087348 */ /* 0x004fea0003c00000 */
[----:B------:R0:W1:Y:S02]  /*11340*/  SHFL.IDX P6, R14, R13, R12, R11 ;  /* 0x0000000c0d0e7389 */ /* 0x00006400000c000b */
[----:B012---:R-:W-:Y:S01]  /*11350*/  ENDCOLLECTIVE ;  /* 0x000000000000791b */ /* 0x007fe20003800000 */
.L_x_133:
[----:B------:R-:W-:Y:S05]  /*11360*/  BSYNC B0 ;  /* 0x0000000000007941 */ /* 0x000fea0003800000 */
.L_x_132:
[----:B------:R-:W-:Y:S05]  /*11370*/  BRA `(.L_x_134) ;  /* 0xffffffbc00f47947 */ /* 0x000fea000383ffff */
.L_x_44:
[----:B------:R-:W-:Y:S01]  /*11380*/  BSSY B0, `(.L_x_135) ;  /* 0x0000006000007945 */ /* 0x000fe20003800000 */
[----:B------:R-:W-:-:S07]  /*11390*/  IMAD.MOV.U32 R15, RZ, RZ, -0x1 ;  /* 0xffffffffff0f7424 */ /* 0x000fce00078e00ff */
[----:B0-2---:R-:W-:Y:S05]  /*113a0*/  WARPSYNC.COLLECTIVE R15, `(.L_x_136) ;  /* 0x000000000f0c7348 */ /* 0x005fea0003c00000 */
[----:B------:R-:W-:Y:S02]  /*113b0*/  ELECT P6, UR62, PT ;  /* 0x00000000003e782f */ /* 0x000fe400038c0000 */
[----:B------:R-:W-:Y:S01]  /*113c0*/  MOV R14, UR62 ;  /* 0x0000003e000e7c02 */ /* 0x000fe20008000f00 */
[----:B0-2---:R-:W-:Y:S10]  /*113d0*/  ENDCOLLECTIVE ;  /* 0x000000000000791b */ /* 0x005ff40003800000 */
.L_x_136:
[----:B------:R-:W-:Y:S05]  /*113e0*/  BSYNC B0 ;  /* 0x0000000000007941 */ /* 0x000fea0003800000 */
.L_x_135:
[----:B------:R-:W-:Y:S05]  /*113f0*/  BRA `(.L_x_137) ;  /* 0xffffffbc00f47947 */ /* 0x000fea000383ffff */
.L_x_46:
[----:B0-----:R0:W3:Y:S02]  /*11400*/  SYNCS.PHASECHK.TRANS64.TRYWAIT P0, [R0+URZ+0x36840], R2 ;  /* 0x03684002000075a7 */ /* 0x0010e4000800017f */
[----:B---3--:R-:W-:Y:S05]  /*11410*/  @!P0 NANOSLEEP.SYNCS 0x989680 ;  /* 0x009896800000895d */ /* 0x008fea0003900000 */
[----:B------:R-:W3:Y:S02]  /*11420*/  @!P0 SYNCS.PHASECHK.TRANS64 P0, [R0+URZ+0x36840], R2 ;  /* 0x03684002000085a7 */ /* 0x000ee4000800007f */
[----:B---3--:R-:W-:Y:S05]  /*11430*/  @!P0 BRA `(.L_x_46) ;  /* 0xfffffffc00f08947 */ /* 0x008fea000383ffff */
[----:B------:R-:W-:Y:S05]  /*11440*/  BRA `(.L_x_138) ;  /* 0xffffffc000507947 */ /* 0x000fea000383ffff */
.L_x_49:
[----:B------:R-:W-:Y:S01]  /*11450*/  IMAD.MOV.U32 R13, RZ, RZ, R2 ;  /* 0x000000ffff0d7224 */ /* 0x000fe200078e0002 */
[----:B------:R-:W-:Y:S01]  /*11460*/  MOV R12, RZ ;  /* 0x000000ff000c7202 */ /* 0x000fe20000000f00 */
[----:B------:R-:W-:Y:S01]  /*11470*/  IMAD.MOV.U32 R11, RZ, RZ, 0x181f ;  /* 0x0000181fff0b7424 */ /* 0x000fe200078e00ff */
[----:B------:R-:W0:Y:S01]  /*11480*/  S2R R9, SR_TID.X ;  /* 0x0000000000097919 */ /* 0x000e220000002100 */
[----:B------:R-:W-:-:S07]  /*11490*/  IMAD.MOV.U32 R15, RZ, RZ, -0x1 ;  /* 0xffffffffff0f7424 */ /* 0x000fce00078e00ff */
[----:B0----5:R-:W-:Y:S05]  /*114a0*/  WARPSYNC.COLLECTIVE R15, `(.L_x_139) ;  /* 0x000000000f087348 */ /* 0x021fea0003c00000 */
[----:B------:R1:W2:Y:S02]  /*114b0*/  SHFL.IDX P6, R14, R13, R12, R11 ;  /* 0x0000000c0d0e7389 */ /* 0x0002a400000c000b */
[----:B012--5:R-:W-:Y:S01]  /*114c0*/  ENDCOLLECTIVE ;  /* 0x000000000000791b */ /* 0x027fe20003800000 */
.L_x_139:
[----:B------:R-:W-:Y:S02]  /*114d0*/  IMAD.MOV.U32 R13, RZ, RZ, R0 ;  /* 0x000000ffff0d7224 */ /* 0x000fe400078e0000 */
[----:B------:R-:W-:-:S07]  /*114e0*/  IMAD.MOV.U32 R6, RZ, RZ, R14 ;  /* 0x000000ffff067224 */ /* 0x000fce00078e000e */
[----:B------:R-:W-:Y:S05]  /*114f0*/  WARPSYNC.COLLECTIVE R15, `(.L_x_140) ;  /* 0x000000000f087348 */ /* 0x000fea0003c00000 */
[----:B------:R0:W1:Y:S02]  /*11500*/  SHFL.IDX P6, R14, R13, R12, R11 ;  /* 0x0000000c0d0e7389 */ /* 0x00006400000c000b */
[----:B01----:R-:W-:Y:S01]  /*11510*/  ENDCOLLECTIVE ;  /* 0x000000000000791b */ /* 0x003fe20003800000 */
.L_x_140:
[----:B------:R-:W-:Y:S01]  /*11520*/  ULDC UR4, c[0x0][0x288] ;  /* 0x0000a20000047ab9 */ /* 0x000fe20000000800 */
[----:B------:R-:W-:Y:S01]  /*11530*/  LOP3.LUT R9, R9, 0x7f, RZ, 0xc0, !PT ;  /* 0x0000007f09097812 */ /* 0x000fe200078ec0ff */
[----:B------:R-:W-:Y:S02]  /*11540*/  IMAD R3, R8, UR4, RZ ;  /* 0x0000000408037c24 */ /* 0x000fe4000f8e02ff */
[----:B------:R-:W0:Y:S01]  /*11550*/  S2R R8, SR_TID.X ;  /* 0x0000000000087919 */ /* 0x000e220000002100 */
[----:B------:R-:W-:-:S05]  /*11560*/  SHF.R.U32.HI R9, RZ, 0x3, R9 ;  /* 0x00000003ff097819 */ /* 0x000fca0000011609 */
[----:B------:R-:W-:Y:S02]  /*11570*/  IMAD.IADD R4, R9, 0x1, R4 ;  /* 0x0000000109047824 */ /* 0x000fe400078e0204 */
[----:B------:R-:W-:Y:S02]  /*11580*/  IMAD.MOV.U32 R13, RZ, RZ, R2 ;  /* 0x000000ffff0d7224 */ /* 0x000fe400078e0002 */
[----:B------:R-:W-:Y:S01]  /*11590*/  IMAD.MOV.U32 R12, RZ, RZ, 0x1 ;  /* 0x00000001ff0c7424 */ /* 0x000fe200078e00ff */
[C---:B------:R-:W-:Y:S01]  /*115a0*/  ISETP.GE.AND P3, PT, R4.reuse, R3, PT ;  /* 0x000000030400720c */ /* 0x040fe20003f66270 */
[----:B------:R-:W-:Y:S02]  /*115b0*/  VIADD R5, R4, 0x10 ;  /* 0x0000001004057836 */ /* 0x000fe40000000000 */
[----:B------:R-:W-:-:S10]  /*115c0*/  IMAD.MOV.U32 R7, RZ, RZ, R14 ;  /* 0x000000ffff077224 */ /* 0x000fd400078e000e */
[----:B0-----:R-:W-:Y:S05]  /*115d0*/  WARPSYNC.COLLECTIVE R15, `(.L_x_141) ;  /* 0x000000000f087348 */ /* 0x001fea0003c00000 */
[----:B------:R1:W2:Y:S02]  /*115e0*/  SHFL.IDX P6, R14, R13, R12, R11 ;  /* 0x0000000c0d0e7389 */ /* 0x0002a400000c000b */
[----:B012---:R-:W-:Y:S01]  /*115f0*/  ENDCOLLECTIVE ;  /* 0x000000000000791b */ /* 0x007fe20003800000 */
.L_x_141:
[----:B------:R-:W-:Y:S01]  /*11600*/  SHF.L.U32 R8, R8, 0x3, RZ ;  /* 0x0000000308087819 */ /* 0x000fe200000006ff */
[----:B------:R-:W-:-:S03]  /*11610*/  IMAD.MOV.U32 R13, RZ, RZ, R0 ;  /* 0x000000ffff0d7224 */ /* 0x000fc600078e0000 */
[----:B------:R-:W-:-:S04]  /*11620*/  LOP3.LUT R8, R8, 0x38, RZ, 0xc0, !PT ;  /* 0x0000003808087812 */ /* 0x000fc800078ec0ff */
[----:B------:R-:W-:-:S05]  /*11630*/  @!P3 LEA R7, P5, R8, R7, 0x1 ;  /* 0x000000070807b211 */ /* 0x000fca00078a08ff */
[----:B------:R-:W-:Y:S01]  /*11640*/  @!P3 IMAD.X R6, RZ, RZ, R6, P5 ;  /* 0x000000ffff06b224 */ /* 0x000fe200028e0606 */
[----:B------:R-:W-:-:S07]  /*11650*/  MOV R9, R14 ;  /* 0x0000000e00097202 */ /* 0x000fce0000000f00 */
[----:B------:R-:W-:Y:S05]  /*11660*/  WARPSYNC.COLLECTIVE R15, `(.L_x_142) ;  /* 0x000000000f087348 */ /* 0x000fea0003c00000 */
[----:B------:R0:W1:Y:S02]  /*11670*/  SHFL.IDX P6, R14, R13, R12, R11 ;  /* 0x0000000c0d0e7389 */ /* 0x00006400000c000b */
[----:B01----:R-:W-:Y:S01]  /*11680*/  ENDCOLLECTIVE ;  /* 0x000000000000791b */ /* 0x003fe20003800000 */
.L_x_142:
[----:B------:R-:W-:-:S04]  /*11690*/  @!P3 LOP3.LUT R7, R7, R6, RZ, 0x3c, !PT ;  /* 0x000000060707b212 */ /* 0x000fc800078e3cff */
[----:B------:R-:W-:-:S04]  /*116a0*/  @!P3 LOP3.LUT R6, R7, R6, RZ, 0x3c, !PT ;  /* 0x000000060706b212 */ /* 0x000fc800078e3cff */
[----:B------:R-:W-:Y:S01]  /*116b0*/  @!P3 LOP3.LUT R7, R7, R6, RZ, 0x3c, !PT ;  /* 0x000000060707b212 */ /* 0x000fe200078e3cff */
[----:B------:R-:W-:-:S04]  /*116c0*/  IMAD.MOV.U32 R13, RZ, RZ, R2 ;  /* 0x000000ffff0d7224 */ /* 0x000fc800078e0002 */
[----:B------:R-:W-:Y:S01]  /*116d0*/  @!PT LDS RZ, [RZ] ;  /* 0x00000000fffff984 */ /* 0x000fe20000000800 */
[----:B------:R-:W-:Y:S01]  /*116e0*/  @!PT LDS RZ, [RZ] ;  /* 0x00000000fffff984 */ /* 0x000fe20000000800 */
[----:B------:R-:W-:Y:S01]  /*116f0*/  @!PT LDS RZ, [RZ] ;  /* 0x00000000fffff984 */ /* 0x000fe20000000800 */
[----:B------:R0:W-:Y:S01]  /*11700*/  @!P3 LDGSTS.E.BYPASS.LTC128B.128 [R10+0x15400], desc[UR60][R6.64], !P0 ;  /* 0x15400000060abfae */ /* 0x0001e2000c101d7c */
[----:B------:R-:W-:-:S03]  /*11710*/  IMAD.MOV.U32 R12, RZ, RZ, 0x2 ;  /* 0x00000002ff0c7424 */ /* 0x000fc600078e00ff */
[----:B------:R0:W-:Y:S04]  /*11720*/  @!P3 LDGSTS.E.BYPASS.LTC128B.128 [R10+0x19400], desc[UR60][R6.64+0x80], !P1 ;  /* 0x19400080060abfae */ /* 0x0001e8000c901d7c */
[----:B------:R0:W-:Y:S01]  /*11730*/  @!P3 LDGSTS.E.BYPASS.LTC128B.128 [R10+0x1d400], desc[UR60][R6.64+0x100], !P2 ;  /* 0x1d400100060abfae */ /* 0x0001e2000d101d7c */
[----:B------:R-:W-:Y:S01]  /*11740*/  ISETP.GE.AND P3, PT, R5, R3, PT ;  /* 0x000000030500720c */ /* 0x000fe20003f66270 */
[----:B------:R-:W-:-:S12]  /*11750*/  IMAD.MOV.U32 R5, RZ, RZ, R14 ;  /* 0x000000ffff057224 */ /* 0x000fd800078e000e */
[----:B0-----:R-:W-:Y:S05]  /*11760*/  WARPSYNC.COLLECTIVE R15, `(.L_x_143) ;  /* 0x000000000f087348 */ /* 0x001fea0003c00000 */
[----:B------:R1:W2:Y:S02]  /*11770*/  SHFL.IDX P6, R14, R13, R12, R11 ;  /* 0x0000000c0d0e7389 */ /* 0x0002a400000c000b */
[----:B012---:R-:W-:Y:S01]  /*11780*/  ENDCOLLECTIVE ;  /* 0x000000000000791b */ /* 0x007fe20003800000 */
.L_x_143:
[----:B------:R-:W-:Y:S01]  /*11790*/  @!P3 LEA R8, P5, R8, R5, 0x1 ;  /* 0x000000050808b211 */ /* 0x000fe200078a08ff */
[----:B------:R-:W-:-:S04]  /*117a0*/  IMAD.MOV.U32 R13, RZ, RZ, R0 ;  /* 0x000000ffff0d7224 */ /* 0x000fc800078e0000 */
[----:B------:R-:W-:Y:S02]  /*117b0*/  @!P3 IMAD.X R5, RZ, RZ, R9, P5 ;  /* 0x000000ffff05b224 */ /* 0x000fe400028e0609 */
[----:B------:R-:W0:Y:S01]  /*117c0*/  S2R R9, SR_TID.X ;  /* 0x0000000000097919 */ /* 0x000e220000002100 */
[----:B------:R-:W-:Y:S02]  /*117d0*/  @!P3 IMAD.MOV.U32 R6, RZ, RZ, R8 ;  /* 0x000000ffff06b224 */ /* 0x000fe400078e0008 */
[----:B------:R-:W-:Y:S01]  /*117e0*/  @!P3 IMAD.MOV.U32 R7, RZ, RZ, R5 ;  /* 0x000000ffff07b224 */ /* 0x000fe200078e0005 */
[----:B------:R-:W-:-:S04]  /*117f0*/  IADD3 R5, R4, 0x20, RZ ;  /* 0x0000002004057810 */ /* 0x000fc80007ffe0ff */
[----:B------:R-:W-:Y:S01]  /*11800*/  @!PT LDS RZ, [RZ] ;  /* 0x00000000fffff984 */ /* 0x000fe20000000800 */
[----:B------:R-:W-:Y:S01]  /*11810*/  @!PT LDS RZ, [RZ] ;  /* 0x00000000fffff984 */ /* 0x000fe20000000800 */
[----:B------:R-:W-:Y:S01]  /*11820*/  @!PT LDS RZ, [RZ] ;  /* 0x00000000fffff984 */ /* 0x000fe20000000800 */
[----:B------:R1:W-:Y:S04]  /*11830*/  @!P3 LDGSTS.E.BYPASS.LTC128B.128 [R10+0x15c00], desc[UR60][R6.64], !P0 ;  /* 0x15c00000060abfae */ /* 0x0003e8000c101d7c */
[----:B------:R1:W-:Y:S04]  /*11840*/  @!P3 LDGSTS.E.BYPASS.LTC128B.128 [R10+0x19c00], desc[UR60][R6.64+0x80], !P1 ;  /* 0x19c00080060abfae */ /* 0x0003e8000c901d7c */
[----:B------:R1:W-:Y:S01]  /*11850*/  @!P3 LDGSTS.E.BYPASS.LTC128B.128 [R10+0x1dc00], desc[UR60][R6.64+0x100], !P2 ;  /* 0x1dc00100060abfae */ /* 0x0003e2000d101d7c */
[----:B------:R-:W-:Y:S01]  /*11860*/  ISETP.GE.AND P3, PT, R5, R3, PT ;  /* 0x000000030500720c */ /* 0x000fe20003f66270 */
[----:B------:R-:W-:-:S12]  /*11870*/  IMAD.MOV.U32 R5, RZ, RZ, R14 ;  /* 0x000000ffff057224 */ /* 0x000fd800078e000e */
[----:B01----:R-:W-:Y:S05]  /*11880*/  WARPSYNC.COLLECTIVE R15, `(.L_x_144) ;  /* 0x000000000f087348 */ /* 0x003fea0003c00000 */
[----:B------:R2:W3:Y:S02]  /*11890*/  SHFL.IDX P6, R14, R13, R12, R11 ;  /* 0x0000000c0d0e7389 */ /* 0x0004e400000c000b */
[----:B0123--:R-:W-:Y:S01]  /*118a0*/  ENDCOLLECTIVE ;  /* 0x000000000000791b */ /* 0x00ffe20003800000 */
.L_x_144:
[----:B------:R-:W-:Y:S02]  /*118b0*/  IMAD.SHL.U32 R9, R9, 0x8, RZ ;  /* 0x0000000809097824 */ /* 0x000fe400078e00ff */
[----:B------:R-:W-:Y:S01]  /*118c0*/  IMAD.MOV.U32 R13, RZ, RZ, R2 ;  /* 0x000000ffff0d7224 */ /* 0x000fe200078e0002 */
[----:B------:R-:W-:Y:S02]  /*118d0*/  MOV R12, 0x3 ;  /* 0x00000003000c7802 */ /* 0x000fe40000000f00 */
[----:B------:R-:W-:Y:S02]  /*118e0*/  LOP3.LUT R9, R9, 0x38, RZ, 0xc0, !PT ;  /* 0x0000003809097812 */ /* 0x000fe400078ec0ff */
[----:B------:R-:W-:-:S07]  /*118f0*/  MOV R8, R14 ;  /* 0x0000000e00087202 */ /* 0x000fce0000000f00 */
[----:B------:R-:W-:Y:S05]  /*11900*/  WARPSYNC.COLLECTIVE R15, `(.L_x_145) ;  /* 0x000000000f087348 */ /* 0x000fea0003c00000 */
[----:B------:R0:W1:Y:S02]  /*11910*/  SHFL.IDX P6, R14, R13, R12, R11 ;  /* 0x0000000c0d0e7389 */ /* 0x00006400000c000b */
[----:B01----:R-:W-:Y:S01]  /*11920*/  ENDCOLLECTIVE ;  /* 0x000000000000791b */ /* 0x003fe20003800000 */
.L_x_145:
[----:B------:R-:W-:-:S05]  /*11930*/  @!P3 LEA R8, P4, R9, R8, 0x1 ;  /* 0x000000080908b211 */ /* 0x000fca00078808ff */
[----:B------:R-:W-:Y:S02]  /*11940*/  @!P3 IMAD.X R9, RZ, RZ, R5, P4 ;  /* 0x000000ffff09b224 */ /* 0x000fe400020e0605 */
[----:B------:R-:W-:Y:S02]  /*11950*/  @!P3 IMAD.MOV.U32 R6, RZ, RZ, R8 ;  /* 0x000000ffff06b224 */ /* 0x000fe400078e0008 */
[----:B------:R-:W-:Y:S02]  /*11960*/  @!P3 IMAD.MOV.U32 R7, RZ, RZ, R9 ;  /* 0x000000ffff07b224 */ /* 0x000fe400078e0009 */
[----:B------:R-:W0:Y:S01]  /*11970*/  S2R R9, SR_TID.X ;  /* 0x0000000000097919 */ /* 0x000e220000002100 */
[C---:B------:R-:W-:Y:S02]  /*11980*/  VIADD R5, R4.reuse, 0x30 ;  /* 0x0000003004057836 */ /* 0x040fe40000000000 */
[----:B------:R-:W-:Y:S01]  /*11990*/  IMAD.MOV.U32 R13, RZ, RZ, R0 ;  /* 0x000000ffff0d7224 */ /* 0x000fe200078e0000 */
[----:B------:R-:W-:Y:S01]  /*119a0*/  @!PT LDS RZ, [RZ] ;  /* 0x00000000fffff984 */ /* 0x000fe20000000800 */
[----:B------:R-:W-:Y:S01]  /*119b0*/  @!PT LDS RZ, [RZ] ;  /* 0x00000000fffff984 */ /* 0x000fe20000000800 */
[----:B------:R-:W-:Y:S01]  /*119c0*/  @!PT LDS RZ, [RZ] ;  /* 0x00000000fffff984 */ /* 0x000fe20000000800 */
[----:B------:R1:W-:Y:S01]  /*119d0*/  @!P3 LDGSTS.E.BYPASS.LTC128B.128 [R10+0x16400], desc[UR60][R6.64], !P0 ;  /* 0x16400000060abfae */ /* 0x0003e2000c101d7c */
[----:B------:R-:W-:-:S03]  /*119e0*/  VIADD R8, R4, 0x60 ;  /* 0x0000006004087836 */ /* 0x000fc60000000000 */
[----:B------:R1:W-:Y:S04]  /*119f0*/  @!P3 LDGSTS.E.BYPASS.LTC128B.128 [R10+0x1a400], desc[UR60][R6.64+0x80], !P1 ;  /* 0x1a400080060abfae */ /* 0x0003e8000c901d7c */
[----:B------:R1:W-:Y:S01]  /*11a00*/  @!P3 LDGSTS.E.BYPASS.LTC128B.128 [R10+0x1e400], desc[UR60][R6.64+0x100], !P2 ;  /* 0x1e400100060abfae */ /* 0x0003e2000d101d7c */
[----:B------:R-:W-:Y:S01]  /*11a10*/  ISETP.GE.AND P3, PT, R5, R3, PT ;  /* 0x000000030500720c */ /* 0x000fe20003f66270 */
[----:B------:R-:W-:-:S12]  /*11a20*/  IMAD.MOV.U32 R5, RZ, RZ, R14 ;  /* 0x000000ffff057224 */ /* 0x000fd800078e000e */
[----:B01----:R-:W-:Y:S05]  /*11a30*/  WARPSYNC.COLLECTIVE R15, `(.L_x_146) ;  /* 0x000000000f087348 */ /* 0x003fea0003c00000 */
[----:B------:R2:W3:Y:S02]  /*11a40*/  SHFL.IDX P6, R14, R13, R12, R11 ;  /* 0x0000000c0d0e7389 */ /* 0x0004e400000c000b */
[----:B0123--:R-:W-:Y:S01]  /*11a50*/  ENDCOLLECTIVE ;  /* 0x000000000000791b */ /* 0x00ffe20003800000 */
.L_x_146:
[----:B------:R-:W-:Y:S02]  /*11a60*/  IMAD.MOV.U32 R13, RZ, RZ, R2 ;  /* 0x000000ffff0d7224 */ /* 0x000fe400078e0002 */
[----:B------:R-:W-:Y:S02]  /*11a70*/  IMAD.MOV.U32 R12, RZ, RZ, 0x4 ;  /* 0x00000004ff0c7424 */ /* 0x000fe400078e00ff */
[----:B------:R-:W-:-:S05]  /*11a80*/  IMAD.SHL.U32 R9, R9, 0x8, RZ ;  /* 0x0000000809097824 */ /* 0x000fca00078e00ff */
[----:B------:R-:W-:Y:S01]  /*11a90*/  LOP3.LUT R9, R9, 0x38, RZ, 0xc0, !PT ;  /* 0x0000003809097812 */ /* 0x000fe200078ec0ff */
[----:B------:R-:W-:-:S07]  /*11aa0*/  IMAD.MOV.U32 R6, RZ, RZ, R14 ;  /* 0x000000ffff067224 */ /* 0x000fce00078e000e */
[----:B------:R-:W-:Y:S05]  /*11ab0*/  WARPSYNC.COLLECTIVE R15, `(.L_x_147) ;  /* 0x000000000f087348 */ /* 0x000fea0003c00000 */
[----:B------:R0:W1:Y:S02]  /*11ac0*/  SHFL.IDX P6, R14, R13, R12, R11 ;  /* 0x0000000c0d0e7389 */ /* 0x00006400000c000b */
[----:B01----:R-:W-:Y:S01]  /*11ad0*/  ENDCOLLECTIVE ;  /* 0x000000000000791b */ /* 0x003fe20003800000 */
.L_x_147:
[----:B------:R-:W-:-:S05]  /*11ae0*/  @!P3 LEA R6, P4, R9, R6, 0x1 ;  /* 0x000000060906b211 */ /* 0x000fca00078808ff */
[----:B------:R-:W-:-:S05]  /*11af0*/  @!P3 IMAD.X R5, RZ, RZ, R5, P4 ;  /* 0x000000ffff05b224 */ /* 0x000fca00020e0605 */
[----:B------:R-:W-:Y:S01]  /*11b00*/  @!P3 MOV R7, R5 ;  /* 0x000000050007b202 */ /* 0x000fe20000000f00 */
[----:B------:R-:W-:Y:S02]  /*11b10*/  VIADD R5, R4, 0x40 ;  /* 0x0000004004057836 */ /* 0x000fe40000000000 */
[----:B------:R-:W-:Y:S02]  /*11b20*/  IMAD.MOV.U32 R13, RZ, RZ, R0 ;  /* 0x000000ffff0d7224 */ /* 0x000fe400078e0000 */
        /* <DEDUP_REMOVED lines=8> */
[----:B0-----:R-:W-:Y:S05]  /*11bb0*/  WARPSYNC.COLLECTIVE R15, `(.L_x_148) ;  /* 0x000000000f087348 */ /* 0x001fea0003c00000 */
[----:B------:R1:W2:Y:S02]  /*11bc0*/  SHFL.IDX P6, R14, R13, R12, R11 ;  /* 0x0000000c0d0e7389 */ /* 0x0002a400000c000b */
[----:B012---:R-:W-:Y:S01]  /*11bd0*/  ENDCOLLECTIVE ;  /* 0x000000000000791b */ /* 0x007fe20003800000 */
.L_x_148:
[----:B------:R-:W-:Y:S02]  /*11be0*/  IMAD.MOV.U32 R13, RZ, RZ, R2 ;  /* 0x000000ffff0d7224 */ /* 0x000fe400078e0002 */
[----:B------:R-:W-:Y:S01]  /*11bf0*/  IMAD.MOV.U32 R12, RZ, RZ, 0x5 ;  /* 0x00000005ff0c7424 */ /* 0x000fe200078e00ff */
[----:B------:R-:W-:-:S07]  /*11c00*/  MOV R6, R14 ;  /* 0x0000000e00067202 */ /* 0x000fce0000000f00 */
[----:B------:R-:W-:Y:S05]  /*11c10*/  WARPSYNC.COLLECTIVE R15, `(.L_x_149) ;  /* 0x000000000f087348 */ /* 0x000fea0003c00000 */
[----:B------:R0:W1:Y:S02]  /*11c20*/  SHFL.IDX P6, R14, R13, R12, R11 ;  /* 0x0000000c0d0e7389 */ /* 0x00006400000c000b */
[----:B01----:R-:W-:Y:S01]  /*11c30*/  ENDCOLLECTIVE ;  /* 0x000000000000791b */ /* 0x003fe20003800000 */
.L_x_149:
[----:B------:R-:W-:-:S05]  /*11c40*/  @!P3 LEA R6, P4, R9, R6, 0x1 ;  /* 0x000000060906b211 */ /* 0x000fca00078808ff */
[----:B------:R-:W-:-:S04]  /*11c50*/  @!P3 IMAD.X R5, RZ, RZ, R5, P4 ;  /* 0x000000ffff05b224 */ /* 0x000fc800020e0605 */
[----:B------:R-:W-:Y:S02]  /*11c60*/  @!P3 IMAD.MOV.U32 R7, RZ, RZ, R5 ;  /* 0x000000ffff07b224 */ /* 0x000fe400078e0005 */
[----:B------:R-:W-:Y:S02]  /*11c70*/  VIADD R5, R4, 0x50 ;  /* 0x0000005004057836 */ /* 0x000fe40000000000 */
[----:B------:R-:W-:Y:S01]  /*11c80*/  IMAD.MOV.U32 R13, RZ, RZ, R0 ;  /* 0x000000ffff0d7224 */ /* 0x000fe200078e0000 */
[----:B------:R-:W-:Y:S01]  /*11c90*/  @!PT LDS RZ, [RZ] ;  /* 0x00000000fffff984 */ /* 0x000fe20000000800 */
[----:B------:R-:W-:Y:S01]  /*11ca0*/  @!PT LDS RZ, [RZ] ;  /* 0x00000000fffff984 */ /* 0x000fe20000000800 */
[----:B------:R-:W-:Y:S01]  /*11cb0*/  @!PT LDS RZ, [RZ] ;  /* 0x00000000fffff984 */ /* 0x000fe20000000800 */
[----:B------:R0:W-:Y:S04]  /*11cc0*/  @!P3 LDGSTS.E.BYPASS.LTC128B.128 [R10+0x17400], desc[UR60][R6.64], !P0 ;  /* 0x17400000060abfae */ /* 0x0001e8000c101d7c */
[----:B------:R0:W-:Y:S04]  /*11cd0*/  @!P3 LDGSTS.E.BYPASS.LTC128B.128 [R10+0x1b400], desc[UR60][R6.64+0x80], !P1 ;  /* 0x1b400080060abfae */ /* 0x0001e8000c901d7c */
[----:B------:R0:W-:Y:S01]  /*11ce0*/  @!P3 LDGSTS.E.BYPASS.LTC128B.128 [R10+0x1f400], desc[UR60][R6.64+0x100], !P2 ;  /* 0x1f400100060abfae */ /* 0x0001e2000d101d7c */
[----:B------:R-:W-:-:S02]  /*11cf0*/  ISETP.GE.AND P3, PT, R5, R3, PT ;  /* 0x000000030500720c */ /* 0x000fc40003f66270 */
[----:B------:R-:W-:-:S11]  /*11d00*/  MOV R5, R14 ;  /* 0x0000000e00057202 */ /* 0x000fd60000000f00 */
[----:B0-----:R-:W-:Y:S05]  /*11d10*/  WARPSYNC.COLLECTIVE R15, `(.L_x_150) ;  /* 0x000000000f087348 */ /* 0x001fea0003c00000 */
[----:B------:R1:W2:Y:S02]  /*11d20*/  SHFL.IDX P6, R14, R13, R12, R11 ;  /* 0x0000000c0d0e7389 */ /* 0x0002a400000c000b */
[----:B012---:R-:W-:Y:S01]  /*11d30*/  ENDCOLLECTIVE ;  /* 0x000000000000791b */ /* 0x007fe20003800000 */
.L_x_150:
[----:B------:R-:W-:Y:S01]  /*11d40*/  IMAD.MOV.U32 R13, RZ, RZ, R2 ;  /* 0x000000ffff0d7224 */ /* 0x000fe200078e0002 */
[----:B------:R-:W-:Y:S01]  /*11d50*/  MOV R12, 0x6 ;  /* 0x00000006000c7802 */ /* 0x000fe20000000f00 */
[----:B------:R-:W-:-:S07]  /*11d60*/  IMAD.MOV.U32 R6, RZ, RZ, R14 ;  /* 0x000000ffff067224 */ /* 0x000fce00078e000e */
[----:B------:R-:W-:Y:S05]  /*11d70*/  WARPSYNC.COLLECTIVE R15, `(.L_x_151) ;  /* 0x000000000f087348 */ /* 0x000fea0003c00000 */
[----:B------:R0:W1:Y:S02]  /*11d80*/  SHFL.IDX P6, R14, R13, R12, R11 ;  /* 0x0000000c0d0e7389 */ /* 0x00006400000c000b */
[----:B01----:R-:W-:Y:S01]  /*11d90*/  ENDCOLLECTIVE ;  /* 0x000000000000791b */ /* 0x003fe20003800000 */
.L_x_151:
[----:B------:R-:W-:-:S05]  /*11da0*/  @!P3 LEA R6, P4, R9, R6, 0x1 ;  /* 0x000000060906b211 */ /* 0x000fca00078808ff */
[----:B------:R-:W-:Y:S01]  /*11db0*/  @!P3 IMAD.X R5, RZ, RZ, R5, P4 ;  /* 0x000000ffff05b224 */ /* 0x000fe200020e0605 */
[----:B------:R-:W-:-:S03]  /*11dc0*/  ISETP.GE.AND P4, PT, R8, R3, PT ;  /* 0x000000030800720c */ /* 0x000fc60003f86270 */
[----:B------:R-:W-:Y:S02]  /*11dd0*/  @!P3 IMAD.MOV.U32 R7, RZ, RZ, R5 ;  /* 0x000000ffff07b224 */ /* 0x000fe400078e0005 */
[----:B------:R-:W-:-:S03]  /*11de0*/  IMAD.MOV.U32 R13, RZ, RZ, R0 ;  /* 0x000000ffff0d7224 */ /* 0x000fc600078e0000 */
[----:B------:R-:W-:Y:S01]  /*11df0*/  @!PT LDS RZ, [RZ] ;  /* 0x00000000fffff984 */ /* 0x000fe20000000800 */
[----:B------:R-:W-:Y:S01]  /*11e00*/  @!PT LDS RZ, [RZ] ;  /* 0x00000000fffff984 */ /* 0x000fe20000000800 */
[----:B------:R-:W-:Y:S01]  /*11e10*/  @!PT LDS RZ, [RZ] ;  /* 0x00000000fffff984 */ /* 0x000fe20000000800 */
[----:B------:R0:W-:Y:S04]  /*11e20*/  @!P3 LDGSTS.E.BYPASS.LTC128B.128 [R10+0x17c00], desc[UR60][R6.64], !P0 ;  /* 0x17c00000060abfae */ /* 0x0001e8000c101d7c */
[----:B------:R0:W-:Y:S01]  /*11e30*/  @!P3 LDGSTS.E.BYPASS.LTC128B.128 [R10+0x1bc00], desc[UR60][R6.64+0x80], !P1 ;  /* 0x1bc00080060abfae */ /* 0x0001e2000c901d7c */
[----:B------:R-:W-:-:S03]  /*11e40*/  IMAD.MOV.U32 R5, RZ, RZ, R14 ;  /* 0x000000ffff057224 */ /* 0x000fc600078e000e */
[----:B------:R0:W-:Y:S04]  /*11e50*/  @!P3 LDGSTS.E.BYPASS.LTC128B.128 [R10+0x1fc00], desc[UR60][R6.64+0x100], !P2 ;  /* 0x1fc00100060abfae */ /* 0x0001e8000d101d7c */
[----:B0-----:R-:W-:Y:S05]  /*11e60*/  WARPSYNC.COLLECTIVE R15, `(.L_x_152) ;  /* 0x000000000f087348 */ /* 0x001fea0003c00000 */
[----:B------:R1:W2:Y:S02]  /*11e70*/  SHFL.IDX P6, R14, R13, R12, R11 ;  /* 0x0000000c0d0e7389 */ /* 0x0002a400000c000b */
[----:B012---:R-:W-:Y:S01]  /*11e80*/  ENDCOLLECTIVE ;  /* 0x000000000000791b */ /* 0x007fe20003800000 */
.L_x_152:
[----:B------:R-:W-:Y:S02]  /*11e90*/  IMAD.MOV.U32 R13, RZ, RZ, R2 ;  /* 0x000000ffff0d7224 */ /* 0x000fe400078e0002 */
[----:B------:R-:W-:Y:S02]  /*11ea0*/  IMAD.MOV.U32 R12, RZ, RZ, 0x7 ;  /* 0x00000007ff0c7424 */ /* 0x000fe400078e00ff */
[----:B------:R-:W-:-:S07]  /*11eb0*/  IMAD.MOV.U32 R6, RZ, RZ, R14 ;  /* 0x000000ffff067224 */ /* 0x000fce00078e000e */
[----:B------:R-:W-:Y:S05]  /*11ec0*/  WARPSYNC.COLLECTIVE R15, `(.L_x_153) ;  /* 0x000000000f087348 */ /* 0x000fea0003c00000 */
[----:B------:R0:W1:Y:S02]  /*11ed0*/  SHFL.IDX P6, R14, R13, R12, R11 ;  /* 0x0000000c0d0e7389 */ /* 0x00006400000c000b */
[----:B01----:R-:W-:Y:S01]  /*11ee0*/  ENDCOLLECTIVE ;  /* 0x000000000000791b */ /* 0x003fe20003800000 */
.L_x_153:
[----:B------:R-:W-:-:S05]  /*11ef0*/  @!P4 LEA R6, P3, R9, R6, 0x1 ;  /* 0x000000060906c211 */ /* 0x000fca00078608ff */
[----:B------:R-:W-:-:S05]  /*11f00*/  @!P4 IMAD.X R5, RZ, RZ, R5, P3 ;  /* 0x000000ffff05c224 */ /* 0x000fca00018e0605 */
[----:B------:R-:W-:Y:S01]  /*11f10*/  @!P4 MOV R7, R5 ;  /* 0x000000050007c202 */ /* 0x000fe20000000f00 */
[----:B------:R-:W-:-:S04]  /*11f20*/  IMAD.MOV.U32 R13, RZ, RZ, R0 ;  /* 0x000000ffff0d7224 */ /* 0x000fc800078e0000 */
[----:B------:R-:W-:Y:S01]  /*11f30*/  @!PT LDS RZ, [RZ] ;  /* 0x00000000fffff984 */ /* 0x000fe20000000800 */
[----:B------:R-:W-:Y:S01]  /*11f40*/  @!PT LDS RZ, [RZ] ;  /* 0x00000000fffff984 */ /* 0x000fe20000000800 */
[----:B------:R-:W-:Y:S01]  /*11f50*/  @!PT LDS RZ, [RZ] ;  /* 0x00000000fffff984 */ /* 0x000fe20000000800 */
[----:B------:R0:W-:Y:S04]  /*11f60*/  @!P4 LDGSTS.E.BYPASS.LTC128B.128 [R10+0x18400], desc[UR60][R6.64], !P0 ;  /* 0x18400000060acfae */ /* 0x0001e8000c101d7c */
[----:B------:R0:W-:Y:S01]  /*11f70*/  @!P4 LDGSTS.E.BYPASS.LTC128B.128 [R10+0x1c400], desc[UR60][R6.64+0x80], !P1 ;  /* 0x1c400080060acfae */ /* 0x0001e2000c901d7c */
[----:B------:R-:W-:-:S07]  /*11f80*/  IMAD.MOV.U32 R5, RZ, RZ, R14 ;  /* 0x000000ffff057224 */ /* 0x000fce00078e000e */
[----:B0-----:R-:W-:Y:S05]  /*11f90*/  WARPSYNC.COLLECTIVE R15, `(.L_x_154) ;  /* 0x000000000f087348 */ /* 0x001fea0003c00000 */
[----:B------:R1:W2:Y:S02]  /*11fa0*/  SHFL.IDX P6, R14, R13, R12, R11 ;  /* 0x0000000c0d0e7389 */ /* 0x0002a400000c000b */
[----:B012---:R-:W-:Y:S01]  /*11fb0*/  ENDCOLLECTIVE ;  /* 0x000000000000791b */ /* 0x007fe20003800000 */
.L_x_154:
[----:B------:R-:W-:Y:S01]  /*11fc0*/  @!PT LDS RZ, [RZ] ;  /* 0x00000000fffff984 */ /* 0x000fe20000000800 */
[----:B------:R-:W-:Y:S01]  /*11fd0*/  @!PT LDS RZ, [RZ] ;  /* 0x00000000fffff984 */ /* 0x000fe20000000800 */
[----:B------:R-:W-:Y:S01]  /*11fe0*/  @!PT LDS RZ, [RZ] ;  /* 0x00000000fffff984 */ /* 0x000fe20000000800 */
[----:B------:R1:W-:Y:S01]  /*11ff0*/  @!P4 LDGSTS.E.BYPASS.LTC128B.128 [R10+0x20400], desc[UR60][R6.64+0x100], !P2 ;  /* 0x20400100060acfae */ /* 0x0003e2000d101d7c */
[----:B------:R-:W-:Y:S01]  /*12000*/  IMAD.MOV.U32 R0, RZ, RZ, R14 ;  /* 0x000000ffff007224 */ /* 0x000fe200078e000e */
[----:B------:R-:W-:Y:S06]  /*12010*/  BRA `(.L_x_155) ;  /* 0xffffffc000a47947 */ /* 0x000fec000383ffff */
.L_x_53:
[----:B0-----:R0:W3:Y:S02]  /*12020*/  SYNCS.PHASECHK.TRANS64.TRYWAIT P0, [R9+URZ+0x36820], R0 ;  /* 0x03682000090075a7 */ /* 0x0010e4000800017f */
[----:B---3--:R-:W-:Y:S05]  /*12030*/  @!P0 NANOSLEEP.SYNCS 0x989680 ;  /* 0x009896800000895d */ /* 0x008fea0003900000 */
[----:B------:R-:W3:Y:S02]  /*12040*/  @!P0 SYNCS.PHASECHK.TRANS64 P0, [R9+URZ+0x36820], R0 ;  /* 0x03682000090085a7 */ /* 0x000ee4000800007f */
[----:B---3--:R-:W-:Y:S05]  /*12050*/  @!P0 BRA `(.L_x_53) ;  /* 0xfffffffc00f08947 */ /* 0x008fea000383ffff */
[----:B------:R-:W-:Y:S05]  /*12060*/  BRA `(.L_x_156) ;  /* 0xffffffc400087947 */ /* 0x000fea000383ffff */
.L_x_60:
[----:B-1----:R1:W3:Y:S02]  /*12070*/  SYNCS.PHASECHK.TRANS64.TRYWAIT P0, [R3+URZ+0x36840], R2 ;  /* 0x03684002030075a7 */ /* 0x0022e4000800017f */
[----:B---3--:R-:W-:Y:S05]  /*12080*/  @!P0 NANOSLEEP.SYNCS 0x989680 ;  /* 0x009896800000895d */ /* 0x008fea0003900000 */
[----:B------:R-:W3:Y:S02]  /*12090*/  @!P0 SYNCS.PHASECHK.TRANS64 P0, [R3+URZ+0x36840], R2 ;  /* 0x03684002030085a7 */ /* 0x000ee4000800007f */
[----:B---3--:R-:W-:Y:S05]  /*120a0*/  @!P0 BRA `(.L_x_60) ;  /* 0xfffffffc00f08947 */ /* 0x008fea000383ffff */
[----:B------:R-:W-:Y:S05]  /*120b0*/  BRA `(.L_x_157) ;  /* 0xffffffc400bc7947 */ /* 0x000fea000383ffff */
.L_x_67:
[----:B0-----:R0:W1:Y:S02]  /*120c0*/  SYNCS.PHASECHK.TRANS64.TRYWAIT P0, [R3+URZ+0x60], R2 ;  /* 0x00006002030075a7 */ /* 0x001064000800017f */
[----:B-1----:R-:W-:Y:S05]  /*120d0*/  @!P0 NANOSLEEP.SYNCS 0x989680 ;  /* 0x009896800000895d */ /* 0x002fea0003900000 */
[----:B------:R-:W1:Y:S02]  /*120e0*/  @!P0 SYNCS.PHASECHK.TRANS64 P0, [R3+URZ+0x60], R2 ;  /* 0x00006002030085a7 */ /* 0x000e64000800007f */
[----:B-1----:R-:W-:Y:S05]  /*120f0*/  @!P0 BRA `(.L_x_67) ;  /* 0xfffffffc00f08947 */ /* 0x002fea000383ffff */
[----:B------:R-:W-:Y:S05]  /*12100*/  BRA `(.L_x_158) ;  /* 0xffffffc800cc7947 */ /* 0x000fea000383ffff */
.L_x_78:
[----:B-1----:R1:W3:Y:S02]  /*12110*/  SYNCS.PHASECHK.TRANS64.TRYWAIT P0, [R3+URZ+0x36840], R2 ;  /* 0x03684002030075a7 */ /* 0x0022e4000800017f */
[----:B---3--:R-:W-:Y:S05]  /*12120*/  @!P0 NANOSLEEP.SYNCS 0x989680 ;  /* 0x009896800000895d */ /* 0x008fea0003900000 */
[----:B------:R-:W3:Y:S02]  /*12130*/  @!P0 SYNCS.PHASECHK.TRANS64 P0, [R3+URZ+0x36840], R2 ;  /* 0x03684002030085a7 */ /* 0x000ee4000800007f */
[----:B---3--:R-:W-:Y:S05]  /*12140*/  @!P0 BRA `(.L_x_78) ;  /* 0xfffffffc00f08947 */ /* 0x008fea000383ffff */
[----:B------:R-:W-:Y:S05]  /*12150*/  BRA `(.L_x_159) ;  /* 0xffffffd0008c7947 */ /* 0x000fea000383ffff */
.L_x_85:
[----:B0-----:R0:W1:Y:S02]  /*12160*/  SYNCS.PHASECHK.TRANS64.TRYWAIT P0, [R2+URZ+0x60], R3 ;  /* 0x00006003020075a7 */ /* 0x001064000800017f */
[----:B-1----:R-:W-:Y:S05]  /*12170*/  @!P0 NANOSLEEP.SYNCS 0x989680 ;  /* 0x009896800000895d */ /* 0x002fea0003900000 */
[----:B------:R-:W1:Y:S02]  /*12180*/  @!P0 SYNCS.PHASECHK.TRANS64 P0, [R2+URZ+0x60], R3 ;  /* 0x00006003020085a7 */ /* 0x000e64000800007f */
[----:B-1----:R-:W-:Y:S05]  /*12190*/  @!P0 BRA `(.L_x_85) ;  /* 0xfffffffc00f08947 */ /* 0x002fea000383ffff */
[----:B------:R-:W-:Y:S05]  /*121a0*/  BRA `(.L_x_160) ;  /* 0xffffffd4009c7947 */ /* 0x000fea000383ffff */
.L_x_95:
[----:B---3--:R3:W4:Y:S02]  /*121b0*/  SYNCS.PHASECHK.TRANS64.TRYWAIT P0, [R2+URZ+0x36840], R3 ;  /* 0x03684003020075a7 */ /* 0x008724000800017f */
[----:B----4-:R-:W-:Y:S05]  /*121c0*/  @!P0 NANOSLEEP.SYNCS 0x989680 ;  /* 0x009896800000895d */ /* 0x010fea0003900000 */
[----:B------:R-:W4:Y:S02]  /*121d0*/  @!P0 SYNCS.PHASECHK.TRANS64 P0, [R2+URZ+0x36840], R3 ;  /* 0x03684003020085a7 */ /* 0x000f24000800007f */
[----:B----4-:R-:W-:Y:S05]  /*121e0*/  @!P0 BRA `(.L_x_95) ;  /* 0xfffffffc00f08947 */ /* 0x010fea000383ffff */
[----:B------:R-:W-:Y:S05]  /*121f0*/  BRA `(.L_x_161) ;  /* 0xffffffdc002c7947 */ /* 0x000fea000383ffff */
.L_x_102:
[----:B0-----:R0:W1:Y:S02]  /*12200*/  SYNCS.PHASECHK.TRANS64.TRYWAIT P0, [R2+URZ+0x60], R7 ;  /* 0x00006007020075a7 */ /* 0x001064000800017f */
[----:B-1----:R-:W-:Y:S05]  /*12210*/  @!P0 NANOSLEEP.SYNCS 0x989680 ;  /* 0x009896800000895d */ /* 0x002fea0003900000 */
[----:B------:R-:W1:Y:S02]  /*12220*/  @!P0 SYNCS.PHASECHK.TRANS64 P0, [R2+URZ+0x60], R7 ;  /* 0x00006007020085a7 */ /* 0x000e64000800007f */
[----:B-1----:R-:W-:Y:S05]  /*12230*/  @!P0 BRA `(.L_x_102) ;  /* 0xfffffffc00f08947 */ /* 0x002fea000383ffff */
[----:B------:R-:W-:Y:S05]  /*12240*/  BRA `(.L_x_162) ;  /* 0xffffffe0003c7947 */ /* 0x000fea000383ffff */
.L_x_112:
[----:B0-----:R0:W4:Y:S02]  /*12250*/  SYNCS.PHASECHK.TRANS64.TRYWAIT P0, [R0+URZ+0x36860], R3 ;  /* 0x03686003000075a7 */ /* 0x001124000800017f */
[----:B----4-:R-:W-:Y:S05]  /*12260*/  @!P0 NANOSLEEP.SYNCS 0x989680 ;  /* 0x009896800000895d */ /* 0x010fea0003900000 */
[----:B------:R-:W4:Y:S02]  /*12270*/  @!P0 SYNCS.PHASECHK.TRANS64 P0, [R0+URZ+0x36860], R3 ;  /* 0x03686003000085a7 */ /* 0x000f24000800007f */
[----:B----4-:R-:W-:Y:S05]  /*12280*/  @!P0 BRA `(.L_x_112) ;  /* 0xfffffffc00f08947 */ /* 0x010fea000383ffff */
[----:B------:R-:W-:Y:S05]  /*12290*/  BRA `(.L_x_163) ;  /* 0xffffffe400787947 */ /* 0x000fea000383ffff */
.L_x_120:
[----:B0-----:R0:W2:Y:S02]  /*122a0*/  SYNCS.PHASECHK.TRANS64.TRYWAIT P0, [R0+URZ+0x36820], R3 ;  /* 0x03682003000075a7 */ /* 0x0010a4000800017f */
[----:B--2---:R-:W-:Y:S05]  /*122b0*/  @!P0 NANOSLEEP.SYNCS 0x989680 ;  /* 0x009896800000895d */ /* 0x004fea0003900000 */
[----:B------:R-:W2:Y:S02]  /*122c0*/  @!P0 SYNCS.PHASECHK.TRANS64 P0, [R0+URZ+0x36820], R3 ;  /* 0x03682003000085a7 */ /* 0x000ea4000800007f */
[----:B--2---:R-:W-:Y:S05]  /*122d0*/  @!P0 BRA `(.L_x_120) ;  /* 0xfffffffc00f08947 */ /* 0x004fea000383ffff */
[----:B------:R-:W-:Y:S05]  /*122e0*/  BRA `(.L_x_164) ;  /* 0xffffffe800c07947 */ /* 0x000fea000383ffff */
.L_x_121:
[----:B------:R-:W2:Y:S01]  /*122f0*/  S2R R2, SR_TID.X ;  /* 0x0000000000027919 */ /* 0x000ea20000002100 */
[----:B------:R-:W-:Y:S01]  /*12300*/  BSSY B0, `(.L_x_165) ;  /* 0x000000a000007945 */ /* 0x000fe20003800000 */
[----:B------:R-:W-:Y:S02]  /*12310*/  IMAD.MOV.U32 R12, RZ, RZ, RZ ;  /* 0x000000ffff0c7224 */ /* 0x000fe400078e00ff */
[----:B------:R-:W-:Y:S02]  /*12320*/  IMAD.MOV.U32 R11, RZ, RZ, 0x1f ;  /* 0x0000001fff0b7424 */ /* 0x000fe400078e00ff */
[----:B------:R-:W-:Y:S01]  /*12330*/  IMAD.MOV.U32 R15, RZ, RZ, -0x1 ;  /* 0xffffffffff0f7424 */ /* 0x000fe200078e00ff */
[----:B--2---:R-:W-:-:S04]  /*12340*/  SHF.R.U32.HI R2, RZ, 0x5, R2 ;  /* 0x00000005ff027819 */ /* 0x004fc80000011602 */
[----:B------:R-:W-:-:S04]  /*12350*/  LOP3.LUT R2, R2, 0x3, RZ, 0xc0, !PT ;  /* 0x0000000302027812 */ /* 0x000fc800078ec0ff */
[----:B------:R-:W-:-:S07]  /*12360*/  MOV R13, R2 ;  /* 0x00000002000d7202 */ /* 0x000fce0000000f00 */
[----:B01-3--:R-:W-:Y:S05]  /*12370*/  WARPSYNC.COLLECTIVE R15, `(.L_x_166) ;  /* 0x000000000f087348 */ /* 0x00bfea0003c00000 */
[----:B------:R2:W4:Y:S02]  /*12380*/  SHFL.IDX P6, R14, R13, R12, R11 ;  /* 0x0000000c0d0e7389 */ /* 0x00052400000c000b */
[----:B01234-:R-:W-:Y:S01]  /*12390*/  ENDCOLLECTIVE ;  /* 0x000000000000791b */ /* 0x01ffe20003800000 */
.L_x_166:
[----:B------:R-:W-:Y:S05]  /*123a0*/  BSYNC B0 ;  /* 0x0000000000007941 */ /* 0x000fea0003800000 */
.L_x_165:
[----:B------:R-:W-:Y:S05]  /*123b0*/  BRA `(.L_x_167) ;  /* 0xffffffe800a87947 */ /* 0x000fea000383ffff */
.L_x_124:
[----:B------:R-:W-:Y:S01]  /*123c0*/  BSSY B1, `(.L_x_168) ;  /* 0x0000006000017945 */ /* 0x000fe20003800000 */
[----:B------:R-:W-:-:S07]  /*123d0*/  IMAD.MOV.U32 R15, RZ, RZ, -0x1 ;  /* 0xffffffffff0f7424 */ /* 0x000fce00078e00ff */
[----:B0123--:R-:W-:Y:S05]  /*123e0*/  WARPSYNC.COLLECTIVE R15, `(.L_x_169) ;  /* 0x000000000f0c7348 */ /* 0x00ffea0003c00000 */
[----:B------:R-:W-:Y:S02]  /*123f0*/  ELECT P6, UR62, PT ;  /* 0x00000000003e782f */ /* 0x000fe400038c0000 */
[----:B------:R-:W-:Y:S01]  /*12400*/  MOV R14, UR62 ;  /* 0x0000003e000e7c02 */ /* 0x000fe20008000f00 */
[----:B0123--:R-:W-:Y:S10]  /*12410*/  ENDCOLLECTIVE ;  /* 0x000000000000791b */ /* 0x00fff40003800000 */
.L_x_169:
[----:B------:R-:W-:Y:S05]  /*12420*/  BSYNC B1 ;  /* 0x0000000000017941 */ /* 0x000fea0003800000 */
.L_x_168:
[----:B------:R-:W-:Y:S05]  /*12430*/  BRA `(.L_x_170) ;  /* 0xffffffe800a07947 */ /* 0x000fea000383ffff */
.L_x_126:
[----:B0-----:R0:W1:Y:S02]  /*12440*/  SYNCS.PHASECHK.TRANS64.TRYWAIT P0, [R6+URZ], R5 ;  /* 0x00000005060075a7 */ /* 0x001064000800017f */
[----:B-1----:R-:W-:Y:S05]  /*12450*/  @!P0 NANOSLEEP.SYNCS 0x989680 ;  /* 0x009896800000895d */ /* 0x002fea0003900000 */
[----:B------:R-:W1:Y:S02]  /*12460*/  @!P0 SYNCS.PHASECHK.TRANS64 P0, [R6+URZ], R5 ;  /* 0x00000005060085a7 */ /* 0x000e64000800007f */
[----:B-1----:R-:W-:Y:S05]  /*12470*/  @!P0 BRA `(.L_x_126) ;  /* 0xfffffffc00f08947 */ /* 0x002fea000383ffff */
[----:B------:R-:W-:Y:S05]  /*12480*/  BRA `(.L_x_171) ;  /* 0xffffffe800d87947 */ /* 0x000fea000383ffff */
.L_x_127:
[----:B-1----:R1:W2:Y:S02]  /*12490*/  SYNCS.PHASECHK.TRANS64.TRYWAIT P0, [R3+URZ], R2 ;  /* 0x00000002030075a7 */ /* 0x0022a4000800017f */
[----:B--2---:R-:W-:Y:S05]  /*124a0*/  @!P0 NANOSLEEP.SYNCS 0x989680 ;  /* 0x009896800000895d */ /* 0x004fea0003900000 */
[----:B------:R-:W2:Y:S02]  /*124b0*/  @!P0 SYNCS.PHASECHK.TRANS64 P0, [R3+URZ], R2 ;  /* 0x00000002030085a7 */ /* 0x000ea4000800007f */
[----:B--2---:R-:W-:Y:S05]  /*124c0*/  @!P0 BRA `(.L_x_127) ;  /* 0xfffffffc00f08947 */ /* 0x004fea000383ffff */
[----:B------:R-:W-:Y:S05]  /*124d0*/  BRA `(.L_x_172) ;  /* 0xffffffe800cc7947 */ /* 0x000fea000383ffff */
.L_x_129:
[----:B-1----:R1:W2:Y:S02]  /*124e0*/  SYNCS.PHASECHK.TRANS64.TRYWAIT P0, [R18+URZ], R5 ;  /* 0x00000005120075a7 */ /* 0x0022a4000800017f */
[----:B--2---:R-:W-:Y:S05]  /*124f0*/  @!P0 NANOSLEEP.SYNCS 0x989680 ;  /* 0x009896800000895d */ /* 0x004fea0003900000 */
[----:B------:R-:W2:Y:S02]  /*12500*/  @!P0 SYNCS.PHASECHK.TRANS64 P0, [R18+URZ], R5 ;  /* 0x00000005120085a7 */ /* 0x000ea4000800007f */
[----:B--2---:R-:W-:Y:S05]  /*12510*/  @!P0 BRA `(.L_x_129) ;  /* 0xfffffffc00f08947 */ /* 0x004fea000383ffff */
[----:B------:R-:W-:Y:S05]  /*12520*/  BRA `(.L_x_173) ;  /* 0xffffffe800d07947 */ /* 0x000fea000383ffff */
.L_x_174:
[----:B------:R-:W-:-:S00]  /*12530*/  BRA `(.L_x_174) ;  /* 0xfffffffc00fc7947 */ /* 0x000fc0000383ffff */
[----:B------:R-:W-:-:S00]  /*12540*/  NOP ;  /* 0x0000000000007918 */ /* 0x000fc00000000000 */
        /* <DEDUP_REMOVED lines=11> */
.L_x_3240:


//--------------------- .text._ZN7cutlass13device_kernelIN5flash11enable_sm90INS1_16FlashAttnFwdSm90INS1_25CollectiveMainloopFwdSm90ILi2EN4cute5tupleIJNS5_1CILi2EEENS7_ILi1EEES9_EEENS6_IJNS7_ILi128EEENS7_ILi112EEENS7_ILi192EEEEEELi192ENS_6half_tEfNS_4arch4Sm90ELb0ELb0ELb1ELb0ELb0ELb0ELb0ELb1ELb1ELb1ELb0ELb0EEENS1_21CollectiveEpilogueFwdINS6_IJSB_SD_SC_EEESA_SF_SH_Li256ELb0ELb1ELb0ELb0EEENS1_29StaticPersistentTileSchedulerILb0EEEEEEEEEvNT_6ParamsE --------------------------
	.section	.text._ZN7cutlass13device_kernelIN5flash11enable_sm90INS1_16FlashAttnFwdSm90INS1_25CollectiveMainloopFwdSm90ILi2EN4cute5tupleIJNS5_1CILi2EEENS7_ILi1EEES9_EEENS6_IJNS7_ILi128EEENS7_ILi112EEENS7_ILi192EEEEEELi192ENS_6half_tEfNS_4arch4Sm90ELb0ELb0ELb1ELb0ELb0ELb0ELb0ELb1ELb1ELb1ELb0ELb0EEENS1_21CollectiveEpilogueFwdINS6_IJSB_SD_SC_EEESA_SF_SH_Li256ELb0ELb1ELb0ELb0EEENS1_29StaticPersistentTileSchedulerILb0EEEEEEEEEvNT_6ParamsE,"ax",@progbits
	.align	128
.text._ZN7cutlass13device_kernelIN5flash11enable_sm90INS1_16FlashAttnFwdSm90INS1_25CollectiveMainloopFwdSm90ILi2EN4cute5tupleIJNS5_1CILi2EEENS7_ILi1EEES9_EEENS6_IJNS7_ILi128EEENS7_ILi112EEENS7_ILi192EEEEEELi192ENS_6half_tEfNS_4arch4Sm90ELb0ELb0ELb1ELb0ELb0ELb0ELb0ELb1ELb1ELb1ELb0ELb0EEENS1_21CollectiveEpilogueFwdINS6_IJSB_SD_SC_EEESA_SF_SH_Li256ELb0ELb1ELb0ELb0EEENS1_29StaticPersistentTileSchedulerILb0EEEEEEEEEvNT_6ParamsE:
        .type           _ZN7cutlass13device_kernelIN5flash11enable_sm90INS1_16FlashAttnFwdSm90INS1_25CollectiveMainloopFwdSm90ILi2EN4cute5tupleIJNS5_1CILi2EEENS7_ILi1EEES9_EEENS6_IJNS7_ILi128EEENS7_ILi112EEENS7_ILi192EEEEEELi192ENS_6half_tEfNS_4arch4Sm90ELb0ELb0ELb1ELb0ELb0ELb0ELb0ELb1ELb1ELb1ELb0ELb0EEENS1_21CollectiveEpilogueFwdINS6_IJSB_SD_SC_EEESA_SF_SH_Li256ELb0ELb1ELb0ELb0EEENS1_29StaticPersistentTileSchedulerILb0EEEEEEEEEvNT_6ParamsE,@function
        .size           _ZN7cutlass13device_kernelIN5flash11enable_sm90INS1_16FlashAttnFwdSm90INS1_25CollectiveMainloopFwdSm90ILi2EN4cute5tupleIJNS5_1CILi2EEENS7_ILi1EEES9_EEENS6_IJNS7_ILi128EEENS7_ILi112EEENS7_ILi192EEEEEELi192ENS_6half_tEfNS_4arch4Sm90ELb0ELb0ELb1ELb0ELb0ELb0ELb0ELb1ELb1ELb1ELb0ELb0EEENS1_21CollectiveEpilogueFwdINS6_IJSB_SD_SC_EEESA_SF_SH_Li256ELb0ELb1ELb0ELb0EEENS1_29StaticPersistentTileSchedulerILb0EEEEEEEEEvNT_6ParamsE,(.L_x_3241 - _ZN7cutlass13device_kernelIN5flash11enable_sm90INS1_16FlashAttnFwdSm90INS1_25CollectiveMainloopFwdSm90ILi2EN4cute5tupleIJNS5_1CILi2EEENS7_ILi1EEES9_EEENS6_IJNS7_ILi128EEENS7_ILi112EEENS7_ILi192EEEEEELi192ENS_6half_tEfNS_4arch4Sm90ELb0ELb0ELb1ELb0ELb0ELb0ELb0ELb1ELb1ELb1ELb0ELb0EEENS1_21CollectiveEpilogueFwdINS6_IJSB_SD_SC_EEESA_SF_SH_Li256ELb0ELb1ELb0ELb0EEENS1_29StaticPersistentTileSchedulerILb0EEEEEEEEEvNT_6ParamsE)
        .other          _ZN7cutlass13device_kernelIN5flash11enable_sm90INS1_16FlashAttnFwdSm90INS1_25CollectiveMainloopFwdSm90ILi2EN4cute5tupleIJNS5_1CILi2EEENS7_ILi1EEES9_EEENS6_IJNS7_ILi128EEENS7_ILi112EEENS7_ILi192EEEEEELi192ENS_6half_tEfNS_4arch4Sm90ELb0ELb0ELb1ELb0ELb0ELb0ELb0ELb1ELb1ELb1ELb0ELb0EEENS1_21CollectiveEpilogueFwdINS6_IJSB_SD_SC_EEESA_SF_SH_Li256ELb0ELb1ELb0ELb0EEENS1_29StaticPersistentTileSchedulerILb0EEEEEEEEEvNT_6ParamsE,@"STO_CUDA_ENTRY STV_DEFAULT"
_ZN7cutlass13device_kernelIN5flash11enable_sm90INS1_16FlashAttnFwdSm90INS1_25CollectiveMainloopFwdSm90ILi2EN4cute5tupleIJNS5_1CILi2EEENS7_ILi1EEES9_EEENS6_IJNS7_ILi128EEENS7_ILi112EEENS7_ILi192EEEEEELi192ENS_6half_tEfNS_4arch4Sm90ELb0ELb0ELb1ELb0ELb0ELb0ELb0ELb1ELb1ELb1ELb0ELb0EEENS1_21CollectiveEpilogueFwdINS6_IJSB_SD_SC_EEESA_SF_SH_Li256ELb0ELb1ELb0ELb0EEENS1_29StaticPersistentTileSchedulerILb0EEEEEEEEEvNT_6ParamsE:
        /* <DEDUP_REMOVED lines=17> */
.L_x_176:
[----:B------:R-:W-:Y:S05]  /*0110*/  BSYNC B0 ;  /* 0x0000000000007941 */ /* 0x000fea0003800000 */
.L_x_175:
[----:B------:R-:W-:Y:S01]  /*0120*/  VOTEU.ANY UP0, P0 ;  /* 0x00000000003f7886 */ /* 0x000fe20000000100 */
[----:B------:R-:W0:Y:S01]  /*0130*/  SHFL.IDX PT, R4, R2, RZ, 0x1f ;  /* 0x00001fff02047589 */ /* 0x000e2200000e0000 */
[----:B------:R-:W-:Y:S01]  /*0140*/  UMOV UR4, 0x80 ;  /* 0x0000008000047882 */ /* 0x000fe20000000000 */
[----:B------:R-:W-:Y:S01]  /*0150*/  UMOV UR7, 0x200 ;  /* 0x0000020000077882 */ /* 0x000fe20000000000 */
[----:B------:R-:W-:Y:S01]  /*0160*/  SHF.R.U32.HI R3, RZ, 0x7, R0 ;  /* 0x00000007ff037819 */ /* 0x000fe20000011600 */
[----:B------:R-:W1:Y:S01]  /*0170*/  @UP0 S2UR UR8, SR_CgaCtaId ;  /* 0x00000000000809c3 */ /* 0x000e620000008800 */
[----:B------:R-:W-:Y:S01]  /*0180*/  @UP0 UMOV UR6, 0x400 ;  /* 0x0000040000060882 */ /* 0x000fe20000000000 */
[----:B------:R-:W-:-:S04]  /*0190*/  @UP0 UIADD3 UR4, -UR4, 0x100000, URZ ;  /* 0x0010000004040890 */ /* 0x000fc8000fffe13f */
[----:B------:R-:W-:Y:S02]  /*01a0*/  @UP0 USHF.L.U32 UR5, UR4, 0xb, URZ ;  /* 0x0000000b04050899 */ /* 0x000fe4000800063f */
[----:B------:R-:W-:Y:S01]  /*01b0*/  @UP0 USHF.L.U32 UR4, UR4, 0x1, URZ ;  /* 0x0000000104040899 */ /* 0x000fe2000800063f */
[----:B------:R-:W-:Y:S01]  /*01c0*/  VOTEU.ANY UP1, P0 ;  /* 0x00000000003f7886 */ /* 0x000fe20000020100 */
[----:B------:R-:W2:Y:S01]  /*01d0*/  SHFL.IDX PT, R3, R3, RZ, 0x1f ;  /* 0x00001fff03037589 */ /* 0x000ea200000e0000 */
[----:B0-----:R-:W-:Y:S01]  /*01e0*/  ISETP.NE.AND P1, PT, R4, RZ, PT ;  /* 0x000000ff0400720c */ /* 0x001fe20003f25270 */
[----:B-1----:R-:W-:Y:S02]  /*01f0*/  @UP0 ULEA UR8, UR8, UR6, 0x18 ;  /* 0x0000000608080291 */ /* 0x002fe4000f8ec03f */
[----:B------:R-:W-:-:S04]  /*0200*/  @UP0 UIADD3 UR6, -UR7, 0x100000, URZ ;  /* 0x0010000007060890 */ /* 0x000fc8000fffe13f */
[----:B------:R-:W-:Y:S02]  /*0210*/  @UP0 USHF.L.U32 UR7, UR6, 0xb, URZ ;  /* 0x0000000b06070899 */ /* 0x000fe4000800063f */
[----:B------:R-:W-:Y:S01]  /*0220*/  @UP0 USHF.L.U32 UR6, UR6, 0x1, URZ ;  /* 0x0000000106060899 */ /* 0x000fe2000800063f */
[----:B------:R-:W-:Y:S01]  /*0230*/  VOTEU.ANY UP0, P0 ;  /* 0x00000000003f7886 */ /* 0x000fe20000000100 */
[----:B------:R-:W0:Y:S04]  /*0240*/  FENCE.VIEW.ASYNC.S ;  /* 0x00000000000073c6 */ /* 0x000e280000000000 */
[----:B0-----:R0:W1:Y:S06]  /*0250*/  @UP0 SYNCS.EXCH.64 URZ, [UR8+0x36800], UR4 ;  /* 0x03680004083f05b2 */ /* 0x00106c0008000100 */
[----:B------:R0:W3:Y:S01]  /*0260*/  @UP1 SYNCS.EXCH.64 URZ, [UR8+0x36820], UR6 ;  /* 0x03682006083f15b2 */ /* 0x0000e20008000100 */
[----:B--2---:R-:W-:Y:S05]  /*0270*/  @P1 BRA `(.L_x_177) ;  /* 0x0000000000481947 */ /* 0x004fea0003800000 */
[----:B0-----:R-:W0:Y:S01]  /*0280*/  S2UR UR5, SR_CgaCtaId ;  /* 0x00000000000579c3 */ /* 0x001e220000008800 */
[----:B------:R-:W-:Y:S01]  /*0290*/  UMOV UR4, 0x400 ;  /* 0x0000040000047882 */ /* 0x000fe20000000000 */
[----:B------:R-:W-:Y:S01]  /*02a0*/  UMOV UR6, 0x1 ;  /* 0x0000000100067882 */ /* 0x000fe20000000000 */
[----:B------:R-:W-:Y:S01]  /*02b0*/  UMOV UR7, 0x4 ;  /* 0x0000000400077882 */ /* 0x000fe20000000000 */
[----:B------:R-:W-:Y:S01]  /*02c0*/  ELECT P0, URZ, PT ;  /* 0x00000000003f782f */ /* 0x000fe20003800000 */
[----:B0-----:R-:W-:Y:S02]  /*02d0*/  ULEA UR8, UR5, UR4, 0x18 ;  /* 0x0000000405087291 */ /* 0x001fe4000f8ec03f */
[----:B------:R-:W-:-:S04]  /*02e0*/  UIADD3 UR4, -UR6, 0x100000, URZ ;  /* 0x0010000006047890 */ /* 0x000fc8000fffe13f */
[----:B------:R-:W-:Y:S02]  /*02f0*/  USHF.L.U32 UR5, UR4, 0xb, URZ ;  /* 0x0000000b04057899 */ /* 0x000fe4000800063f */
[----:B------:R-:W-:Y:S02]  /*0300*/  USHF.L.U32 UR4, UR4, 0x1, URZ ;  /* 0x0000000104047899 */ /* 0x000fe4000800063f */
[----:B------:R-:W-:-:S04]  /*0310*/  UIADD3 UR6, -UR7, 0x100000, URZ ;  /* 0x0010000007067890 */ /* 0x000fc8000fffe13f */
[----:B------:R-:W-:Y:S02]  /*0320*/  USHF.L.U32 UR7, UR6, 0xb, URZ ;  /* 0x0000000b06077899 */ /* 0x000fe4000800063f */
[----:B------:R-:W-:Y:S01]  /*0330*/  USHF.L.U32 UR6, UR6, 0x1, URZ ;  /* 0x0000000106067899 */ /* 0x000fe2000800063f */
[----:B------:R-:W0:Y:S03]  /*0340*/  FENCE.VIEW.ASYNC.S ;  /* 0x00000000000073c6 */ /* 0x000e260000000000 */
[----:B0-----:R2:W4:Y:S08]  /*0350*/  SYNCS.EXCH.64 URZ, [UR8+0x36830], UR4 ;  /* 0x03683004083f75b2 */ /* 0x0015300008000100 */
[----:B------:R2:W0:Y:S01]  /*0360*/  SYNCS.EXCH.64 URZ, [UR8+0x36840], UR6 ;  /* 0x03684006083f75b2 */ /* 0x0004220008000100 */
[----:B------:R2:W0:Y:S01]  /*0370*/  SYNCS.EXCH.64 URZ, [UR8+0x36838], UR4 ;  /* 0x03683804083f75b2 */ /* 0x0004220008000100 */
[----:B------:R2:W0:Y:S02]  /*0380*/  SYNCS.EXCH.64 URZ, [UR8+0x36848], UR6 ;  /* 0x03684806083f75b2 */ /* 0x0004240008000100 */
[----:B--2---:R-:W-:Y:S01]  /*0390*/  NOP ;  /* 0x0000000000007918 */ /* 0x004fe20000000000 */
.L_x_177:
[----:B0-----:R-:W0:Y:S01]  /*03a0*/  S2UR UR4, SR_CTAID.Y ;  /* 0x00000000000479c3 */ /* 0x001e220000002600 */
[----:B------:R-:W2:Y:S01]  /*03b0*/  SHFL.IDX PT, R8, R2, RZ, 0x1f ;  /* 0x00001fff02087589 */ /* 0x000ea200000e0000 */
[----:B------:R-:W-:Y:S01]  /*03c0*/  ULDC UR5, c[0x0][0x154] ;  /* 0x0000550000057ab9 */ /* 0x000fe20000000800 */
[----:B------:R-:W-:-:S05]  /*03d0*/  NOP ;  /* 0x0000000000007918 */ /* 0x000fca0000000000 */
[----:B------:R-:W5:Y:S08]  /*03e0*/  S2UR UR6, SR_CTAID.X ;  /* 0x00000000000679c3 */ /* 0x000f700000002500 */
[----:B------:R-:W1:Y:S01]  /*03f0*/  LDC R9, c[0x0][0x148] ;  /* 0x00005200ff097b82 */ /* 0x000e620000000800 */
[----:B0-----:R-:W-:Y:S02]  /*0400*/  I2FP.F32.U32 R5, UR4 ;  /* 0x0000000400057c45 */ /* 0x001fe40008201000 */
[----:B--2---:R-:W-:-:S03]  /*0410*/  ISETP.NE.AND P0, PT, R8, RZ, PT ;  /* 0x000000ff0800720c */ /* 0x004fc60003f05270 */
[----:B------:R-:W-:Y:S01]  /*0420*/  FMUL R7, R5, UR5 ;  /* 0x0000000505077c20 */ /* 0x000fe20008400000 */
[----:B------:R-:W-:Y:S02]  /*0430*/  SHF.R.S32.HI R5, RZ, 0x1f, R0 ;  /* 0x0000001fff057819 */ /* 0x000fe40000011400 */
[----:B-----5:R-:W-:Y:S02]  /*0440*/  I2FP.F32.U32 R6, UR6 ;  /* 0x0000000600067c45 */ /* 0x020fe40008201000 */
[----:B------:R-:W-:Y:S01]  /*0450*/  LEA.HI R5, R5, R0, RZ, 0x7 ;  /* 0x0000000005057211 */ /* 0x000fe200078f38ff */
[----:B------:R-:W0:Y:S02]  /*0460*/  F2I.U32.TRUNC.NTZ R7, R7 ;  /* 0x0000000700077305 */ /* 0x000e24000020f000 */
[----:B0-----:R-:W-:-:S04]  /*0470*/  IMAD.MOV R10, RZ, RZ, -R7 ;  /* 0x000000ffff0a7224 */ /* 0x001fc800078e0a07 */
[----:B-1----:R-:W-:Y:S01]  /*0480*/  IMAD R13, R9, R10, UR4 ;  /* 0x00000004090d7e24 */ /* 0x002fe2000f8e020a */
[----:B------:R-:W-:Y:S02]  /*0490*/  ULDC UR4, c[0x0][0x150] ;  /* 0x0000540000047ab9 */ /* 0x000fe40000000800 */
[----:B------:R-:W-:Y:S01]  /*04a0*/  FMUL R10, R6, UR4 ;  /* 0x00000004060a7c20 */ /* 0x000fe20008400000 */
[----:B------:R-:W-:Y:S06]  /*04b0*/  @P0 BRA `(.L_x_178) ;  /* 0x0000000000480947 */ /* 0x000fec0003800000 */
[----:B------:R-:W0:Y:S01]  /*04c0*/  S2UR UR5, SR_CgaCtaId ;  /* 0x00000000000579c3 */ /* 0x000e220000008800 */
        /* <DEDUP_REMOVED lines=12> */
[----:B0-----:R0:W1:Y:S08]  /*0590*/  SYNCS.EXCH.64 URZ, [UR8+0x36850], UR4 ;  /* 0x03685004083f75b2 */ /* 0x0010700008000100 */
[----:B------:R0:W2:Y:S01]  /*05a0*/  SYNCS.EXCH.64 URZ, [UR8+0x36860], UR6 ;  /* 0x03686006083f75b2 */ /* 0x0000a20008000100 */
[----:B------:R0:W0:Y:S01]  /*05b0*/  SYNCS.EXCH.64 URZ, [UR8+0x36858], UR4 ;  /* 0x03685804083f75b2 */ /* 0x0000220008000100 */
[----:B------:R0:W0:Y:S01]  /*05c0*/  SYNCS.EXCH.64 URZ, [UR8+0x36868], UR6 ;  /* 0x03686806083f75b2 */ /* 0x0000220008000100 */
[----:B------:R-:W-:Y:S01]  /*05d0*/  NOP ;  /* 0x0000000000007918 */ /* 0x000fe20000000000 */
.L_x_178:
[----:B------:R-:W5:Y:S01]  /*05e0*/  SHFL.IDX PT, R9, R2, RZ, 0x1f ;  /* 0x00001fff02097589 */ /* 0x000f6200000e0000 */
[----:B------:R-:W-:Y:S01]  /*05f0*/  LOP3.LUT R5, R5, 0xffffff80, RZ, 0xc0, !PT ;  /* 0xffffff8005057812 */ /* 0x000fe200078ec0ff */
[----:B------:R-:W0:Y:S01]  /*0600*/  LDC R12, c[0x0][0x144] ;  /* 0x00005100ff0c7b82 */ /* 0x000e220000000800 */
[----:B------:R-:W0:Y:S01]  /*0610*/  F2I.U32.TRUNC.NTZ R10, R10 ;  /* 0x0000000a000a7305 */ /* 0x000e22000020f000 */
[----:B------:R-:W-:Y:S01]  /*0620*/  SHF.R.S32.HI R11, RZ, 0x1f, R8 ;  /* 0x0000001fff0b7819 */ /* 0x000fe20000011408 */
[----:B------:R-:W-:Y:S01]  /*0630*/  NOP ;  /* 0x0000000000007918 */ /* 0x000fe20000000000 */
[----:B------:R-:W-:-:S05]  /*0640*/  IMAD.IADD R5, R0, 0x1, -R5 ;  /* 0x0000000100057824 */ /* 0x000fca00078e0a05 */
[----:B------:R-:W-:-:S04]  /*0650*/  SHF.R.S32.HI R6, RZ, 0x1f, R5 ;  /* 0x0000001fff067819 */ /* 0x000fc80000011405 */
[----:B------:R-:W-:-:S04]  /*0660*/  LEA.HI R6, R6, R5, RZ, 0x3 ;  /* 0x0000000506067211 */ /* 0x000fc800078f18ff */
[--C-:B------:R-:W-:Y:S02]  /*0670*/  SHF.R.S32.HI R7, RZ, 0x3, R6.reuse ;  /* 0x00000003ff077819 */ /* 0x100fe40000011406 */
[----:B------:R-:W-:Y:S02]  /*0680*/  SHF.R.S32.HI R6, RZ, 0x1f, R6 ;  /* 0x0000001fff067819 */ /* 0x000fe40000011406 */
[----:B-----5:R-:W-:Y:S02]  /*0690*/  ISETP.NE.AND P0, PT, R9, RZ, PT ;  /* 0x000000ff0900720c */ /* 0x020fe40003f05270 */
[----:B------:R-:W-:Y:S02]  /*06a0*/  LEA.HI R6, R6, R7, RZ, 0x2 ;  /* 0x0000000706067211 */ /* 0x000fe400078f10ff */
[----:B------:R-:W-:Y:S02]  /*06b0*/  SHF.R.S32.HI R9, RZ, 0x1f, R4 ;  /* 0x0000001fff097819 */ /* 0x000fe40000011404 */
[----:B------:R-:W-:-:S02]  /*06c0*/  LOP3.LUT R6, R6, 0xfffffffc, RZ, 0xc0, !PT ;  /* 0xfffffffc06067812 */ /* 0x000fc400078ec0ff */
[----:B------:R-:W-:-:S05]  /*06d0*/  LEA.HI R9, R9, R4, RZ, 0x2 ;  /* 0x0000000409097211 */ /* 0x000fca00078f10ff */
[----:B------:R-:W-:Y:S05]  /*06e0*/  @P0 BRA `(.L_x_179) ;  /* 0x0000000000480947 */ /* 0x000fea0003800000 */
[----:B0-----:R-:W0:Y:S01]  /*06f0*/  S2UR UR5, SR_CgaCtaId ;  /* 0x00000000000579c3 */ /* 0x001e220000008800 */
[----:B------:R-:W-:Y:S01]  /*0700*/  UMOV UR4, 0x400 ;  /* 0x0000040000047882 */ /* 0x000fe20000000000 */
[----:B------:R-:W-:Y:S01]  /*0710*/  UMOV UR6, 0x1 ;  /* 0x0000000100067882 */ /* 0x000fe20000000000 */
[----:B------:R-:W-:Y:S01]  /*0720*/  UMOV UR9, 0x2 ;  /* 0x0000000200097882 */ /* 0x000fe20000000000 */
[----:B------:R-:W-:-:S04]  /*0730*/  UIADD3 UR6, -UR6, 0x100000, URZ ;  /* 0x0010000006067890 */ /* 0x000fc8000fffe13f */
[----:B------:R-:W-:Y:S02]  /*0740*/  USHF.L.U32 UR7, UR6, 0xb, URZ ;  /* 0x0000000b06077899 */ /* 0x000fe4000800063f */
[----:B------:R-:W-:Y:S01]  /*0750*/  USHF.L.U32 UR6, UR6, 0x1, URZ ;  /* 0x0000000106067899 */ /* 0x000fe2000800063f */
[----:B------:R-:W-:Y:S01]  /*0760*/  ELECT P0, URZ, PT ;  /* 0x00000000003f782f */ /* 0x000fe20003800000 */
[----:B0-----:R-:W-:Y:S02]  /*0770*/  ULEA UR8, UR5, UR4, 0x18 ;  /* 0x0000000405087291 */ /* 0x001fe4000f8ec03f */
[----:B------:R-:W-:-:S04]  /*0780*/  UIADD3 UR4, -UR9, 0x100000, URZ ;  /* 0x0010000009047890 */ /* 0x000fc8000fffe13f */
[----:B------:R-:W-:Y:S02]  /*0790*/  USHF.L.U32 UR5, UR4, 0xb, URZ ;  /* 0x0000000b04057899 */ /* 0x000fe4000800063f */
[----:B------:R-:W-:Y:S01]  /*07a0*/  USHF.L.U32 UR4, UR4, 0x1, URZ ;  /* 0x0000000104047899 */ /* 0x000fe2000800063f */
[----:B------:R-:W0:Y:S03]  /*07b0*/  FENCE.VIEW.ASYNC.S ;  /* 0x00000000000073c6 */ /* 0x000e260000000000 */
[----:B0-----:R0:W0:Y:S08]  /*07c0*/  SYNCS.EXCH.64 URZ, [UR8+0x36870], UR6 ;  /* 0x03687006083f75b2 */ /* 0x0010300008000100 */
[----:B------:R0:W0:Y:S01]  /*07d0*/  SYNCS.EXCH.64 URZ, [UR8+0x36880], UR4 ;  /* 0x03688004083f75b2 */ /* 0x0000220008000100 */
[----:B------:R0:W0:Y:S01]  /*07e0*/  SYNCS.EXCH.64 URZ, [UR8+0x36878], UR6 ;  /* 0x03687806083f75b2 */ /* 0x0000220008000100 */
[----:B------:R0:W0:Y:S01]  /*07f0*/  SYNCS.EXCH.64 URZ, [UR8+0x36888], UR4 ;  /* 0x03688804083f75b2 */ /* 0x0000220008000100 */
[----:B------:R-:W-:Y:S01]  /*0800*/  NOP ;  /* 0x0000000000007918 */ /* 0x000fe20000000000 */
.L_x_179:
[----:B------:R-:W5:Y:S01]  /*0810*/  SHFL.IDX PT, R14, R2, RZ, 0x1f ;  /* 0x00001fff020e7589 */ /* 0x000f6200000e0000 */
[----:B------:R-:W-:Y:S01]  /*0820*/  LEA.HI R11, R11, R8, RZ, 0x2 ;  /* 0x000000080b0b7211 */ /* 0x000fe200078f10ff */
[----:B0-----:R-:W0:Y:S01]  /*0830*/  S2UR UR4, SR_CTAID.X ;  /* 0x00000000000479c3 */ /* 0x001e220000002500 */
[----:B------:R-:W-:Y:S01]  /*0840*/  LOP3.LUT R9, R9, 0x3ffffffc, RZ, 0xc0, !PT ;  /* 0x3ffffffc09097812 */ /* 0x000fe200078ec0ff */
[----:B------:R-:W-:Y:S01]  /*0850*/  IMAD.IADD R6, R7, 0x1, -R6 ;  /* 0x0000000107067824 */ /* 0x000fe200078e0a06 */
[----:B------:R-:W-:Y:S01]  /*0860*/  LOP3.LUT R11, R11, 0x3ffffffc, RZ, 0xc0, !PT ;  /* 0x3ffffffc0b0b7812 */ /* 0x000fe200078ec0ff */
[----:B------:R-:W-:Y:S01]  /*0870*/  IMAD.MOV R7, RZ, RZ, -R10 ;  /* 0x000000ffff077224 */ /* 0x000fe200078e0a0a */
[----:B------:R-:W-:Y:S01]  /*0880*/  NOP ;  /* 0x0000000000007918 */ /* 0x000fe20000000000 */
[----:B------:R-:W-:Y:S02]  /*0890*/  IMAD.IADD R9, R4, 0x1, -R9 ;  /* 0x0000000104097824 */ /* 0x000fe400078e0a09 */
[----:B------:R-:W-:-:S02]  /*08a0*/  IMAD.IADD R11, R8, 0x1, -R11 ;  /* 0x00000001080b7824 */ /* 0x000fc400078e0a0b */
[----:B------:R-:W1:Y:S01]  /*08b0*/  LDC R8, c[0x0][0x140] ;  /* 0x00005000ff087b82 */ /* 0x000e620000000800 */
[--C-:B------:R-:W-:Y:S02]  /*08c0*/  IMAD R9, R9, 0x4, R6.reuse ;  /* 0x0000000409097824 */ /* 0x100fe400078e0206 */
[----:B------:R-:W-:-:S03]  /*08d0*/  IMAD R11, R11, 0x4, R6 ;  /* 0x000000040b0b7824 */ /* 0x000fc600078e0206 */
[----:B------:R-:W-:Y:S02]  /*08e0*/  LEA.HI R4, R9, R9, RZ, 0x1 ;  /* 0x0000000909047211 */ /* 0x000fe400078f08ff */
[----:B------:R-:W-:Y:S02]  /*08f0*/  LEA.HI R6, R11, R11, RZ, 0x1 ;  /* 0x0000000b0b067211 */ /* 0x000fe400078f08ff */
[----:B------:R-:W-:Y:S02]  /*0900*/  LOP3.LUT R4, R4, 0xfffffffe, RZ, 0xc0, !PT ;  /* 0xfffffffe04047812 */ /* 0x000fe400078ec0ff */
[----:B-----5:R-:W-:Y:S01]  /*0910*/  ISETP.NE.AND P0, PT, R14, RZ, PT ;  /* 0x000000ff0e00720c */ /* 0x020fe20003f05270 */
[----:B0-----:R-:W-:Y:S01]  /*0920*/  IMAD R7, R12, R7, UR4 ;  /* 0x000000040c077e24 */ /* 0x001fe2000f8e0207 */
[----:B------:R-:W-:Y:S01]  /*0930*/  LOP3.LUT R6, R6, 0xfffffffe, RZ, 0xc0, !PT ;  /* 0xfffffffe06067812 */ /* 0x000fe200078ec0ff */
[----:B------:R-:W-:-:S04]  /*0940*/  IMAD.IADD R4, R9, 0x1, -R4 ;  /* 0x0000000109047824 */ /* 0x000fc800078e0a04 */
[----:B------:R-:W-:Y:S01]  /*0950*/  IMAD.IADD R6, R11, 0x1, -R6 ;  /* 0x000000010b067824 */ /* 0x000fe200078e0a06 */
[----:B------:R-:W-:-:S05]  /*0960*/  ISETP.NE.AND P4, PT, R4, R7, PT ;  /* 0x000000070400720c */ /* 0x000fca0003f85270 */
[----:B------:R-:W-:Y:S08]  /*0970*/  @P0 BRA `(.L_x_180) ;  /* 0x0000000000480947 */ /* 0x000ff00003800000 */
        /* <DEDUP_REMOVED lines=18> */
.L_x_180:
[----:B------:R-:W5:Y:S01]  /*0aa0*/  SHFL.IDX PT, R10, R2, RZ, 0x1f ;  /* 0x00001fff020a7589 */ /* 0x000f6200000e0000 */
[----:B------:R-:W-:Y:S01]  /*0ab0*/  IMAD.SHL.U32 R22, R9, 0x4, RZ ;  /* 0x0000000409167824 */ /* 0x000fe200078e00ff */
[----:B------:R-:W-:Y:S01]  /*0ac0*/  ISETP.NE.AND P3, PT, R6, R7, PT ;  /* 0x000000070600720c */ /* 0x000fe20003f65270 */
[----:B------:R-:W-:Y:S01]  /*0ad0*/  IMAD.SHL.U32 R6, R11, 0x4, RZ ;  /* 0x000000040b067824 */ /* 0x000fe200078e00ff */
[----:B------:R-:W-:Y:S01]  /*0ae0*/  LOP3.LUT P0, RZ, R5, 0x7, RZ, 0xc0, !PT ;  /* 0x0000000705ff7812 */ /* 0x000fe2000780c0ff */
[----:B------:R-:W-:Y:S01]  /*0af0*/  IMAD.MOV.U32 R18, RZ, RZ, 0x1 ;  /* 0x00000001ff127424 */ /* 0x000fe200078e00ff */
[----:B------:R-:W-:Y:S01]  /*0b00*/  LOP3.LUT R22, R9, 0xc, R22, 0x78, !PT ;  /* 0x0000000c09167812 */ /* 0x000fe200078e7816 */
[----:B------:R-:W-:Y:S01]  /*0b10*/  IMAD.MOV.U32 R17, RZ, RZ, 0x1 ;  /* 0x00000001ff117424 */ /* 0x000fe200078e00ff */
[----:B------:R-:W-:Y:S01]  /*0b20*/  LOP3.LUT R19, R11, 0xc, R6, 0x78, !PT ;  /* 0x0000000c0b137812 */ /* 0x000fe200078e7806 */
[----:B------:R-:W-:Y:S01]  /*0b30*/  NOP ;  /* 0x0000000000007918 */ /* 0x000fe20000000000 */
[----:B------:R-:W-:-:S02]  /*0b40*/  @P4 LEA.HI R4, R22, R22, RZ, 0x1 ;  /* 0x0000001616044211 */ /* 0x000fc400078f08ff */
[----:B------:R-:W-:Y:S02]  /*0b50*/  ISETP.LT.U32.AND P6, PT, R22, 0x2, !P0 ;  /* 0x000000021600780c */ /* 0x000fe400047c1070 */
[----:B------:R-:W-:Y:S02]  /*0b60*/  @P4 SHF.R.S32.HI R4, RZ, 0x1, R4 ;  /* 0x00000001ff044819 */ /* 0x000fe40000011404 */
[----:B------:R-:W-:Y:S02]  /*0b70*/  @P3 LEA.HI R6, R19, R19, RZ, 0x1 ;  /* 0x0000001313063211 */ /* 0x000fe400078f08ff */
[----:B------:R-:W-:Y:S02]  /*0b80*/  @P4 ISETP.NE.AND P5, PT, R4, R13, PT ;  /* 0x0000000d0400420c */ /* 0x000fe40003fa5270 */
[----:B------:R-:W-:Y:S02]  /*0b90*/  @P3 SHF.R.S32.HI R6, RZ, 0x1, R6 ;  /* 0x00000001ff063819 */ /* 0x000fe40000011406 */
[----:B------:R-:W-:-:S02]  /*0ba0*/  @P4 SEL R18, RZ, 0x1, P5 ;  /* 0x00000001ff124807 */ /* 0x000fc40002800000 */
[----:B-----5:R-:W-:Y:S02]  /*0bb0*/  ISETP.NE.AND P5, PT, R10, RZ, PT ;  /* 0x000000ff0a00720c */ /* 0x020fe40003fa5270 */
[----:B------:R-:W-:Y:S02]  /*0bc0*/  ISETP.NE.AND P2, PT, R3, RZ, PT ;  /* 0x000000ff0300720c */ /* 0x000fe40003f45270 */
[----:B------:R-:W-:Y:S02]  /*0bd0*/  @P3 ISETP.NE.AND P4, PT, R6, R13, PT ;  /* 0x0000000d0600320c */ /* 0x000fe40003f85270 */
[----:B------:R-:W-:Y:S02]  /*0be0*/  SEL R3, RZ, 0x1, !P6 ;  /* 0x00000001ff037807 */ /* 0x000fe40007000000 */
[----:B------:R-:W-:Y:S02]  /*0bf0*/  ISETP.LT.U32.AND P0, PT, R19, 0x2, !P0 ;  /* 0x000000021300780c */ /* 0x000fe40004701070 */
[----:B-1----:R-:W-:-:S02]  /*0c00*/  ISETP.EQ.U32.AND P1, PT, R8, 0x1, PT ;  /* 0x000000010800780c */ /* 0x002fc40003f22070 */
[----:B------:R-:W-:Y:S02]  /*0c10*/  LOP3.LUT R18, R18, R3, RZ, 0xc0, !PT ;  /* 0x0000000312127212 */ /* 0x000fe400078ec0ff */
[----:B------:R-:W-:Y:S02]  /*0c20*/  SEL R4, RZ, 0x1, !P0 ;  /* 0x00000001ff047807 */ /* 0x000fe40004000000 */
[----:B------:R-:W-:Y:S01]  /*0c30*/  @P3 SEL R17, RZ, 0x1, P4 ;  /* 0x00000001ff113807 */ /* 0x000fe20002000000 */
[----:B------:R-:W-:Y:S06]  /*0c40*/  @P5 BRA `(.L_x_181) ;  /* 0x0000000000485947 */ /* 0x000fec0003800000 */
        /* <DEDUP_REMOVED lines=16> */
[----:B------:R1:W0:Y:S02]  /*0d50*/  SYNCS.EXCH.64 URZ, [UR8+0x368c8], UR6 ;  /* 0x0368c806083f75b2 */ /* 0x0002240008000100 */
[----:B-1----:R-:W-:Y:S01]  /*0d60*/  NOP ;  /* 0x0000000000007918 */ /* 0x002fe20000000000 */
.L_x_181:
[----:B------:R-:W-:Y:S01]  /*0d70*/  LOP3.LUT R17, R17, R4, RZ, 0xc0, !PT ;  /* 0x0000000411117212 */ /* 0x000fe200078ec0ff */
[----:B------:R-:W-:Y:S01]  /*0d80*/  NOP ;  /* 0x0000000000007918 */ /* 0x000fe20000000000 */
[----:B------:R-:W-:Y:S05]  /*0d90*/  @!P1 BRA `(.L_x_182) ;  /* 0x0000000000089947 */ /* 0x000fea0003800000 */
[----:B0-234-:R-:W-:Y:S01]  /*0da0*/  UCGABAR_ARV ;  /* 0x00000000000079c7 */ /* 0x01dfe20008000000 */
[----:B------:R-:W-:Y:S05]  /*0db0*/  BRA `(.L_x_183) ;  /* 0x0000000000047947 */ /* 0x000fea0003800000 */
.L_x_182:
[----:B0-234-:R-:W-:Y:S01]  /*0dc0*/  NOP ;  /* 0x0000000000007918 */ /* 0x01dfe20000000000 */
.L_x_183:
[----:B------:R-:W-:Y:S05]  /*0dd0*/  @!P1 BRA `(.L_x_184) ;  /* 0x00000000000c9947 */ /* 0x000fea0003800000 */
[----:B------:R-:W-:Y:S01]  /*0de0*/  UCGABAR_WAIT ;  /* 0x0000000000007dc7 */ /* 0x000fe20008000000 */
[----:B------:R-:W-:Y:S01]  /*0df0*/  CCTL.IVALL ;  /* 0x00000000ff00798f */ /* 0x000fe20002000000 */
[----:B------:R-:W-:Y:S05]  /*0e00*/  BRA `(.L_x_185) ;  /* 0x0000000000047947 */ /* 0x000fea0003800000 */
.L_x_184:
[----:B------:R-:W-:Y:S06]  /*0e10*/  BAR.SYNC.DEFER_BLOCKING 0x0 ;  /* 0x0000000000007b1d */ /* 0x000fec0000010000 */
.L_x_185:
[----:B------:R-:W-:Y:S01]  /*0e20*/  IMAD.MOV.U32 R3, RZ, RZ, 0x1 ;  /* 0x00000001ff037424 */ /* 0x000fe200078e00ff */
[----:B------:R-:W-:-:S04]  /*0e30*/  ULDC.64 UR60, c[0x0][0x208] ;  /* 0x00008200003c7ab9 */ /* 0x000fc80000000a00 */
[----:B------:R-:W-:-:S05]  /*0e40*/  SEL R3, R3, 0x2, !P2 ;  /* 0x0000000203037807 */ /* 0x000fca0005000000 */
[----:B------:R0:W-:Y:S01]  /*0e50*/  STL [R1+0x2c], R3 ;  /* 0x00002c0301007387 */ /* 0x0001e20000100800 */
[----:B------:R-:W-:Y:S05]  /*0e60*/  @!P2 BRA `(.L_x_186) ;  /* 0x000000b800d4a947 */ /* 0x000fea0003800000 */
.L_x_187:
        /* <DEDUP_REMOVED lines=26> */
[----:B------:R-:W-:Y:S01]  /*1010*/  SHF.R.S32.HI R7, RZ, 0x1f, R210 ;  /* 0x0000001fff077819 */ /* 0x000fe200000114d2 */
[----:B------:R-:W-:Y:S01]  /*1020*/  IMAD.IADD R13, R0, 0x1, -R13 ;  /* 0x00000001000d7824 */ /* 0x000fe200078e0a0d */
        /* <DEDUP_REMOVED lines=9> */
[----:B------:R-:W-:Y:S01]  /*10c0*/  IMAD.IADD R206, R0, 0x1, -R15 ;  /* 0x0000000100ce7824 */ /* 0x000fe200078e0a0f */
[----:B------:R-:W-:Y:S02]  /*10d0*/  LOP3.LUT R11, R11, 0xfffffff8, RZ, 0xc0, !PT ;  /* 0xfffffff80b0b7812 */ /* 0x000fe400078ec0ff */
[----:B------:R-:W-:Y:S01]  /*10e0*/  LEA.HI R5, R5, R214, RZ, 0x1 ;  /* 0x000000d605057211 */ /* 0x000fe200078f08ff */
[----:B------:R-:W-:Y:S01]  /*10f0*/  IMAD.SHL.U32 R23, R206, 0x8, RZ ;  /* 0x00000008ce177824 */ /* 0x000fe200078e00ff */
[----:B------:R-:W-:Y:S01]  /*1100*/  LEA.HI R7, R7, R210, RZ, 0x5 ;  /* 0x000000d207077211 */ /* 0x000fe200078f28ff */
[----:B------:R-:W-:Y:S01]  /*1110*/  IMAD.IADD R8, R8, 0x1, -R11 ;  /* 0x0000000108087824 */ /* 0x000fe200078e0a0b */
[----:B------:R-:W-:Y:S01]  /*1120*/  LOP3.LUT R6, R6, 0xfffffc00, RZ, 0xc0, !PT ;  /* 0xfffffc0006067812 */ /* 0x000fe200078ec0ff */
[C---:B------:R-:W-:Y:S01]  /*1130*/  VIADD R205, R23.reuse, 0x40 ;  /* 0x0000004017cd7836 */ /* 0x040fe20000000000 */
[----:B------:R-:W-:Y:S01]  /*1140*/  LEA.HI R4, R4, R9, RZ, 0x1 ;  /* 0x0000000904047211 */ /* 0x000fe200078f08ff */
[----:B------:R-:W-:Y:S01]  /*1150*/  VIADD R204, R23, 0x80 ;  /* 0x0000008017cc7836 */ /* 0x000fe20000000000 */
[----:B------:R-:W-:Y:S01]  /*1160*/  LEA.HI R0, R13, R13, RZ, 0x1 ;  /* 0x0000000d0d007211 */ /* 0x000fe200078f08ff */
[----:B------:R-:W-:Y:S01]  /*1170*/  IMAD R217, R3, 0x40, R6 ;  /* 0x0000004003d97824 */ /* 0x000fe200078e0206 */
[----:B------:R-:W-:-:S02]  /*1180*/  LOP3.LUT R5, R5, 0x3fffffe, RZ, 0xc0, !PT ;  /* 0x03fffffe05057812 */ /* 0x000fc400078ec0ff */
[----:B------:R-:W-:Y:S02]  /*1190*/  SHF.R.S32.HI R7, RZ, 0x5, R7 ;  /* 0x00000005ff077819 */ /* 0x000fe40000011407 */
[----:B------:R-:W-:Y:S01]  /*11a0*/  LOP3.LUT R4, R4, 0x1ffffffe, RZ, 0xc0, !PT ;  /* 0x1ffffffe04047812 */ /* 0x000fe200078ec0ff */
[----:B------:R-:W-:Y:S01]  /*11b0*/  IMAD.IADD R5, R214, 0x1, -R5 ;  /* 0x00000001d6057824 */ /* 0x000fe200078e0a05 */
[----:B------:R-:W-:Y:S01]  /*11c0*/  LOP3.LUT R3, R2, 0x7ffffffc, RZ, 0xc0, !PT ;  /* 0x7ffffffc02037812 */ /* 0x000fe200078ec0ff */
[----:B------:R-:W-:Y:S01]  /*11d0*/  IMAD R8, R7, 0x10, R8 ;  /* 0x0000001007087824 */ /* 0x000fe200078e0208 */
[----:B------:R-:W-:Y:S01]  /*11e0*/  LOP3.LUT R0, R0, 0x1ffffffe, RZ, 0xc0, !PT ;  /* 0x1ffffffe00007812 */ /* 0x000fe200078ec0ff */
[----:B------:R-:W-:Y:S01]  /*11f0*/  IMAD.IADD R4, R9, 0x1, -R4 ;  /* 0x0000000109047824 */ /* 0x000fe200078e0a04 */
[----:B------:R-:W-:Y:S01]  /*1200*/  SHF.R.S32.HI R209, RZ, 0x3, R209 ;  /* 0x00000003ffd17819 */ /* 0x000fe200000114d1 */
[----:B------:R-:W-:Y:S01]  /*1210*/  IMAD.IADD R3, R210, 0x1, -R3 ;  /* 0x00000001d2037824 */ /* 0x000fe200078e0a03 */
[----:B------:R-:W-:Y:S01]  /*1220*/  SHF.R.S32.HI R220, RZ, 0x1f, R205 ;  /* 0x0000001fffdc7819 */ /* 0x000fe200000114cd */
[----:B------:R-:W-:Y:S01]  /*1230*/  IMAD.IADD R0, R13, 0x1, -R0 ;  /* 0x000000010d007824 */ /* 0x000fe200078e0a00 */
[----:B------:R-:W-:Y:S01]  /*1240*/  SHF.R.S32.HI R219, RZ, 0x1f, R204 ;  /* 0x0000001fffdb7819 */ /* 0x000fe200000114cc */
[----:B------:R-:W-:-:S02]  /*1250*/  IMAD R215, R5, 0x40, R8 ;  /* 0x0000004005d77824 */ /* 0x000fc400078e0208 */
[----:B------:R-:W-:Y:S02]  /*1260*/  IMAD R217, R4, 0x8, R217 ;  /* 0x0000000804d97824 */ /* 0x000fe400078e02d9 */
[----:B------:R-:W-:Y:S02]  /*1270*/  IMAD R218, R3, R218, 0x70 ;  /* 0x0000007003da7424 */ /* 0x000fe400078e02da */
[----:B------:R-:W-:Y:S01]  /*1280*/  IMAD R216, R0, 0x8, R215 ;  /* 0x0000000800d87824 */ /* 0x000fe200078e02d7 */
[----:B--2---:R-:W-:-:S07]  /*1290*/  LOP3.LUT R16, R10, 0x1, RZ, 0xfc, !PT ;  /* 0x000000010a107812 */ /* 0x004fce00078efcff */
.L_x_220:
[----:B------:R-:W0:Y:S01]  /*12a0*/  SHFL.IDX PT, R0, R214, RZ, 0x1f ;  /* 0x00001fffd6007589 */ /* 0x000e2200000e0000 */
[----:B------:R-:W1:Y:S01]  /*12b0*/  S2UR UR4, SR_CgaCtaId ;  /* 0x00000000000479c3 */ /* 0x000e620000008800 */
        /* <DEDUP_REMOVED lines=37> */
[----:B------:R-:W-:Y:S01]  /*1510*/  IMAD.U32 R212, RZ, RZ, UR6 ;  /* 0x00000006ffd47e24 */ /* 0x000fe2000f8e00ff */
[----:B------:R-:W-:Y:S01]  /*1520*/  LEA.HI.SX32 R120, R2, R3, 0x1a ;  /* 0x0000000302787211 */ /* 0x000fe200078fd2ff */
[----:B------:R-:W-:Y:S01]  /*1530*/  IMAD.U32 R211, RZ, RZ, UR4 ;  /* 0x00000004ffd37e24 */ /* 0x000fe2000f8e00ff */
[----:B------:R-:W-:-:S04]  /*1540*/  USHF.R.U32.HI UR8, URZ, 0x4, UR8 ;  /* 0x000000043f087899 */ /* 0x000fc80008011608 */
[----:B------:R-:W-:Y:S01]  /*1550*/  ULOP3.LUT UR38, UR8, 0x3fff, URZ, 0xc0, !UPT ;  /* 0x00003fff08267892 */ /* 0x000fe2000f8ec03f */
[----:B---3--:R-:W-:Y:S11]  /*1560*/  @!P0 BRA `(.L_x_188) ;  /* 0x0000000000408947 */ /* 0x008ff60003800000 */
[----:B------:R-:W-:Y:S01]  /*1570*/  MOV R0, 0x0 ;  /* 0x0000000000007802 */ /* 0x000fe20000000f00 */
[----:B------:R-:W-:Y:S01]  /*1580*/  ULDC.64 UR4, c[0x4][0xa8] ;  /* 0x01002a0000047ab9 */ /* 0x000fe20000000a00 */
[----:B------:R-:W-:Y:S01]  /*1590*/  ULDC.64 UR6, c[0x4][0x28] ;  /* 0x01000a0000067ab9 */ /* 0x000fe20000000a00 */
[----:B------:R-:W-:Y:S01]  /*15a0*/  IMAD.U32 R4, RZ, RZ, UR4 ;  /* 0x00000004ff047e24 */ /* 0x000fe2000f8e00ff */
[----:B------:R0:W1:Y:S01]  /*15b0*/  LDC.64 R2, c[0x4][R0] ;  /* 0x0100000000027b82 */ /* 0x0000620000000a00 */
[----:B------:R-:W-:Y:S01]  /*15c0*/  IMAD.U32 R5, RZ, RZ, UR5 ;  /* 0x00000005ff057e24 */ /* 0x000fe2000f8e00ff */
[----:B------:R-:W-:Y:S01]  /*15d0*/  ULDC.64 UR4, c[0x4][0xb0] ;  /* 0x01002c0000047ab9 */ /* 0x000fe20000000a00 */
        /* <DEDUP_REMOVED lines=9> */
.L_x_188:
[----:B------:R-:W-:Y:S02]  /*1670*/  LOP3.LUT R0, R208, 0x1, RZ, 0xc0, !PT ;  /* 0x00000001d0007812 */ /* 0x000fe400078ec0ff */
[----:B------:R-:W-:Y:S02]  /*1680*/  ISETP.NE.AND P0, PT, R16, 0x3, PT ;  /* 0x000000031000780c */ /* 0x000fe40003f05270 */
[----:B------:R-:W-:-:S04]  /*1690*/  SHF.L.U32 R0, R0, 0x1f, RZ ;  /* 0x0000001f00007819 */ /* 0x000fc800000006ff */
[----:B------:R-:W0:Y:S02]  /*16a0*/  SYNCS.PHASECHK.TRANS64.TRYWAIT P1, [UR37+0x36800], R0 ;  /* 0x03680000ff0075a7 */ /* 0x000e240008020165 */
[----:B0-----:R-:W-:Y:S05]  /*16b0*/  @!P1 BRA `(.L_x_189) ;  /* 0x000000fc00e89947 */ /* 0x001fea0003800000 */
.L_x_322:
[----:B------:R-:W-:Y:S05]  /*16c0*/  @!P0 BRA `(.L_x_190) ;  /* 0x0000000000048947 */ /* 0x000fea0003800000 */
[----:B------:R-:W-:Y:S01]  /*16d0*/  BPT.TRAP 0x1 ;  /* 0x000000040000795c */ /* 0x000fe20000300000 */
.L_x_190:
[----:B0-----:R-:W-:Y:S02]  /*16e0*/  IMAD.U32 R0, RZ, RZ, UR36 ;  /* 0x00000024ff007e24 */ /* 0x001fe4000f8e00ff */
[----:B------:R-:W-:-:S03]  /*16f0*/  IMAD.U32 R3, RZ, RZ, UR39 ;  /* 0x00000027ff037e24 */ /* 0x000fc6000f8e00ff */
[----:B------:R-:W-:Y:S02]  /*1700*/  LEA R0, R0, UR37, 0x3 ;  /* 0x0000002500007c11 */ /* 0x000fe4000f8e18ff */
[----:B------:R-:W-:-:S04]  /*1710*/  SHF.L.U32 R3, R3, 0x1f, RZ ;  /* 0x0000001f03037819 */ /* 0x000fc800000006ff */
[----:B------:R0:W1:Y:S01]  /*1720*/  SYNCS.PHASECHK.TRANS64.TRYWAIT P1, [R0+URZ+0x36830], R3 ;  /* 0x03683003000075a7 */ /* 0x000062000802017f */
[----:B------:R-:W-:Y:S05]  /*1730*/  @!P0 BRA `(.L_x_191) ;  /* 0x0000000000048947 */ /* 0x000fea0003800000 */
[----:B------:R-:W-:Y:S01]  /*1740*/  BPT.TRAP 0x1 ;  /* 0x000000040000795c */ /* 0x000fe20000300000 */
.L_x_191:
[----:B-1----:R-:W-:Y:S05]  /*1750*/  @P1 BRA `(.L_x_192) ;  /* 0x0000000000081947 */ /* 0x002fea0003800000 */
[----:B------:R-:W1:Y:S02]  /*1760*/  SYNCS.PHASECHK.TRANS64.TRYWAIT P1, [R0+URZ+0x36830], R3 ;  /* 0x03683003000075a7 */ /* 0x000e64000802017f */
[----:B-1----:R-:W-:Y:S05]  /*1770*/  @!P1 BRA `(.L_x_193) ;  /* 0x000000fc00d09947 */ /* 0x002fea0003800000 */
.L_x_192:
        /* <DEDUP_REMOVED lines=14> */
[----:B01----:R-:W-:Y:S01]  /*1860*/  MOV R3, UR56 ;  /* 0x0000003800037c02 */ /* 0x003fe20008000f00 */
[----:B------:R-:W-:Y:S01]  /*1870*/  UMOV UR8, UR56 ;  /* 0x0000003800087c82 */ /* 0x000fe20008000000 */
[----:B------:R-:W-:Y:S01]  /*1880*/  UMOV UR11, 0x40000040 ;  /* 0x40000040000b7882 */ /* 0x000fe20000000000 */
[----:B------:R-:W-:Y:S01]  /*1890*/  UIMAD UR6, UR36, 0xa80, UR5 ;  /* 0x00000a80240678a4 */ /* 0x000fe2000f8e0205 */
[----:B------:R-:W-:Y:S01]  /*18a0*/  UMOV UR12, UR56 ;  /* 0x00000038000c7c82 */ /* 0x000fe20008000000 */
[----:B------:R-:W-:-:S02]  /*18b0*/  UMOV UR13, UR57 ;  /* 0x00000039000d7c82 */ /* 0x000fc40008000000 */
[----:B------:R-:W-:Y:S01]  /*18c0*/  UIADD3 UR10, UR6, 0x80, URZ ;  /* 0x00000080060a7890 */ /* 0x000fe2000fffe03f */
[----:B------:R-:W-:Y:S01]  /*18d0*/  IMAD.U32 R4, RZ, RZ, UR5 ;  /* 0x00000005ff047e24 */ /* 0x000fe2000f8e00ff */
[----:B------:R-:W-:Y:S02]  /*18e0*/  UIADD3 UR14, UR6, 0x100, URZ ;  /* 0x00000100060e7890 */ /* 0x000fe4000fffe03f */
[----:B------:R-:W-:Y:S01]  /*18f0*/  UMOV UR58, UR6 ;  /* 0x00000006003a7c82 */ /* 0x000fe20008000000 */
[----:B------:R-:W-:Y:S01]  /*1900*/  UMOV UR15, 0x40000040 ;  /* 0x40000040000f7882 */ /* 0x000fe20000000000 */
[----:B------:R-:W-:Y:S01]  /*1910*/  HGMMA.64x16x16.F32 R72, gdesc[UR56], RZ, !UPT, gsb0 ;  /* 0x00200000384879f0 */ /* 0x000fe2000c0008ff */
[----:B------:R-:W-:Y:S01]  /*1920*/  UIADD3 UR18, UR6, 0x180, URZ ;  /* 0x0000018006127890 */ /* 0x000fe2000fffe03f */
[----:B------:R-:W-:Y:S01]  /*1930*/  UMOV UR16, UR56 ;  /* 0x0000003800107c82 */ /* 0x000fe20008000000 */
[----:B------:R-:W-:Y:S01]  /*1940*/  UMOV UR17, UR57 ;  /* 0x0000003900117c82 */ /* 0x000fe20008000000 */
[----:B------:R-:W-:Y:S01]  /*1950*/  UMOV UR19, 0x40000040 ;  /* 0x4000004000137882 */ /* 0x000fe20000000000 */
[----:B------:R-:W-:Y:S01]  /*1960*/  UIADD3 UR22, UR6, 0x200, URZ ;  /* 0x0000020006167890 */ /* 0x000fe2000fffe03f */
[----:B------:R-:W-:Y:S01]  /*1970*/  UMOV UR20, UR56 ;  /* 0x0000003800147c82 */ /* 0x000fe20008000000 */
[----:B------:R-:W-:Y:S01]  /*1980*/  UMOV UR21, UR57 ;  /* 0x0000003900157c82 */ /* 0x000fe20008000000 */
[----:B------:R-:W-:Y:S01]  /*1990*/  UMOV UR23, 0x40000040 ;  /* 0x4000004000177882 */ /* 0x000fe20000000000 */
[----:B------:R-:W-:Y:S01]  /*19a0*/  UIADD3 UR58, UR6, 0x280, URZ ;  /* 0x00000280063a7890 */ /* 0x000fe2000fffe03f */
[----:B------:R-:W-:Y:S01]  /*19b0*/  UMOV UR59, 0x40000040 ;  /* 0x40000040003b7882 */ /* 0x000fe20000000000 */
[----:B------:R-:W-:-:S02]  /*19c0*/  UIADD3 UR5, UR6, 0x300, URZ ;  /* 0x0000030006057890 */ /* 0x000fc4000fffe03f */
[----:B------:R-:W-:Y:S01]  /*19d0*/  UIADD3 UR26, UR6, 0x204, URZ ;  /* 0x00000204061a7890 */ /* 0x000fe2000fffe03f */
[----:B------:R-:W-:Y:S01]  /*19e0*/  UMOV UR27, 0x40000040 ;  /* 0x40000040001b7882 */ /* 0x000fe20000000000 */
        /* <DEDUP_REMOVED lines=12> */
[----:B------:R-:W-:Y:S01]  /*1ab0*/  UMOV UR39, 0x40000040 ;  /* 0x4000004000277882 */ /* 0x000fe20000000000 */
[----:B------:R-:W-:Y:S01]  /*1ac0*/  UIADD3 UR7, UR6, 0x802, URZ ;  /* 0x0000080206077890 */ /* 0x000fe2000fffe03f */
[----:B------:R-:W-:-:S02]  /*1ad0*/  WARPGROUP.DEPBAR.LE gsb0, 0x0 ;  /* 0x00008000000079c5 */ /* 0x000fc40000010000 */
[----:B------:R-:W-:-:S06]  /*1ae0*/  WARPGROUP.ARRIVE ;  /* 0x00000000000079c5 */ /* 0x000fcc0000000000 */
[----:B------:R-:W-:Y:S01]  /*1af0*/  HGMMA.64x16x16.F32 R64, gdesc[UR8], RZ, !UPT, gsb0 ;  /* 0x00200000084079f0 */ /* 0x000fe2000c0008ff */
[----:B------:R-:W-:Y:S02]  /*1b00*/  UIADD3 UR8, UR4, 0x2, URZ ;  /* 0x0000000204087890 */ /* 0x000fe4000fffe03f */
[----:B------:R-:W-:Y:S01]  /*1b10*/  UIADD3 UR10, UR6, 0x2, URZ ;  /* 0x00000002060a7890 */ /* 0x000fe2000fffe03f */
[----:B------:R-:W-:Y:S01]  /*1b20*/  UMOV UR9, 0x40000040 ;  /* 0x4000004000097882 */ /* 0x000fe20000000000 */
        /* <DEDUP_REMOVED lines=31> */
[----:B------:R-:W-:Y:S02]  /*1d20*/  UMOV UR59, 0x40000040 ;  /* 0x40000040003b7882 */ /* 0x000fe40000000000 */
        /* <DEDUP_REMOVED lines=14> */
[----:B------:R-:W-:Y:S02]  /*1e10*/  UIADD3 UR12, UR4, 0x4, URZ ;  /* 0x00000004040c7890 */ /* 0x000fe4000fffe03f */
[----:B------:R-:W-:Y:S01]  /*1e20*/  UIADD3 UR14, UR6, 0x4, URZ ;  /* 0x00000004060e7890 */ /* 0x000fe2000fffe03f */
[----:B------:R-:W-:Y:S01]  /*1e30*/  UMOV UR13, 0x40000040 ;  /* 0x40000040000d7882 */ /* 0x000fe20000000000 */
[----:B------:R-:W-:Y:S01]  /*1e40*/  UMOV UR15, 0x40000040 ;  /* 0x40000040000f7882 */ /* 0x000fe20000000000 */
[----:B------:R-:W-:Y:S02]  /*1e50*/  UMOV UR25, UR13 ;  /* 0x0000000d00197c82 */ /* 0x000fe40008000000 */
[----:B------:R-:W-:Y:S01]  /*1e60*/  UMOV UR24, UR12 ;  /* 0x0000000c00187c82 */ /* 0x000fe20008000000 */
        /* <DEDUP_REMOVED lines=355> */
[----:B------:R-:W-:Y:S01]  /*34a0*/  UMOV UR36, UR48 ;  /* 0x0000003000247c82 */ /* 0x000fe20008000000 */
[----:B------:R-:W-:Y:S01]  /*34b0*/  UMOV UR37, UR49 ;  /* 0x0000003100257c82 */ /* 0x000fe20008000000 */
        /* <DEDUP_REMOVED lines=49> */
[----:B------:R-:W-:Y:S01]  /*37d0*/  UMOV UR4, UR52 ;  /* 0x0000003400047c82 */ /* 0x000fe20008000000 */
[----:B------:R-:W-:Y:S01]  /*37e0*/  UMOV UR5, UR53 ;  /* 0x0000003500057c82 */ /* 0x000fe20008000000 */
[----:B------:R-:W-:-:S02]  /*37f0*/  WARPGROUP.DEPBAR.LE gsb0, 0x0 ;  /* 0x00008000000079c5 */ /* 0x000fc40000010000 */
[----:B------:R-:W-:-:S06]  /*3800*/  WARPGROUP.ARRIVE ;  /* 0x00000000000079c5 */ /* 0x000fcc0000000000 */
[----:B------:R-:W-:Y:S01]  /*3810*/  HGMMA.64x16x16.F32 R32, gdesc[UR48], R32, gsb0 ;  /* 0x00200000302079f0 */ /* 0x000fe20008000820 */
[----:B------:R-:W-:Y:S01]  /*3820*/  UMOV UR50, UR7 ;  /* 0x0000000700327c82 */ /* 0x000fe20008000000 */
[----:B------:R-:W-:Y:S01]  /*3830*/  UMOV UR51, 0x40000040 ;  /* 0x4000004000337882 */ /* 0x000fe20000000000 */
[----:B------:R-:W-:-:S07]  /*3840*/  UIADD3 UR7, UR6, 0x786, URZ ;  /* 0x0000078606077890 */ /* 0x000fce000fffe03f */
        /* <DEDUP_REMOVED lines=9> */
[----:B------:R-:W-:Y:S02]  /*38e0*/  UMOV UR55, 0x40000040 ;  /* 0x4000004000377882 */ /* 0x000fe40000000000 */
[----:B------:R-:W-:Y:S01]  /*38f0*/  UMOV UR6, UR11 ;  /* 0x0000000b00067c82 */ /* 0x000fe20008000000 */
        /* <DEDUP_REMOVED lines=12> */
[----:B------:R-:W-:Y:S03]  /*39c0*/  HGMMA.64x16x16.F32 R48, gdesc[UR52], R48, gsb0 ;  /* 0x00200000343079f0 */ /* 0x000fe60008000830 */
[----:B------:R-:W-:Y:S02]  /*39d0*/  WARPGROUP.DEPBAR.LE gsb0, 0x0 ;  /* 0x00008000000079c5 */ /* 0x000fe40000010000 */
[----:B------:R-:W-:-:S06]  /*39e0*/  WARPGROUP.ARRIVE ;  /* 0x00000000000079c5 */ /* 0x000fcc0000000000 */
[----:B------:R-:W-:Y:S01]  /*39f0*/  HGMMA.64x16x16.F32 R40, gdesc[UR4], R40, gsb0 ;  /* 0x00200000042879f0 */ /* 0x000fe20008000828 */
[----:B------:R-:W-:Y:S01]  /*3a00*/  UMOV UR4, UR52 ;  /* 0x0000003400047c82 */ /* 0x000fe20008000000 */
[----:B------:R-:W-:Y:S01]  /*3a10*/  UMOV UR5, UR53 ;  /* 0x0000003500057c82 */ /* 0x000fe20008000000 */
[----:B------:R-:W-:Y:S01]  /*3a20*/  UMOV UR6, UR10 ;  /* 0x0000000a00067c82 */ /* 0x000fe20008000000 */
[----:B------:R-:W-:Y:S01]  /*3a30*/  UMOV UR7, 0x40000040 ;  /* 0x4000004000077882 */ /* 0x000fe20000000000 */
        /* <DEDUP_REMOVED lines=13> */
.L_x_194:
[----:B------:R-:W-:Y:S01]  /*3b10*/  ULDC UR4, c[0x0][0x9d8] ;  /* 0x0002760000047ab9 */ /* 0x000fe20000000800 */
[----:B------:R-:W-:Y:S01]  /*3b20*/  IADD3 R21, R218, R81, RZ ;  /* 0x00000051da157210 */ /* 0x000fe20007ffe0ff */
[----:B------:R-:W-:Y:S01]  /*3b30*/  FMUL.FTZ R72, R72, UR4 ;  /* 0x0000000448487c20 */ /* 0x000fe20008410000 */
[----:B------:R-:W-:Y:S01]  /*3b40*/  FMUL.FTZ R73, R73, UR4 ;  /* 0x0000000449497c20 */ /* 0x000fe20008410000 */
[----:B------:R-:W-:Y:S01]  /*3b50*/  FMUL.FTZ R76, R76, UR4 ;  /* 0x000000044c4c7c20 */ /* 0x000fe20008410000 */
[----:B------:R-:W-:Y:S01]  /*3b60*/  FMUL.FTZ R77, R77, UR4 ;  /* 0x000000044d4d7c20 */ /* 0x000fe20008410000 */
        /* <DEDUP_REMOVED lines=11> */
[----:B------:R-:W-:Y:S01]  /*3c20*/  FMUL.FTZ R56, R56, UR4 ;  /* 0x0000000438387c20 */ /* 0x000fe20008410000 */
[----:B------:R-:W-:Y:S01]  /*3c30*/  FMUL.FTZ R79, R79, UR4 ;  /* 0x000000044f4f7c20 */ /* 0x000fe20008410000 */
[----:B------:R-:W-:Y:S01]  /*3c40*/  FMUL.FTZ R57, R57, UR4 ;  /* 0x0000000439397c20 */ /* 0x000fe20008410000 */
[----:B------:R-:W-:Y:S01]  /*3c50*/  FMUL.FTZ R60, R60, UR4 ;  /* 0x000000043c3c7c20 */ /* 0x000fe20008410000 */
[----:B------:R-:W-:Y:S01]  /*3c60*/  FMUL.FTZ R70, R70, UR4 ;  /* 0x0000000446467c20 */ /* 0x000fe20008410000 */
[----:B------:R-:W-:Y:S01]  /*3c70*/  FMUL.FTZ R61, R61, UR4 ;  /* 0x000000043d3d7c20 */ /* 0x000fe20008410000 */
[----:B------:R-:W-:Y:S01]  /*3c80*/  FMUL.FTZ R71, R71, UR4 ;  /* 0x0000000447477c20 */ /* 0x000fe20008410000 */
[----:B------:R-:W2:Y:S01]  /*3c90*/  MUFU.TANH R76, R76 ;  /* 0x0000004c004c7308 */ /* 0x000ea20000002400 */
[----:B------:R-:W-:Y:S01]  /*3ca0*/  FMUL.FTZ R48, R48, UR4 ;  /* 0x0000000430307c20 */ /* 0x000fe20008410000 */
[----:B------:R-:W-:Y:S01]  /*3cb0*/  FMUL.FTZ R58, R58, UR4 ;  /* 0x000000043a3a7c20 */ /* 0x000fe20008410000 */
[----:B------:R-:W-:Y:S01]  /*3cc0*/  FMUL.FTZ R49, R49, UR4 ;  /* 0x0000000431317c20 */ /* 0x000fe20008410000 */
[----:B------:R-:W-:Y:S01]  /*3cd0*/  FMUL.FTZ R59, R59, UR4 ;  /* 0x000000043b3b7c20 */ /* 0x000fe20008410000 */
[----:B------:R-:W-:Y:S01]  /*3ce0*/  FMUL.FTZ R52, R52, UR4 ;  /* 0x0000000434347c20 */ /* 0x000fe20008410000 */
[----:B------:R-:W-:Y:S01]  /*3cf0*/  FMUL.FTZ R62, R62, UR4 ;  /* 0x000000043e3e7c20 */ /* 0x000fe20008410000 */
[----:B------:R-:W-:Y:S01]  /*3d00*/  FMUL.FTZ R53, R53, UR4 ;  /* 0x0000000435357c20 */ /* 0x000fe20008410000 */
[----:B------:R3:W-:Y:S01]  /*3d10*/  MUFU.TANH R14, R66 ;  /* 0x00000042000e7308 */ /* 0x0007e20000002400 */
[----:B------:R-:W-:Y:S01]  /*3d20*/  FMUL.FTZ R24, R24, UR4 ;  /* 0x0000000418187c20 */ /* 0x000fe20008410000 */
[----:B------:R-:W-:Y:S01]  /*3d30*/  FMUL.FTZ R63, R63, UR4 ;  /* 0x000000043f3f7c20 */ /* 0x000fe20008410000 */
[----:B------:R-:W-:Y:S01]  /*3d40*/  FMUL.FTZ R28, R28, UR4 ;  /* 0x000000041c1c7c20 */ /* 0x000fe20008410000 */
[----:B------:R-:W-:Y:S01]  /*3d50*/  FMUL.FTZ R40, R40, UR4 ;  /* 0x0000000428287c20 */ /* 0x000fe20008410000 */
[----:B------:R-:W-:Y:S01]  /*3d60*/  FMUL.FTZ R50, R50, UR4 ;  /* 0x0000000432327c20 */ /* 0x000fe20008410000 */
[----:B------:R-:W-:Y:S01]  /*3d70*/  FMUL.FTZ R41, R41, UR4 ;  /* 0x0000000429297c20 */ /* 0x000fe20008410000 */
[----:B------:R-:W-:Y:S01]  /*3d80*/  FMUL.FTZ R32, R32, UR4 ;  /* 0x0000000420207c20 */ /* 0x000fe20008410000 */
[----:B------:R-:W4:Y:S01]  /*3d90*/  MUFU.TANH R77, R77 ;  /* 0x0000004d004d7308 */ /* 0x000f220000002400 */
[----:B---3--:R-:W-:-:S02]  /*3da0*/  IMAD R66, R120, -0x70, R21 ;  /* 0xffffff9078427824 */ /* 0x008fc400078e0215 */
[----:B------:R-:W-:Y:S01]  /*3db0*/  FMUL.FTZ R51, R51, UR4 ;  /* 0x0000000433337c20 */ /* 0x000fe20008410000 */
[----:B------:R-:W-:Y:S01]  /*3dc0*/  FMUL.FTZ R34, R34, UR4 ;  /* 0x0000000422227c20 */ /* 0x000fe20008410000 */
[----:B------:R-:W-:Y:S01]  /*3dd0*/  FMUL.FTZ R44, R44, UR4 ;  /* 0x000000042c2c7c20 */ /* 0x000fe20008410000 */
[----:B------:R-:W-:Y:S01]  /*3de0*/  FMUL.FTZ R54, R54, UR4 ;  /* 0x0000000436367c20 */ /* 0x000fe20008410000 */
[C---:B------:R-:W-:Y:S01]  /*3df0*/  ISETP.GT.AND P4, PT, R66.reuse, RZ, PT ;  /* 0x000000ff4200720c */ /* 0x040fe20003f84270 */
[----:B------:R-:W-:Y:S01]  /*3e00*/  FMUL.FTZ R45, R45, UR4 ;  /* 0x000000042d2d7c20 */ /* 0x000fe20008410000 */
[----:B------:R-:W3:Y:S01]  /*3e10*/  MUFU.TANH R64, R64 ;  /* 0x0000004000407308 */ /* 0x000ee20000002400 */
[----:B------:R-:W-:Y:S01]  /*3e20*/  ISETP.GT.AND P3, PT, R66, 0x1, PT ;  /* 0x000000014200780c */ /* 0x000fe20003f64270 */
[----:B------:R-:W-:Y:S01]  /*3e30*/  FMUL.FTZ R36, R36, UR4 ;  /* 0x0000000424247c20 */ /* 0x000fe20008410000 */
[----:B------:R-:W-:Y:S01]  /*3e40*/  ISETP.GT.AND P2, PT, R66, 0x8, PT ;  /* 0x000000084200780c */ /* 0x000fe20003f44270 */
[----:B------:R-:W-:Y:S01]  /*3e50*/  FMUL.FTZ R55, R55, UR4 ;  /* 0x0000000437377c20 */ /* 0x000fe20008410000 */
[----:B0-----:R-:W-:Y:S01]  /*3e60*/  FSEL R72, R72, -INF , P4 ;  /* 0xff80000048487808 */ /* 0x001fe20002000000 */
[----:B------:R-:W-:Y:S01]  /*3e70*/  FMUL.FTZ R33, R33, UR4 ;  /* 0x0000000421217c20 */ /* 0x000fe20008410000 */
[----:B-1----:R-:W-:Y:S01]  /*3e80*/  FSEL R73, R73, -INF , P3 ;  /* 0xff80000049497808 */ /* 0x002fe20001800000 */
[----:B------:R4:W0:Y:S01]  /*3e90*/  MUFU.TANH R2, R74 ;  /* 0x0000004a00027308 */ /* 0x0008220000002400 */
[----:B------:R-:W-:Y:S01]  /*3ea0*/  ISETP.GT.AND P1, PT, R66, 0x9, PT ;  /* 0x000000094200780c */ /* 0x000fe20003f24270 */
[----:B------:R-:W-:Y:S01]  /*3eb0*/  FMUL.FTZ R42, R42, UR4 ;  /* 0x000000042a2a7c20 */ /* 0x000fe20008410000 */
[----:B--2---:R-:W-:Y:S01]  /*3ec0*/  FSEL R76, R76, -INF , P2 ;  /* 0xff8000004c4c7808 */ /* 0x004fe20001000000 */
[----:B------:R-:W-:Y:S01]  /*3ed0*/  FMUL.FTZ R43, R43, UR4 ;  /* 0x000000042b2b7c20 */ /* 0x000fe20008410000 */
[C---:B------:R-:W-:Y:S01]  /*3ee0*/  ISETP.GT.AND P6, PT, R66.reuse, 0x10, PT ;  /* 0x000000104200780c */ /* 0x040fe20003fc4270 */
[----:B------:R-:W-:Y:S01]  /*3ef0*/  FMUL.FTZ R37, R37, UR4 ;  /* 0x0000000425257c20 */ /* 0x000fe20008410000 */
[----:B------:R-:W-:Y:S01]  /*3f00*/  ISETP.GT.AND P5, PT, R66, 0x11, PT ;  /* 0x000000114200780c */ /* 0x000fe20003fa4270 */
[----:B------:R-:W-:Y:S01]  /*3f10*/  MUFU.TANH R65, R65 ;  /* 0x0000004100417308 */ /* 0x000fe20000002400 */
[----:B----4-:R-:W-:Y:S01]  /*3f20*/  FSEL R74, R77, -INF , P1 ;  /* 0xff8000004d4a7808 */ /* 0x010fe20000800000 */
[----:B------:R-:W-:Y:S01]  /*3f30*/  FMUL.FTZ R46, R46, UR4 ;  /* 0x000000042e2e7c20 */ /* 0x000fe20008410000 */
[----:B---3--:R-:W-:Y:S01]  /*3f40*/  FSEL R64, R64, -INF , P6 ;  /* 0xff80000040407808 */ /* 0x008fe20003000000 */
[----:B------:R-:W-:Y:S01]  /*3f50*/  FMUL.FTZ R47, R47, UR4 ;  /* 0x000000042f2f7c20 */ /* 0x000fe20008410000 */
[----:B------:R-:W-:Y:S01]  /*3f60*/  FSEL R14, R14, -INF , P6 ;  /* 0xff8000000e0e7808 */ /* 0x000fe20003000000 */
[----:B------:R-:W-:Y:S01]  /*3f70*/  FMUL.FTZ R25, R25, UR4 ;  /* 0x0000000419197c20 */ /* 0x000fe20008410000 */
[----:B------:R-:W-:Y:S01]  /*3f80*/  ISETP.GT.AND P6, PT, R66, 0x28, PT ;  /* 0x000000284200780c */ /* 0x000fe20003fc4270 */
[----:B------:R-:W1:Y:S01]  /*3f90*/  MUFU.TANH R3, R75 ;  /* 0x0000004b00037308 */ /* 0x000e620000002400 */
[----:B0-----:R-:W-:Y:S01]  /*3fa0*/  FSEL R2, R2, -INF , P4 ;  /* 0xff80000002027808 */ /* 0x001fe20002000000 */
[----:B------:R-:W-:Y:S01]  /*3fb0*/  FMUL.FTZ R35, R35, UR4 ;  /* 0x0000000423237c20 */ /* 0x000fe20008410000 */
[----:B------:R-:W-:Y:S01]  /*3fc0*/  ISETP.GT.AND P4, PT, R66, 0x18, PT ;  /* 0x000000184200780c */ /* 0x000fe20003f84270 */
[----:B------:R-:W-:Y:S01]  /*3fd0*/  FMUL.FTZ R29, R29, UR4 ;  /* 0x000000041d1d7c20 */ /* 0x000fe20008410000 */
[----:B------:R-:W-:Y:S01]  /*3fe0*/  ULDC UR5, c[0x0][0x988] ;  /* 0x0002620000057ab9 */ /* 0x000fe20000000800 */
[----:B------:R-:W-:Y:S01]  /*3ff0*/  P2R R83, PR, RZ, 0x1 ;  /* 0x00000001ff537803 */ /* 0x000fe20000000000 */
[----:B------:R-:W-:Y:S01]  /*4000*/  FMUL.FTZ R38, R38, UR4 ;  /* 0x0000000426267c20 */ /* 0x000fe20008410000 */
[----:B------:R0:W2:Y:S01]  /*4010*/  MUFU.TANH R20, R67 ;  /* 0x0000004300147308 */ /* 0x0000a20000002400 */
[----:B------:R-:W-:Y:S01]  /*4020*/  FMUL.FTZ R39, R39, UR4 ;  /* 0x0000000427277c20 */ /* 0x000fe20008410000 */
[----:B------:R-:W-:Y:S01]  /*4030*/  FMUL.FTZ R26, R26, UR4 ;  /* 0x000000041a1a7c20 */ /* 0x000fe20008410000 */
[----:B------:R-:W-:Y:S01]  /*4040*/  FMUL.FTZ R27, R27, UR4 ;  /* 0x000000041b1b7c20 */ /* 0x000fe20008410000 */
[----:B------:R-:W-:Y:S01]  /*4050*/  FMUL.FTZ R30, R30, UR4 ;  /* 0x000000041e1e7c20 */ /* 0x000fe20008410000 */
[----:B------:R-:W-:Y:S01]  /*4060*/  FMUL.FTZ R31, R31, UR4 ;  /* 0x000000041f1f7c20 */ /* 0x000fe20008410000 */
[----:B------:R-:W-:-:S02]  /*4070*/  CS2R R118, SRZ ;  /* 0x0000000000767805 */ /* 0x000fc4000001ff00 */
[----:B------:R-:W-:Y:S01]  /*4080*/  CS2R R116, SRZ ;  /* 0x0000000000747805 */ /* 0x000fe2000001ff00 */
[----:B------:R-:W3:Y:S01]  /*4090*/  MUFU.TANH R68, R68 ;  /* 0x0000004400447308 */ /* 0x000ee20000002400 */
[----:B0-----:R-:W-:Y:S02]  /*40a0*/  FMNMX.FTZ R67, R72, R73, !PT ;  /* 0x0000004948437209 */ /* 0x001fe40007810000 */
[----:B-1----:R-:W-:Y:S02]  /*40b0*/  FSEL R3, R3, -INF , P3 ;  /* 0xff80000003037808 */ /* 0x002fe40001800000 */
[----:B------:R-:W-:Y:S02]  /*40c0*/  FMNMX.FTZ R67, R76, R67, !PT ;  /* 0x000000434c437209 */ /* 0x000fe40007810000 */
[----:B------:R-:W-:Y:S01]  /*40d0*/  ISETP.GT.AND P3, PT, R66, 0x19, PT ;  /* 0x000000194200780c */ /* 0x000fe20003f64270 */
[----:B------:R0:W1:Y:S01]  /*40e0*/  MUFU.TANH R10, R78 ;  /* 0x0000004e000a7308 */ /* 0x0000620000002400 */
[----:B------:R-:W-:-:S02]  /*40f0*/  FMNMX.FTZ R67, R74, R67, !PT ;  /* 0x000000434a437209 */ /* 0x000fc40007810000 */
[----:B--2---:R-:W-:Y:S02]  /*4100*/  FSEL R20, R20, -INF , P5 ;  /* 0xff80000014147808 */ /* 0x004fe40002800000 */
[----:B------:R-:W-:-:S03]  /*4110*/  FMNMX.FTZ R67, R64, R67, !PT ;  /* 0x0000004340437209 */ /* 0x000fc60007810000 */
[----:B------:R-:W2:Y:S01]  /*4120*/  MUFU.TANH R69, R69 ;  /* 0x0000004500457308 */ /* 0x000ea20000002400 */
[----:B0-----:R-:W-:Y:S02]  /*4130*/  FSEL R78, R65, -INF , P5 ;  /* 0xff800000414e7808 */ /* 0x001fe40002800000 */
[----:B---3--:R-:W-:Y:S02]  /*4140*/  FSEL R68, R68, -INF , P4 ;  /* 0xff80000044447808 */ /* 0x008fe40002000000 */
[----:B------:R-:W-:Y:S02]  /*4150*/  FMNMX.FTZ R67, R78, R67, !PT ;  /* 0x000000434e437209 */ /* 0x000fe40007810000 */
[----:B------:R-:W-:Y:S01]  /*4160*/  ISETP.GT.AND P5, PT, R66, 0x29, PT ;  /* 0x000000294200780c */ /* 0x000fe20003fa4270 */
[----:B------:R-:W0:Y:S01]  /*4170*/  MUFU.TANH R12, R79 ;  /* 0x0000004f000c7308 */ /* 0x000e220000002400 */
[----:B-1----:R-:W-:Y:S02]  /*4180*/  FSEL R10, R10, -INF , P2 ;  /* 0xff8000000a0a7808 */ /* 0x002fe40001000000 */
[----:B------:R-:W-:-:S02]  /*4190*/  ISETP.GT.AND P2, PT, R66, 0x20, PT ;  /* 0x000000204200780c */ /* 0x000fc40003f44270 */
[----:B------:R-:W-:-:S03]  /*41a0*/  FMNMX.FTZ R67, R68, R67, !PT ;  /* 0x0000004344437209 */ /* 0x000fc60007810000 */
[----:B------:R-:W1:Y:S01]  /*41b0*/  MUFU.TANH R56, R56 ;  /* 0x0000003800387308 */ /* 0x000e620000002400 */
[----:B--2---:R-:W-:-:S04]  /*41c0*/  FSEL R80, R69, -INF , P3 ;  /* 0xff80000045507808 */ /* 0x004fc80001800000 */
[----:B------:R-:W-:-:S03]  /*41d0*/  FMNMX.FTZ R67, R80, R67, !PT ;  /* 0x0000004350437209 */ /* 0x000fc60007810000 */
[----:B------:R-:W2:Y:S01]  /*41e0*/  MUFU.TANH R57, R57 ;  /* 0x0000003900397308 */ /* 0x000ea20000002400 */
[----:B0-----:R-:W-:Y:S02]  /*41f0*/  FSEL R12, R12, -INF , P1 ;  /* 0xff8000000c0c7808 */ /* 0x001fe40000800000 */
[----:B------:R-:W-:-:S05]  /*4200*/  ISETP.GT.AND P1, PT, R66, 0x21, PT ;  /* 0x000000214200780c */ /* 0x000fca0003f24270 */
[----:B------:R-:W0:Y:S01]  /*4210*/  MUFU.TANH R60, R60 ;  /* 0x0000003c003c7308 */ /* 0x000e220000002400 */
[----:B-1----:R-:W-:-:S04]  /*4220*/  FSEL R82, R56, -INF , P2 ;  /* 0xff80000038527808 */ /* 0x002fc80001000000 */
[----:B------:R-:W-:-:S03]  /*4230*/  FMNMX.FTZ R67, R82, R67, !PT ;  /* 0x0000004352437209 */ /* 0x000fc60007810000 */
[----:B------:R-:W1:Y:S01]  /*4240*/  MUFU.TANH R70, R70 ;  /* 0x0000004600467308 */ /* 0x000e620000002400 */
[----:B--2---:R-:W-:-:S04]  /*4250*/  FSEL R84, R57, -INF , P1 ;  /* 0xff80000039547808 */ /* 0x004fc80000800000 */
[----:B------:R-:W-:-:S03]  /*4260*/  FMNMX.FTZ R67, R84, R67, !PT ;  /* 0x0000004354437209 */ /* 0x000fc60007810000 */
[----:B------:R-:W2:Y:S01]  /*4270*/  MUFU.TANH R61, R61 ;  /* 0x0000003d003d7308 */ /* 0x000ea20000002400 */
[----:B0-----:R-:W-:-:S04]  /*4280*/  FSEL R86, R60, -INF , P6 ;  /* 0xff8000003c567808 */ /* 0x001fc80003000000 */
[----:B------:R-:W-:-:S03]  /*4290*/  FMNMX.FTZ R67, R86, R67, !PT ;  /* 0x0000004356437209 */ /* 0x000fc60007810000 */
[----:B------:R-:W-:Y:S08]  /*42a0*/  MUFU.TANH R71, R71 ;  /* 0x0000004700477308 */ /* 0x000ff00000002400 */
[----:B------:R-:W0:Y:S08]  /*42b0*/  MUFU.TANH R48, R48 ;  /* 0x0000003000307308 */ /* 0x000e300000002400 */
[----:B------:R-:W-:Y:S08]  /*42c0*/  MUFU.TANH R58, R58 ;  /* 0x0000003a003a7308 */ /* 0x000ff00000002400 */
[----:B------:R-:W3:Y:S08]  /*42d0*/  MUFU.TANH R49, R49 ;  /* 0x0000003100317308 */ /* 0x000ef00000002400 */
[----:B------:R-:W-:Y:S08]  /*42e0*/  MUFU.TANH R59, R59 ;  /* 0x0000003b003b7308 */ /* 0x000ff00000002400 */
[----:B------:R-:W-:Y:S08]  /*42f0*/  MUFU.TANH R52, R52 ;  /* 0x0000003400347308 */ /* 0x000ff00000002400 */
[----:B------:R-:W-:Y:S08]  /*4300*/  MUFU.TANH R62, R62 ;  /* 0x0000003e003e7308 */ /* 0x000ff00000002400 */
[----:B------:R1:W-:Y:S08]  /*4310*/  MUFU.TANH R15, R24 ;  /* 0x00000018000f7308 */ /* 0x0003f00000002400 */
[----:B------:R-:W-:Y:S01]  /*4320*/  MUFU.TANH R53, R53 ;  /* 0x0000003500357308 */ /* 0x000fe20000002400 */
[----:B-1----:R-:W-:-:S02]  /*4330*/  FSEL R24, R70, -INF , P4 ;  /* 0xff80000046187808 */ /* 0x002fc40002000000 */
[----:B------:R-:W-:Y:S02]  /*4340*/  ISETP.GT.AND P4, PT, R66, 0x30, PT ;  /* 0x000000304200780c */ /* 0x000fe40003f84270 */
[----:B--2---:R-:W-:Y:S02]  /*4350*/  FSEL R70, R61, -INF , P5 ;  /* 0xff8000003d467808 */ /* 0x004fe40002800000 */
[----:B0-----:R-:W-:Y:S01]  /*4360*/  FSEL R88, R48, -INF , P4 ;  /* 0xff80000030587808 */ /* 0x001fe20002000000 */
[----:B------:R-:W0:Y:S01]  /*4370*/  MUFU.TANH R63, R63 ;  /* 0x0000003f003f7308 */ /* 0x000e220000002400 */
[----:B------:R-:W-:-:S04]  /*4380*/  FMNMX.FTZ R67, R70, R67, !PT ;  /* 0x0000004346437209 */ /* 0x000fc80007810000 */
[----:B------:R-:W-:-:S03]  /*4390*/  FMNMX.FTZ R67, R88, R67, !PT ;  /* 0x0000004358437209 */ /* 0x000fc60007810000 */
[----:B------:R1:W-:Y:S08]  /*43a0*/  MUFU.TANH R21, R28 ;  /* 0x0000001c00157308 */ /* 0x0003f00000002400 */
[----:B------:R0:W-:Y:S01]  /*43b0*/  MUFU.TANH R5, R40 ;  /* 0x0000002800057308 */ /* 0x0001e20000002400 */
[----:B-1----:R-:W-:Y:S02]  /*43c0*/  FSEL R28, R71, -INF , P3 ;  /* 0xff800000471c7808 */ /* 0x002fe40001800000 */
[----:B------:R-:W-:-:S04]  /*43d0*/  ISETP.GT.AND P3, PT, R66, 0x31, PT ;  /* 0x000000314200780c */ /* 0x000fc80003f64270 */
[----:B---3--:R-:W-:Y:S01]  /*43e0*/  FSEL R90, R49, -INF , P3 ;  /* 0xff800000315a7808 */ /* 0x008fe20001800000 */
[----:B------:R-:W-:Y:S01]  /*43f0*/  MUFU.TANH R50, R50 ;  /* 0x0000003200327308 */ /* 0x000fe20000002400 */
[----:B0-----:R-:W-:Y:S02]  /*4400*/  FSEL R40, R63, -INF , P5 ;  /* 0xff8000003f287808 */ /* 0x001fe40002800000 */
[----:B------:R-:W-:Y:S02]  /*4410*/  FMNMX.FTZ R67, R90, R67, !PT ;  /* 0x000000435a437209 */ /* 0x000fe40007810000 */
[----:B------:R-:W-:-:S03]  /*4420*/  ISETP.GT.AND P5, PT, R66, 0x41, PT ;  /* 0x000000414200780c */ /* 0x000fc60003fa4270 */
[----:B------:R0:W-:Y:S08]  /*4430*/  MUFU.TANH R9, R32 ;  /* 0x0000002000097308 */ /* 0x0001f00000002400 */
[----:B------:R-:W1:Y:S01]  /*4440*/  MUFU.TANH R41, R41 ;  /* 0x0000002900297308 */ /* 0x000e620000002400 */
[----:B0-----:R-:W-:Y:S02]  /*4450*/  FSEL R32, R58, -INF , P2 ;  /* 0xff8000003a207808 */ /* 0x001fe40001000000 */
[----:B------:R-:W-:-:S04]  /*4460*/  ISETP.GT.AND P2, PT, R66, 0x38, PT ;  /* 0x000000384200780c */ /* 0x000fc80003f44270 */
[----:B------:R-:W-:Y:S01]  /*4470*/  FSEL R92, R52, -INF , P2 ;  /* 0xff800000345c7808 */ /* 0x000fe20001000000 */
[----:B------:R-:W0:Y:S03]  /*4480*/  MUFU.TANH R51, R51 ;  /* 0x0000003300337308 */ /* 0x000e260000002400 */
[----:B------:R-:W-:-:S05]  /*4490*/  FMNMX.FTZ R67, R92, R67, !PT ;  /* 0x000000435c437209 */ /* 0x000fca0007810000 */
[----:B------:R2:W-:Y:S01]  /*44a0*/  MUFU.TANH R11, R34 ;  /* 0x00000022000b7308 */ /* 0x0005e20000002400 */
[----:B-1----:R-:W-:-:S07]  /*44b0*/  FSEL R96, R41, -INF , P5 ;  /* 0xff80000029607808 */ /* 0x002fce0002800000 */
[----:B------:R0:W-:Y:S01]  /*44c0*/  MUFU.TANH R7, R44 ;  /* 0x0000002c00077308 */ /* 0x0001e20000002400 */
[----:B--2---:R-:W-:Y:S02]  /*44d0*/  FSEL R34, R59, -INF , P1 ;  /* 0xff8000003b227808 */ /* 0x004fe40000800000 */
[----:B------:R-:W-:-:S05]  /*44e0*/  ISETP.GT.AND P1, PT, R66, 0x39, PT ;  /* 0x000000394200780c */ /* 0x000fca0003f24270 */
[----:B------:R-:W-:Y:S01]  /*44f0*/  MUFU.TANH R54, R54 ;  /* 0x0000003600367308 */ /* 0x000fe20000002400 */
[----:B0-----:R-:W-:Y:S02]  /*4500*/  FSEL R44, R51, -INF , P3 ;  /* 0xff800000332c7808 */ /* 0x001fe40001800000 */
[----:B------:R-:W-:-:S05]  /*4510*/  ISETP.GT.AND P3, PT, R66, 0x49, PT ;  /* 0x000000494200780c */ /* 0x000fca0003f64270 */
[----:B------:R0:W-:Y:S08]  /*4520*/  MUFU.TANH R13, R36 ;  /* 0x00000024000d7308 */ /* 0x0001f00000002400 */
[----:B------:R-:W1:Y:S01]  /*4530*/  MUFU.TANH R45, R45 ;  /* 0x0000002d002d7308 */ /* 0x000e620000002400 */
[----:B0-----:R-:W-:Y:S02]  /*4540*/  FSEL R36, R62, -INF , P6 ;  /* 0xff8000003e247808 */ /* 0x001fe40003000000 */
[----:B------:R-:W-:-:S02]  /*4550*/  ISETP.GT.AND P6, PT, R66, 0x40, PT ;  /* 0x000000404200780c */ /* 0x000fc40003fc4270 */
[----:B------:R-:W-:Y:S02]  /*4560*/  FSEL R62, R53, -INF , P1 ;  /* 0xff800000353e7808 */ /* 0x000fe40000800000 */
[----:B------:R-:W-:Y:S01]  /*4570*/  FSEL R94, R5, -INF , P6 ;  /* 0xff800000055e7808 */ /* 0x000fe20003000000 */
[----:B------:R-:W0:Y:S01]  /*4580*/  MUFU.TANH R55, R55 ;  /* 0x0000003700377308 */ /* 0x000e220000002400 */
[----:B------:R-:W-:-:S04]  /*4590*/  FMNMX.FTZ R67, R62, R67, !PT ;  /* 0x000000433e437209 */ /* 0x000fc80007810000 */
[----:B------:R-:W-:-:S03]  /*45a0*/  FMNMX.FTZ R67, R94, R67, !PT ;  /* 0x000000435e437209 */ /* 0x000fc60007810000 */
[----:B------:R2:W3:Y:S01]  /*45b0*/  MUFU.TANH R6, R42 ;  /* 0x0000002a00067308 */ /* 0x0004e20000002400 */
[----:B------:R-:W-:Y:S02]  /*45c0*/  FMNMX.FTZ R67, R96, R67, !PT ;  /* 0x0000004360437209 */ /* 0x000fe40007810000 */
[----:B-1----:R-:W-:-:S05]  /*45d0*/  FSEL R100, R45, -INF , P3 ;  /* 0xff8000002d647808 */ /* 0x002fca0001800000 */
[----:B------:R-:W1:Y:S01]  /*45e0*/  MUFU.TANH R33, R33 ;  /* 0x0000002100217308 */ /* 0x000e620000002400 */
[----:B--2---:R-:W-:Y:S02]  /*45f0*/  FSEL R42, R50, -INF , P4 ;  /* 0xff800000322a7808 */ /* 0x004fe40002000000 */
[C---:B------:R-:W-:Y:S02]  /*4600*/  ISETP.GT.AND P4, PT, R66.reuse, 0x48, PT ;  /* 0x000000484200780c */ /* 0x040fe40003f84270 */
[----:B0-----:R-:W-:Y:S02]  /*4610*/  FSEL R48, R55, -INF , P1 ;  /* 0xff80000037307808 */ /* 0x001fe40000800000 */
[----:B------:R-:W-:Y:S01]  /*4620*/  FSEL R98, R7, -INF , P4 ;  /* 0xff80000007627808 */ /* 0x000fe20002000000 */
[----:B------:R-:W0:Y:S01]  /*4630*/  MUFU.TANH R43, R43 ;  /* 0x0000002b002b7308 */ /* 0x000e220000002400 */
[----:B------:R-:W-:Y:S01]  /*4640*/  ISETP.GT.AND P1, PT, R66, 0x51, PT ;  /* 0x000000514200780c */ /* 0x000fe20003f24270 */
[----:B------:R-:W-:Y:S01]  /*4650*/  IMAD.U32 R7, RZ, RZ, UR5 ;  /* 0x00000005ff077e24 */ /* 0x000fe2000f8e00ff */
[----:B------:R-:W-:-:S02]  /*4660*/  FMNMX.FTZ R67, R98, R67, !PT ;  /* 0x0000004362437209 */ /* 0x000fc40007810000 */
[----:B---3--:R-:W-:Y:S02]  /*4670*/  FSEL R50, R6, -INF , P6 ;  /* 0xff80000006327808 */ /* 0x008fe40003000000 */
[----:B------:R-:W-:Y:S01]  /*4680*/  FMNMX.FTZ R67, R100, R67, !PT ;  /* 0x0000004364437209 */ /* 0x000fe20007810000 */
[----:B------:R2:W3:Y:S01]  /*4690*/  MUFU.TANH R8, R46 ;  /* 0x0000002e00087308 */ /* 0x0004e20000002400 */
[----:B------:R-:W-:Y:S02]  /*46a0*/  ISETP.GT.AND P6, PT, R66, 0x58, PT ;  /* 0x000000584200780c */ /* 0x000fe40003fc4270 */
[----:B-1----:R-:W-:Y:S02]  /*46b0*/  FSEL R104, R33, -INF , P1 ;  /* 0xff80000021687808 */ /* 0x002fe40000800000 */
[----:B------:R-:W-:-:S03]  /*46c0*/  FSEL R106, R13, -INF , P6 ;  /* 0xff8000000d6a7808 */ /* 0x000fc60003000000 */
[----:B------:R-:W1:Y:S01]  /*46d0*/  MUFU.TANH R37, R37 ;  /* 0x0000002500257308 */ /* 0x000e620000002400 */
[----:B--2---:R-:W-:Y:S02]  /*46e0*/  FSEL R46, R54, -INF , P2 ;  /* 0xff800000362e7808 */ /* 0x004fe40001000000 */
[C---:B------:R-:W-:Y:S02]  /*46f0*/  ISETP.GT.AND P2, PT, R66.reuse, 0x50, PT ;  /* 0x000000504200780c */ /* 0x040fe40003f44270 */
[----:B0-----:R-:W-:Y:S02]  /*4700*/  FSEL R52, R43, -INF , P5 ;  /* 0xff8000002b347808 */ /* 0x001fe40002800000 */
[----:B------:R-:W-:Y:S01]  /*4710*/  FSEL R102, R9, -INF , P2 ;  /* 0xff80000009667808 */ /* 0x000fe20001000000 */
[----:B------:R-:W0:Y:S01]  /*4720*/  MUFU.TANH R47, R47 ;  /* 0x0000002f002f7308 */ /* 0x000e220000002400 */
[----:B------:R-:W-:Y:S02]  /*4730*/  ISETP.GT.AND P5, PT, R66, 0x59, PT ;  /* 0x000000594200780c */ /* 0x000fe40003fa4270 */
[----:B------:R-:W-:-:S02]  /*4740*/  FMNMX.FTZ R67, R102, R67, !PT ;  /* 0x0000004366437209 */ /* 0x000fc40007810000 */
[----:B---3--:R-:W-:Y:S02]  /*4750*/  FSEL R54, R8, -INF , P4 ;  /* 0xff80000008367808 */ /* 0x008fe40002000000 */
[----:B------:R-:W-:Y:S01]  /*4760*/  FMNMX.FTZ R67, R104, R67, !PT ;  /* 0x0000004368437209 */ /* 0x000fe20007810000 */
[----:B------:R-:W2:Y:S01]  /*4770*/  MUFU.TANH R25, R25 ;  /* 0x0000001900197308 */ /* 0x000ea20000002400 */
[----:B------:R-:W-:Y:S02]  /*4780*/  ISETP.GT.AND P4, PT, R66, 0x60, PT ;  /* 0x000000604200780c */ /* 0x000fe40003f84270 */
[----:B-1----:R-:W-:Y:S02]  /*4790*/  FSEL R8, R37, -INF , P5 ;  /* 0xff80000025087808 */ /* 0x002fe40002800000 */
[----:B------:R-:W-:Y:S02]  /*47a0*/  FMNMX.FTZ R67, R106, R67, !PT ;  /* 0x000000436a437209 */ /* 0x000fe40007810000 */
[----:B------:R-:W-:Y:S01]  /*47b0*/  FSEL R108, R15, -INF , P4 ;  /* 0xff8000000f6c7808 */ /* 0x000fe20002000000 */
[----:B------:R-:W1:Y:S01]  /*47c0*/  MUFU.TANH R35, R35 ;  /* 0x0000002300237308 */ /* 0x000e620000002400 */
[----:B0-----:R-:W-:-:S02]  /*47d0*/  FSEL R56, R47, -INF , P3 ;  /* 0xff8000002f387808 */ /* 0x001fc40001800000 */
[----:B------:R-:W-:Y:S02]  /*47e0*/  ISETP.GT.AND P3, PT, R66, 0x61, PT ;  /* 0x000000614200780c */ /* 0x000fe40003f64270 */
[----:B------:R-:W-:Y:S02]  /*47f0*/  FMNMX.FTZ R67, R8, R67, !PT ;  /* 0x0000004308437209 */ /* 0x000fe40007810000 */
[----:B------:R-:W-:Y:S01]  /*4800*/  FSEL R58, R11, -INF , P2 ;  /* 0xff8000000b3a7808 */ /* 0x000fe20001000000 */
[----:B------:R-:W0:Y:S01]  /*4810*/  MUFU.TANH R29, R29 ;  /* 0x0000001d001d7308 */ /* 0x000e220000002400 */
[----:B------:R-:W-:Y:S02]  /*4820*/  ISETP.GT.AND P2, PT, R66, 0x68, PT ;  /* 0x000000684200780c */ /* 0x000fe40003f44270 */
[----:B--2---:R-:W-:Y:S02]  /*4830*/  FSEL R110, R25, -INF , P3 ;  /* 0xff800000196e7808 */ /* 0x004fe40001800000 */
[----:B------:R-:W-:-:S02]  /*4840*/  FMNMX.FTZ R67, R108, R67, !PT ;  /* 0x000000436c437209 */ /* 0x000fc40007810000 */
[----:B------:R-:W-:Y:S01]  /*4850*/  FSEL R112, R21, -INF , P2 ;  /* 0xff80000015707808 */ /* 0x000fe20001000000 */
[----:B------:R-:W2:Y:S01]  /*4860*/  MUFU.TANH R38, R38 ;  /* 0x0000002600267308 */ /* 0x000ea20000002400 */
[----:B-1----:R-:W-:Y:S02]  /*4870*/  FSEL R60, R35, -INF , P1 ;  /* 0xff800000233c7808 */ /* 0x002fe40000800000 */
[----:B------:R-:W-:Y:S02]  /*4880*/  ISETP.GT.AND P1, PT, R66, 0x69, PT ;  /* 0x000000694200780c */ /* 0x000fe40003f24270 */
[----:B------:R-:W-:-:S03]  /*4890*/  FMNMX.FTZ R67, R110, R67, !PT ;  /* 0x000000436e437209 */ /* 0x000fc60007810000 */
[----:B------:R-:W-:Y:S01]  /*48a0*/  MUFU.TANH R39, R39 ;  /* 0x0000002700277308 */ /* 0x000fe20000002400 */
[----:B0-----:R-:W-:Y:S02]  /*48b0*/  FSEL R114, R29, -INF , P1 ;  /* 0xff8000001d727808 */ /* 0x001fe40000800000 */
[----:B------:R-:W-:-:S04]  /*48c0*/  FMNMX.FTZ R67, R112, R67, !PT ;  /* 0x0000004370437209 */ /* 0x000fc80007810000 */
[----:B------:R-:W-:Y:S01]  /*48d0*/  FMNMX.FTZ R67, R114, R67, !PT ;  /* 0x0000004372437209 */ /* 0x000fe20007810000 */
[----:B------:R-:W0:Y:S01]  /*48e0*/  MUFU.TANH R26, R26 ;  /* 0x0000001a001a7308 */ /* 0x000e220000002400 */
[----:B--2---:R-:W-:-:S03]  /*48f0*/  FSEL R38, R38, -INF , P6 ;  /* 0xff80000026267808 */ /* 0x004fc60003000000 */
[----:B------:R-:W1:Y:S04]  /*4900*/  SHFL.BFLY PT, R6, R67, 0x2, 0x1f ;  /* 0x0c401f0043067f89 */ /* 0x000e6800000e0000 */
[----:B------:R-:W2:Y:S08]  /*4910*/  MUFU.TANH R27, R27 ;  /* 0x0000001b001b7308 */ /* 0x000eb00000002400 */
[----:B------:R-:W3:Y:S01]  /*4920*/  MUFU.TANH R30, R30 ;  /* 0x0000001e001e7308 */ /* 0x000ee20000002400 */
[----:B0-----:R-:W-:-:S07]  /*4930*/  FSEL R26, R26, -INF , P4 ;  /* 0xff8000001a1a7808 */ /* 0x001fce0002000000 */
[----:B------:R-:W0:Y:S01]  /*4940*/  MUFU.TANH R31, R31 ;  /* 0x0000001f001f7308 */ /* 0x000e220000002400 */
[----:B--2---:R-:W-:Y:S02]  /*4950*/  FSEL R66, R27, -INF , P3 ;  /* 0xff8000001b427808 */ /* 0x004fe40001800000 */
[----:B-1----:R-:W-:-:S05]  /*4960*/  FMNMX.FTZ R5, R67, R6, !PT ;  /* 0x0000000643057209 */ /* 0x002fca0007810000 */
[----:B------:R-:W1:Y:S01]  /*4970*/  SHFL.BFLY PT, R6, R5, 0x1, 0x1f ;  /* 0x0c201f0005067f89 */ /* 0x000e6200000e0000 */
[----:B---3--:R-:W-:Y:S02]  /*4980*/  FSEL R30, R30, -INF , P2 ;  /* 0xff8000001e1e7808 */ /* 0x008fe40001000000 */
[----:B------:R-:W-:Y:S02]  /*4990*/  ISETP.GE.AND P2, PT, R81, 0x71, PT ;  /* 0x000000715100780c */ /* 0x000fe40003f46270 */
[----:B-1----:R-:W-:-:S04]  /*49a0*/  FMNMX.FTZ R6, R5, R6, !PT ;  /* 0x0000000605067209 */ /* 0x002fc80007810000 */
[C---:B------:R-:W-:Y:S01]  /*49b0*/  FSETP.NEU.FTZ.AND P0, PT, R6.reuse, -INF , PT ;  /* 0xff8000000600780b */ /* 0x040fe20003f1d000 */
[----:B------:R-:W-:-:S05]  /*49c0*/  FMUL.FTZ R9, R6, R7 ;  /* 0x0000000706097220 */ /* 0x000fca0000410000 */
[----:B------:R-:W-:Y:S02]  /*49d0*/  FSEL R25, R9, RZ, P0 ;  /* 0x000000ff09197208 */ /* 0x000fe40000000000 */
[----:B------:R-:W-:Y:S02]  /*49e0*/  FMNMX.FTZ R9, R2, R3, !PT ;  /* 0x0000000302097209 */ /* 0x000fe40007810000 */
[----:B------:R-:W-:Y:S01]  /*49f0*/  ISETP.NE.AND P0, PT, R83, RZ, PT ;  /* 0x000000ff5300720c */ /* 0x000fe20003f05270 */
[--C-:B------:R-:W-:Y:S01]  /*4a00*/  FFMA.FTZ R196, R64, R7, -R25.reuse ;  /* 0x0000000740c47223 */ /* 0x100fe20000010819 */
[----:B------:R-:W-:Y:S01]  /*4a10*/  FMNMX.FTZ R9, R10, R9, !PT ;  /* 0x000000090a097209 */ /* 0x000fe20007810000 */
[-CC-:B------:R-:W-:Y:S01]  /*4a20*/  FFMA.FTZ R198, R68, R7.reuse, -R25.reuse ;  /* 0x0000000744c67223 */ /* 0x180fe20000010819 */
[----:B------:R-:W-:Y:S01]  /*4a30*/  FSEL R64, R39, -INF , P5 ;  /* 0xff80000027407808 */ /* 0x000fe20002800000 */
[--C-:B------:R-:W-:Y:S01]  /*4a40*/  FFMA.FTZ R39, R8, R7, -R25.reuse ;  /* 0x0000000708277223 */ /* 0x100fe20000010819 */
[----:B------:R-:W-:Y:S01]  /*4a50*/  FMNMX.FTZ R9, R12, R9, !PT ;  /* 0x000000090c097209 */ /* 0x000fe20007810000 */
[-CC-:B------:R-:W-:Y:S01]  /*4a60*/  FFMA.FTZ R200, R72, R7.reuse, -R25.reuse ;  /* 0x0000000748c87223 */ /* 0x180fe20000010819 */
[----:B0-----:R-:W-:Y:S01]  /*4a70*/  FSEL R68, R31, -INF , P1 ;  /* 0xff8000001f447808 */ /* 0x001fe20000800000 */
        /* <DEDUP_REMOVED lines=28> */
[----:B------:R0:W-:Y:S01]  /*4c40*/  MUFU.EX2 R9, R74 ;  /* 0x0000004a00097308 */ /* 0x0001e20000000800 */
        /* <DEDUP_REMOVED lines=9> */
[----:B------:R-:W-:Y:S01]  /*4ce0*/  FFMA.FTZ R25, R114, R7, -R25 ;  /* 0x0000000772197223 */ /* 0x000fe20000010819 */
[----:B------:R-:W-:-:S02]  /*4cf0*/  CS2R R114, SRZ ;  /* 0x0000000000727805 */ /* 0x000fc4000001ff00 */
[----:B------:R-:W-:Y:S02]  /*4d00*/  CS2R R86, SRZ ;  /* 0x0000000000567805 */ /* 0x000fe4000001ff00 */
[----:B------:R-:W-:Y:S02]  /*4d10*/  FMNMX.FTZ R15, R46, R15, !PT ;  /* 0x0000000f2e0f7209 */ /* 0x000fe40007810000 */
[----:B------:R-:W-:Y:S02]  /*4d20*/  CS2R R82, SRZ ;  /* 0x0000000000527805 */ /* 0x000fe4000001ff00 */
[----:B------:R-:W-:Y:S01]  /*4d30*/  CS2R R76, SRZ ;  /* 0x00000000004c7805 */ /* 0x000fe2000001ff00 */
[----:B------:R1:W-:Y:S01]  /*4d40*/  MUFU.EX2 R11, R78 ;  /* 0x0000004e000b7308 */ /* 0x0003e20000000800 */
[----:B------:R-:W-:Y:S02]  /*4d50*/  FMNMX.FTZ R15, R48, R15, !PT ;  /* 0x0000000f300f7209 */ /* 0x000fe40007810000 */
[----:B0-----:R-:W-:-:S02]  /*4d60*/  CS2R R74, SRZ ;  /* 0x00000000004a7805 */ /* 0x001fc4000001ff00 */
[----:B------:R-:W-:Y:S02]  /*4d70*/  CS2R R72, SRZ ;  /* 0x0000000000487805 */ /* 0x000fe4000001ff00 */
[----:B------:R-:W-:Y:S01]  /*4d80*/  FMNMX.FTZ R15, R50, R15, !PT ;  /* 0x0000000f320f7209 */ /* 0x000fe20007810000 */
[----:B------:R-:W-:Y:S03]  /*4d90*/  MUFU.EX2 R198, R198 ;  /* 0x000000c600c67308 */ /* 0x000fe60000000800 */
[----:B------:R-:W-:Y:S02]  /*4da0*/  FMNMX.FTZ R21, R52, R15, !PT ;  /* 0x0000000f34157209 */ /* 0x000fe40007810000 */
[----:B-1----:R-:W-:Y:S02]  /*4db0*/  CS2R R78, SRZ ;  /* 0x00000000004e7805 */ /* 0x002fe4000001ff00 */
[----:B------:R-:W-:Y:S01]  /*4dc0*/  FMNMX.FTZ R21, R54, R21, !PT ;  /* 0x0000001536157209 */ /* 0x000fe20007810000 */
[----:B------:R0:W-:Y:S03]  /*4dd0*/  MUFU.EX2 R13, R80 ;  /* 0x00000050000d7308 */ /* 0x0001e60000000800 */
[----:B------:R-:W-:-:S04]  /*4de0*/  FMNMX.FTZ R21, R56, R21, !PT ;  /* 0x0000001538157209 */ /* 0x000fc80007810000 */
[----:B------:R-:W-:Y:S01]  /*4df0*/  FMNMX.FTZ R21, R58, R21, !PT ;  /* 0x000000153a157209 */ /* 0x000fe20007810000 */
[----:B------:R-:W-:Y:S03]  /*4e00*/  MUFU.EX2 R192, R192 ;  /* 0x000000c000c07308 */ /* 0x000fe60000000800 */
[----:B------:R-:W-:Y:S02]  /*4e10*/  FMNMX.FTZ R21, R60, R21, !PT ;  /* 0x000000153c157209 */ /* 0x000fe40007810000 */
[----:B0-----:R-:W-:Y:S02]  /*4e20*/  CS2R R80, SRZ ;  /* 0x0000000000507805 */ /* 0x001fe4000001ff00 */
        /* <DEDUP_REMOVED lines=9> */
[----:B------:R-:W-:-:S05]  /*4ec0*/  FMNMX.FTZ R21, R68, R21, !PT ;  /* 0x0000001544157209 */ /* 0x000fca0007810000 */
[----:B------:R-:W1:Y:S01]  /*4ed0*/  SHFL.BFLY PT, R62, R21, 0x2, 0x1f ;  /* 0x0c401f00153e7f89 */ /* 0x000e6200000e0000 */
[----:B------:R-:W-:Y:S01]  /*4ee0*/  MUFU.EX2 R88, R88 ;  /* 0x0000005800587308 */ /* 0x000fe20000000800 */
[----:B0-----:R-:W-:-:S07]  /*4ef0*/  CS2R R70, SRZ ;  /* 0x0000000000467805 */ /* 0x001fce000001ff00 */
[----:B------:R0:W2:Y:S08]  /*4f00*/  MUFU.EX2 R27, R90 ;  /* 0x0000005a001b7308 */ /* 0x0000b00000000800 */
[----:B------:R-:W-:Y:S01]  /*4f10*/  MUFU.EX2 R92, R92 ;  /* 0x0000005c005c7308 */ /* 0x000fe20000000800 */
[----:B0-----:R-:W-:Y:S02]  /*4f20*/  CS2R R90, SRZ ;  /* 0x00000000005a7805 */ /* 0x001fe4000001ff00 */
[----:B-1----:R-:W-:-:S05]  /*4f30*/  FMNMX.FTZ R62, R21, R62, !PT ;  /* 0x0000003e153e7209 */ /* 0x002fca0007810000 */
[----:B------:R-:W0:Y:S01]  /*4f40*/  MUFU.EX2 R31, R31 ;  /* 0x0000001f001f7308 */ /* 0x000e220000000800 */
[----:B--2---:R-:W-:Y:S01]  /*4f50*/  F2FP.F16.F32.PACK_AB R188, R27, R88 ;  /* 0x000000581bbc723e */ /* 0x004fe200000000ff */
[----:B------:R-:W1:Y:S06]  /*4f60*/  SHFL.BFLY PT, R21, R62, 0x1, 0x1f ;  /* 0x0c201f003e157f89 */ /* 0x000e6c00000e0000 */
[----:B------:R-:W-:Y:S08]  /*4f70*/  MUFU.EX2 R94, R94 ;  /* 0x0000005e005e7308 */ /* 0x000ff00000000800 */
[----:B------:R2:W3:Y:S01]  /*4f80*/  MUFU.EX2 R33, R96 ;  /* 0x0000006000217308 */ /* 0x0004e20000000800 */
[----:B0-----:R-:W-:-:S07]  /*4f90*/  F2FP.F16.F32.PACK_AB R190, R31, R92 ;  /* 0x0000005c1fbe723e */ /* 0x001fce00000000ff */
[----:B------:R-:W-:Y:S01]  /*4fa0*/  MUFU.EX2 R98, R98 ;  /* 0x0000006200627308 */ /* 0x000fe20000000800 */
[----:B--2---:R-:W-:Y:S02]  /*4fb0*/  CS2R R96, SRZ ;  /* 0x0000000000607805 */ /* 0x004fe4000001ff00 */
[----:B-1----:R-:W-:Y:S02]  /*4fc0*/  FMNMX.FTZ R8, R62, R21, !PT ;  /* 0x000000153e087209 */ /* 0x002fe40007810000 */
[----:B------:R-:W-:Y:S02]  /*4fd0*/  CS2R R62, SRZ ;  /* 0x00000000003e7805 */ /* 0x000fe4000001ff00 */
[C---:B------:R-:W-:Y:S01]  /*4fe0*/  FSETP.NEU.FTZ.AND P1, PT, R8.reuse, -INF , PT ;  /* 0xff8000000800780b */ /* 0x040fe20003f3d000 */
[----:B------:R-:W-:Y:S01]  /*4ff0*/  FMUL.FTZ R41, R8, R7 ;  /* 0x0000000708297220 */ /* 0x000fe20000410000 */
[----:B------:R-:W0:Y:S01]  /*5000*/  MUFU.EX2 R35, R100 ;  /* 0x0000006400237308 */ /* 0x000e220000000800 */
[----:B---3--:R-:W-:-:S03]  /*5010*/  F2FP.F16.F32.PACK_AB R184, R33, R94 ;  /* 0x0000005e21b8723e */ /* 0x008fc600000000ff */
[----:B------:R-:W-:Y:S02]  /*5020*/  FSEL R41, R41, RZ, P1 ;  /* 0x000000ff29297208 */ /* 0x000fe40000800000 */
[----:B------:R-:W-:Y:S02]  /*5030*/  ISETP.NE.AND P1, PT, R18, RZ, PT ;  /* 0x000000ff1200720c */ /* 0x000fe40003f25270 */
        /* <DEDUP_REMOVED lines=16> */
[----:B------:R1:W2:Y:S01]  /*5140*/  MUFU.EX2 R201, R3 ;  /* 0x0000000300c97308 */ /* 0x0002a20000000800 */
[-CC-:B------:R-:W-:Y:S01]  /*5150*/  FFMA.FTZ R46, R46, R7.reuse, -R41.reuse ;  /* 0x000000072e2e7223 */ /* 0x180fe20000010829 */
[-CC-:B------:R-:W-:Y:S01]  /*5160*/  FFMA.FTZ R48, R48, R7.reuse, -R41.reuse ;  /* 0x0000000730307223 */ /* 0x180fe20000010829 */
[-CC-:B------:R-:W-:Y:S01]  /*5170*/  FFMA.FTZ R50, R50, R7.reuse, -R41.reuse ;  /* 0x0000000732327223 */ /* 0x180fe20000010829 */
[-CC-:B------:R-:W-:Y:S01]  /*5180*/  FFMA.FTZ R52, R52, R7.reuse, -R41.reuse ;  /* 0x0000000734347223 */ /* 0x180fe20000010829 */
[-CC-:B------:R-:W-:Y:S01]  /*5190*/  FFMA.FTZ R54, R54, R7.reuse, -R41.reuse ;  /* 0x0000000736367223 */ /* 0x180fe20000010829 */
[-CC-:B------:R-:W-:Y:S01]  /*51a0*/  FFMA.FTZ R56, R56, R7.reuse, -R41.reuse ;  /* 0x0000000738387223 */ /* 0x180fe20000010829 */
[-C--:B------:R-:W-:Y:S01]  /*51b0*/  FFMA.FTZ R58, R58, R7.reuse, -R41 ;  /* 0x000000073a3a7223 */ /* 0x080fe20000010829 */
[----:B------:R-:W3:Y:S01]  /*51c0*/  MUFU.EX2 R10, R10 ;  /* 0x0000000a000a7308 */ /* 0x000ee20000000800 */
[----:B-1----:R-:W-:Y:S01]  /*51d0*/  FADD.FTZ R3, R200, R5 ;  /* 0x00000005c8037221 */ /* 0x002fe20000010000 */
[----:B------:R-:W-:Y:S01]  /*51e0*/  F2FP.F16.F32.PACK_AB R200, R5, R200 ;  /* 0x000000c805c8723e */ /* 0x000fe200000000ff */
[-CC-:B------:R-:W-:Y:S01]  /*51f0*/  FFMA.FTZ R60, R60, R7.reuse, -R41.reuse ;  /* 0x000000073c3c7223 */ /* 0x180fe20000010829 */
[-CC-:B------:R-:W-:Y:S01]  /*5200*/  FFMA.FTZ R38, R38, R7.reuse, -R41.reuse ;  /* 0x0000000726267223 */ /* 0x180fe20000010829 */
[-CC-:B------:R-:W-:Y:S01]  /*5210*/  FFMA.FTZ R64, R64, R7.reuse, -R41.reuse ;  /* 0x0000000740407223 */ /* 0x180fe20000010829 */
[-CC-:B------:R-:W-:Y:S01]  /*5220*/  FFMA.FTZ R26, R26, R7.reuse, -R41.reuse ;  /* 0x000000071a1a7223 */ /* 0x180fe20000010829 */
[-CC-:B------:R-:W-:Y:S01]  /*5230*/  FFMA.FTZ R66, R66, R7.reuse, -R41.reuse ;  /* 0x0000000742427223 */ /* 0x180fe20000010829 */
[----:B------:R1:W4:Y:S01]  /*5240*/  MUFU.EX2 R203, R12 ;  /* 0x0000000c00cb7308 */ /* 0x0003220000000800 */
[-CC-:B------:R-:W-:Y:S01]  /*5250*/  FFMA.FTZ R30, R30, R7.reuse, -R41.reuse ;  /* 0x000000071e1e7223 */ /* 0x180fe20000010829 */
[----:B------:R-:W-:Y:S01]  /*5260*/  FFMA.FTZ R41, R68, R7, -R41 ;  /* 0x0000000744297223 */ /* 0x000fe20000010829 */
[----:B0-----:R-:W-:-:S02]  /*5270*/  F2FP.F16.F32.PACK_AB R186, R35, R98 ;  /* 0x0000006223ba723e */ /* 0x001fc400000000ff */
[----:B------:R-:W-:Y:S02]  /*5280*/  CS2R R100, SRZ ;  /* 0x0000000000647805 */ /* 0x000fe4000001ff00 */
[----:B------:R-:W-:Y:S01]  /*5290*/  CS2R R68, SRZ ;  /* 0x0000000000447805 */ /* 0x000fe2000001ff00 */
[----:B------:R-:W0:Y:S01]  /*52a0*/  MUFU.EX2 R14, R14 ;  /* 0x0000000e000e7308 */ /* 0x000e220000000800 */
[----:B-1----:R-:W-:Y:S01]  /*52b0*/  FADD.FTZ R12, R202, R3 ;  /* 0x00000003ca0c7221 */ /* 0x002fe20000010000 */
[----:B------:R-:W-:-:S03]  /*52c0*/  F2FP.F16.F32.PACK_AB R202, R9, R202 ;  /* 0x000000ca09ca723e */ /* 0x000fc600000000ff */
[----:B------:R-:W-:-:S03]  /*52d0*/  FADD.FTZ R3, R9, R12 ;  /* 0x0000000c09037221 */ /* 0x000fc60000010000 */
[----:B------:R1:W5:Y:S01]  /*52e0*/  MUFU.EX2 R197, R20 ;  /* 0x0000001400c57308 */ /* 0x0003620000000800 */
[----:B------:R-:W-:Y:S01]  /*52f0*/  FADD.FTZ R12, R196, R3 ;  /* 0x00000003c40c7221 */ /* 0x000fe20000010000 */
[----:B--2---:R-:W-:Y:S01]  /*5300*/  FADD.FTZ R3, R2, R201 ;  /* 0x000000c902037221 */ /* 0x004fe20000010000 */
[----:B------:R-:W-:Y:S02]  /*5310*/  F2FP.F16.F32.PACK_AB R201, R201, R2 ;  /* 0x00000002c9c9723e */ /* 0x000fe400000000ff */
[C---:B------:R-:W-:Y:S01]  /*5320*/  FADD.FTZ R43, R11.reuse, R12 ;  /* 0x0000000c0b2b7221 */ /* 0x040fe20000010000 */
[----:B---3--:R-:W-:Y:S01]  /*5330*/  FADD.FTZ R12, R10, R3 ;  /* 0x000000030a0c7221 */ /* 0x008fe20000010000 */
[----:B------:R-:W-:Y:S01]  /*5340*/  F2FP.F16.F32.PACK_AB R196, R11, R196 ;  /* 0x000000c40bc4723e */ /* 0x000fe200000000ff */
[----:B------:R-:W2:Y:S01]  /*5350*/  MUFU.EX2 R24, R24 ;  /* 0x0000001800187308 */ /* 0x000ea20000000800 */
[----:B-1----:R-:W-:Y:S01]  /*5360*/  FADD.FTZ R20, R198, R43 ;  /* 0x0000002bc6147221 */ /* 0x002fe20000010000 */
[----:B----4-:R-:W-:Y:S01]  /*5370*/  FADD.FTZ R3, R203, R12 ;  /* 0x0000000ccb037221 */ /* 0x010fe20000010000 */
[----:B------:R-:W-:-:S02]  /*5380*/  F2FP.F16.F32.PACK_AB R198, R13, R198 ;  /* 0x000000c60dc6723e */ /* 0x000fc400000000ff */
[----:B------:R-:W-:Y:S01]  /*5390*/  FADD.FTZ R43, R13, R20 ;  /* 0x000000140d2b7221 */ /* 0x000fe20000010000 */
[----:B0-----:R-:W-:Y:S01]  /*53a0*/  FADD.FTZ R12, R14, R3 ;  /* 0x000000030e0c7221 */ /* 0x001fe20000010000 */
[----:B------:R-:W-:Y:S01]  /*53b0*/  F2FP.F16.F32.PACK_AB R203, R203, R10 ;  /* 0x0000000acbcb723e */ /* 0x000fe200000000ff */
[----:B------:R-:W0:Y:S01]  /*53c0*/  MUFU.EX2 R199, R28 ;  /* 0x0000001c00c77308 */ /* 0x000e220000000800 */
[----:B------:R-:W-:Y:S01]  /*53d0*/  FADD.FTZ R20, R192, R43 ;  /* 0x0000002bc0147221 */ /* 0x000fe20000010000 */
[----:B-----5:R-:W-:Y:S01]  /*53e0*/  FADD.FTZ R3, R197, R12 ;  /* 0x0000000cc5037221 */ /* 0x020fe20000010000 */
[C---:B------:R-:W-:Y:S02]  /*53f0*/  F2FP.F16.F32.PACK_AB R192, R15.reuse, R192 ;  /* 0x000000c00fc0723e */ /* 0x040fe400000000ff */
[----:B------:R-:W-:Y:S01]  /*5400*/  FADD.FTZ R43, R15, R20 ;  /* 0x000000140f2b7221 */ /* 0x000fe20000010000 */
[----:B------:R-:W-:Y:S02]  /*5410*/  F2FP.F16.F32.PACK_AB R197, R197, R14 ;  /* 0x0000000ec5c5723e */ /* 0x000fe400000000ff */
[----:B------:R-:W1:Y:S01]  /*5420*/  MUFU.EX2 R32, R32 ;  /* 0x0000002000207308 */ /* 0x000e620000000800 */
[----:B--2---:R-:W-:Y:S01]  /*5430*/  FADD.FTZ R12, R24, R3 ;  /* 0x00000003180c7221 */ /* 0x004fe20000010000 */
[----:B------:R-:W-:-:S02]  /*5440*/  @P1 VIADD R3, R0, 0x36840 ;  /* 0x0003684000031836 */ /* 0x000fc40000000000 */
[----:B------:R-:W-:Y:S01]  /*5450*/  FADD.FTZ R20, R194, R43 ;  /* 0x0000002bc2147221 */ /* 0x000fe20000010000 */
[----:B------:R-:W-:-:S03]  /*5460*/  F2FP.F16.F32.PACK_AB R194, R29, R194 ;  /* 0x000000c21dc2723e */ /* 0x000fc600000000ff */
[----:B------:R-:W-:Y:S01]  /*5470*/  FADD.FTZ R45, R29, R20 ;  /* 0x000000141d2d7221 */ /* 0x000fe20000010000 */
[----:B------:R-:W2:Y:S01]  /*5480*/  MUFU.EX2 R193, R34 ;  /* 0x0000002200c17308 */ /* 0x000ea20000000800 */
[C---:B0-----:R-:W-:Y:S01]  /*5490*/  FADD.FTZ R43, R199.reuse, R12 ;  /* 0x0000000cc72b7221 */ /* 0x041fe20000010000 */
[----:B------:R-:W-:Y:S01]  /*54a0*/  @P1 PRMT R3, R22, 0x654, R3 ;  /* 0x0000065416031816 */ /* 0x000fe20000000003 */
[----:B------:R-:W-:Y:S01]  /*54b0*/  FADD.FTZ R12, R88, R45 ;  /* 0x0000002d580c7221 */ /* 0x000fe20000010000 */
[----:B------:R-:W-:Y:S02]  /*54c0*/  F2FP.F16.F32.PACK_AB R199, R199, R24 ;  /* 0x00000018c7c7723e */ /* 0x000fe400000000ff */
[----:B------:R-:W-:Y:S01]  /*54d0*/  CS2R R88, SRZ ;  /* 0x0000000000587805 */ /* 0x000fe2000001ff00 */
[----:B------:R2:W-:Y:S01]  /*54e0*/  @P1 SYNCS.ARRIVE.TRANS64.RED.A1T0 RZ, [R3+URZ], RZ ;  /* 0x000000ff03ff19a7 */ /* 0x0005e2000810043f */
[----:B------:R-:W-:Y:S01]  /*54f0*/  CS2R R28, SRZ ;  /* 0x00000000001c7805 */ /* 0x000fe2000001ff00 */
[----:B------:R-:W0:Y:S01]  /*5500*/  MUFU.EX2 R36, R36 ;  /* 0x0000002400247308 */ /* 0x000e220000000800 */
[----:B-1----:R-:W-:Y:S01]  /*5510*/  FADD.FTZ R0, R32, R43 ;  /* 0x0000002b20007221 */ /* 0x002fe20000010000 */
[----:B------:R-:W-:-:S04]  /*5520*/  FADD.FTZ R43, R27, R12 ;  /* 0x0000000c1b2b7221 */ /* 0x000fc80000010000 */
[----:B------:R-:W-:Y:S01]  /*5530*/  FADD.FTZ R12, R92, R43 ;  /* 0x0000002b5c0c7221 */ /* 0x000fe20000010000 */
[----:B------:R-:W-:Y:S01]  /*5540*/  CS2R R92, SRZ ;  /* 0x00000000005c7805 */ /* 0x000fe2000001ff00 */
[----:B------:R-:W1:Y:S01]  /*5550*/  MUFU.EX2 R195, R40 ;  /* 0x0000002800c37308 */ /* 0x000e620000000800 */
[----:B--2---:R-:W-:Y:S01]  /*5560*/  FADD.FTZ R3, R193, R0 ;  /* 0x00000000c1037221 */ /* 0x004fe20000010000 */
[----:B------:R-:W-:Y:S01]  /*5570*/  FADD.FTZ R43, R31, R12 ;  /* 0x0000000c1f2b7221 */ /* 0x000fe20000010000 */
[----:B------:R-:W-:-:S03]  /*5580*/  F2FP.F16.F32.PACK_AB R193, R193, R32 ;  /* 0x00000020c1c1723e */ /* 0x000fc600000000ff */
[----:B------:R-:W-:Y:S01]  /*5590*/  FADD.FTZ R12, R94, R43 ;  /* 0x0000002b5e0c7221 */ /* 0x000fe20000010000 */
[----:B------:R-:W-:Y:S01]  /*55a0*/  CS2R R94, SRZ ;  /* 0x00000000005e7805 */ /* 0x000fe2000001ff00 */
[----:B------:R-:W2:Y:S01]  /*55b0*/  MUFU.EX2 R42, R42 ;  /* 0x0000002a002a7308 */ /* 0x000ea20000000800 */
[----:B0-----:R-:W-:Y:S01]  /*55c0*/  FADD.FTZ R0, R36, R3 ;  /* 0x0000000324007221 */ /* 0x001fe20000010000 */
[----:B------:R-:W-:Y:S01]  /*55d0*/  FADD.FTZ R43, R33, R12 ;  /* 0x0000000c212b7221 */ /* 0x000fe20000010000 */
[----:B------:R-:W-:-:S03]  /*55e0*/  CS2R R32, SRZ ;  /* 0x0000000000207805 */ /* 0x000fc6000001ff00 */
[----:B------:R-:W-:Y:S01]  /*55f0*/  FADD.FTZ R12, R98, R43 ;  /* 0x0000002b620c7221 */ /* 0x000fe20000010000 */
[----:B------:R-:W-:Y:S01]  /*5600*/  CS2R R98, SRZ ;  /* 0x0000000000627805 */ /* 0x000fe2000001ff00 */
[----:B------:R0:W3:Y:S01]  /*5610*/  MUFU.EX2 R189, R44 ;  /* 0x0000002c00bd7308 */ /* 0x0000e20000000800 */
[----:B-1----:R-:W-:Y:S01]  /*5620*/  FADD.FTZ R3, R195, R0 ;  /* 0x00000000c3037221 */ /* 0x002fe20000010000 */
[----:B------:R-:W-:Y:S01]  /*5630*/  FADD.FTZ R5, R35, R12 ;  /* 0x0000000c23057221 */ /* 0x000fe20000010000 */
[----:B------:R-:W-:Y:S02]  /*5640*/  F2FP.F16.F32.PACK_AB R195, R195, R36 ;  /* 0x00000024c3c3723e */ /* 0x000fe400000000ff */
[----:B------:R-:W-:Y:S01]  /*5650*/  CS2R R34, SRZ ;  /* 0x0000000000227805 */ /* 0x000fe2000001ff00 */
[----:B------:R-:W-:Y:S02]  /*5660*/  FADD.FTZ R12, R102, R5 ;  /* 0x00000005660c7221 */ /* 0x000fe40000010000 */
[----:B------:R-:W1:Y:S01]  /*5670*/  MUFU.EX2 R46, R46 ;  /* 0x0000002e002e7308 */ /* 0x000e620000000800 */
[----:B--2---:R-:W-:Y:S01]  /*5680*/  FADD.FTZ R0, R42, R3 ;  /* 0x000000032a007221 */ /* 0x004fe20000010000 */
[----:B0-----:R-:W-:-:S06]  /*5690*/  CS2R R44, SRZ ;  /* 0x00000000002c7805 */ /* 0x001fcc000001ff00 */
[----:B------:R0:W2:Y:S01]  /*56a0*/  MUFU.EX2 R191, R48 ;  /* 0x0000003000bf7308 */ /* 0x0000a20000000800 */
[C---:B---3--:R-:W-:Y:S01]  /*56b0*/  FADD.FTZ R3, R189.reuse, R0 ;  /* 0x00000000bd037221 */ /* 0x048fe20000010000 */
[----:B------:R-:W-:Y:S02]  /*56c0*/  F2FP.F16.F32.PACK_AB R189, R189, R42 ;  /* 0x0000002abdbd723e */ /* 0x000fe400000000ff */
[----:B------:R-:W-:-:S04]  /*56d0*/  CS2R R42, SRZ ;  /* 0x00000000002a7805 */ /* 0x000fc8000001ff00 */
[----:B------:R-:W3:Y:S01]  /*56e0*/  MUFU.EX2 R50, R50 ;  /* 0x0000003200327308 */ /* 0x000ee20000000800 */
[----:B-1----:R-:W-:Y:S01]  /*56f0*/  FADD.FTZ R0, R46, R3 ;  /* 0x000000032e007221 */ /* 0x002fe20000010000 */
[----:B0-----:R-:W-:-:S06]  /*5700*/  CS2R R48, SRZ ;  /* 0x0000000000307805 */ /* 0x001fcc000001ff00 */
[----:B------:R0:W1:Y:S01]  /*5710*/  MUFU.EX2 R185, R52 ;  /* 0x0000003400b97308 */ /* 0x0000620000000800 */
[C---:B--2---:R-:W-:Y:S01]  /*5720*/  FADD.FTZ R3, R191.reuse, R0 ;  /* 0x00000000bf037221 */ /* 0x044fe20000010000 */
[----:B------:R-:W-:Y:S02]  /*5730*/  F2FP.F16.F32.PACK_AB R191, R191, R46 ;  /* 0x0000002ebfbf723e */ /* 0x000fe400000000ff */
[----:B------:R-:W-:-:S04]  /*5740*/  CS2R R46, SRZ ;  /* 0x00000000002e7805 */ /* 0x000fc8000001ff00 */
[----:B------:R2:W4:Y:S01]  /*5750*/  MUFU.EX2 R37, R104 ;  /* 0x0000006800257308 */ /* 0x0005220000000800 */
[----:B---3--:R-:W-:Y:S01]  /*5760*/  FADD.FTZ R0, R50, R3 ;  /* 0x0000000332007221 */ /* 0x008fe20000010000 */
[----:B0-----:R-:W-:-:S06]  /*5770*/  CS2R R52, SRZ ;  /* 0x0000000000347805 */ /* 0x001fcc000001ff00 */
[----:B------:R-:W0:Y:S01]  /*5780*/  MUFU.EX2 R54, R54 ;  /* 0x0000003600367308 */ /* 0x000e220000000800 */
[C---:B-1----:R-:W-:Y:S01]  /*5790*/  FADD.FTZ R3, R185.reuse, R0 ;  /* 0x00000000b9037221 */ /* 0x042fe20000010000 */
[----:B------:R-:W-:Y:S02]  /*57a0*/  F2FP.F16.F32.PACK_AB R185, R185, R50 ;  /* 0x00000032b9b9723e */ /* 0x000fe400000000ff */
[----:B--2---:R-:W-:Y:S02]  /*57b0*/  CS2R R104, SRZ ;  /* 0x0000000000687805 */ /* 0x004fe4000001ff00 */
[----:B------:R-:W-:Y:S02]  /*57c0*/  CS2R R50, SRZ ;  /* 0x0000000000327805 */ /* 0x000fe4000001ff00 */
[----:B------:R-:W1:Y:S01]  /*57d0*/  MUFU.EX2 R106, R106 ;  /* 0x0000006a006a7308 */ /* 0x000e620000000800 */
[C---:B----4-:R-:W-:Y:S01]  /*57e0*/  FADD.FTZ R5, R37.reuse, R12 ;  /* 0x0000000c25057221 */ /* 0x050fe20000010000 */
[----:B------:R-:W-:-:S02]  /*57f0*/  F2FP.F16.F32.PACK_AB R180, R37, R102 ;  /* 0x0000006625b4723e */ /* 0x000fc400000000ff */
[----:B------:R-:W-:Y:S02]  /*5800*/  CS2R R102, SRZ ;  /* 0x0000000000667805 */ /* 0x000fe4000001ff00 */
[----:B------:R-:W-:Y:S02]  /*5810*/  CS2R R36, SRZ ;  /* 0x0000000000247805 */ /* 0x000fe4000001ff00 */
[----:B------:R2:W3:Y:S01]  /*5820*/  MUFU.EX2 R187, R56 ;  /* 0x0000003800bb7308 */ /* 0x0004e20000000800 */
[----:B0-----:R-:W-:-:S07]  /*5830*/  FADD.FTZ R0, R54, R3 ;  /* 0x0000000336007221 */ /* 0x001fce0000010000 */
[----:B------:R-:W0:Y:S01]  /*5840*/  MUFU.EX2 R39, R39 ;  /* 0x0000002700277308 */ /* 0x000e220000000800 */
[----:B-1----:R-:W-:Y:S01]  /*5850*/  FADD.FTZ R12, R106, R5 ;  /* 0x000000056a0c7221 */ /* 0x002fe20000010000 */
[----:B--2---:R-:W-:-:S06]  /*5860*/  CS2R R56, SRZ ;  /* 0x0000000000387805 */ /* 0x004fcc000001ff00 */
[----:B------:R-:W1:Y:S01]  /*5870*/  MUFU.EX2 R58, R58 ;  /* 0x0000003a003a7308 */ /* 0x000e620000000800 */
[C---:B---3--:R-:W-:Y:S01]  /*5880*/  FADD.FTZ R3, R187.reuse, R0 ;  /* 0x00000000bb037221 */ /* 0x048fe20000010000 */
[----:B------:R-:W-:Y:S02]  /*5890*/  F2FP.F16.F32.PACK_AB R187, R187, R54 ;  /* 0x00000036bbbb723e */ /* 0x000fe400000000ff */
[----:B------:R-:W-:-:S04]  /*58a0*/  CS2R R54, SRZ ;  /* 0x0000000000367805 */ /* 0x000fc8000001ff00 */
[----:B------:R-:W2:Y:S01]  /*58b0*/  MUFU.EX2 R108, R108 ;  /* 0x0000006c006c7308 */ /* 0x000ea20000000800 */
[C---:B0-----:R-:W-:Y:S01]  /*58c0*/  FADD.FTZ R5, R39.reuse, R12 ;  /* 0x0000000c27057221 */ /* 0x041fe20000010000 */
[----:B------:R-:W-:Y:S02]  /*58d0*/  F2FP.F16.F32.PACK_AB R182, R39, R106 ;  /* 0x0000006a27b6723e */ /* 0x000fe400000000ff */
[----:B------:R-:W-:-:S04]  /*58e0*/  CS2R R106, SRZ ;  /* 0x00000000006a7805 */ /* 0x000fc8000001ff00 */
[----:B------:R0:W3:Y:S01]  /*58f0*/  MUFU.EX2 R181, R60 ;  /* 0x0000003c00b57308 */ /* 0x0000e20000000800 */
[----:B-1----:R-:W-:-:S07]  /*5900*/  FADD.FTZ R0, R58, R3 ;  /* 0x000000033a007221 */ /* 0x002fce0000010000 */
[----:B------:R1:W4:Y:S01]  /*5910*/  MUFU.EX2 R21, R110 ;  /* 0x0000006e00157308 */ /* 0x0003220000000800 */
[----:B--2---:R-:W-:Y:S01]  /*5920*/  FADD.FTZ R12, R108, R5 ;  /* 0x000000056c0c7221 */ /* 0x004fe20000010000 */
[----:B0-----:R-:W-:-:S06]  /*5930*/  CS2R R60, SRZ ;  /* 0x00000000003c7805 */ /* 0x001fcc000001ff00 */
[----:B------:R-:W0:Y:S01]  /*5940*/  MUFU.EX2 R38, R38 ;  /* 0x0000002600267308 */ /* 0x000e220000000800 */
[C---:B---3--:R-:W-:Y:S01]  /*5950*/  FADD.FTZ R3, R181.reuse, R0 ;  /* 0x00000000b5037221 */ /* 0x048fe20000010000 */
[----:B------:R-:W-:Y:S02]  /*5960*/  F2FP.F16.F32.PACK_AB R181, R181, R58 ;  /* 0x0000003ab5b5723e */ /* 0x000fe400000000ff */
[----:B-1----:R-:W-:Y:S02]  /*5970*/  CS2R R110, SRZ ;  /* 0x00000000006e7805 */ /* 0x002fe4000001ff00 */
[----:B------:R-:W-:Y:S02]  /*5980*/  CS2R R58, SRZ ;  /* 0x00000000003a7805 */ /* 0x000fe4000001ff00 */
[----:B------:R-:W1:Y:S01]  /*5990*/  MUFU.EX2 R112, R112 ;  /* 0x0000007000707308 */ /* 0x000e620000000800 */
[C---:B----4-:R-:W-:Y:S01]  /*59a0*/  FADD.FTZ R5, R21.reuse, R12 ;  /* 0x0000000c15057221 */ /* 0x050fe20000010000 */
[----:B------:R-:W-:-:S02]  /*59b0*/  F2FP.F16.F32.PACK_AB R176, R21, R108 ;  /* 0x0000006c15b0723e */ /* 0x000fc400000000ff */
[----:B------:R-:W-:-:S04]  /*59c0*/  CS2R R108, SRZ ;  /* 0x00000000006c7805 */ /* 0x000fc8000001ff00 */
[----:B------:R2:W3:Y:S01]  /*59d0*/  MUFU.EX2 R183, R64 ;  /* 0x0000004000b77308 */ /* 0x0004e20000000800 */
[----:B0-----:R-:W-:-:S07]  /*59e0*/  FADD.FTZ R0, R38, R3 ;  /* 0x0000000326007221 */ /* 0x001fce0000010000 */
[----:B------:R-:W0:Y:S01]  /*59f0*/  MUFU.EX2 R26, R26 ;  /* 0x0000001a001a7308 */ /* 0x000e220000000800 */
[----:B-1----:R-:W-:Y:S01]  /*5a00*/  FADD.FTZ R12, R112, R5 ;  /* 0x00000005700c7221 */ /* 0x002fe20000010000 */
[----:B--2---:R-:W-:-:S06]  /*5a10*/  CS2R R64, SRZ ;  /* 0x0000000000407805 */ /* 0x004fcc000001ff00 */
[----:B------:R1:W2:Y:S01]  /*5a20*/  MUFU.EX2 R177, R66 ;  /* 0x0000004200b17308 */ /* 0x0002a20000000800 */
[C---:B---3--:R-:W-:Y:S01]  /*5a30*/  FADD.FTZ R5, R183.reuse, R0 ;  /* 0x00000000b7057221 */ /* 0x048fe20000010000 */
[----:B------:R-:W-:Y:S02]  /*5a40*/  F2FP.F16.F32.PACK_AB R183, R183, R38 ;  /* 0x00000026b7b7723e */ /* 0x000fe400000000ff */
[----:B------:R-:W-:-:S04]  /*5a50*/  CS2R R38, SRZ ;  /* 0x0000000000267805 */ /* 0x000fc8000001ff00 */
[----:B------:R-:W3:Y:S01]  /*5a60*/  MUFU.EX2 R30, R30 ;  /* 0x0000001e001e7308 */ /* 0x000ee20000000800 */
[----:B0-----:R-:W-:Y:S01]  /*5a70*/  FADD.FTZ R0, R26, R5 ;  /* 0x000000051a007221 */ /* 0x001fe20000010000 */
[----:B-1----:R-:W-:-:S06]  /*5a80*/  CS2R R66, SRZ ;  /* 0x0000000000427805 */ /* 0x002fcc000001ff00 */
[----:B------:R-:W0:Y:S01]  /*5a90*/  MUFU.EX2 R25, R25 ;  /* 0x0000001900197308 */ /* 0x000e220000000800 */
[C---:B--2---:R-:W-:Y:S01]  /*5aa0*/  FADD.FTZ R5, R177.reuse, R0 ;  /* 0x00000000b1057221 */ /* 0x044fe20000010000 */
[----:B------:R-:W-:Y:S01]  /*5ab0*/  F2FP.F16.F32.PACK_AB R177, R177, R26 ;  /* 0x0000001ab1b1723e */ /* 0x000fe200000000ff */
[----:B------:R-:W-:Y:S01]  /*5ac0*/  IMAD.MOV.U32 R0, RZ, RZ, 0x3f800000 ;  /* 0x3f800000ff007424 */ /* 0x000fe200078e00ff */
[----:B------:R-:W-:-:S04]  /*5ad0*/  CS2R R26, SRZ ;  /* 0x00000000001a7805 */ /* 0x000fc8000001ff00 */
[----:B------:R-:W1:Y:S01]  /*5ae0*/  MUFU.EX2 R41, R41 ;  /* 0x0000002900297308 */ /* 0x000e620000000800 */
[----:B---3--:R-:W-:Y:S01]  /*5af0*/  FADD.FTZ R2, R30, R5 ;  /* 0x000000051e027221 */ /* 0x008fe20000010000 */
[----:B------:R-:W-:Y:S02]  /*5b00*/  IMAD.MOV.U32 R5, RZ, RZ, 0x3f800000 ;  /* 0x3f800000ff057424 */ /* 0x000fe400078e00ff */
[C---:B0-----:R-:W-:Y:S01]  /*5b10*/  FADD.FTZ R3, R25.reuse, R12 ;  /* 0x0000000c19037221 */ /* 0x041fe20000010000 */
[----:B------:R-:W-:Y:S02]  /*5b20*/  F2FP.F16.F32.PACK_AB R178, R25, R112 ;  /* 0x0000007019b2723e */ /* 0x000fe400000000ff */
[----:B------:R-:W-:Y:S02]  /*5b30*/  CS2R R112, SRZ ;  /* 0x0000000000707805 */ /* 0x000fe4000001ff00 */
[----:B------:R-:W-:Y:S01]  /*5b40*/  CS2R R24, SRZ ;  /* 0x0000000000187805 */ /* 0x000fe2000001ff00 */
[C---:B-1----:R-:W-:Y:S01]  /*5b50*/  FADD.FTZ R2, R41.reuse, R2 ;  /* 0x0000000229027221 */ /* 0x042fe20000010000 */
[----:B------:R-:W-:-:S02]  /*5b60*/  F2FP.F16.F32.PACK_AB R179, R41, R30 ;  /* 0x0000001e29b3723e */ /* 0x000fc400000000ff */
[----:B------:R-:W-:Y:S02]  /*5b70*/  CS2R R40, SRZ ;  /* 0x0000000000287805 */ /* 0x000fe4000001ff00 */
[----:B------:R-:W-:Y:S01]  /*5b80*/  CS2R R30, SRZ ;  /* 0x00000000001e7805 */ /* 0x000fe2000001ff00 */
[----:B------:R-:W-:Y:S06]  /*5b90*/  @!P2 BRA `(.L_x_195) ;  /* 0x0000004000d0a947 */ /* 0x000fec0003800000 */
[----:B------:R-:W-:Y:S01]  /*5ba0*/  VIADD R10, R120, 0xfffffffe ;  /* 0xfffffffe780a7836 */ /* 0x000fe20000000000 */
[----:B------:R-:W-:Y:S01]  /*5bb0*/  UMOV UR38, UR39 ;  /* 0x0000002700267c82 */ /* 0x000fe20008000000 */
[----:B------:R-:W-:Y:S01]  /*5bc0*/  IMAD.MOV.U32 R11, RZ, RZ, R8 ;  /* 0x000000ffff0b7224 */ /* 0x000fe200078e0008 */
[----:B------:R-:W-:Y:S01]  /*5bd0*/  UMOV UR6, UR36 ;  /* 0x0000002400067c82 */ /* 0x000fe20008000000 */
[----:B------:R-:W-:Y:S01]  /*5be0*/  IMAD.MOV.U32 R9, RZ, RZ, R6 ;  /* 0x000000ffff097224 */ /* 0x000fe200078e0006 */
[----:B------:R-:W-:Y:S01]  /*5bf0*/  ULDC UR5, c[0x0][0x9d8] ;  /* 0x0002760000057ab9 */ /* 0x000fe20000000800 */
[----:B------:R-:W-:Y:S02]  /*5c00*/  IMAD.MOV.U32 R0, RZ, RZ, 0x3f800000 ;  /* 0x3f800000ff007424 */ /* 0x000fe400078e00ff */
[----:B------:R-:W-:-:S07]  /*5c10*/  IMAD.MOV.U32 R119, RZ, RZ, RZ ;  /* 0x000000ffff777224 */ /* 0x000fce00078e00ff */
.L_x_206:
[----:B------:R-:W-:-:S04]  /*5c20*/  UIADD3 UR4, UR6, 0x1, URZ ;  /* 0x0000000106047890 */ /* 0x000fc8000fffe03f */
[----:B------:R-:W-:-:S04]  /*5c30*/  UISETP.NE.AND UP0, UPT, UR4, 0x2, UPT ;  /* 0x000000020400788c */ /* 0x000fc8000bf05270 */
[----:B------:R-:W-:Y:S02]  /*5c40*/  USEL UR39, URZ, 0x1, UP0 ;  /* 0x000000013f277887 */ /* 0x000fe40008000000 */
[----:B------:R-:W-:Y:S02]  /*5c50*/  USEL UR36, UR4, URZ, UP0 ;  /* 0x0000003f04247287 */ /* 0x000fe40008000000 */
[----:B------:R-:W-:Y:S01]  /*5c60*/  ULOP3.LUT UR39, UR38, UR39, URZ, 0x3c, !UPT ;  /* 0x0000002726277292 */ /* 0x000fe2000f8e3c3f */
[----:B------:R-:W-:Y:S11]  /*5c70*/  @!P0 BRA `(.L_x_196) ;  /* 0x0000000000048947 */ /* 0x000ff60003800000 */
[----:B------:R-:W-:Y:S01]  /*5c80*/  BPT.TRAP 0x1 ;  /* 0x000000040000795c */ /* 0x000fe20000300000 */
.L_x_196:
        /* <DEDUP_REMOVED lines=9> */
.L_x_197:
[----:B-1----:R-:W-:Y:S05]  /*5d20*/  @P1 BRA `(.L_x_198) ;  /* 0x0000000000081947 */ /* 0x002fea0003800000 */
[----:B------:R-:W1:Y:S02]  /*5d30*/  SYNCS.PHASECHK.TRANS64.TRYWAIT P1, [UR7+0x36830], R6 ;  /* 0x03683006ff0075a7 */ /* 0x000e640008020147 */
[----:B-1----:R-:W-:Y:S05]  /*5d40*/  @!P1 BRA `(.L_x_199) ;  /* 0x000000b800709947 */ /* 0x002fea0003800000 */
.L_x_198:
        /* <DEDUP_REMOVED lines=592> */
.L_x_200:
[----:B------:R-:W-:Y:S01]  /*8250*/  ULEA UR10, UR6, UR37, 0x3 ;  /* 0x00000025060a7291 */ /* 0x000fe2000f8e183f */
[----:B------:R-:W-:-:S05]  /*8260*/  IMAD.U32 R0, RZ, RZ, UR38 ;  /* 0x00000026ff007e24 */ /* 0x000fca000f8e00ff */
[----:B------:R-:W-:-:S04]  /*8270*/  SHF.L.U32 R0, R0, 0x1f, RZ ;  /* 0x0000001f00007819 */ /* 0x000fc800000006ff */
[----:B------:R2:W3:Y:S01]  /*8280*/  SYNCS.PHASECHK.TRANS64.TRYWAIT P1, [UR10+0x36850], R0 ;  /* 0x03685000ff0075a7 */ /* 0x0004e2000802014a */
[----:B------:R-:W-:Y:S05]  /*8290*/  @!P0 BRA `(.L_x_201) ;  /* 0x0000000000048947 */ /* 0x000fea0003800000 */
[----:B------:R-:W-:Y:S01]  /*82a0*/  BPT.TRAP 0x1 ;  /* 0x000000040000795c */ /* 0x000fe20000300000 */
.L_x_201:
[----:B---3--:R-:W-:Y:S05]  /*82b0*/  @P1 BRA `(.L_x_202) ;  /* 0x0000000000081947 */ /* 0x008fea0003800000 */
[----:B------:R-:W3:Y:S02]  /*82c0*/  SYNCS.PHASECHK.TRANS64.TRYWAIT P1, [UR10+0x36850], R0 ;  /* 0x03685000ff0075a7 */ /* 0x000ee4000802014a */
[----:B---3--:R-:W-:Y:S05]  /*82d0*/  @!P1 BRA `(.L_x_203) ;  /* 0x0000009400249947 */ /* 0x008fea0003800000 */
.L_x_202:
[----:B------:R-:W-:Y:S01]  /*82e0*/  UIADD3 UR37, UR37, 0x400, URZ ;  /* 0x0000040025257890 */ /* 0x000fe2000fffe03f */
[----:B------:R-:W-:Y:S01]  /*82f0*/  WARPGROUP.ARRIVE ;  /* 0x00000000000079c5 */ /* 0x000fe20000000000 */
[----:B------:R-:W-:Y:S02]  /*8300*/  UMOV UR15, 0x40000040 ;  /* 0x40000040000f7882 */ /* 0x000fe40000000000 */
[----:B------:R-:W-:-:S04]  /*8310*/  USHF.R.U32.HI UR37, URZ, 0x4, UR37 ;  /* 0x000000043f257899 */ /* 0x000fc80008011625 */
[----:B------:R-:W-:-:S04]  /*8320*/  ULOP3.LUT UR37, UR37, 0x3fff, URZ, 0xc0, !UPT ;  /* 0x00003fff25257892 */ /* 0x000fc8000f8ec03f */
[----:B------:R-:W-:-:S04]  /*8330*/  ULOP3.LUT UR4, UR37, 0x3800000, URZ, 0xfc, !UPT ;  /* 0x0380000025047892 */ /* 0x000fc8000f8efc3f */
[----:B------:R-:W-:-:S04]  /*8340*/  UIMAD UR4, UR6, 0xa80, UR4 ;  /* 0x00000a80060478a4 */ /* 0x000fc8000f8e0204 */
[----:B------:R-:W-:-:S03]  /*8350*/  UIADD3 UR6, UR4, 0x80, URZ ;  /* 0x0000008004067890 */ /* 0x000fc6000fffe03f */
[----:B------:R-:W-:Y:S02]  /*8360*/  UMOV UR14, UR4 ;  /* 0x00000004000e7c82 */ /* 0x000fe40008000000 */
[----:B------:R-:W-:Y:S01]  /*8370*/  HGMMA.64x192x16.F32 R24, R200, gdesc[UR12].tnspB, R24, gsb0 ;  /* 0x42e0000cc8187df0 */ /* 0x000fe20008000818 */
[----:B------:R-:W-:Y:S01]  /*8380*/  UMOV UR15, 0x40000040 ;  /* 0x40000040000f7882 */ /* 0x000fe20000000000 */
[----:B------:R-:W-:Y:S01]  /*8390*/  UMOV UR14, UR6 ;  /* 0x00000006000e7c82 */ /* 0x000fe20008000000 */
[----:B------:R-:W-:Y:S01]  /*83a0*/  UIADD3 UR6, UR4, 0x100, URZ ;  /* 0x0000010004067890 */ /* 0x000fe2000fffe03f */
[----:B------:R-:W-:Y:S02]  /*83b0*/  WARPGROUP.DEPBAR.LE gsb0, 0x0 ;  /* 0x00008000000079c5 */ /* 0x000fe40000010000 */
[----:B------:R-:W-:-:S14]  /*83c0*/  WARPGROUP.ARRIVE ;  /* 0x00000000000079c5 */ /* 0x000fdc0000000000 */
[----:B------:R-:W-:Y:S01]  /*83d0*/  HGMMA.64x192x16.F32 R24, R196, gdesc[UR12].tnspB, R24, gsb0 ;  /* 0x42e0000cc4187df0 */ /* 0x000fe20008000818 */
[----:B------:R-:W-:Y:S01]  /*83e0*/  UMOV UR14, UR6 ;  /* 0x00000006000e7c82 */ /* 0x000fe20008000000 */
[----:B------:R-:W-:Y:S01]  /*83f0*/  UMOV UR15, 0x40000040 ;  /* 0x40000040000f7882 */ /* 0x000fe20000000000 */
        /* <DEDUP_REMOVED lines=12> */
[----:B------:R-:W-:Y:S02]  /*84c0*/  UIADD3 UR6, UR4, 0x280, URZ ;  /* 0x0000028004067890 */ /* 0x000fe4000fffe03f */
[----:B------:R-:W-:Y:S01]  /*84d0*/  UIADD3 UR4, UR4, 0x300, URZ ;  /* 0x0000030004047890 */ /* 0x000fe2000fffe03f */
[----:B------:R-:W-:Y:S02]  /*84e0*/  WARPGROUP.DEPBAR.LE gsb0, 0x0 ;  /* 0x00008000000079c5 */ /* 0x000fe40000010000 */
[----:B------:R-:W-:-:S12]  /*84f0*/  WARPGROUP.ARRIVE ;  /* 0x00000000000079c5 */ /* 0x000fd80000000000 */
[----:B------:R-:W-:Y:S01]  /*8500*/  HGMMA.64x192x16.F32 R24, R184, gdesc[UR12].tnspB, R24, gsb0 ;  /* 0x42e0000cb8187df0 */ /* 0x000fe20008000818 */
[----:B------:R-:W-:Y:S01]  /*8510*/  UMOV UR14, UR6 ;  /* 0x00000006000e7c82 */ /* 0x000fe20008000000 */
[----:B------:R-:W-:Y:S01]  /*8520*/  UMOV UR15, 0x40000040 ;  /* 0x40000040000f7882 */ /* 0x000fe20000000000 */
[----:B------:R-:W-:Y:S02]  /*8530*/  WARPGROUP.DEPBAR.LE gsb0, 0x0 ;  /* 0x00008000000079c5 */ /* 0x000fe40000010000 */
[----:B------:R-:W-:-:S15]  /*8540*/  WARPGROUP.ARRIVE ;  /* 0x00000000000079c5 */ /* 0x000fde0000000000 */
[----:B------:R-:W-:Y:S01]  /*8550*/  HGMMA.64x192x16.F32 R24, R180, gdesc[UR12].tnspB, R24, gsb0 ;  /* 0x42e0000cb4187df0 */ /* 0x000fe20008000818 */
[----:B------:R-:W-:Y:S01]  /*8560*/  UMOV UR14, UR4 ;  /* 0x00000004000e7c82 */ /* 0x000fe20008000000 */
[----:B------:R-:W-:Y:S01]  /*8570*/  UMOV UR15, 0x40000040 ;  /* 0x40000040000f7882 */ /* 0x000fe20000000000 */
[----:B------:R-:W-:Y:S02]  /*8580*/  WARPGROUP.DEPBAR.LE gsb0, 0x0 ;  /* 0x00008000000079c5 */ /* 0x000fe40000010000 */
[----:B------:R-:W-:-:S15]  /*8590*/  WARPGROUP.ARRIVE ;  /* 0x00000000000079c5 */ /* 0x000fde0000000000 */
[----:B------:R-:W-:Y:S03]  /*85a0*/  HGMMA.64x192x16.F32 R24, R176, gdesc[UR12].tnspB, R24, gsb0 ;  /* 0x42e0000cb0187df0 */ /* 0x000fe60008000818 */
[----:B------:R-:W-:Y:S02]  /*85b0*/  WARPGROUP.DEPBAR.LE gsb0, 0x0 ;  /* 0x00008000000079c5 */ /* 0x000fe40000010000 */
[----:B------:R-:W-:Y:S05]  /*85c0*/  @!P0 BRA `(.L_x_204) ;  /* 0x0000000000048947 */ /* 0x000fea0003800000 */
[----:B------:R-:W-:Y:S01]  /*85d0*/  BPT.TRAP 0x1 ;  /* 0x000000040000795c */ /* 0x000fe20000300000 */
.L_x_204:
[----:B------:R-:W-:Y:S01]  /*85e0*/  FMUL.FTZ R176, R168, UR5 ;  /* 0x00000005a8b07c20 */ /* 0x000fe20008410000 */
[----:B------:R-:W-:Y:S01]  /*85f0*/  FMUL.FTZ R12, R170, UR5 ;  /* 0x00000005aa0c7c20 */ /* 0x000fe20008410000 */
[----:B------:R-:W-:Y:S01]  /*8600*/  FMUL.FTZ R178, R169, UR5 ;  /* 0x00000005a9b27c20 */ /* 0x000fe20008410000 */
[----:B------:R-:W-:Y:S01]  /*8610*/  FMUL.FTZ R14, R171, UR5 ;  /* 0x00000005ab0e7c20 */ /* 0x000fe20008410000 */
[----:B------:R-:W-:Y:S01]  /*8620*/  FMUL.FTZ R170, R172, UR5 ;  /* 0x00000005acaa7c20 */ /* 0x000fe20008410000 */
[----:B------:R-:W-:Y:S01]  /*8630*/  FMUL.FTZ R20, R174, UR5 ;  /* 0x00000005ae147c20 */ /* 0x000fe20008410000 */
[----:B------:R-:W3:Y:S01]  /*8640*/  MUFU.TANH R176, R176 ;  /* 0x000000b000b07308 */ /* 0x000ee20000002400 */
        /* <DEDUP_REMOVED lines=16> */
[----:B---3--:R-:W-:Y:S01]  /*8750*/  FMNMX.FTZ R5, R176, R9, !PT ;  /* 0x00000009b0057209 */ /* 0x008fe20007810000 */
[----:B------:R-:W-:Y:S01]  /*8760*/  FMUL.FTZ R190, R156, UR5 ;  /* 0x000000059cbe7c20 */ /* 0x000fe20008410000 */
[----:B------:R-:W-:Y:S01]  /*8770*/  FMUL.FTZ R156, R158, UR5 ;  /* 0x000000059e9c7c20 */ /* 0x000fe20008410000 */
[----:B------:R-:W-:Y:S01]  /*8780*/  FMUL.FTZ R222, R157, UR5 ;  /* 0x000000059dde7c20 */ /* 0x000fe20008410000 */
[----:B------:R-:W-:Y:S01]  /*8790*/  FMUL.FTZ R158, R159, UR5 ;  /* 0x000000059f9e7c20 */ /* 0x000fe20008410000 */
[----:B------:R-:W-:Y:S01]  /*87a0*/  FMUL.FTZ R224, R144, UR5 ;  /* 0x0000000590e07c20 */ /* 0x000fe20008410000 */
[----:B------:R-:W-:Y:S01]  /*87b0*/  FMUL.FTZ R144, R146, UR5 ;  /* 0x0000000592907c20 */ /* 0x000fe20008410000 */
[----:B------:R-:W3:Y:S01]  /*87c0*/  MUFU.TANH R14, R14 ;  /* 0x0000000e000e7308 */ /* 0x000ee20000002400 */
[----:B-1----:R-:W-:Y:S01]  /*87d0*/  FMNMX.FTZ R7, R12, R11, !PT ;  /* 0x0000000b0c077209 */ /* 0x002fe20007810000 */
[----:B------:R-:W-:Y:S01]  /*87e0*/  FMUL.FTZ R226, R145, UR5 ;  /* 0x0000000591e27c20 */ /* 0x000fe20008410000 */
[----:B------:R-:W-:Y:S01]  /*87f0*/  FMUL.FTZ R146, R147, UR5 ;  /* 0x0000000593927c20 */ /* 0x000fe20008410000 */
[----:B------:R-:W-:Y:S01]  /*8800*/  FMUL.FTZ R228, R148, UR5 ;  /* 0x0000000594e47c20 */ /* 0x000fe20008410000 */
[----:B------:R-:W-:Y:S01]  /*8810*/  FMUL.FTZ R148, R150, UR5 ;  /* 0x0000000596947c20 */ /* 0x000fe20008410000 */
[----:B------:R-:W-:Y:S01]  /*8820*/  FMUL.FTZ R230, R149, UR5 ;  /* 0x0000000595e67c20 */ /* 0x000fe20008410000 */
[----:B------:R-:W-:Y:S01]  /*8830*/  FMUL.FTZ R150, R151, UR5 ;  /* 0x0000000597967c20 */ /* 0x000fe20008410000 */
[----:B------:R-:W1:Y:S01]  /*8840*/  MUFU.TANH R170, R170 ;  /* 0x000000aa00aa7308 */ /* 0x000e620000002400 */
[----:B----4-:R-:W-:Y:S01]  /*8850*/  FMNMX.FTZ R5, R178, R5, !PT ;  /* 0x00000005b2057209 */ /* 0x010fe20007810000 */
        /* <DEDUP_REMOVED lines=31> */
[----:B---3--:R-:W-:-:S02]  /*8a50*/  FMNMX.FTZ R5, R172, R5, !PT ;  /* 0x00000005ac057209 */ /* 0x008fc40007810000 */
[----:B------:R-:W-:-:S05]  /*8a60*/  ISETP.NE.AND P1, PT, R18, RZ, PT ;  /* 0x000000ff1200720c */ /* 0x000fca0003f25270 */
[----:B------:R-:W3:Y:S01]  /*8a70*/  MUFU.TANH R160, R160 ;  /* 0x000000a000a07308 */ /* 0x000ee20000002400 */
[----:B-1----:R-:W-:-:S07]  /*8a80*/  FMNMX.FTZ R7, R168, R7, !PT ;  /* 0x00000007a8077209 */ /* 0x002fce0007810000 */
[----:B------:R-:W1:Y:S01]  /*8a90*/  MUFU.TANH R180, R180 ;  /* 0x000000b400b47308 */ /* 0x000e620000002400 */
[----:B----4-:R-:W-:-:S07]  /*8aa0*/  FMNMX.FTZ R5, R174, R5, !PT ;  /* 0x00000005ae057209 */ /* 0x010fce0007810000 */
[----:B------:R-:W4:Y:S01]  /*8ab0*/  MUFU.TANH R162, R162 ;  /* 0x000000a200a27308 */ /* 0x000f220000002400 */
[----:B---3--:R-:W-:-:S07]  /*8ac0*/  FMNMX.FTZ R7, R160, R7, !PT ;  /* 0x00000007a0077209 */ /* 0x008fce0007810000 */
        /* <DEDUP_REMOVED lines=48> */
[----:B------:R-:W2:Y:S01]  /*8dd0*/  MUFU.TANH R236, R236 ;  /* 0x000000ec00ec7308 */ /* 0x000ea20000002400 */
[----:B-1----:R-:W-:-:S07]  /*8de0*/  FMNMX.FTZ R5, R234, R5, !PT ;  /* 0x00000005ea057209 */ /* 0x002fce0007810000 */
[----:B------:R-:W1:Y:S01]  /*8df0*/  MUFU.TANH R140, R140 ;  /* 0x0000008c008c7308 */ /* 0x000e620000002400 */
[----:B----4-:R-:W-:-:S07]  /*8e00*/  FMNMX.FTZ R7, R138, R7, !PT ;  /* 0x000000078a077209 */ /* 0x010fce0007810000 */
[----:B------:R-:W3:Y:S01]  /*8e10*/  MUFU.TANH R13, R13 ;  /* 0x0000000d000d7308 */ /* 0x000ee20000002400 */
[----:B--2---:R-:W-:-:S07]  /*8e20*/  FMNMX.FTZ R0, R236, R5, !PT ;  /* 0x00000005ec007209 */ /* 0x004fce0007810000 */
[----:B------:R-:W2:Y:S01]  /*8e30*/  MUFU.TANH R142, R142 ;  /* 0x0000008e008e7308 */ /* 0x000ea20000002400 */
[----:B-1----:R-:W-:-:S07]  /*8e40*/  FMNMX.FTZ R7, R140, R7, !PT ;  /* 0x000000078c077209 */ /* 0x002fce0007810000 */
[----:B------:R-:W1:Y:S01]  /*8e50*/  MUFU.TANH R137, R137 ;  /* 0x0000008900897308 */ /* 0x000e620000002400 */
[----:B---3--:R-:W-:-:S07]  /*8e60*/  FMNMX.FTZ R0, R13, R0, !PT ;  /* 0x000000000d007209 */ /* 0x008fce0007810000 */
        /* <DEDUP_REMOVED lines=29> */
[----:B---3--:R-:W-:Y:S02]  /*9040*/  FMNMX.FTZ R7, R124, R7, !PT ;  /* 0x000000077c077209 */ /* 0x008fe40007810000 */
[----:B--2---:R-:W-:Y:S02]  /*9050*/  FMNMX.FTZ R0, R151, R0, !PT ;  /* 0x0000000097007209 */ /* 0x004fe40007810000 */
[----:B-1----:R-:W-:-:S03]  /*9060*/  FMNMX.FTZ R5, R126, R7, !PT ;  /* 0x000000077e057209 */ /* 0x002fc60007810000 */
[----:B------:R-:W1:Y:S04]  /*9070*/  SHFL.BFLY PT, R7, R0, 0x2, 0x1f ;  /* 0x0c401f0000077f89 */ /* 0x000e6800000e0000 */
[----:B0-----:R-:W0:Y:S01]  /*9080*/  SHFL.BFLY PT, R6, R5, 0x2, 0x1f ;  /* 0x0c401f0005067f89 */ /* 0x001e2200000e0000 */
[----:B-1----:R-:W-:Y:S02]  /*9090*/  FMNMX.FTZ R15, R0, R7, !PT ;  /* 0x00000007000f7209 */ /* 0x002fe40007810000 */
[----:B------:R-:W1:Y:S01]  /*90a0*/  LDC R7, c[0x0][0x988] ;  /* 0x00026200ff077b82 */ /* 0x000e620000000800 */
[----:B0-----:R-:W-:Y:S02]  /*90b0*/  FMNMX.FTZ R21, R5, R6, !PT ;  /* 0x0000000605157209 */ /* 0x001fe40007810000 */
[----:B------:R-:W0:Y:S04]  /*90c0*/  SHFL.BFLY PT, R6, R15, 0x1, 0x1f ;  /* 0x0c201f000f067f89 */ /* 0x000e2800000e0000 */
[----:B------:R-:W2:Y:S01]  /*90d0*/  SHFL.BFLY PT, R8, R21, 0x1, 0x1f ;  /* 0x0c201f0015087f89 */ /* 0x000ea200000e0000 */
[----:B0-----:R-:W-:-:S02]  /*90e0*/  FMNMX.FTZ R6, R15, R6, !PT ;  /* 0x000000060f067209 */ /* 0x001fc40007810000 */
[----:B--2---:R-:W-:-:S03]  /*90f0*/  FMNMX.FTZ R8, R21, R8, !PT ;  /* 0x0000000815087209 */ /* 0x004fc60007810000 */
[C---:B-1----:R-:W-:Y:S01]  /*9100*/  FMUL.FTZ R153, R6.reuse, R7 ;  /* 0x0000000706997220 */ /* 0x042fe20000410000 */
[----:B------:R-:W-:-:S03]  /*9110*/  FADD.FTZ R192, -R6, R9 ;  /* 0x0000000906c07221 */ /* 0x000fc60000010100 */
[-CC-:B------:R-:W-:Y:S01]  /*9120*/  FFMA.FTZ R15, R13, R7.reuse, -R153.reuse ;  /* 0x000000070d0f7223 */ /* 0x180fe20000010899 */
[-C--:B------:R-:W-:Y:S01]  /*9130*/  FFMA.FTZ R13, R139, R7.reuse, -R153 ;  /* 0x000000078b0d7223 */ /* 0x080fe20000010899 */
[C---:B------:R-:W-:Y:S01]  /*9140*/  FADD.FTZ R0, -R8.reuse, R11 ;  /* 0x0000000b08007221 */ /* 0x040fe20000010100 */
[-C--:B------:R-:W-:Y:S01]  /*9150*/  FMUL.FTZ R139, R8, R7.reuse ;  /* 0x00000007088b7220 */ /* 0x080fe20000410000 */
[-C--:B------:R-:W-:Y:S01]  /*9160*/  FFMA.FTZ R200, R176, R7.reuse, -R153 ;  /* 0x00000007b0c87223 */ /* 0x080fe20000010899 */
[-C--:B------:R-:W-:Y:S01]  /*9170*/  FMUL.FTZ R192, R192, R7.reuse ;  /* 0x00000007c0c07220 */ /* 0x080fe20000410000 */
[-C--:B------:R-:W-:Y:S01]  /*9180*/  FMUL.FTZ R0, R0, R7.reuse ;  /* 0x0000000700007220 */ /* 0x080fe20000410000 */
[-C--:B------:R-:W-:Y:S01]  /*9190*/  FFMA.FTZ R201, R12, R7.reuse, -R139 ;  /* 0x000000070cc97223 */ /* 0x080fe2000001088b */
[-C--:B------:R-:W-:Y:S01]  /*91a0*/  FFMA.FTZ R135, R178, R7.reuse, -R153 ;  /* 0x00000007b2877223 */ /* 0x080fe20000010899 */
[-C--:B------:R-:W-:Y:S01]  /*91b0*/  FFMA.FTZ R12, R14, R7.reuse, -R139 ;  /* 0x000000070e0c7223 */ /* 0x080fe2000001088b */
[----:B------:R0:W-:Y:S01]  /*91c0*/  MUFU.EX2 R5, R192 ;  /* 0x000000c000057308 */ /* 0x0001e20000000800 */
[-C--:B------:R-:W-:Y:S01]  /*91d0*/  FFMA.FTZ R202, R170, R7.reuse, -R153 ;  /* 0x00000007aaca7223 */ /* 0x080fe20000010899 */
[-C--:B------:R-:W-:Y:S01]  /*91e0*/  FFMA.FTZ R203, R20, R7.reuse, -R139 ;  /* 0x0000000714cb7223 */ /* 0x080fe2000001088b */
[-C--:B------:R-:W-:Y:S01]  /*91f0*/  FFMA.FTZ R133, R172, R7.reuse, -R153 ;  /* 0x00000007ac857223 */ /* 0x080fe20000010899 */
[-C--:B------:R-:W-:Y:S01]  /*9200*/  FFMA.FTZ R14, R168, R7.reuse, -R139 ;  /* 0x00000007a80e7223 */ /* 0x080fe2000001088b */
[-C--:B------:R-:W-:Y:S01]  /*9210*/  FFMA.FTZ R196, R174, R7.reuse, -R153 ;  /* 0x00000007aec47223 */ /* 0x080fe20000010899 */
[-C--:B------:R-:W-:Y:S01]  /*9220*/  FFMA.FTZ R197, R160, R7.reuse, -R139 ;  /* 0x00000007a0c57223 */ /* 0x080fe2000001088b */
[-C--:B------:R-:W-:Y:S01]  /*9230*/  FFMA.FTZ R131, R180, R7.reuse, -R153 ;  /* 0x00000007b4837223 */ /* 0x080fe20000010899 */
[----:B------:R-:W1:Y:S01]  /*9240*/  MUFU.EX2 R200, R200 ;  /* 0x000000c800c87308 */ /* 0x000e620000000800 */
[-CC-:B------:R-:W-:Y:S01]  /*9250*/  FFMA.FTZ R20, R162, R7.reuse, -R139.reuse ;  /* 0x00000007a2147223 */ /* 0x180fe2000001088b */
[-C--:B------:R-:W-:Y:S01]  /*9260*/  FFMA.FTZ R185, R136, R7.reuse, -R139 ;  /* 0x0000000788b97223 */ /* 0x080fe2000001088b */
[-C--:B------:R-:W-:Y:S01]  /*9270*/  FFMA.FTZ R198, R182, R7.reuse, -R153 ;  /* 0x00000007b6c67223 */ /* 0x080fe20000010899 */
[-C--:B------:R-:W-:Y:S01]  /*9280*/  FFMA.FTZ R199, R164, R7.reuse, -R139 ;  /* 0x00000007a4c77223 */ /* 0x080fe2000001088b */
[-CC-:B------:R-:W-:Y:S01]  /*9290*/  FFMA.FTZ R182, R141, R7.reuse, -R153.reuse ;  /* 0x000000078db67223 */ /* 0x180fe20000010899 */
[-C--:B------:R-:W-:Y:S01]  /*92a0*/  FFMA.FTZ R129, R184, R7.reuse, -R153 ;  /* 0x00000007b8817223 */ /* 0x080fe20000010899 */
[-C--:B------:R-:W-:Y:S01]  /*92b0*/  FFMA.FTZ R160, R166, R7.reuse, -R139 ;  /* 0x00000007a6a07223 */ /* 0x080fe2000001088b */
[----:B------:R-:W-:Y:S01]  /*92c0*/  MUFU.EX2 R0, R0 ;  /* 0x0000000000007308 */ /* 0x000fe20000000800 */
[-C--:B0-----:R-:W-:Y:S01]  /*92d0*/  FFMA.FTZ R192, R186, R7.reuse, -R153 ;  /* 0x00000007bac07223 */ /* 0x081fe20000010899 */
[-C--:B------:R-:W-:Y:S01]  /*92e0*/  FFMA.FTZ R193, R152, R7.reuse, -R139 ;  /* 0x0000000798c17223 */ /* 0x080fe2000001088b */
[-C--:B------:R-:W-:Y:S01]  /*92f0*/  FFMA.FTZ R127, R188, R7.reuse, -R153 ;  /* 0x00000007bc7f7223 */ /* 0x080fe20000010899 */
[-C--:B------:R-:W-:Y:S01]  /*9300*/  FFMA.FTZ R152, R154, R7.reuse, -R139 ;  /* 0x000000079a987223 */ /* 0x080fe2000001088b */
[-C--:B------:R-:W-:Y:S01]  /*9310*/  FFMA.FTZ R194, R190, R7.reuse, -R153 ;  /* 0x00000007bec27223 */ /* 0x080fe20000010899 */
[-C--:B------:R-:W-:Y:S01]  /*9320*/  FFMA.FTZ R195, R156, R7.reuse, -R139 ;  /* 0x000000079cc37223 */ /* 0x080fe2000001088b */
[----:B------:R-:W-:Y:S01]  /*9330*/  FFMA.FTZ R125, R222, R7, -R153 ;  /* 0x00000007de7d7223 */ /* 0x000fe20000010899 */
[----:B------:R-:W0:Y:S01]  /*9340*/  MUFU.EX2 R201, R201 ;  /* 0x000000c900c97308 */ /* 0x000e220000000800 */
[----:B-1----:R-:W-:Y:S01]  /*9350*/  FFMA.FTZ R136, R5, R3, R200 ;  /* 0x0000000305887223 */ /* 0x002fe200000100c8 */
[-CC-:B------:R-:W-:Y:S01]  /*9360*/  FFMA.FTZ R154, R158, R7.reuse, -R139.reuse ;  /* 0x000000079e9a7223 */ /* 0x180fe2000001088b */
[-C--:B------:R-:W-:Y:S01]  /*9370*/  FFMA.FTZ R187, R140, R7.reuse, -R139 ;  /* 0x000000078cbb7223 */ /* 0x080fe2000001088b */
[-C--:B------:R-:W-:Y:S01]  /*9380*/  FFMA.FTZ R188, R224, R7.reuse, -R153 ;  /* 0x00000007e0bc7223 */ /* 0x080fe20000010899 */
[-C--:B------:R-:W-:Y:S01]  /*9390*/  FFMA.FTZ R189, R144, R7.reuse, -R139 ;  /* 0x0000000790bd7223 */ /* 0x080fe2000001088b */
[-C--:B------:R-:W-:Y:S01]  /*93a0*/  FFMA.FTZ R123, R226, R7.reuse, -R153 ;  /* 0x00000007e27b7223 */ /* 0x080fe20000010899 */
[-CC-:B------:R-:W-:Y:S01]  /*93b0*/  FFMA.FTZ R144, R146, R7.reuse, -R139.reuse ;  /* 0x0000000792907223 */ /* 0x180fe2000001088b */
[----:B------:R-:W1:Y:S01]  /*93c0*/  MUFU.EX2 R135, R135 ;  /* 0x0000008700877308 */ /* 0x000e620000000800 */
[-C--:B------:R-:W-:Y:S01]  /*93d0*/  FFMA.FTZ R181, R128, R7.reuse, -R139 ;  /* 0x0000000780b57223 */ /* 0x080fe2000001088b */
[-C--:B------:R-:W-:Y:S01]  /*93e0*/  FFMA.FTZ R190, R228, R7.reuse, -R153 ;  /* 0x00000007e4be7223 */ /* 0x080fe20000010899 */
[-C--:B------:R-:W-:Y:S01]  /*93f0*/  FFMA.FTZ R191, R148, R7.reuse, -R139 ;  /* 0x0000000794bf7223 */ /* 0x080fe2000001088b */
[-C--:B------:R-:W-:Y:S01]  /*9400*/  FFMA.FTZ R121, R230, R7.reuse, -R153 ;  /* 0x00000007e6797223 */ /* 0x080fe20000010899 */
[-C--:B------:R-:W-:Y:S01]  /*9410*/  FFMA.FTZ R146, R150, R7.reuse, -R139 ;  /* 0x0000000796927223 */ /* 0x080fe2000001088b */
[-CC-:B------:R-:W-:Y:S01]  /*9420*/  FFMA.FTZ R184, R232, R7.reuse, -R153.reuse ;  /* 0x00000007e8b87223 */ /* 0x180fe20000010899 */
[-C--:B------:R-:W-:Y:S01]  /*9430*/  FFMA.FTZ R21, R234, R7.reuse, -R153 ;  /* 0x00000007ea157223 */ /* 0x080fe20000010899 */
[----:B------:R-:W2:Y:S01]  /*9440*/  MUFU.EX2 R12, R12 ;  /* 0x0000000c000c7308 */ /* 0x000ea20000000800 */
[----:B0-----:R-:W-:Y:S01]  /*9450*/  FFMA.FTZ R3, R0, R2, R201 ;  /* 0x0000000200037223 */ /* 0x001fe200000100c9 */
[-C--:B------:R-:W-:Y:S01]  /*9460*/  FFMA.FTZ R186, R236, R7.reuse, -R153 ;  /* 0x00000007ecba7223 */ /* 0x080fe20000010899 */
[-C--:B------:R-:W-:Y:S01]  /*9470*/  FFMA.FTZ R183, R132, R7.reuse, -R139 ;  /* 0x0000000784b77223 */ /* 0x080fe2000001088b */
[-C--:B------:R-:W-:Y:S01]  /*9480*/  FFMA.FTZ R180, R137, R7.reuse, -R153 ;  /* 0x0000000789b47223 */ /* 0x080fe20000010899 */
[-C--:B------:R-:W-:Y:S01]  /*9490*/  FFMA.FTZ R177, R120, R7.reuse, -R139 ;  /* 0x0000000778b17223 */ /* 0x080fe2000001088b */
[-CC-:B------:R-:W-:Y:S01]  /*94a0*/  FFMA.FTZ R11, R143, R7.reuse, -R153.reuse ;  /* 0x000000078f0b7223 */ /* 0x180fe20000010899 */
[-C--:B------:R-:W-:Y:S01]  /*94b0*/  FFMA.FTZ R176, R145, R7.reuse, -R153 ;  /* 0x0000000791b07223 */ /* 0x080fe20000010899 */
[----:B------:R-:W0:Y:S01]  /*94c0*/  MUFU.EX2 R202, R202 ;  /* 0x000000ca00ca7308 */ /* 0x000e220000000800 */
[----:B-1----:R-:W-:Y:S01]  /*94d0*/  FADD.FTZ R141, R135, R136 ;  /* 0x00000088878d7221 */ /* 0x002fe20000010000 */
[-C--:B------:R-:W-:Y:S01]  /*94e0*/  FFMA.FTZ R136, R138, R7.reuse, -R139 ;  /* 0x000000078a887223 */ /* 0x080fe2000001088b */
[-CC-:B------:R-:W-:Y:S01]  /*94f0*/  FFMA.FTZ R9, R147, R7.reuse, -R153.reuse ;  /* 0x0000000793097223 */ /* 0x180fe20000010899 */
[-C--:B------:R-:W-:Y:S01]  /*9500*/  FFMA.FTZ R178, R149, R7.reuse, -R153 ;  /* 0x0000000795b27223 */ /* 0x080fe20000010899 */
[-C--:B------:R-:W-:Y:S01]  /*9510*/  FFMA.FTZ R124, R124, R7.reuse, -R139 ;  /* 0x000000077c7c7223 */ /* 0x080fe2000001088b */
[-C--:B------:R-:W-:Y:S01]  /*9520*/  FFMA.FTZ R137, R151, R7.reuse, -R153 ;  /* 0x0000000797897223 */ /* 0x080fe20000010899 */
[----:B------:R-:W-:Y:S01]  /*9530*/  FFMA.FTZ R126, R126, R7, -R139 ;  /* 0x000000077e7e7223 */ /* 0x000fe2000001088b */
[----:B------:R-:W1:Y:S01]  /*9540*/  MUFU.EX2 R203, R203 ;  /* 0x000000cb00cb7308 */ /* 0x000e620000000800 */
[----:B--2---:R-:W-:-:S07]  /*9550*/  FADD.FTZ R2, R12, R3 ;  /* 0x000000030c027221 */ /* 0x004fce0000010000 */
[----:B------:R-:W2:Y:S01]  /*9560*/  MUFU.EX2 R133, R133 ;  /* 0x0000008500857308 */ /* 0x000ea20000000800 */
[----:B0-----:R-:W-:-:S07]  /*9570*/  FADD.FTZ R138, R202, R141 ;  /* 0x0000008dca8a7221 */ /* 0x001fce0000010000 */
[----:B------:R-:W0:Y:S01]  /*9580*/  MUFU.EX2 R14, R14 ;  /* 0x0000000e000e7308 */ /* 0x000e220000000800 */
[----:B-1----:R-:W-:-:S07]  /*9590*/  FADD.FTZ R3, R203, R2 ;  /* 0x00000002cb037221 */ /* 0x002fce0000010000 */
        /* <DEDUP_REMOVED lines=9> */
[----:B0-----:R-:W-:Y:S01]  /*9630*/  FADD.FTZ R141, R131, R138 ;  /* 0x0000008a838d7221 */ /* 0x001fe20000010000 */
[----:B------:R-:W-:-:S06]  /*9640*/  FFMA.FTZ R138, R142, R7, -R139 ;  /* 0x000000078e8a7223 */ /* 0x000fcc000001088b */
        /* <DEDUP_REMOVED lines=15> */
[----:B--2---:R-:W-:Y:S01]  /*9740*/  FADD.FTZ R141, R127, R128 ;  /* 0x000000807f8d7221 */ /* 0x004fe20000010000 */
[----:B------:R-:W-:-:S06]  /*9750*/  FFMA.FTZ R128, R130, R7, -R139 ;  /* 0x0000000782807223 */ /* 0x000fcc000001088b */
        /* <DEDUP_REMOVED lines=15> */
[----:B-1----:R-:W-:Y:S01]  /*9850*/  FADD.FTZ R141, R123, R130 ;  /* 0x000000827b8d7221 */ /* 0x002fe20000010000 */
[----:B------:R-:W-:-:S06]  /*9860*/  FFMA.FTZ R130, R134, R7, -R139 ;  /* 0x0000000786827223 */ /* 0x000fcc000001088b */
        /* <DEDUP_REMOVED lines=27> */
[----:B------:R-:W-:-:S04]  /*9a20*/  IMAD.U32 R3, RZ, RZ, UR7 ;  /* 0x00000007ff037e24 */ /* 0x000fc8000f8e00ff */
[----:B------:R-:W-:Y:S02]  /*9a30*/  @P1 VIADD R3, R3, 0x36840 ;  /* 0x0003684003031836 */ /* 0x000fe40000000000 */
[----:B------:R-:W2:Y:S01]  /*9a40*/  MUFU.EX2 R13, R13 ;  /* 0x0000000d000d7308 */ /* 0x000ea20000000800 */
[----:B0-----:R-:W-:Y:S02]  /*9a50*/  FADD.FTZ R122, R180, R141 ;  /* 0x0000008db47a7221 */ /* 0x001fe40000010000 */
[----:B------:R-:W-:-:S04]  /*9a60*/  @P1 PRMT R3, R22, 0x654, R3 ;  /* 0x0000065416031816 */ /* 0x000fc80000000003 */
[----:B------:R0:W-:Y:S01]  /*9a70*/  @P1 SYNCS.ARRIVE.TRANS64.RED.A1T0 RZ, [R3+URZ], RZ ;  /* 0x000000ff03ff19a7 */ /* 0x0001e2000810043f */
[----:B------:R-:W3:Y:S01]  /*9a80*/  MUFU.EX2 R128, R128 ;  /* 0x0000008000807308 */ /* 0x000ee20000000800 */
[----:B-1----:R-:W-:-:S07]  /*9a90*/  FADD.FTZ R141, R181, R2 ;  /* 0x00000002b58d7221 */ /* 0x002fce0000010000 */
[----:B------:R-:W1:Y:S01]  /*9aa0*/  MUFU.EX2 R182, R182 ;  /* 0x000000b600b67308 */ /* 0x000e620000000800 */
[----:B--2---:R-:W-:-:S07]  /*9ab0*/  FADD.FTZ R143, R13, R122 ;  /* 0x0000007a0d8f7221 */ /* 0x004fce0000010000 */
[----:B------:R-:W2:Y:S01]  /*9ac0*/  MUFU.EX2 R183, R183 ;  /* 0x000000b700b77308 */ /* 0x000ea20000000800 */
[----:B---3--:R-:W-:-:S07]  /*9ad0*/  FADD.FTZ R2, R128, R141 ;  /* 0x0000008d80027221 */ /* 0x008fce0000010000 */
        /* <DEDUP_REMOVED lines=20> */
[----:B--2---:R-:W-:-:S03]  /*9c20*/  FADD.FTZ R3, R137, R2 ;  /* 0x0000000289037221 */ /* 0x004fc60000010000 */
[----:B0-----:R-:W-:Y:S01]  /*9c30*/  FADD.FTZ R2, R179, R122 ;  /* 0x0000007ab3027221 */ /* 0x001fe20000010000 */
[----:B------:R-:W-:Y:S06]  /*9c40*/  @!P0 BRA `(.L_x_205) ;  /* 0x0000000000048947 */ /* 0x000fec0003800000 */
[----:B------:R-:W-:Y:S01]  /*9c50*/  BPT.TRAP 0x1 ;  /* 0x000000040000795c */ /* 0x000fe20000300000 */
.L_x_205:
[----:B------:R-:W-:Y:S01]  /*9c60*/  ISETP.NE.AND P1, PT, R17, RZ, PT ;  /* 0x000000ff1100720c */ /* 0x000fe20003f25270 */
[----:B------:R-:W-:Y:S01]  /*9c70*/  IMAD.U32 R122, RZ, RZ, UR10 ;  /* 0x0000000aff7a7e24 */ /* 0x000fe2000f8e00ff */
[----:B------:R-:W-:Y:S01]  /*9c80*/  UMOV UR38, UR39 ;  /* 0x0000002700267c82 */ /* 0x000fe20008000000 */
[----:B------:R-:W-:Y:S01]  /*9c90*/  UMOV UR6, UR36 ;  /* 0x0000002400067c82 */ /* 0x000fe20008000000 */
[----:B------:R-:W-:Y:S01]  /*9ca0*/  F2FP.F16.F32.PACK_AB R182, R11, R182 ;  /* 0x000000b60bb6723e */ /* 0x000fe200000000ff */
[----:B------:R-:W-:Y:S01]  /*9cb0*/  IMAD.MOV.U32 R11, RZ, RZ, R8 ;  /* 0x000000ffff0b7224 */ /* 0x000fe200078e0008 */
[----:B------:R-:W-:Y:S01]  /*9cc0*/  F2FP.F16.F32.PACK_AB R176, R9, R176 ;  /* 0x000000b009b0723e */ /* 0x000fe200000000ff */
[----:B------:R-:W-:Y:S01]  /*9cd0*/  IMAD.MOV.U32 R9, RZ, RZ, R6 ;  /* 0x000000ffff097224 */ /* 0x000fe200078e0006 */
[----:B------:R-:W-:Y:S02]  /*9ce0*/  F2FP.F16.F32.PACK_AB R200, R135, R200 ;  /* 0x000000c887c8723e */ /* 0x000fe400000000ff */
[----:B------:R-:W-:-:S02]  /*9cf0*/  F2FP.F16.F32.PACK_AB R201, R12, R201 ;  /* 0x000000c90cc9723e */ /* 0x000fc400000000ff */
[----:B------:R-:W-:Y:S01]  /*9d00*/  F2FP.F16.F32.PACK_AB R202, R133, R202 ;  /* 0x000000ca85ca723e */ /* 0x000fe200000000ff */
[----:B------:R-:W-:Y:S01]  /*9d10*/  @P1 VIADD R122, R122, 0x36860 ;  /* 0x000368607a7a1836 */ /* 0x000fe20000000000 */
[----:B------:R-:W-:Y:S02]  /*9d20*/  F2FP.F16.F32.PACK_AB R203, R14, R203 ;  /* 0x000000cb0ecb723e */ /* 0x000fe400000000ff */
[----:B------:R-:W-:Y:S02]  /*9d30*/  F2FP.F16.F32.PACK_AB R196, R131, R196 ;  /* 0x000000c483c4723e */ /* 0x000fe400000000ff */
[----:B------:R-:W-:Y:S02]  /*9d40*/  @P1 PRMT R122, R19, 0x654, R122 ;  /* 0x00000654137a1816 */ /* 0x000fe4000000007a */
[----:B------:R-:W-:Y:S02]  /*9d50*/  F2FP.F16.F32.PACK_AB R197, R20, R197 ;  /* 0x000000c514c5723e */ /* 0x000fe400000000ff */
[----:B------:R0:W-:Y:S01]  /*9d60*/  @P1 SYNCS.ARRIVE.TRANS64.RED.A1T0 RZ, [R122+URZ], RZ ;  /* 0x000000ff7aff19a7 */ /* 0x0001e2000810043f */
[C---:B------:R-:W-:Y:S01]  /*9d70*/  ISETP.GT.AND P1, PT, R10.reuse, RZ, PT ;  /* 0x000000ff0a00720c */ /* 0x040fe20003f24270 */
[----:B------:R-:W-:Y:S01]  /*9d80*/  VIADD R10, R10, 0xffffffff ;  /* 0xffffffff0a0a7836 */ /* 0x000fe20000000000 */
[----:B------:R-:W-:-:S02]  /*9d90*/  F2FP.F16.F32.PACK_AB R198, R129, R198 ;  /* 0x000000c681c6723e */ /* 0x000fc400000000ff */
[----:B------:R-:W-:Y:S02]  /*9da0*/  F2FP.F16.F32.PACK_AB R199, R160, R199 ;  /* 0x000000c7a0c7723e */ /* 0x000fe400000000ff */
[----:B------:R-:W-:Y:S02]  /*9db0*/  F2FP.F16.F32.PACK_AB R192, R127, R192 ;  /* 0x000000c07fc0723e */ /* 0x000fe400000000ff */
[----:B------:R-:W-:Y:S02]  /*9dc0*/  F2FP.F16.F32.PACK_AB R193, R152, R193 ;  /* 0x000000c198c1723e */ /* 0x000fe400000000ff */
[----:B------:R-:W-:Y:S02]  /*9dd0*/  F2FP.F16.F32.PACK_AB R194, R125, R194 ;  /* 0x000000c27dc2723e */ /* 0x000fe400000000ff */
[----:B------:R-:W-:Y:S02]  /*9de0*/  F2FP.F16.F32.PACK_AB R195, R154, R195 ;  /* 0x000000c39ac3723e */ /* 0x000fe400000000ff */
        /* <DEDUP_REMOVED lines=13> */
[----:B------:R-:W-:Y:S01]  /*9ec0*/  F2FP.F16.F32.PACK_AB R179, R179, R124 ;  /* 0x0000007cb3b3723e */ /* 0x000fe200000000ff */
[----:B0-----:R-:W-:Y:S06]  /*9ed0*/  @P1 BRA `(.L_x_206) ;  /* 0xffffffbc00501947 */ /* 0x001fec000383ffff */
.L_x_195:
        /* <DEDUP_REMOVED lines=99> */
.L_x_207:
        /* <DEDUP_REMOVED lines=9> */
.L_x_208:
[----:B-1----:R-:W-:Y:S05]  /*a5a0*/  @P1 BRA `(.L_x_209) ;  /* 0x0000000000081947 */ /* 0x002fea0003800000 */
[----:B------:R-:W1:Y:S02]  /*a5b0*/  SYNCS.PHASECHK.TRANS64.TRYWAIT P1, [UR9+0x36850], R0 ;  /* 0x03685000ff0075a7 */ /* 0x000e640008020149 */
[----:B-1----:R-:W-:Y:S05]  /*a5c0*/  @!P1 BRA `(.L_x_210) ;  /* 0x0000007000809947 */ /* 0x002fea0003800000 */
.L_x_209:
[----:B------:R-:W-:Y:S01]  /*a5d0*/  UIADD3 UR5, UR4, 0x400, URZ ;  /* 0x0000040004057890 */ /* 0x000fe2000fffe03f */
[----:B------:R-:W-:Y:S01]  /*a5e0*/  WARPGROUP.ARRIVE ;  /* 0x00000000000079c5 */ /* 0x000fe20000000000 */
[----:B------:R-:W-:Y:S01]  /*a5f0*/  UMOV UR7, 0x40000040 ;  /* 0x4000004000077882 */ /* 0x000fe20000000000 */
[----:B------:R-:W-:Y:S01]  /*a600*/  UMOV UR11, 0x40000040 ;  /* 0x40000040000b7882 */ /* 0x000fe20000000000 */
[----:B------:R-:W-:Y:S01]  /*a610*/  USHF.R.U32.HI UR5, URZ, 0x4, UR5 ;  /* 0x000000043f057899 */ /* 0x000fe20008011605 */
[----:B01----:R-:W0:Y:S01]  /*a620*/  SHFL.BFLY PT, R0, R3, 0x2, 0x1f ;  /* 0x0c401f0003007f89 */ /* 0x003e2200000e0000 */
[----:B------:R-:W-:Y:S02]  /*a630*/  CS2R R20, SRZ ;  /* 0x0000000000147805 */ /* 0x000fe4000001ff00 */
[----:B------:R-:W-:Y:S01]  /*a640*/  ULOP3.LUT UR5, UR5, 0x3fff, URZ, 0xc0, !UPT ;  /* 0x00003fff05057892 */ /* 0x000fe2000f8ec03f */
[----:B------:R-:W1:Y:S03]  /*a650*/  SHFL.BFLY PT, R5, R2, 0x2, 0x1f ;  /* 0x0c401f0002057f89 */ /* 0x000e6600000e0000 */
[----:B------:R-:W-:-:S04]  /*a660*/  ULOP3.LUT UR5, UR5, 0x3800000, URZ, 0xfc, !UPT ;  /* 0x0380000005057892 */ /* 0x000fc8000f8efc3f */
[----:B------:R-:W-:-:S04]  /*a670*/  UIMAD UR6, UR36, 0xa80, UR5 ;  /* 0x00000a80240678a4 */ /* 0x000fc8000f8e0205 */
[----:B------:R-:W-:-:S05]  /*a680*/  UIADD3 UR8, UR6, 0x80, URZ ;  /* 0x0000008006087890 */ /* 0x000fca000fffe03f */
[----:B------:R-:W-:Y:S01]  /*a690*/  HGMMA.64x192x16.F32 R24, R200, gdesc[UR4].tnspB, R24, gsb0 ;  /* 0x42e00004c8187df0 */ /* 0x000fe20008000818 */
[----:B------:R-:W-:Y:S01]  /*a6a0*/  UMOV UR7, 0x40000040 ;  /* 0x4000004000077882 */ /* 0x000fe20000000000 */
[----:B------:R-:W-:Y:S01]  /*a6b0*/  UMOV UR10, UR8 ;  /* 0x00000008000a7c82 */ /* 0x000fe20008000000 */
[----:B------:R-:W-:Y:S01]  /*a6c0*/  UIADD3 UR8, UR6, 0x100, URZ ;  /* 0x0000010006087890 */ /* 0x000fe2000fffe03f */
[----:B0-----:R-:W-:Y:S01]  /*a6d0*/  FADD.FTZ R0, R0, R3 ;  /* 0x0000000300007221 */ /* 0x001fe20000010000 */
[----:B-1----:R-:W-:Y:S01]  /*a6e0*/  FADD.FTZ R4, R5, R2 ;  /* 0x0000000205047221 */ /* 0x002fe20000010000 */
[----:B------:R-:W-:-:S03]  /*a6f0*/  IMAD.MOV.U32 R2, RZ, RZ, -0x800000 ;  /* 0xff800000ff027424 */ /* 0x000fc600078e00ff */
[----:B------:R-:W0:Y:S04]  /*a700*/  SHFL.BFLY PT, R5, R0, 0x1, 0x1f ;  /* 0x0c201f0000057f89 */ /* 0x000e2800000e0000 */
[----:B------:R-:W1:Y:S01]  /*a710*/  SHFL.BFLY PT, R9, R4, 0x1, 0x1f ;  /* 0x0c201f0004097f89 */ /* 0x000e6200000e0000 */
[----:B0-----:R-:W-:Y:S01]  /*a720*/  FADD.FTZ R10, R0, R5 ;  /* 0x00000005000a7221 */ /* 0x001fe20000010000 */
[----:B------:R-:W-:Y:S02]  /*a730*/  IMAD.MOV.U32 R0, RZ, RZ, -0x800000 ;  /* 0xff800000ff007424 */ /* 0x000fe400078e00ff */
[----:B-1----:R-:W-:Y:S02]  /*a740*/  FADD.FTZ R11, R4, R9 ;  /* 0x00000009040b7221 */ /* 0x002fe40000010000 */
[----:B------:R-:W-:-:S03]  /*a750*/  FSETP.NE.FTZ.AND P1, PT, R10, RZ, PT ;  /* 0x000000ff0a00720b */ /* 0x000fc60003f35000 */
[----:B------:R-:W-:-:S10]  /*a760*/  FSETP.NE.FTZ.AND P2, PT, R11, RZ, PT ;  /* 0x000000ff0b00720b */ /* 0x000fd40003f55000 */
[----:B------:R-:W0:Y:S01]  /*a770*/  @P1 MUFU.LG2 R5, R10 ;  /* 0x0000000a00051308 */ /* 0x000e220000000c00 */
[C---:B------:R-:W-:Y:S02]  /*a780*/  @P1 FMUL.FTZ R3, R7.reuse, 0.69314718246459960938 ;  /* 0x3f31721807031820 */ /* 0x040fe40000410000 */
[----:B------:R-:W-:-:S05]  /*a790*/  @P2 FMUL.FTZ R12, R7, 0.69314718246459960938 ;  /* 0x3f317218070c2820 */ /* 0x000fca0000410000 */
[----:B------:R-:W1:Y:S08]  /*a7a0*/  @P2 MUFU.LG2 R9, R11 ;  /* 0x0000000b00092308 */ /* 0x000e700000000c00 */
[----:B------:R2:W3:Y:S01]  /*a7b0*/  @P1 MUFU.RCP R21, R10 ;  /* 0x0000000a00151308 */ /* 0x0004e20000001000 */
[----:B0-----:R-:W-:-:S04]  /*a7c0*/  @P1 FMUL.FTZ R4, R5, 0.69314718246459960938 ;  /* 0x3f31721805041820 */ /* 0x001fc80000410000 */
[----:B------:R-:W-:-:S03]  /*a7d0*/  @P1 FFMA.FTZ R2, R3, R6, R4 ;  /* 0x0000000603021223 */ /* 0x000fc60000010004 */
[----:B------:R2:W0:Y:S01]  /*a7e0*/  @P2 MUFU.RCP R20, R11 ;  /* 0x0000000b00142308 */ /* 0x0004220000001000 */
[----:B-1----:R-:W-:-:S04]  /*a7f0*/  @P2 FMUL.FTZ R9, R9, 0.69314718246459960938 ;  /* 0x3f31721809092820 */ /* 0x002fc80000410000 */
[----:B------:R-:W-:Y:S01]  /*a800*/  @P2 FFMA.FTZ R0, R12, R8, R9 ;  /* 0x000000080c002223 */ /* 0x000fe20000010009 */
[----:B------:R-:W-:Y:S02]  /*a810*/  WARPGROUP.DEPBAR.LE gsb0, 0x0 ;  /* 0x00008000000079c5 */ /* 0x000fe40000010000 */
[----:B------:R-:W-:-:S06]  /*a820*/  WARPGROUP.ARRIVE ;  /* 0x00000000000079c5 */ /* 0x000fcc0000000000 */
        /* <DEDUP_REMOVED lines=24> */
[----:B------:R-:W-:Y:S03]  /*a9b0*/  HGMMA.64x192x16.F32 R24, R180, gdesc[UR8].tnspB, R24, gsb0 ;  /* 0x42e00008b4187df0 */ /* 0x000fe60008000818 */
[----:B------:R-:W-:Y:S02]  /*a9c0*/  WARPGROUP.DEPBAR.LE gsb0, 0x0 ;  /* 0x00008000000079c5 */ /* 0x000fe40000010000 */
[----:B------:R-:W-:-:S15]  /*a9d0*/  WARPGROUP.ARRIVE ;  /* 0x00000000000079c5 */ /* 0x000fde0000000000 */
[----:B------:R-:W-:Y:S03]  /*a9e0*/  HGMMA.64x192x16.F32 R24, R176, gdesc[UR4].tnspB, R24, gsb0 ;  /* 0x42e00004b0187df0 */ /* 0x000fe60008000818 */
[----:B------:R-:W-:Y:S02]  /*a9f0*/  WARPGROUP.DEPBAR.LE gsb0, 0x0 ;  /* 0x00008000000079c5 */ /* 0x000fe40000010000 */
[----:B0-23--:R-:W-:Y:S05]  /*aa00*/  @!P0 BRA `(.L_x_211) ;  /* 0x0000000000048947 */ /* 0x00dfea0003800000 */
[----:B------:R-:W-:Y:S01]  /*aa10*/  BPT.TRAP 0x1 ;  /* 0x000000040000795c */ /* 0x000fe20000300000 */
.L_x_211:
[----:B------:R-:W0:Y:S01]  /*aa20*/  S2UR UR5, SR_SWINHI ;  /* 0x00000000000579c3 */ /* 0x000e220000002f00 */
[----:B------:R-:W-:Y:S01]  /*aa30*/  ISETP.NE.AND P0, PT, R17, RZ, PT ;  /* 0x000000ff1100720c */ /* 0x000fe20003f05270 */
[-C--:B------:R-:W-:Y:S01]  /*aa40*/  FMUL.FTZ R12, R49, R21.reuse ;  /* 0x00000015310c7220 */ /* 0x080fe20000410000 */
[-C--:B------:R-:W-:Y:S01]  /*aa50*/  FMUL.FTZ R121, R48, R21.reuse ;  /* 0x0000001530797220 */ /* 0x080fe20000410000 */
[-C--:B------:R-:W-:Y:S01]  /*aa60*/  FMUL.FTZ R154, R26, R20.reuse ;  /* 0x000000141a9a7220 */ /* 0x080fe20000410000 */
[-C--:B------:R-:W-:Y:S01]  /*aa70*/  FMUL.FTZ R141, R47, R20.reuse ;  /* 0x000000142f8d7220 */ /* 0x080fe20000410000 */
[-C--:B------:R-:W-:Y:S01]  /*aa80*/  FMUL.FTZ R148, R46, R20.reuse ;  /* 0x000000142e947220 */ /* 0x080fe20000410000 */
[----:B------:R-:W-:Y:S02]  /*aa90*/  IMAD.U32 R26, RZ, RZ, UR9 ;  /* 0x00000009ff1a7e24 */ /* 0x000fe4000f8e00ff */
[----:B------:R-:W-:Y:S01]  /*aaa0*/  FMUL.FTZ R129, R71, R20 ;  /* 0x0000001447817220 */ /* 0x000fe20000410000 */
[-C--:B------:R-:W-:Y:S01]  /*aab0*/  FMUL.FTZ R4, R25, R21.reuse ;  /* 0x0000001519047220 */ /* 0x080fe20000410000 */
[-C--:B------:R-:W-:Y:S01]  /*aac0*/  FMUL.FTZ R5, R24, R21.reuse ;  /* 0x0000001518057220 */ /* 0x080fe20000410000 */
[-C--:B------:R-:W-:Y:S01]  /*aad0*/  FMUL.FTZ R6, R29, R21.reuse ;  /* 0x000000151d067220 */ /* 0x080fe20000410000 */
[-C--:B------:R-:W-:Y:S01]  /*aae0*/  FMUL.FTZ R7, R28, R21.reuse ;  /* 0x000000151c077220 */ /* 0x080fe20000410000 */
[----:B------:R-:W-:Y:S01]  /*aaf0*/  FMUL.FTZ R9, R33, R21 ;  /* 0x0000001521097220 */ /* 0x000fe20000410000 */
[----:B------:R-:W-:-:S02]  /*ab00*/  @P0 VIADD R26, R26, 0x36860 ;  /* 0x000368601a1a0836 */ /* 0x000fc40000000000 */
        /* <DEDUP_REMOVED lines=9> */
[----:B------:R-:W-:Y:S01]  /*aba0*/  UMOV UR6, UR4 ;  /* 0x0000000400067c82 */ /* 0x000fe20008000000 */
[----:B0-----:R-:W-:Y:S01]  /*abb0*/  UMOV UR7, UR5 ;  /* 0x0000000500077c82 */ /* 0x001fe20008000000 */
[----:B------:R-:W-:Y:S01]  /*abc0*/  FMUL.FTZ R24, R57, R21 ;  /* 0x0000001539187220 */ /* 0x000fe20000410000 */
[----:B------:R-:W-:-:S02]  /*abd0*/  IMAD.U32 R48, RZ, RZ, UR6 ;  /* 0x00000006ff307e24 */ /* 0x000fc4000f8e00ff */
[-C--:B------:R-:W-:Y:S01]  /*abe0*/  FMUL.FTZ R25, R56, R21.reuse ;  /* 0x0000001538197220 */ /* 0x080fe20000410000 */
[----:B------:R-:W-:Y:S02]  /*abf0*/  IMAD.U32 R49, RZ, RZ, UR7 ;  /* 0x00000007ff317e24 */ /* 0x000fe4000f8e00ff */
[-C--:B------:R-:W-:Y:S01]  /*ac00*/  FMUL.FTZ R61, R61, R21.reuse ;  /* 0x000000153d3d7220 */ /* 0x080fe20000410000 */
[-C--:B------:R-:W-:Y:S01]  /*ac10*/  FMUL.FTZ R60, R60, R21.reuse ;  /* 0x000000153c3c7220 */ /* 0x080fe20000410000 */
[----:B------:R-:W-:Y:S01]  /*ac20*/  FMUL.FTZ R65, R65, R21 ;  /* 0x0000001541417220 */ /* 0x000fe20000410000 */
[----:B------:R-:W-:-:S04]  /*ac30*/  IMAD.WIDE R46, R217, 0x2, R48 ;  /* 0x00000002d92e7825 */ /* 0x000fc800078e0230 */
[-C--:B------:R-:W-:Y:S01]  /*ac40*/  FMUL.FTZ R64, R64, R21.reuse ;  /* 0x0000001540407220 */ /* 0x080fe20000410000 */
[-C--:B------:R-:W-:Y:S01]  /*ac50*/  FMUL.FTZ R69, R69, R21.reuse ;  /* 0x0000001545457220 */ /* 0x080fe20000410000 */
[-C--:B------:R-:W-:Y:S01]  /*ac60*/  FMUL.FTZ R68, R68, R21.reuse ;  /* 0x0000001544447220 */ /* 0x080fe20000410000 */
[-C--:B------:R-:W-:Y:S01]  /*ac70*/  FMUL.FTZ R73, R73, R21.reuse ;  /* 0x0000001549497220 */ /* 0x080fe20000410000 */
[----:B------:R-:W-:Y:S01]  /*ac80*/  IADD3 R71, P5, R46, 0x8060, RZ ;  /* 0x000080602e477810 */ /* 0x000fe20007fbe0ff */
        /* <DEDUP_REMOVED lines=23> */
[----:B------:R-:W-:-:S02]  /*ae00*/  IMAD R21, R209, 0x40, R23 ;  /* 0x00000040d1157824 */ /* 0x000fc400078e0217 */
[-C--:B------:R-:W-:Y:S01]  /*ae10*/  FMUL.FTZ R132, R70, R20.reuse ;  /* 0x0000001446847220 */ /* 0x080fe20000410000 */
[----:B------:R-:W-:Y:S01]  /*ae20*/  @P0 PRMT R26, R19, 0x654, R26 ;  /* 0x00000654131a0816 */ /* 0x000fe2000000001a */
[-C--:B------:R-:W-:Y:S01]  /*ae30*/  FMUL.FTZ R144, R43, R20.reuse ;  /* 0x000000142b907220 */ /* 0x080fe20000410000 */
[----:B------:R-:W-:Y:S01]  /*ae40*/  LOP3.LUT R70, R71, 0x380, RZ, 0xc0, !PT ;  /* 0x0000038047467812 */ /* 0x000fe200078ec0ff */
[----:B------:R-:W-:Y:S01]  /*ae50*/  IMAD.WIDE R48, R21, 0x2, R48 ;  /* 0x0000000215307825 */ /* 0x000fe200078e0230 */
[----:B------:R0:W-:Y:S01]  /*ae60*/  @P0 SYNCS.ARRIVE.TRANS64.RED.A1T0 RZ, [R26+URZ], RZ ;  /* 0x000000ff1aff09a7 */ /* 0x0001e2000810043f */
[----:B------:R-:W-:Y:S02]  /*ae70*/  LOP3.LUT R21, R46, 0x380, RZ, 0xc0, !PT ;  /* 0x000003802e157812 */ /* 0x000fe400078ec0ff */
[-C--:B------:R-:W-:Y:S01]  /*ae80*/  FMUL.FTZ R152, R30, R20.reuse ;  /* 0x000000141e987220 */ /* 0x080fe20000410000 */
[----:B------:R-:W-:Y:S01]  /*ae90*/  SHF.R.U64 R70, R70, 0x3, RZ ;  /* 0x0000000346467819 */ /* 0x000fe200000012ff */
[-C--:B------:R-:W-:Y:S01]  /*aea0*/  FMUL.FTZ R33, R27, R20.reuse ;  /* 0x000000141b217220 */ /* 0x080fe20000410000 */
[C---:B------:R-:W-:Y:S01]  /*aeb0*/  IADD3 R45, P6, R46.reuse, 0x8040, RZ ;  /* 0x000080402e2d7810 */ /* 0x040fe20007fde0ff */
[-C--:B------:R-:W-:Y:S01]  /*aec0*/  FMUL.FTZ R29, R31, R20.reuse ;  /* 0x000000141f1d7220 */ /* 0x080fe20000410000 */
[C---:B------:R-:W-:Y:S01]  /*aed0*/  IADD3 R32, P0, R46.reuse, 0x8020, RZ ;  /* 0x000080202e207810 */ /* 0x040fe20007f1e0ff */
[-C--:B------:R-:W-:Y:S01]  /*aee0*/  FMUL.FTZ R145, R35, R20.reuse ;  /* 0x0000001423917220 */ /* 0x080fe20000410000 */
[----:B------:R-:W-:Y:S01]  /*aef0*/  IADD3 R43, P1, R46, 0x8000, RZ ;  /* 0x000080002e2b7810 */ /* 0x000fe20007f3e0ff */
[-C--:B------:R-:W-:Y:S01]  /*af00*/  FMUL.FTZ R146, R34, R20.reuse ;  /* 0x0000001422927220 */ /* 0x080fe20000410000 */
[----:B------:R-:W-:Y:S01]  /*af10*/  SHF.R.U64 R21, R21, 0x3, RZ ;  /* 0x0000000315157819 */ /* 0x000fe200000012ff */
        /* <DEDUP_REMOVED lines=37> */
[----:B------:R-:W-:Y:S01]  /*b170*/  LOP3.LUT R70, R70, R71, RZ, 0x3c, !PT ;  /* 0x0000004746467212 */ /* 0x000fe200078e3cff */
[--C-:B------:R-:W-:Y:S01]  /*b180*/  IMAD.X R71, RZ, RZ, R47.reuse, P5 ;  /* 0x000000ffff477224 */ /* 0x100fe200028e062f */
[----:B------:R-:W-:Y:S01]  /*b190*/  LOP3.LUT R30, R32, 0x380, RZ, 0xc0, !PT ;  /* 0x00000380201e7812 */ /* 0x000fe200078ec0ff */
[--C-:B------:R-:W-:Y:S01]  /*b1a0*/  IMAD.X R75, RZ, RZ, R47.reuse, P6 ;  /* 0x000000ffff4b7224 */ /* 0x100fe200030e062f */
[----:B------:R-:W-:Y:S01]  /*b1b0*/  LOP3.LUT R20, R43, 0x380, RZ, 0xc0, !PT ;  /* 0x000003802b147812 */ /* 0x000fe200078ec0ff */
[--C-:B------:R-:W-:Y:S01]  /*b1c0*/  IMAD.X R79, RZ, RZ, R47.reuse, P0 ;  /* 0x000000ffff4f7224 */ /* 0x100fe200000e062f */
[C---:B------:R-:W-:Y:S01]  /*b1d0*/  IADD3 R28, P2, R46.reuse, 0x4060, RZ ;  /* 0x000040602e1c7810 */ /* 0x040fe20007f5e0ff */
[--C-:B------:R-:W-:Y:S01]  /*b1e0*/  IMAD.X R83, RZ, RZ, R47.reuse, P1 ;  /* 0x000000ffff537224 */ /* 0x100fe200008e062f */
[C---:B------:R-:W-:Y:S01]  /*b1f0*/  IADD3 R31, P3, R46.reuse, 0x20, RZ ;  /* 0x000000202e1f7810 */ /* 0x040fe20007f7e0ff */
[----:B------:R-:W1:Y:S01]  /*b200*/  LDC R86, c[0x0][0xbe8] ;  /* 0x0002fa00ff567b82 */ /* 0x000e620000000800 */
[C---:B------:R-:W-:Y:S01]  /*b210*/  IADD3 R41, P4, R46.reuse, 0x4040, RZ ;  /* 0x000040402e297810 */ /* 0x040fe20007f9e0ff */
[--C-:B------:R-:W-:Y:S01]  /*b220*/  IMAD.X R63, RZ, RZ, R47.reuse, P2 ;  /* 0x000000ffff3f7224 */ /* 0x100fe200010e062f */
[C---:B0-----:R-:W-:Y:S01]  /*b230*/  IADD3 R26, P5, R46.reuse, 0x4020, RZ ;  /* 0x000040202e1a7810 */ /* 0x041fe20007fbe0ff */
[--C-:B------:R-:W-:Y:S01]  /*b240*/  IMAD.X R67, RZ, RZ, R47.reuse, P3 ;  /* 0x000000ffff437224 */ /* 0x100fe200018e062f */
[C---:B------:R-:W-:Y:S01]  /*b250*/  IADD3 R39, P6, R46.reuse, 0x4000, RZ ;  /* 0x000040002e277810 */ /* 0x040fe20007fde0ff */
[--C-:B------:R-:W-:Y:S01]  /*b260*/  IMAD.X R53, RZ, RZ, R47.reuse, P4 ;  /* 0x000000ffff357224 */ /* 0x100fe200020e062f */
[C---:B------:R-:W-:Y:S01]  /*b270*/  IADD3 R37, P0, R46.reuse, 0x60, RZ ;  /* 0x000000602e257810 */ /* 0x040fe20007f1e0ff */
[----:B------:R-:W0:Y:S01]  /*b280*/  LDC R155, c[0x0][0xc38] ;  /* 0x00030e00ff9b7b82 */ /* 0x000e220000000800 */
[----:B------:R-:W-:Y:S01]  /*b290*/  IADD3 R35, P1, R46, 0x40, RZ ;  /* 0x000000402e237810 */ /* 0x000fe20007f3e0ff */
[----:B------:R-:W-:Y:S01]  /*b2a0*/  ULDC UR10, c[0x0][0xc44] ;  /* 0x00031100000a7ab9 */ /* 0x000fe20000000800 */
[----:B------:R-:W-:Y:S01]  /*b2b0*/  LOP3.LUT R46, R21, R46, RZ, 0x3c, !PT ;  /* 0x0000002e152e7212 */ /* 0x000fe200078e3cff */
[--C-:B------:R-:W-:Y:S01]  /*b2c0*/  IMAD.X R27, RZ, RZ, R47.reuse, P0 ;  /* 0x000000ffff1b7224 */ /* 0x100fe200000e062f */
[----:B------:R-:W-:Y:S01]  /*b2d0*/  SHF.R.U64 R21, R30, 0x3, RZ ;  /* 0x000000031e157819 */ /* 0x000fe200000012ff */
[--C-:B------:R-:W-:Y:S01]  /*b2e0*/  IMAD.X R59, RZ, RZ, R47.reuse, P1 ;  /* 0x000000ffff3b7224 */ /* 0x100fe200008e062f */
[----:B------:R-:W-:Y:S01]  /*b2f0*/  SHF.R.U64 R20, R20, 0x3, RZ ;  /* 0x0000000314147819 */ /* 0x000fe200000012ff */
[----:B------:R-:W-:Y:S01]  /*b300*/  ULDC.64 UR8, c[0x0][0xb90] ;  /* 0x0002e40000087ab9 */ /* 0x000fe20000000a00 */
[----:B------:R-:W-:Y:S01]  /*b310*/  LOP3.LUT R78, R21, R32, RZ, 0x3c, !PT ;  /* 0x00000020154e7212 */ /* 0x000fe200078e3cff */
[--C-:B------:R-:W-:Y:S01]  /*b320*/  IMAD.X R55, RZ, RZ, R47.reuse, P5 ;  /* 0x000000ffff377224 */ /* 0x100fe200028e062f */
[----:B------:R-:W-:Y:S01]  /*b330*/  LOP3.LUT R21, R28, 0x380, RZ, 0xc0, !PT ;  /* 0x000003801c157812 */ /* 0x000fe200078ec0ff */
[----:B------:R-:W-:Y:S01]  /*b340*/  IMAD.X R57, RZ, RZ, R47, P6 ;  /* 0x000000ffff397224 */ /* 0x000fe200030e062f */
[----:B------:R-:W-:-:S02]  /*b350*/  LOP3.LUT R82, R20, R43, RZ, 0x3c, !PT ;  /* 0x0000002b14527212 */ /* 0x000fc400078e3cff */
[----:B------:R-:W-:Y:S02]  /*b360*/  LOP3.LUT R20, R31, 0x380, RZ, 0xc0, !PT ;  /* 0x000003801f147812 */ /* 0x000fe400078ec0ff */
[----:B------:R-:W-:Y:S02]  /*b370*/  SHF.R.U64 R21, R21, 0x3, RZ ;  /* 0x0000000315157819 */ /* 0x000fe400000012ff */
[----:B------:R-:W-:Y:S02]  /*b380*/  SHF.R.U64 R20, R20, 0x3, RZ ;  /* 0x0000000314147819 */ /* 0x000fe400000012ff */
[----:B------:R-:W-:Y:S02]  /*b390*/  LOP3.LUT R62, R21, R28, RZ, 0x3c, !PT ;  /* 0x0000001c153e7212 */ /* 0x000fe400078e3cff */
[----:B------:R-:W-:Y:S02]  /*b3a0*/  LOP3.LUT R66, R20, R31, RZ, 0x3c, !PT ;  /* 0x0000001f14427212 */ /* 0x000fe400078e3cff */
[----:B------:R-:W-:-:S02]  /*b3b0*/  LOP3.LUT R21, R26, 0x380, RZ, 0xc0, !PT ;  /* 0x000003801a157812 */ /* 0x000fc400078ec0ff */
[----:B------:R-:W-:Y:S02]  /*b3c0*/  LOP3.LUT R20, R39, 0x380, RZ, 0xc0, !PT ;  /* 0x0000038027147812 */ /* 0x000fe400078ec0ff */
[----:B------:R-:W-:Y:S02]  /*b3d0*/  SHF.R.U64 R21, R21, 0x3, RZ ;  /* 0x0000000315157819 */ /* 0x000fe400000012ff */
[----:B------:R-:W-:Y:S02]  /*b3e0*/  SHF.R.U64 R20, R20, 0x3, RZ ;  /* 0x0000000314147819 */ /* 0x000fe400000012ff */
[----:B------:R-:W-:Y:S02]  /*b3f0*/  LOP3.LUT R54, R21, R26, RZ, 0x3c, !PT ;  /* 0x0000001a15367212 */ /* 0x000fe400078e3cff */
[----:B------:R-:W-:Y:S02]  /*b400*/  LOP3.LUT R56, R20, R39, RZ, 0x3c, !PT ;  /* 0x0000002714387212 */ /* 0x000fe400078e3cff */
[----:B------:R-:W-:-:S02]  /*b410*/  IADD3 R21, P4, R48, 0x1000, RZ ;  /* 0x0000100030157810 */ /* 0x000fc40007f9e0ff */
[----:B------:R-:W-:Y:S02]  /*b420*/  IADD3 R39, P1, R48, 0x4000, RZ ;  /* 0x0000400030277810 */ /* 0x000fe40007f3e0ff */
[----:B------:R-:W-:Y:S02]  /*b430*/  LOP3.LUT R28, R41, 0x380, RZ, 0xc0, !PT ;  /* 0x00000380291c7812 */ /* 0x000fe400078ec0ff */
[----:B------:R-:W-:Y:S02]  /*b440*/  LOP3.LUT R20, R21, 0x380, RZ, 0xc0, !PT ;  /* 0x0000038015147812 */ /* 0x000fe400078ec0ff */
[----:B------:R-:W-:Y:S02]  /*b450*/  LOP3.LUT R38, R39, 0x380, RZ, 0xc0, !PT ;  /* 0x0000038027267812 */ /* 0x000fe400078ec0ff */
[----:B------:R-:W-:Y:S02]  /*b460*/  SHF.R.U64 R28, R28, 0x3, RZ ;  /* 0x000000031c1c7819 */ /* 0x000fe400000012ff */
[----:B------:R-:W-:-:S02]  /*b470*/  SHF.R.U64 R20, R20, 0x3, RZ ;  /* 0x0000000314147819 */ /* 0x000fc400000012ff */
[----:B------:R-:W-:Y:S02]  /*b480*/  SHF.R.U64 R38, R38, 0x3, RZ ;  /* 0x0000000326267819 */ /* 0x000fe400000012ff */
[----:B------:R-:W-:Y:S02]  /*b490*/  LOP3.LUT R52, R28, R41, RZ, 0x3c, !PT ;  /* 0x000000291c347212 */ /* 0x000fe400078e3cff */
[----:B------:R-:W-:Y:S01]  /*b4a0*/  LOP3.LUT R20, R20, R21, RZ, 0x3c, !PT ;  /* 0x0000001514147212 */ /* 0x000fe200078e3cff */
[----:B------:R-:W-:Y:S01]  /*b4b0*/  IMAD.X R21, RZ, RZ, R49, P4 ;  /* 0x000000ffff157224 */ /* 0x000fe200020e0631 */
[----:B------:R-:W-:Y:S02]  /*b4c0*/  IADD3 R41, P0, R48, 0x5000, RZ ;  /* 0x0000500030297810 */ /* 0x000fe40007f1e0ff */
[----:B------:R-:W-:Y:S02]  /*b4d0*/  LOP3.LUT R38, R38, R39, RZ, 0x3c, !PT ;  /* 0x0000002726267212 */ /* 0x000fe400078e3cff */
[----:B------:R-:W-:-:S02]  /*b4e0*/  IADD3 R39, P4, R48, 0x8000, RZ ;  /* 0x0000800030277810 */ /* 0x000fc40007f9e0ff */
[----:B------:R-:W-:Y:S02]  /*b4f0*/  LOP3.LUT R40, R41, 0x380, RZ, 0xc0, !PT ;  /* 0x0000038029287812 */ /* 0x000fe400078ec0ff */
[----:B------:R-:W-:Y:S02]  /*b500*/  LOP3.LUT R36, R39, 0x380, RZ, 0xc0, !PT ;  /* 0x0000038027247812 */ /* 0x000fe400078ec0ff */
[----:B------:R-:W-:Y:S02]  /*b510*/  LOP3.LUT R28, R35, 0x380, RZ, 0xc0, !PT ;  /* 0x00000380231c7812 */ /* 0x000fe400078ec0ff */
[----:B------:R-:W-:Y:S02]  /*b520*/  SHF.R.U64 R40, R40, 0x3, RZ ;  /* 0x0000000328287819 */ /* 0x000fe400000012ff */
[----:B------:R-:W-:Y:S02]  /*b530*/  SHF.R.U64 R36, R36, 0x3, RZ ;  /* 0x0000000324247819 */ /* 0x000fe400000012ff */
[----:B------:R-:W-:-:S02]  /*b540*/  SHF.R.U64 R28, R28, 0x3, RZ ;  /* 0x000000031c1c7819 */ /* 0x000fc400000012ff */
[----:B------:R-:W-:Y:S02]  /*b550*/  LOP3.LUT R40, R40, R41, RZ, 0x3c, !PT ;  /* 0x0000002928287212 */ /* 0x000fe400078e3cff */
[----:B------:R-:W-:Y:S02]  /*b560*/  IADD3 R41, P3, R48, 0x7000, RZ ;  /* 0x0000700030297810 */ /* 0x000fe40007f7e0ff */
[----:B------:R-:W-:Y:S01]  /*b570*/  LOP3.LUT R36, R36, R39, RZ, 0x3c, !PT ;  /* 0x0000002724247212 */ /* 0x000fe200078e3cff */
[----:B------:R-:W-:Y:S01]  /*b580*/  IMAD.X R39, RZ, RZ, R49, P1 ;  /* 0x000000ffff277224 */ /* 0x000fe200008e0631 */
[----:B-1----:R-:W-:Y:S02]  /*b590*/  ISETP.NE.AND P1, PT, R86, 0x1, PT ;  /* 0x000000015600780c */ /* 0x002fe40003f25270 */
[----:B------:R-:W-:Y:S02]  /*b5a0*/  LOP3.LUT R58, R28, R35, RZ, 0x3c, !PT ;  /* 0x000000231c3a7212 */ /* 0x000fe400078e3cff */
[----:B------:R-:W-:-:S02]  /*b5b0*/  LOP3.LUT R28, R41, 0x380, RZ, 0xc0, !PT ;  /* 0x00000380291c7812 */ /* 0x000fc400078ec0ff */
[----:B------:R-:W-:Y:S02]  /*b5c0*/  R2UR UR14, R212 ;  /* 0x00000000d40e72ca */ /* 0x000fe400000e0000 */
[----:B------:R-:W-:Y:S02]  /*b5d0*/  SHF.R.U64 R28, R28, 0x3, RZ ;  /* 0x000000031c1c7819 */ /* 0x000fe400000012ff */
[----:B------:R-:W-:Y:S02]  /*b5e0*/  F2FP.F16.F32.PACK_AB R6, R6, R7 ;  /* 0x000000070606723e */ /* 0x000fe400000000ff */
[----:B------:R-:W-:Y:S01]  /*b5f0*/  LOP3.LUT R28, R28, R41, RZ, 0x3c, !PT ;  /* 0x000000291c1c7212 */ /* 0x000fe200078e3cff */
[--C-:B------:R-:W-:Y:S01]  /*b600*/  IMAD.X R41, RZ, RZ, R49.reuse, P0 ;  /* 0x000000ffff297224 */ /* 0x100fe200000e0631 */
[----:B------:R-:W-:Y:S01]  /*b610*/  R2UR UR13, R213 ;  /* 0x00000000d50d72ca */ /* 0x000fe200000e0000 */
[----:B------:R-:W1:Y:S01]  /*b620*/  @P1 LDC R153, c[0x0][0xbf0] ;  /* 0x0002fc00ff991b82 */ /* 0x000e620000000800 */
[----:B------:R-:W-:Y:S01]  /*b630*/  F2FP.F16.F32.PACK_AB R7, R29, R152 ;  /* 0x000000981d07723e */ /* 0x000fe200000000ff */
[----:B------:R-:W-:Y:S01]  /*b640*/  IMAD.X R29, RZ, RZ, R49, P3 ;  /* 0x000000ffff1d7224 */ /* 0x000fe200018e0631 */
[----:B------:R-:W-:Y:S01]  /*b650*/  IADD3 R149, P0, R48, 0xb000, RZ ;  /* 0x0000b00030957810 */ /* 0x000fe20007f1e0ff */
[----:B------:R-:W-:Y:S01]  /*b660*/  UIADD3 UR5, -UR14, URZ, URZ ;  /* 0x0000003f0e057290 */ /* 0x000fe2000fffe13f */
[----:B------:R-:W-:-:S02]  /*b670*/  LOP3.LUT R34, R45, 0x380, RZ, 0xc0, !PT ;  /* 0x000003802d227812 */ /* 0x000fc400078ec0ff */
[----:B------:R-:W-:Y:S01]  /*b680*/  MOV R151, R46 ;  /* 0x0000002e00977202 */ /* 0x000fe20000000f00 */
[----:B------:R-:W2:Y:S01]  /*b690*/  @P1 LDC R152, c[0x0][0xbec] ;  /* 0x0002fb00ff981b82 */ /* 0x000ea20000000800 */
[----:B------:R-:W-:Y:S01]  /*b6a0*/  R2UR UR12, R211 ;  /* 0x00000000d30c72ca */ /* 0x000fe200000e0000 */
[----:B------:R-:W-:Y:S01]  /*b6b0*/  IMAD.X R47, RZ, RZ, R49, P0 ;  /* 0x000000ffff2f7224 */ /* 0x000fe200000e0631 */
[----:B------:R-:W-:Y:S01]  /*b6c0*/  LOP3.LUT R46, R149, 0x380, RZ, 0xc0, !PT ;  /* 0x00000380952e7812 */ /* 0x000fe200078ec0ff */
[----:B------:R-:W-:Y:S01]  /*b6d0*/  UIMAD UR10, UR10, UR5, UR13 ;  /* 0x000000050a0a72a4 */ /* 0x000fe2000f8e020d */
[----:B------:R-:W-:Y:S02]  /*b6e0*/  SHF.R.U64 R34, R34, 0x3, RZ ;  /* 0x0000000322227819 */ /* 0x000fe400000012ff */
[----:B------:R-:W-:Y:S01]  /*b6f0*/  SHF.R.U64 R46, R46, 0x3, RZ ;  /* 0x000000032e2e7819 */ /* 0x000fe200000012ff */
[----:B------:R-:W-:Y:S01]  /*b700*/  USHF.R.S32.HI UR11, URZ, 0x1f, UR10 ;  /* 0x0000001f3f0b7899 */ /* 0x000fe2000801140a */
[----:B------:R-:W-:Y:S01]  /*b710*/  LOP3.LUT R74, R34, R45, RZ, 0x3c, !PT ;  /* 0x0000002d224a7212 */ /* 0x000fe200078e3cff */
[----:B------:R-:W-:Y:S01]  /*b720*/  UIMAD.WIDE.U32 UR6, UR10, UR8, URZ ;  /* 0x000000080a0672a5 */ /* 0x000fe2000f8e003f */
[----:B------:R-:W-:Y:S01]  /*b730*/  LOP3.LUT R46, R46, R149, RZ, 0x3c, !PT ;  /* 0x000000952e2e7212 */ /* 0x000fe200078e3cff */
[----:B------:R-:W-:Y:S01]  /*b740*/  UIMAD UR5, UR11, UR8, URZ ;  /* 0x000000080b0572a4 */ /* 0x000fe2000f8e023f */
[----:B------:R-:W-:Y:S01]  /*b750*/  MOV R71, R70 ;  /* 0x0000004600477202 */ /* 0x000fe20000000f00 */
[----:B------:R-:W-:Y:S01]  /*b760*/  IMAD R70, RZ, RZ, -UR13 ;  /* 0x8000000dff467e24 */ /* 0x000fe2000f8e02ff */
[----:B------:R-:W-:Y:S01]  /*b770*/  MOV R149, R74 ;  /* 0x0000004a00957202 */ /* 0x000fe20000000f00 */
[----:B------:R-:W-:Y:S01]  /*b780*/  UIMAD UR5, UR10, UR9, UR5 ;  /* 0x000000090a0572a4 */ /* 0x000fe2000f8e0205 */
[----:B------:R-:W-:Y:S01]  /*b790*/  MOV R74, R62 ;  /* 0x0000003e004a7202 */ /* 0x000fe20000000f00 */
[----:B0-----:R-:W-:Y:S01]  /*b7a0*/  IMAD R70, R155, R70, UR12 ;  /* 0x0000000c9b467e24 */ /* 0x001fe2000f8e0246 */
[----:B------:R-:W0:Y:S01]  /*b7b0*/  LDC.64 R62, c[0x0][0xb98] ;  /* 0x0002e600ff3e7b82 */ /* 0x000e220000000a00 */
[----:B------:R-:W-:Y:S01]  /*b7c0*/  F2FP.F16.F32.PACK_AB R4, R4, R5 ;  /* 0x000000050404723e */ /* 0x000fe200000000ff */
[----:B------:R-:W-:Y:S01]  /*b7d0*/  IMAD.U32 R50, RZ, RZ, UR6 ;  /* 0x00000006ff327e24 */ /* 0x000fe2000f8e00ff */
[----:B------:R-:W-:-:S05]  /*b7e0*/  F2FP.F16.F32.PACK_AB R5, R33, R154 ;  /* 0x0000009a2105723e */ /* 0x000fca00000000ff */
[----:B------:R-:W-:Y:S01]  /*b7f0*/  BAR.SYNC.DEFER_BLOCKING 0x1, 0x100 ;  /* 0x0044000000007b1d */ /* 0x000fe20000010000 */
[----:B------:R-:W-:Y:S01]  /*b800*/  MOV R66, R66 ;  /* 0x0000004200427202 */ /* 0x000fe20000000f00 */
[----:B------:R-:W-:Y:S01]  /*b810*/  IMAD R67, R70, 0x80, R216 ;  /* 0x0000008046437824 */ /* 0x000fe200078e02d8 */
[----:B------:R-:W-:Y:S01]  /*b820*/  LOP3.LUT R26, R37, 0x380, RZ, 0xc0, !PT ;  /* 0x00000380251a7812 */ /* 0x000fe200078ec0ff */
[----:B------:R-:W-:Y:S01]  /*b830*/  UIADD3 UR6, UR7, UR5, URZ ;  /* 0x0000000507067290 */ /* 0x000fe2000fffe03f */
[----:B------:R-:W-:Y:S01]  /*b840*/  MOV R52, R52 ;  /* 0x0000003400347202 */ /* 0x000fe20000000f00 */
[----:B------:R-:W-:Y:S01]  /*b850*/  IMAD.MOV.U32 R53, RZ, RZ, R67 ;  /* 0x000000ffff357224 */ /* 0x000fe200078e0043 */
[----:B------:R-:W-:Y:S01]  /*b860*/  SHF.R.U64 R26, R26, 0x3, RZ ;  /* 0x000000031a1a7819 */ /* 0x000fe200000012ff */
[----:B------:R-:W-:Y:S01]  /*b870*/  USHF.R.S32.HI UR12, URZ, 0x1f, UR14 ;  /* 0x0000001f3f0c7899 */ /* 0x000fe2000801140e */
[----:B------:R-:W-:Y:S01]  /*b880*/  IMAD.U32 R51, RZ, RZ, UR7 ;  /* 0x00000007ff337e24 */ /* 0x000fe2000f8e00ff */
[----:B------:R-:W-:Y:S01]  /*b890*/  MOV R54, R54 ;  /* 0x0000003600367202 */ /* 0x000fe20000000f00 */
[----:B------:R-:W-:Y:S01]  /*b8a0*/  IMAD.U32 R51, RZ, RZ, UR6 ;  /* 0x00000006ff337e24 */ /* 0x000fe2000f8e00ff */
[----:B------:R-:W-:Y:S01]  /*b8b0*/  LOP3.LUT R26, R26, R37, RZ, 0x3c, !PT ;  /* 0x000000251a1a7212 */ /* 0x000fe200078e3cff */
[----:B------:R-:W-:Y:S01]  /*b8c0*/  ULDC.64 UR6, c[0x0][0xb88] ;  /* 0x0002e20000067ab9 */ /* 0x000fe20000000a00 */
[----:B------:R-:W-:Y:S01]  /*b8d0*/  F2FP.F16.F32.PACK_AB R8, R8, R11 ;  /* 0x0000000b0808723e */ /* 0x000fe200000000ff */
[----:B------:R-:W-:Y:S01]  /*b8e0*/  ULDC UR5, c[0x0][0xa88] ;  /* 0x0002a20000057ab9 */ /* 0x000fe20000000800 */
[----:B------:R-:W-:Y:S01]  /*b8f0*/  MOV R58, R58 ;  /* 0x0000003a003a7202 */ /* 0x000fe20000000f00 */
[----:B------:R-:W-:Y:S01]  /*b900*/  ULDC.64 UR8, c[0x0][0xae8] ;  /* 0x0002ba0000087ab9 */ /* 0x000fe20000000a00 */
[----:B------:R-:W-:-:S02]  /*b910*/  F2FP.F16.F32.PACK_AB R10, R10, R13 ;  /* 0x0000000d0a0a723e */ /* 0x000fc400000000ff */
[----:B------:R-:W-:Y:S01]  /*b920*/  F2FP.F16.F32.PACK_AB R11, R141, R148 ;  /* 0x000000948d0b723e */ /* 0x000fe200000000ff */
[C---:B0-----:R-:W-:Y:S01]  /*b930*/  IMAD.WIDE.U32 R50, R62.reuse, UR14, R50 ;  /* 0x0000000e3e327c25 */ /* 0x041fe2000f8e0032 */
[----:B------:R-:W-:Y:S01]  /*b940*/  MOV R55, R26 ;  /* 0x0000001a00377202 */ /* 0x000fe20000000f00 */
[----:B------:R2:W-:Y:S02]  /*b950*/  STSM.16.M88.4 [R151], R4 ;  /* 0x0000000497007844 */ /* 0x0005e40000000200 */
[----:B------:R-:W-:Y:S01]  /*b960*/  IMAD R26, R62, UR12, RZ ;  /* 0x0000000c3e1a7c24 */ /* 0x000fe2000f8e02ff */
[----:B------:R-:W-:Y:S02]  /*b970*/  IADD3 R45, P2, R48, 0x6000, RZ ;  /* 0x00006000302d7810 */ /* 0x000fe40007f5e0ff */
[----:B------:R-:W-:Y:S01]  /*b980*/  F2FP.F16.F32.PACK_AB R14, R14, R15 ;  /* 0x0000000f0e0e723e */ /* 0x000fe200000000ff */
[----:B------:R-:W-:Y:S01]  /*b990*/  IMAD R63, R63, UR14, R26 ;  /* 0x0000000e3f3f7c24 */ /* 0x000fe2000f8e021a */
[----:B------:R-:W-:-:S02]  /*b9a0*/  F2FP.F16.F32.PACK_AB R12, R12, R121 ;  /* 0x000000790c0c723e */ /* 0x000fc400000000ff */
[----:B------:R-:W-:Y:S02]  /*b9b0*/  F2FP.F16.F32.PACK_AB R13, R135, R142 ;  /* 0x0000008e870d723e */ /* 0x000fe400000000ff */
[----:B------:R-:W-:Y:S02]  /*b9c0*/  F2FP.F16.F32.PACK_AB R15, R136, R139 ;  /* 0x0000008b880f723e */ /* 0x000fe400000000ff */
[----:B------:R-:W-:Y:S02]  /*b9d0*/  F2FP.F16.F32.PACK_AB R24, R24, R25 ;  /* 0x000000191818723e */ /* 0x000fe400000000ff */
[----:B------:R-:W-:Y:S01]  /*b9e0*/  LOP3.LUT R44, R45, 0x380, RZ, 0xc0, !PT ;  /* 0x000003802d2c7812 */ /* 0x000fe200078ec0ff */
[----:B--2---:R-:W-:Y:S01]  /*b9f0*/  @P1 IMAD.HI.U32 R4, R67, R152, RZ ;  /* 0x0000009843041227 */ /* 0x004fe200078e00ff */
[----:B------:R-:W-:Y:S02]  /*ba00*/  F2FP.F16.F32.PACK_AB R6, R3, R120 ;  /* 0x000000780306723e */ /* 0x000fe400000000ff */
[----:B------:R-:W-:-:S02]  /*ba10*/  F2FP.F16.F32.PACK_AB R5, R145, R146 ;  /* 0x000000929105723e */ /* 0x000fc400000000ff */
[----:B-1----:R-:W-:Y:S02]  /*ba20*/  @P1 SHF.R.U32.HI R53, RZ, R153, R4 ;  /* 0x00000099ff351219 */ /* 0x002fe40000011604 */
[----:B------:R-:W-:Y:S02]  /*ba30*/  F2FP.F16.F32.PACK_AB R4, R9, R122 ;  /* 0x0000007a0904723e */ /* 0x000fe400000000ff */
[----:B------:R-:W-:Y:S01]  /*ba40*/  F2FP.F16.F32.PACK_AB R7, R143, R150 ;  /* 0x000000968f07723e */ /* 0x000fe200000000ff */
[----:B------:R-:W-:Y:S01]  /*ba50*/  IMAD.MOV R3, RZ, RZ, -R53 ;  /* 0x000000ffff037224 */ /* 0x000fe200078e0a35 */
[----:B------:R-:W-:Y:S02]  /*ba60*/  F2FP.F16.F32.PACK_AB R9, R144, R147 ;  /* 0x000000939009723e */ /* 0x000fe400000000ff */
[----:B------:R-:W-:Y:S01]  /*ba70*/  IADD3 R50, P0, R53, R50, RZ ;  /* 0x0000003235327210 */ /* 0x000fe20007f1e0ff */
[----:B------:R-:W-:Y:S01]  /*ba80*/  IMAD R3, R86, R3, R67 ;  /* 0x0000000356037224 */ /* 0x000fe200078e0243 */
[----:B------:R0:W-:Y:S01]  /*ba90*/  STSM.16.M88.4 [R66], R4 ;  /* 0x0000000442007844 */ /* 0x0001e20000000200 */
[----:B------:R-:W-:Y:S01]  /*baa0*/  MOV R56, R56 ;  /* 0x0000003800387202 */ /* 0x000fe20000000f00 */
[----:B------:R-:W-:Y:S01]  /*bab0*/  IMAD R57, R70, 0x80, R215 ;  /* 0x0000008046397824 */ /* 0x000fe200078e02d7 */
[----:B------:R-:W-:Y:S01]  /*bac0*/  F2FP.F16.F32.PACK_AB R25, R133, R140 ;  /* 0x0000008c8519723e */ /* 0x000fe200000000ff */
[----:B------:R1:W-:Y:S01]  /*bad0*/  STSM.16.M88.4 [R58], R8 ;  /* 0x000000083a007844 */ /* 0x0003e20000000200 */
[----:B------:R-:W-:-:S02]  /*bae0*/  F2FP.F16.F32.PACK_AB R26, R61, R60 ;  /* 0x0000003c3d1a723e */ /* 0x000fc400000000ff */
[----:B------:R-:W-:Y:S01]  /*baf0*/  F2FP.F16.F32.PACK_AB R27, R134, R137 ;  /* 0x00000089861b723e */ /* 0x000fe200000000ff */
[----:B------:R-:W-:Y:S01]  /*bb00*/  STSM.16.M88.4 [R55], R12 ;  /* 0x0000000c37007844 */ /* 0x000fe20000000200 */
[----:B------:R-:W-:Y:S02]  /*bb10*/  SHF.R.U64 R44, R44, 0x3, RZ ;  /* 0x000000032c2c7819 */ /* 0x000fe400000012ff */
[----:B------:R-:W-:Y:S01]  /*bb20*/  F2FP.F16.F32.PACK_AB R96, R97, R96 ;  /* 0x000000606160723e */ /* 0x000fe200000000ff */
[----:B------:R2:W-:Y:S01]  /*bb30*/  STSM.16.M88.4 [R56], R24 ;  /* 0x0000001838007844 */ /* 0x0005e20000000200 */
[----:B------:R-:W-:Y:S01]  /*bb40*/  LOP3.LUT R44, R44, R45, RZ, 0x3c, !PT ;  /* 0x0000002d2c2c7212 */ /* 0x000fe200078e3cff */
[----:B------:R-:W-:Y:S01]  /*bb50*/  IMAD.X R45, RZ, RZ, R49, P2 ;  /* 0x000000ffff2d7224 */ /* 0x000fe200010e0631 */
[----:B------:R-:W-:Y:S02]  /*bb60*/  MOV R82, R82 ;  /* 0x0000005200527202 */ /* 0x000fe40000000f00 */
[----:B0-----:R-:W-:-:S02]  /*bb70*/  F2FP.F16.F32.PACK_AB R4, R65, R64 ;  /* 0x000000404104723e */ /* 0x001fc400000000ff */
[----:B------:R-:W-:Y:S02]  /*bb80*/  F2FP.F16.F32.PACK_AB R5, R131, R138 ;  /* 0x0000008a8305723e */ /* 0x000fe400000000ff */
[----:B-1----:R-:W-:Y:S02]  /*bb90*/  SHF.R.S32.HI R9, RZ, 0x1f, R53 ;  /* 0x0000001fff097819 */ /* 0x002fe40000011435 */
[----:B------:R-:W-:Y:S02]  /*bba0*/  SHF.R.S32.HI R8, RZ, 0x1f, R3 ;  /* 0x0000001fff087819 */ /* 0x000fe40000011403 */
[----:B------:R-:W-:Y:S02]  /*bbb0*/  IADD3.X R51, R9, R51, R63, P0, !PT ;  /* 0x0000003309337210 */ /* 0x000fe400007fe43f */
[----:B------:R-:W-:Y:S01]  /*bbc0*/  F2FP.F16.F32.PACK_AB R6, R69, R68 ;  /* 0x000000444506723e */ /* 0x000fe200000000ff */
[----:B------:R-:W-:Y:S01]  /*bbd0*/  IMAD R8, R8, UR6, RZ ;  /* 0x0000000608087c24 */ /* 0x000fe2000f8e02ff */
[----:B------:R-:W-:Y:S01]  /*bbe0*/  F2FP.F16.F32.PACK_AB R7, R129, R132 ;  /* 0x000000848107723e */ /* 0x000fe200000000ff */
[----:B------:R-:W-:Y:S01]  /*bbf0*/  IMAD.WIDE.U32 R50, R3, UR6, R50 ;  /* 0x0000000603327c25 */ /* 0x000fe2000f8e0032 */
[----:B------:R-:W-:Y:S01]  /*bc00*/  LOP3.LUT P0, RZ, R210, 0x3, RZ, 0xc0, !PT ;  /* 0x00000003d2ff7812 */ /* 0x000fe2000780c0ff */
[----:B------:R-:W0:Y:S01]  /*bc10*/  @P1 LDC R69, c[0x0][0xbf0] ;  /* 0x0002fc00ff451b82 */ /* 0x000e220000000800 */
[----:B------:R-:W-:Y:S01]  /*bc20*/  F2FP.F16.F32.PACK_AB R9, R127, R130 ;  /* 0x000000827f09723e */ /* 0x000fe200000000ff */
[----:B------:R-:W-:Y:S01]  /*bc30*/  IMAD R53, R3, UR7, R8 ;  /* 0x0000000703357c24 */ /* 0x000fe2000f8e0208 */
[----:B------:R1:W-:Y:S01]  /*bc40*/  STSM.16.M88.4 [R54], R4 ;  /* 0x0000000436007844 */ /* 0x0003e20000000200 */
[----:B------:R-:W-:Y:S01]  /*bc50*/  IMAD R68, R86, UR5, RZ ;  /* 0x0000000556447c24 */ /* 0x000fe2000f8e02ff */
[----:B------:R-:W-:Y:S01]  /*bc60*/  ULDC.64 UR6, c[0x0][0xb50] ;  /* 0x0002d40000067ab9 */ /* 0x000fe20000000a00 */
[----:B------:R-:W-:Y:S01]  /*bc70*/  VIADD R3, R57, 0x8 ;  /* 0x0000000839037836 */ /* 0x000fe20000000000 */
[----:B--2---:R-:W-:-:S02]  /*bc80*/  LEA R24, P3, R50, UR6, 0x2 ;  /* 0x0000000632187c11 */ /* 0x004fc4000f8610ff */
[-C--:B------:R-:W-:Y:S02]  /*bc90*/  ISETP.GE.OR P2, PT, R57, R68.reuse, P0 ;  /* 0x000000443900720c */ /* 0x080fe40000746670 */
[----:B------:R-:W-:Y:S01]  /*bca0*/  ISETP.GE.OR P0, PT, R3, R68, P0 ;  /* 0x000000440300720c */ /* 0x000fe20000706670 */
[----:B------:R-:W-:Y:S01]  /*bcb0*/  SHFL.IDX PT, R64, R24, 0x1, 0x1c1f ;  /* 0x003c1f0018407f89 */ /* 0x000fe200000e0000 */
[----:B------:R-:W-:Y:S02]  /*bcc0*/  F2FP.F16.F32.PACK_AB R8, R73, R72 ;  /* 0x000000484908723e */ /* 0x000fe400000000ff */
[----:B------:R-:W-:Y:S02]  /*bcd0*/  F2FP.F16.F32.PACK_AB R10, R77, R76 ;  /* 0x0000004c4d0a723e */ /* 0x000fe400000000ff */
[----:B------:R-:W-:Y:S01]  /*bce0*/  F2FP.F16.F32.PACK_AB R11, R123, R128 ;  /* 0x000000807b0b723e */ /* 0x000fe200000000ff */
[----:B-1----:R-:W-:Y:S01]  /*bcf0*/  IMAD.IADD R5, R51, 0x1, R53 ;  /* 0x0000000133057824 */ /* 0x002fe200078e0235 */
[----:B------:R-:W-:-:S02]  /*bd00*/  F2FP.F16.F32.PACK_AB R4, R81, R80 ;  /* 0x000000505104723e */ /* 0x000fc400000000ff */
[----:B------:R-:W-:Y:S01]  /*bd10*/  F2FP.F16.F32.PACK_AB R6, R85, R84 ;  /* 0x000000545506723e */ /* 0x000fe200000000ff */
[----:B------:R-:W-:Y:S01]  /*bd20*/  STSM.16.M88.4 [R52], R8 ;  /* 0x0000000834007844 */ /* 0x000fe20000000200 */
[----:B------:R-:W-:Y:S02]  /*bd30*/  LEA.HI.X R3, R50, UR7, R5, 0x2, P3 ;  /* 0x0000000732037c11 */ /* 0x000fe400098f1405 */
[----:B------:R-:W-:Y:S01]  /*bd40*/  F2FP.F16.F32.PACK_AB R5, R124, R125 ;  /* 0x0000007d7c05723e */ /* 0x000fe200000000ff */
[----:B------:R-:W-:Y:S01]  /*bd50*/  SHFL.IDX PT, R50, R24, RZ, 0x1c1f ;  /* 0x001c1fff18327589 */ /* 0x000fe200000e0000 */
[----:B------:R-:W-:Y:S02]  /*bd60*/  F2FP.F16.F32.PACK_AB R7, R87, R126 ;  /* 0x0000007e5707723e */ /* 0x000fe400000000ff */
[----:B------:R-:W-:Y:S01]  /*bd70*/  F2FP.F16.F32.PACK_AB R12, R89, R88 ;  /* 0x00000058590c723e */ /* 0x000fe200000000ff */
[----:B------:R-:W1:Y:S01]  /*bd80*/  SHFL.IDX PT, R51, R3, RZ, 0x1c1f ;  /* 0x001c1fff03337589 */ /* 0x000e6200000e0000 */
[----:B------:R-:W-:-:S02]  /*bd90*/  F2FP.F16.F32.PACK_AB R13, R91, R90 ;  /* 0x0000005a5b0d723e */ /* 0x000fc400000000ff */
[----:B------:R-:W-:Y:S01]  /*bda0*/  F2FP.F16.F32.PACK_AB R14, R93, R92 ;  /* 0x0000005c5d0e723e */ /* 0x000fe200000000ff */
[----:B------:R-:W-:Y:S01]  /*bdb0*/  STSM.16.M88.4 [R74], R4 ;  /* 0x000000044a007844 */ /* 0x000fe20000000200 */
[----:B------:R-:W-:Y:S02]  /*bdc0*/  F2FP.F16.F32.PACK_AB R15, R95, R94 ;  /* 0x0000005e5f0f723e */ /* 0x000fe400000000ff */
[----:B------:R-:W-:Y:S01]  /*bdd0*/  F2FP.F16.F32.PACK_AB R97, R99, R98 ;  /* 0x000000626361723e */ /* 0x000fe200000000ff */
[----:B------:R2:W3:Y:S01]  /*bde0*/  SHFL.IDX PT, R65, R3, 0x1, 0x1c1f ;  /* 0x003c1f0003417f89 */ /* 0x0004e200000e0000 */
[----:B------:R-:W-:Y:S02]  /*bdf0*/  F2FP.F16.F32.PACK_AB R104, R105, R104 ;  /* 0x000000686968723e */ /* 0x000fe400000000ff */
[----:B------:R-:W-:Y:S01]  /*be00*/  MOV R78, R78 ;  /* 0x0000004e004e7202 */ /* 0x000fe20000000f00 */
[----:B------:R-:W-:Y:S01]  /*be10*/  STSM.16.M88.4 [R82], R12 ;  /* 0x0000000c52007844 */ /* 0x000fe20000000200 */
[----:B------:R-:W-:-:S02]  /*be20*/  F2FP.F16.F32.PACK_AB R98, R101, R100 ;  /* 0x000000646562723e */ /* 0x000fc400000000ff */
[----:B------:R-:W-:Y:S02]  /*be30*/  F2FP.F16.F32.PACK_AB R99, R103, R102 ;  /* 0x000000666763723e */ /* 0x000fe400000000ff */
        /* <DEDUP_REMOVED lines=9> */
[C---:B------:R-:W-:Y:S02]  /*bed0*/  IADD3 R31, P5, R48.reuse, 0x2000, RZ ;  /* 0x00002000301f7810 */ /* 0x040fe40007fbe0ff */
[----:B------:R-:W-:Y:S01]  /*bee0*/  IADD3 R35, P6, R48, 0x3000, RZ ;  /* 0x0000300030237810 */ /* 0x000fe20007fde0ff */
[----:B------:R-:W-:Y:S01]  /*bef0*/  STSM.16.M88.4 [R71], R112 ;  /* 0x0000007047007844 */ /* 0x000fe20000000200 */
[----:B------:R-:W-:Y:S02]  /*bf00*/  LOP3.LUT R30, R31, 0x380, RZ, 0xc0, !PT ;  /* 0x000003801f1e7812 */ /* 0x000fe400078ec0ff */
[----:B------:R-:W-:Y:S01]  /*bf10*/  LOP3.LUT R34, R35, 0x380, RZ, 0xc0, !PT ;  /* 0x0000038023227812 */ /* 0x000fe200078ec0ff */
[----:B------:R-:W-:Y:S01]  /*bf20*/  BAR.SYNC.DEFER_BLOCKING 0x1, 0x100 ;  /* 0x0044000000007b1d */ /* 0x000fe20000010000 */
[----:B------:R-:W-:Y:S01]  /*bf30*/  SHF.R.U64 R30, R30, 0x3, RZ ;  /* 0x000000031e1e7819 */ /* 0x000fe200000012ff */
[----:B--2---:R-:W-:Y:S01]  /*bf40*/  IMAD R3, R206, 0x20, R209 ;  /* 0x00000020ce037824 */ /* 0x004fe200078e02d1 */
[----:B------:R-:W-:-:S02]  /*bf50*/  SHF.R.U64 R34, R34, 0x3, RZ ;  /* 0x0000000322227819 */ /* 0x000fc400000012ff */
[----:B------:R-:W-:Y:S01]  /*bf60*/  LOP3.LUT R30, R30, R31, RZ, 0x3c, !PT ;  /* 0x0000001f1e1e7212 */ /* 0x000fe200078e3cff */
[--C-:B------:R-:W-:Y:S01]  /*bf70*/  IMAD.X R31, RZ, RZ, R49.reuse, P5 ;  /* 0x000000ffff1f7224 */ /* 0x100fe200028e0631 */
[----:B------:R-:W-:Y:S01]  /*bf80*/  UIMAD UR5, UR11, UR8, URZ ;  /* 0x000000080b0572a4 */ /* 0x000fe2000f8e023f */
[----:B------:R-:W-:Y:S01]  /*bf90*/  LOP3.LUT R34, R34, R35, RZ, 0x3c, !PT ;  /* 0x0000002322227212 */ /* 0x000fe200078e3cff */
[----:B------:R-:W-:Y:S01]  /*bfa0*/  IMAD.X R35, RZ, RZ, R49, P6 ;  /* 0x000000ffff237224 */ /* 0x000fe200030e0631 */
[C---:B------:R-:W-:Y:S02]  /*bfb0*/  IADD3 R43, P5, R48.reuse, 0x9000, RZ ;  /* 0x00009000302b7810 */ /* 0x040fe40007fbe0ff */
[C---:B------:R-:W-:Y:S02]  /*bfc0*/  LOP3.LUT R33, R48.reuse, 0x380, RZ, 0xc0, !PT ;  /* 0x0000038030217812 */ /* 0x040fe400078ec0ff */
[----:B------:R-:W-:Y:S01]  /*bfd0*/  R2UR UR13, R207 ;  /* 0x00000000cf0d72ca */ /* 0x000fe200000e0000 */
[----:B-1----:R-:W-:Y:S01]  /*bfe0*/  @!P2 ST.E desc[UR60][R50.64], R2 ;  /* 0x000000023200a985 */ /* 0x002fe2000c10193c */
[----:B------:R-:W-:Y:S01]  /*bff0*/  IADD3 R37, P6, R48, 0xa000, RZ ;  /* 0x0000a00030257810 */ /* 0x000fe20007fde0ff */
[----:B------:R-:W-:Y:S01]  /*c000*/  UIMAD.WIDE.U32 UR6, UR10, UR8, URZ ;  /* 0x000000080a0672a5 */ /* 0x000fe2000f8e003f */
[----:B------:R-:W-:Y:S01]  /*c010*/  LOP3.LUT R42, R43, 0x380, RZ, 0xc0, !PT ;  /* 0x000003802b2a7812 */ /* 0x000fe200078ec0ff */
[----:B---3--:R1:W-:Y:S01]  /*c020*/  @!P0 ST.E desc[UR60][R64.64], R0 ;  /* 0x0000000040008985 */ /* 0x0083e2000c10193c */
[----:B------:R-:W-:Y:S01]  /*c030*/  UIMAD UR5, UR10, UR9, UR5 ;  /* 0x000000090a0572a4 */ /* 0x000fe2000f8e0205 */
[----:B------:R-:W-:-:S02]  /*c040*/  LOP3.LUT R32, R37, 0x380, RZ, 0xc0, !PT ;  /* 0x0000038025207812 */ /* 0x000fc400078ec0ff */
[----:B------:R2:W5:Y:S01]  /*c050*/  LD.E.128 R24, desc[UR60][R20.64] ;  /* 0x0000003c14187980 */ /* 0x000562000c101d00 */
[----:B------:R-:W-:Y:S01]  /*c060*/  ULDC.64 UR8, c[0x0][0xaf0] ;  /* 0x0002bc0000087ab9 */ /* 0x000fe20000000a00 */
[----:B------:R-:W-:Y:S02]  /*c070*/  SHF.R.U64 R42, R42, 0x3, RZ ;  /* 0x000000032a2a7819 */ /* 0x000fe400000012ff */
[----:B------:R3:W5:Y:S01]  /*c080*/  LD.E.128 R8, desc[UR60][R30.64] ;  /* 0x0000003c1e087980 */ /* 0x000762000c101d00 */
[----:B------:R-:W-:Y:S01]  /*c090*/  UIADD3 UR7, UR7, UR5, URZ ;  /* 0x0000000507077290 */ /* 0x000fe2000fffe03f */
[----:B------:R-:W-:Y:S01]  /*c0a0*/  SHF.R.U64 R32, R32, 0x3, RZ ;  /* 0x0000000320207819 */ /* 0x000fe200000012ff */
[----:B------:R-:W-:Y:S01]  /*c0b0*/  UIADD3 UR4, UR4, 0x36820, URZ ;  /* 0x0003682004047890 */ /* 0x000fe2000fffe03f */
[----:B------:R-:W-:Y:S01]  /*c0c0*/  SHF.R.U64 R33, R33, 0x3, RZ ;  /* 0x0000000321217819 */ /* 0x000fe200000012ff */
[----:B------:R-:W5:Y:S01]  /*c0d0*/  LD.E.128 R4, desc[UR60][R34.64] ;  /* 0x0000003c22047980 */ /* 0x000f62000c101d00 */
[----:B--2---:R-:W2:Y:S01]  /*c0e0*/  @P1 LDC R21, c[0x0][0xbec] ;  /* 0x0002fb00ff151b82 */ /* 0x004ea20000000800 */
[----:B------:R-:W-:Y:S01]  /*c0f0*/  IMAD R20, R70, 0x80, R3 ;  /* 0x0000008046147824 */ /* 0x000fe200078e0203 */
[----:B------:R-:W-:Y:S01]  /*c100*/  LOP3.LUT R42, R42, R43, RZ, 0x3c, !PT ;  /* 0x0000002b2a2a7212 */ /* 0x000fe200078e3cff */
[----:B------:R-:W5:Y:S01]  /*c110*/  LD.E.128 R72, desc[UR60][R38.64] ;  /* 0x0000003c26487980 */ /* 0x000f62000c101d00 */
[----:B------:R-:W-:Y:S01]  /*c120*/  UIADD3 UR36, UR36, 0x1, URZ ;  /* 0x0000000124247890 */ /* 0x000fe2000fffe03f */
[----:B------:R-:W-:-:S02]  /*c130*/  ULDC.64 UR10, c[0x0][0xa80] ;  /* 0x0002a000000a7ab9 */ /* 0x000fc40000000a00 */
[----:B------:R-:W5:Y:S01]  /*c140*/  LD.E.128 R60, desc[UR60][R40.64] ;  /* 0x0000003c283c7980 */ /* 0x000f62000c101d00 */
[----:B---3--:R-:W3:Y:S01]  /*c150*/  LDC.64 R30, c[0x0][0xae0] ;  /* 0x0002b800ff1e7b82 */ /* 0x008ee20000000a00 */
[----:B-1----:R-:W-:Y:S01]  /*c160*/  IMAD.MOV.U32 R0, RZ, RZ, R20 ;  /* 0x000000ffff007224 */ /* 0x002fe200078e0014 */
[----:B------:R-:W-:Y:S01]  /*c170*/  UIMAD UR5, UR12, UR8, URZ ;  /* 0x000000080c0572a4 */ /* 0x000fe2000f8e023f */
[----:B------:R-:W-:Y:S01]  /*c180*/  LOP3.LUT R32, R32, R37, RZ, 0x3c, !PT ;  /* 0x0000002520207212 */ /* 0x000fe200078e3cff */
[----:B------:R-:W-:Y:S01]  /*c190*/  UIMAD.WIDE.U32 UR6, UR14, UR8, UR6 ;  /* 0x000000080e0672a5 */ /* 0x000fe2000f8e0006 */
[----:B------:R-:W-:Y:S01]  /*c1a0*/  LOP3.LUT R48, R33, R48, RZ, 0x3c, !PT ;  /* 0x0000003021307212 */ /* 0x000fe200078e3cff */
[----:B------:R-:W-:Y:S01]  /*c1b0*/  UIMAD UR5, UR14, UR9, UR5 ;  /* 0x000000090e0572a4 */ /* 0x000fe2000f8e0205 */
[----:B------:R-:W-:Y:S01]  /*c1c0*/  IADD3.X R37, RZ, R49, RZ, P4, !PT ;  /* 0x00000031ff257210 */ /* 0x000fe200027fe4ff */
[--C-:B------:R-:W-:Y:S01]  /*c1d0*/  IMAD.X R43, RZ, RZ, R49.reuse, P5 ;  /* 0x000000ffff2b7224 */ /* 0x100fe200028e0631 */
[----:B------:R-:W5:Y:S01]  /*c1e0*/  LD.E.128 R52, desc[UR60][R44.64] ;  /* 0x0000003c2c347980 */ /* 0x000f62000c101d00 */
[----:B------:R-:W-:-:S03]  /*c1f0*/  IMAD.X R33, RZ, RZ, R49, P6 ;  /* 0x000000ffff217224 */ /* 0x000fc600030e0631 */
[----:B------:R1:W5:Y:S01]  /*c200*/  LD.E.128 R12, desc[UR60][R28.64] ;  /* 0x0000003c1c0c7980 */ /* 0x000362000c101d00 */
[----:B--2---:R-:W-:Y:S01]  /*c210*/  @P1 IMAD.HI.U32 R2, R20, R21, RZ ;  /* 0x0000001514021227 */ /* 0x004fe200078e00ff */
[----:B------:R-:W-:Y:S02]  /*c220*/  UIADD3 UR7, UR7, UR5, URZ ;  /* 0x0000000507077290 */ /* 0x000fe4000fffe03f */
[----:B------:R-:W5:Y:S01]  /*c230*/  LD.E.128 R56, desc[UR60][R48.64] ;  /* 0x0000003c30387980 */ /* 0x000f62000c101d00 */
[----:B------:R-:W-:Y:S01]  /*c240*/  ULDC.64 UR8, c[0x0][0xad8] ;  /* 0x0002b60000087ab9 */ /* 0x000fe20000000a00 */
[----:B0-----:R-:W-:Y:S02]  /*c250*/  @P1 SHF.R.U32.HI R0, RZ, R69, R2 ;  /* 0x00000045ff001219 */ /* 0x001fe40000011602 */
[----:B------:R-:W5:Y:S02]  /*c260*/  LD.E.128 R80, desc[UR60][R36.64] ;  /* 0x0000003c24507980 */ /* 0x000f64000c101d00 */
[--C-:B------:R-:W-:Y:S01]  /*c270*/  SHF.R.S32.HI R3, RZ, 0x1f, R0.reuse ;  /* 0x0000001fff037819 */ /* 0x100fe20000011400 */
[----:B------:R-:W-:Y:S01]  /*c280*/  IMAD.MOV R21, RZ, RZ, -R0 ;  /* 0x000000ffff157224 */ /* 0x000fe200078e0a00 */
[----:B------:R-:W5:Y:S03]  /*c290*/  LD.E.128 R76, desc[UR60][R42.64] ;  /* 0x0000003c2a4c7980 */ /* 0x000f66000c101d00 */
[----:B---3--:R-:W-:Y:S01]  /*c2a0*/  IMAD R3, R3, R30, RZ ;  /* 0x0000001e03037224 */ /* 0x008fe200078e02ff */
[----:B------:R0:W5:Y:S01]  /*c2b0*/  LD.E.128 R64, desc[UR60][R32.64] ;  /* 0x0000003c20407980 */ /* 0x000162000c101d00 */
[----:B------:R-:W-:-:S02]  /*c2c0*/  IMAD R21, R86, R21, R20 ;  /* 0x0000001556157224 */ /* 0x000fc400078e0214 */
[C---:B-1----:R-:W-:Y:S01]  /*c2d0*/  IMAD R29, R0.reuse, R31, R3 ;  /* 0x0000001f001d7224 */ /* 0x042fe200078e0203 */
[----:B------:R1:W5:Y:S01]  /*c2e0*/  LD.E.128 R48, desc[UR60][R46.64] ;  /* 0x0000003c2e307980 */ /* 0x000362000c101d00 */
[----:B------:R-:W-:Y:S01]  /*c2f0*/  IMAD.WIDE.U32 R2, R0, R30, UR6 ;  /* 0x0000000600027e25 */ /* 0x000fe2000f8e001e */
[----:B------:R-:W-:Y:S01]  /*c300*/  SHF.R.S32.HI R0, RZ, 0x1f, R21 ;  /* 0x0000001fff007819 */ /* 0x000fe20000011415 */
[----:B------:R-:W-:Y:S01]  /*c310*/  @!PT LDS RZ, [RZ] ;  /* 0x00000000fffff984 */ /* 0x000fe20000000800 */
[----:B------:R-:W-:Y:S01]  /*c320*/  @!PT LDS RZ, [RZ] ;  /* 0x00000000fffff984 */ /* 0x000fe20000000800 */
[----:B------:R-:W-:Y:S01]  /*c330*/  @!PT LDS RZ, [RZ] ;  /* 0x00000000fffff984 */ /* 0x000fe20000000800 */
[----:B------:R-:W-:Y:S01]  /*c340*/  @!PT LDS RZ, [RZ] ;  /* 0x00000000fffff984 */ /* 0x000fe20000000800 */
[----:B------:R2:W-:Y:S06]  /*c350*/  MEMBAR.ALL.CTA ;  /* 0x0000000000007992 */ /* 0x0005ec0000008000 */
[----:B--2---:R-:W2:Y:S01]  /*c360*/  FENCE.VIEW.ASYNC.S ;  /* 0x00000000000073c6 */ /* 0x004ea20000000000 */
[----:B------:R-:W-:-:S02]  /*c370*/  IMAD.IADD R3, R3, 0x1, R29 ;  /* 0x0000000103037824 */ /* 0x000fc400078e021d */
[----:B------:R-:W-:Y:S02]  /*c380*/  IMAD R0, R0, UR8, RZ ;  /* 0x0000000800007c24 */ /* 0x000fe4000f8e02ff */
[----:B0-----:R-:W-:Y:S01]  /*c390*/  IMAD R33, R70, 0x80, R209 ;  /* 0x0000008046217824 */ /* 0x001fe200078e02d1 */
[----:B------:R-:W-:Y:S01]  /*c3a0*/  ULDC UR5, c[0x0][0xc] ;  /* 0x0000030000057ab9 */ /* 0x000fe20000000800 */
[C---:B------:R-:W-:Y:S02]  /*c3b0*/  IMAD R29, R21.reuse, UR9, R0 ;  /* 0x00000009151d7c24 */ /* 0x040fe4000f8e0200 */
[----:B------:R-:W-:Y:S01]  /*c3c0*/  IMAD.WIDE.U32 R2, R21, UR8, R2 ;  /* 0x0000000815027c25 */ /* 0x000fe2000f8e0002 */
[----:B------:R-:W-:Y:S01]  /*c3d0*/  ISETP.GE.AND P2, PT, R33, R68, PT ;  /* 0x000000442100720c */ /* 0x000fe20003f46270 */
[----:B------:R-:W-:Y:S01]  /*c3e0*/  UMOV UR6, 0x1 ;  /* 0x0000000100067882 */ /* 0x000fe20000000000 */
[----:B------:R-:W-:Y:S01]  /*c3f0*/  UIADD3 UR13, UR5, UR13, URZ ;  /* 0x0000000d050d7290 */ /* 0x000fe2000fffe03f */
[----:B------:R-:W-:Y:S01]  /*c400*/  IMAD.IADD R29, R3, 0x1, R29 ;  /* 0x00000001031d7824 */ /* 0x000fe200078e021d */
[----:B------:R-:W-:Y:S01]  /*c410*/  UPRMT UR5, URZ, 0x654, UR4 ;  /* 0x000006543f057896 */ /* 0x000fe20008000004 */
[----:B------:R-:W-:Y:S01]  /*c420*/  LEA R0, P1, R2, UR10, 0x1 ;  /* 0x0000000a02007c11 */ /* 0x000fe2000f8208ff */
[----:B------:R-:W-:-:S02]  /*c430*/  UPRMT UR4, UR6, 0x654, UR4 ;  /* 0x0000065406047896 */ /* 0x000fc40008000004 */
[----:B------:R-:W-:Y:S01]  /*c440*/  UISETP.NE.AND UP0, UPT, UR36, 0x2, UPT ;  /* 0x000000022400788c */ /* 0x000fe2000bf05270 */
[C---:B------:R-:W-:Y:S01]  /*c450*/  VIADD R21, R33.reuse, 0x20 ;  /* 0x0000002021157836 */ /* 0x040fe20000000000 */
[----:B------:R-:W-:Y:S02]  /*c460*/  LEA.HI.X R32, R2, UR11, R29, 0x1, P1 ;  /* 0x0000000b02207c11 */ /* 0x000fe400088f0c1d */
[----:B------:R-:W-:Y:S01]  /*c470*/  USEL UR6, URZ, 0x1, UP0 ;  /* 0x000000013f067887 */ /* 0x000fe20008000000 */
[----:B------:R-:W-:Y:S01]  /*c480*/  VIADD R3, R33, 0x40 ;  /* 0x0000004021037836 */ /* 0x000fe20000000000 */
[-C--:B------:R-:W-:Y:S01]  /*c490*/  ISETP.GE.AND P0, PT, R21, R68.reuse, PT ;  /* 0x000000441500720c */ /* 0x080fe20003f06270 */
[----:B--2---:R-:W-:Y:S01]  /*c4a0*/  SYNCS.ARRIVE.TRANS64.RED.A1T0 RZ, [UR5], RZ ;  /* 0x000000ffffff79a7 */ /* 0x004fe20008100405 */
[----:B------:R-:W-:Y:S01]  /*c4b0*/  IMAD.U32 R207, RZ, RZ, UR13 ;  /* 0x0000000dffcf7e24 */ /* 0x000fe2000f8e00ff */
[----:B------:R-:W-:Y:S01]  /*c4c0*/  USEL UR36, UR36, URZ, UP0 ;  /* 0x0000003f24247287 */ /* 0x000fe20008000000 */
[----:B------:R1:W0:Y:S01]  /*c4d0*/  SHFL.IDX PT, R20, R0, RZ, 0x181f ;  /* 0x00181fff00147589 */ /* 0x00022200000e0000 */
[----:B------:R-:W-:Y:S01]  /*c4e0*/  ULOP3.LUT UR39, UR39, UR6, URZ, 0x3c, !UPT ;  /* 0x0000000627277292 */ /* 0x000fe2000f8e3c3f */
[----:B------:R-:W-:Y:S02]  /*c4f0*/  BSSY B0, `(.L_x_212) ;  /* 0x0000011000007945 */ /* 0x000fe40003800000 */
[----:B------:R1:W2:Y:S01]  /*c500*/  SHFL.IDX PT, R21, R32, RZ, 0x181f ;  /* 0x00181fff20157589 */ /* 0x0002a200000e0000 */
[----:B------:R-:W-:Y:S01]  /*c510*/  SYNCS.ARRIVE.TRANS64.RED.A1T0 RZ, [UR4], RZ ;  /* 0x000000ffffff79a7 */ /* 0x000fe20008100404 */
[----:B------:R-:W-:Y:S01]  /*c520*/  ISETP.GE.AND P1, PT, R3, R68, PT ;  /* 0x000000440300720c */ /* 0x000fe20003f26270 */
[----:B------:R-:W-:-:S12]  /*c530*/  @P2 BRA `(.L_x_213) ;  /* 0x0000000000302947 */ /* 0x000fd80003800000 */
[----:B------:R-:W-:Y:S02]  /*c540*/  ULDC UR4, c[0x0][0xac8] ;  /* 0x0002b20000047ab9 */ /* 0x000fe40000000800 */
[----:B------:R-:W-:Y:S02]  /*c550*/  ISETP.GE.AND P3, PT, R205, UR4, PT ;  /* 0x00000004cd007c0c */ /* 0x000fe4000bf66270 */
[----:B------:R-:W-:Y:S02]  /*c560*/  ISETP.GE.AND P4, PT, R204, UR4, PT ;  /* 0x00000004cc007c0c */ /* 0x000fe4000bf86270 */
[----:B------:R-:W-:-:S09]  /*c570*/  ISETP.GE.AND P2, PT, R23, UR4, PT ;  /* 0x0000000417007c0c */ /* 0x000fd2000bf46270 */
[-C--:B0-----:R-:W-:Y:S02]  /*c580*/  @!P3 LEA R28, P5, R205, R20.reuse, 0x1 ;  /* 0x00000014cd1cb211 */ /* 0x081fe400078a08ff */
[C---:B------:R-:W-:Y:S02]  /*c590*/  @!P4 LEA R30, P6, R204.reuse, R20, 0x1 ;  /* 0x00000014cc1ec211 */ /* 0x040fe400078c08ff */
[----:B--2---:R-:W-:Y:S01]  /*c5a0*/  @!P2 IMAD.WIDE R2, R23, 0x2, R20 ;  /* 0x000000021702a825 */ /* 0x004fe200078e0214 */
[-C--:B------:R-:W-:Y:S02]  /*c5b0*/  @!P3 LEA.HI.X R29, R205, R21.reuse, R220, 0x1, P5 ;  /* 0x00000015cd1db211 */ /* 0x080fe400028f0cdc */
[----:B------:R-:W-:Y:S02]  /*c5c0*/  @!P4 LEA.HI.X R31, R204, R21, R219, 0x1, P6 ;  /* 0x00000015cc1fc211 */ /* 0x000fe400030f0cdb */
[----:B-----5:R3:W-:Y:S04]  /*c5d0*/  @!P2 ST.E.128 desc[UR60][R2.64], R56 ;  /* 0x000000380200a985 */ /* 0x0207e8000c101d3c */
[----:B------:R3:W-:Y:S04]  /*c5e0*/  @!P3 ST.E.128 desc[UR60][R28.64], R72 ;  /* 0x000000481c00b985 */ /* 0x0007e8000c101d3c */
[----:B------:R3:W-:Y:S02]  /*c5f0*/  @!P4 ST.E.128 desc[UR60][R30.64], R80 ;  /* 0x000000501e00c985 */ /* 0x0007e4000c101d3c */
.L_x_213:
[----:B------:R-:W-:Y:S05]  /*c600*/  BSYNC B0 ;  /* 0x0000000000007941 */ /* 0x000fea0003800000 */
.L_x_212:
[----:B--2---:R2:W4:Y:S01]  /*c610*/  SHFL.IDX PT, R21, R32, 0x1, 0x181f ;  /* 0x00381f0020157f89 */ /* 0x00452200000e0000 */
[----:B------:R-:W-:Y:S03]  /*c620*/  BSSY B0, `(.L_x_214) ;  /* 0x000000f000007945 */ /* 0x000fe60003800000 */
[----:B0-----:R2:W0:Y:S01]  /*c630*/  SHFL.IDX PT, R20, R0, 0x1, 0x181f ;  /* 0x00381f0000147f89 */ /* 0x00142200000e0000 */
[----:B------:R-:W-:Y:S05]  /*c640*/  @P0 BRA `(.L_x_215) ;  /* 0x0000000000300947 */ /* 0x000fea0003800000 */
[----:B------:R-:W-:Y:S02]  /*c650*/  ULDC UR4, c[0x0][0xac8] ;  /* 0x0002b20000047ab9 */ /* 0x000fe40000000800 */
[----:B------:R-:W-:Y:S02]  /*c660*/  ISETP.GE.AND P4, PT, R205, UR4, PT ;  /* 0x00000004cd007c0c */ /* 0x000fe4000bf86270 */
[----:B------:R-:W-:Y:S02]  /*c670*/  ISETP.GE.AND P5, PT, R204, UR4, PT ;  /* 0x00000004cc007c0c */ /* 0x000fe4000bfa6270 */
[----:B------:R-:W-:-:S09]  /*c680*/  ISETP.GE.AND P3, PT, R23, UR4, PT ;  /* 0x0000000417007c0c */ /* 0x000fd2000bf66270 */
[-C--:B0--3--:R-:W-:Y:S02]  /*c690*/  @!P4 LEA R28, P0, R205, R20.reuse, 0x1 ;  /* 0x00000014cd1cc211 */ /* 0x089fe400078008ff */
[C---:B------:R-:W-:Y:S02]  /*c6a0*/  @!P5 LEA R30, P2, R204.reuse, R20, 0x1 ;  /* 0x00000014cc1ed211 */ /* 0x040fe400078408ff */
[----:B----4-:R-:W-:Y:S01]  /*c6b0*/  @!P3 IMAD.WIDE R2, R23, 0x2, R20 ;  /* 0x000000021702b825 */ /* 0x010fe200078e0214 */
[-C--:B------:R-:W-:Y:S02]  /*c6c0*/  @!P4 LEA.HI.X R29, R205, R21.reuse, R220, 0x1, P0 ;  /* 0x00000015cd1dc211 */ /* 0x080fe400000f0cdc */
[----:B------:R-:W-:Y:S02]  /*c6d0*/  @!P5 LEA.HI.X R31, R204, R21, R219, 0x1, P2 ;  /* 0x00000015cc1fd211 */ /* 0x000fe400010f0cdb */
[----:B-----5:R0:W-:Y:S04]  /*c6e0*/  @!P3 ST.E.128 desc[UR60][R2.64], R24 ;  /* 0x000000180200b985 */ /* 0x0201e8000c101d3c */
[----:B------:R0:W-:Y:S04]  /*c6f0*/  @!P4 ST.E.128 desc[UR60][R28.64], R60 ;  /* 0x0000003c1c00c985 */ /* 0x0001e8000c101d3c */
[----:B------:R0:W-:Y:S02]  /*c700*/  @!P5 ST.E.128 desc[UR60][R30.64], R76 ;  /* 0x0000004c1e00d985 */ /* 0x0001e4000c101d3c */
.L_x_215:
[----:B------:R-:W-:Y:S05]  /*c710*/  BSYNC B0 ;  /* 0x0000000000007941 */ /* 0x000fea0003800000 */
.L_x_214:
[----:B----4-:R4:W1:Y:S01]  /*c720*/  SHFL.IDX PT, R21, R32, 0x2, 0x181f ;  /* 0x00581f0020157f89 */ /* 0x01086200000e0000 */
[----:B------:R-:W-:Y:S03]  /*c730*/  BSSY B0, `(.L_x_216) ;  /* 0x000000f000007945 */ /* 0x000fe60003800000 */
[----:B0-----:R4:W0:Y:S01]  /*c740*/  SHFL.IDX PT, R20, R0, 0x2, 0x181f ;  /* 0x00581f0000147f89 */ /* 0x00182200000e0000 */
[----:B------:R-:W-:Y:S05]  /*c750*/  @P1 BRA `(.L_x_217) ;  /* 0x0000000000301947 */ /* 0x000fea0003800000 */
[----:B------:R-:W-:Y:S02]  /*c760*/  ULDC UR4, c[0x0][0xac8] ;  /* 0x0002b20000047ab9 */ /* 0x000fe40000000800 */
[----:B------:R-:W-:Y:S02]  /*c770*/  ISETP.GE.AND P3, PT, R205, UR4, PT ;  /* 0x00000004cd007c0c */ /* 0x000fe4000bf66270 */
[----:B------:R-:W-:Y:S02]  /*c780*/  ISETP.GE.AND P4, PT, R204, UR4, PT ;  /* 0x00000004cc007c0c */ /* 0x000fe4000bf86270 */
[----:B------:R-:W-:-:S09]  /*c790*/  ISETP.GE.AND P2, PT, R23, UR4, PT ;  /* 0x0000000417007c0c */ /* 0x000fd2000bf46270 */
[-C--:B0----5:R-:W-:Y:S02]  /*c7a0*/  @!P3 LEA R24, P0, R205, R20.reuse, 0x1 ;  /* 0x00000014cd18b211 */ /* 0x0a1fe400078008ff */
[C---:B------:R-:W-:Y:S02]  /*c7b0*/  @!P4 LEA R26, P1, R204.reuse, R20, 0x1 ;  /* 0x00000014cc1ac211 */ /* 0x040fe400078208ff */
[----:B-1-3--:R-:W-:Y:S01]  /*c7c0*/  @!P2 IMAD.WIDE R2, R23, 0x2, R20 ;  /* 0x000000021702a825 */ /* 0x00afe200078e0214 */
[-C--:B------:R-:W-:Y:S02]  /*c7d0*/  @!P3 LEA.HI.X R25, R205, R21.reuse, R220, 0x1, P0 ;  /* 0x00000015cd19b211 */ /* 0x080fe400000f0cdc */
[----:B------:R-:W-:Y:S02]  /*c7e0*/  @!P4 LEA.HI.X R27, R204, R21, R219, 0x1, P1 ;  /* 0x00000015cc1bc211 */ /* 0x000fe400008f0cdb */
[----:B------:R0:W-:Y:S04]  /*c7f0*/  @!P2 ST.E.128 desc[UR60][R2.64], R8 ;  /* 0x000000080200a985 */ /* 0x0001e8000c101d3c */
[----:B------:R0:W-:Y:S04]  /*c800*/  @!P3 ST.E.128 desc[UR60][R24.64], R52 ;  /* 0x000000341800b985 */ /* 0x0001e8000c101d3c */
[----:B------:R0:W-:Y:S02]  /*c810*/  @!P4 ST.E.128 desc[UR60][R26.64], R64 ;  /* 0x000000401a00c985 */ /* 0x0001e4000c101d3c */
.L_x_217:
[----:B------:R-:W-:Y:S05]  /*c820*/  BSYNC B0 ;  /* 0x0000000000007941 */ /* 0x000fea0003800000 */
.L_x_216:
[----:B0--3--:R-:W-:Y:S01]  /*c830*/  VIADD R3, R33, 0x60 ;  /* 0x0000006021037836 */ /* 0x009fe20000000000 */
[----:B-----5:R0:W3:Y:S01]  /*c840*/  SHFL.IDX PT, R9, R32, 0x3, 0x181f ;  /* 0x00781f0020097f89 */ /* 0x0200e200000e0000 */
[----:B------:R-:W-:Y:S01]  /*c850*/  BSSY B0, `(.L_x_218) ;  /* 0x0000011000007945 */ /* 0x000fe20003800000 */
[----:B------:R-:W-:Y:S02]  /*c860*/  VIADD R208, R208, 0x1 ;  /* 0x00000001d0d07836 */ /* 0x000fe40000000000 */
[----:B------:R-:W-:Y:S01]  /*c870*/  ISETP.GE.AND P0, PT, R3, R68, PT ;  /* 0x000000440300720c */ /* 0x000fe20003f06270 */
[----:B------:R0:W0:-:S12]  /*c880*/  SHFL.IDX PT, R8, R0, 0x3, 0x181f ;  /* 0x00781f0000087f89 */ /* 0x00001800000e0000 */
[----:B------:R-:W-:Y:S05]  /*c890*/  @P0 BRA `(.L_x_219) ;  /* 0x0000000000300947 */ /* 0x000fea0003800000 */
[----:B------:R-:W-:Y:S02]  /*c8a0*/  ULDC UR4, c[0x0][0xac8] ;  /* 0x0002b20000047ab9 */ /* 0x000fe40000000800 */
[----:B------:R-:W-:Y:S02]  /*c8b0*/  ISETP.GE.AND P3, PT, R205, UR4, PT ;  /* 0x00000004cd007c0c */ /* 0x000fe4000bf66270 */
[----:B------:R-:W-:Y:S02]  /*c8c0*/  ISETP.GE.AND P4, PT, R204, UR4, PT ;  /* 0x00000004cc007c0c */ /* 0x000fe4000bf86270 */
[----:B------:R-:W-:-:S09]  /*c8d0*/  ISETP.GE.AND P2, PT, R23, UR4, PT ;  /* 0x0000000417007c0c */ /* 0x000fd2000bf46270 */
[-C--:B0-----:R-:W-:Y:S02]  /*c8e0*/  @!P3 LEA R10, P0, R205, R8.reuse, 0x1 ;  /* 0x00000008cd0ab211 */ /* 0x081fe400078008ff */
[C---:B------:R-:W-:Y:S02]  /*c8f0*/  @!P4 LEA R20, P1, R204.reuse, R8, 0x1 ;  /* 0x00000008cc14c211 */ /* 0x040fe400078208ff */
[----:B---3--:R-:W-:Y:S01]  /*c900*/  @!P2 IMAD.WIDE R2, R23, 0x2, R8 ;  /* 0x000000021702a825 */ /* 0x008fe200078e0208 */
[-C--:B------:R-:W-:Y:S02]  /*c910*/  @!P3 LEA.HI.X R11, R205, R9.reuse, R220, 0x1, P0 ;  /* 0x00000009cd0bb211 */ /* 0x080fe400000f0cdc */
[----:B-1----:R-:W-:Y:S02]  /*c920*/  @!P4 LEA.HI.X R21, R204, R9, R219, 0x1, P1 ;  /* 0x00000009cc15c211 */ /* 0x002fe400008f0cdb */
[----:B------:R0:W-:Y:S04]  /*c930*/  @!P2 ST.E.128 desc[UR60][R2.64], R4 ;  /* 0x000000040200a985 */ /* 0x0001e8000c101d3c */
[----:B------:R0:W-:Y:S04]  /*c940*/  @!P3 ST.E.128 desc[UR60][R10.64], R12 ;  /* 0x0000000c0a00b985 */ /* 0x0001e8000c101d3c */
[----:B------:R0:W-:Y:S02]  /*c950*/  @!P4 ST.E.128 desc[UR60][R20.64], R48 ;  /* 0x000000301400c985 */ /* 0x0001e4000c101d3c */
.L_x_219:
[----:B------:R-:W-:Y:S05]  /*c960*/  BSYNC B0 ;  /* 0x0000000000007941 */ /* 0x000fea0003800000 */
.L_x_218:
[----:B012-4-:R-:W0:Y:S01]  /*c970*/  LDC R0, c[0x0][0xc34] ;  /* 0x00030d00ff007b82 */ /* 0x017e220000000800 */
[----:B------:R-:W-:-:S13]  /*c980*/  R2UR UR4, R207 ;  /* 0x00000000cf0472ca */ /* 0x000fda00000e0000 */
[----:B0-----:R-:W-:-:S13]  /*c990*/  ISETP.LE.AND P0, PT, R0, UR4, PT ;  /* 0x0000000400007c0c */ /* 0x001fda000bf03270 */
[----:B------:R-:W-:Y:S05]  /*c9a0*/  @!P0 BRA `(.L_x_220) ;  /* 0xffffff48003c8947 */ /* 0x000fea000383ffff */
[----:B------:R-:W-:Y:S05]  /*c9b0*/  EXIT ;  /* 0x000000000000794d */ /* 0x000fea0003800000 */
.L_x_186:
[----:B------:R-:W-:-:S08]  /*c9c0*/  NOP ;  /* 0x0000000000007918 */ /* 0x000fd00000000000 */
[----:B0-----:R-:W0:-:S00]  /*c9d0*/  USETMAXREG.DEALLOC.CTAPOOL 0x18 ;  /* 0x00000018000079c8 */ /* 0x001e0000080e0500 */
[----:B------:R-:W1:Y:S01]  /*c9e0*/  S2UR UR4, SR_CTAID.X ;  /* 0x00000000000479c3 */ /* 0x000e620000002500 */
[----:B0-----:R-:W-:Y:S02]  /*c9f0*/  IMAD.MOV.U32 R2, RZ, RZ, 0x1 ;  /* 0x00000001ff027424 */ /* 0x001fe400078e00ff */
[----:B------:R-:W-:-:S05]  /*ca00*/  IMAD.MOV.U32 R19, RZ, RZ, RZ ;  /* 0x000000ffff137224 */ /* 0x000fca00078e00ff */
[----:B------:R-:W1:Y:S02]  /*ca10*/  LDC R3, c[0x0][0xc34] ;  /* 0x00030d00ff037b82 */ /* 0x000e640000000800 */
[----:B-1----:R-:W-:Y:S01]  /*ca20*/  ISETP.LE.AND P0, PT, R3, UR4, PT ;  /* 0x0000000403007c0c */ /* 0x002fe2000bf03270 */
[----:B------:R-:W-:-:S05]  /*ca30*/  IMAD.MOV.U32 R3, RZ, RZ, 0x1 ;  /* 0x00000001ff037424 */ /* 0x000fca00078e00ff */
[----:B------:R0:W-:Y:S07]  /*ca40*/  STL [R1], R3 ;  /* 0x0000000301007387 */ /* 0x0001ee0000100800 */
[----:B------:R-:W-:Y:S05]  /*ca50*/  @P0 BRA `(.L_x_221) ;  /* 0x0000004800280947 */ /* 0x000fea0003800000 */
[----:B------:R-:W2:Y:S01]  /*ca60*/  LDL R5, [R1+0x2c] ;  /* 0x00002c0001057983 */ /* 0x000ea20000100800 */
[----:B------:R-:W1:Y:S01]  /*ca70*/  S2UR UR4, SR_CgaCtaId ;  /* 0x00000000000479c3 */ /* 0x000e620000008800 */
[C---:B------:R-:W-:Y:S01]  /*ca80*/  IMAD.SHL.U32 R2, R0.reuse, 0x8, RZ ;  /* 0x0000000800027824 */ /* 0x040fe200078e00ff */
[C---:B------:R-:W-:Y:S01]  /*ca90*/  LOP3.LUT R6, R0.reuse, 0x7f, RZ, 0xc0, !PT ;  /* 0x0000007f00067812 */ /* 0x040fe200078ec0ff */
[----:B------:R-:W-:Y:S01]  /*caa0*/  UMOV UR36, 0x400 ;  /* 0x0000040000247882 */ /* 0x000fe20000000000 */
[----:B------:R-:W-:Y:S01]  /*cab0*/  LOP3.LUT P0, RZ, R0, 0x1f, RZ, 0xc0, !PT ;  /* 0x0000001f00ff7812 */ /* 0x000fe2000780c0ff */
[----:B------:R-:W-:Y:S01]  /*cac0*/  IMAD.MOV.U32 R19, RZ, RZ, RZ ;  /* 0x000000ffff137224 */ /* 0x000fe200078e00ff */
[----:B0-----:R-:W-:Y:S01]  /*cad0*/  LOP3.LUT R3, R2, 0x1f8, RZ, 0xc0, !PT ;  /* 0x000001f802037812 */ /* 0x001fe200078ec0ff */
[----:B------:R-:W-:Y:S01]  /*cae0*/  ULDC.64 UR38, c[0x0][0x198] ;  /* 0x0000660000267ab9 */ /* 0x000fe20000000a00 */
[----:B------:R-:W0:Y:S01]  /*caf0*/  S2UR UR5, SR_CTAID.X ;  /* 0x00000000000579c3 */ /* 0x000e220000002500 */
[C---:B------:R-:W-:Y:S01]  /*cb00*/  ISETP.NE.AND P1, PT, R6.reuse, RZ, PT ;  /* 0x000000ff0600720c */ /* 0x040fe20003f25270 */
[----:B------:R-:W-:Y:S01]  /*cb10*/  ULDC UR37, c[0x0][0xc] ;  /* 0x0000030000257ab9 */ /* 0x000fe20000000800 */
[----:B------:R-:W-:Y:S01]  /*cb20*/  LOP3.LUT R4, R3, 0x38, R0, 0x78, !PT ;  /* 0x0000003803047812 */ /* 0x000fe200078e7800 */
[C---:B------:R-:W-:Y:S01]  /*cb30*/  IMAD.SHL.U32 R3, R6.reuse, 0x8, RZ ;  /* 0x0000000806037824 */ /* 0x040fe200078e00ff */
[----:B------:R-:W-:Y:S01]  /*cb40*/  ISETP.NE.OR P0, PT, R6, RZ, !P0 ;  /* 0x000000ff0600720c */ /* 0x000fe20004705670 */
[----:B------:R-:W-:Y:S01]  /*cb50*/  IMAD.SHL.U32 R0, R0, 0x10, RZ ;  /* 0x0000001000007824 */ /* 0x000fe200078e00ff */
[----:B------:R-:W-:-:S02]  /*cb60*/  LOP3.LUT R18, R18, 0xfffffffe, RZ, 0xc0, !PT ;  /* 0xfffffffe12127812 */ /* 0x000fc400078ec0ff */
[----:B------:R-:W-:Y:S02]  /*cb70*/  LOP3.LUT R3, R4, 0x200, R3, 0xf8, !PT ;  /* 0x0000020004037812 */ /* 0x000fe400078ef803 */
[----:B------:R-:W-:Y:S02]  /*cb80*/  SHF.R.U32.HI R4, RZ, 0x3, R6 ;  /* 0x00000003ff047819 */ /* 0x000fe40000011606 */
[----:B------:R-:W-:Y:S02]  /*cb90*/  LOP3.LUT R2, R2, 0x38, RZ, 0xc0, !PT ;  /* 0x0000003802027812 */ /* 0x000fe400078ec0ff */
[----:B------:R-:W-:Y:S01]  /*cba0*/  LOP3.LUT R6, R4, 0x70, R0, 0xf8, !PT ;  /* 0x0000007004067812 */ /* 0x000fe200078ef800 */
[----:B-1----:R-:W-:Y:S01]  /*cbb0*/  ULEA UR36, UR4, UR36, 0x18 ;  /* 0x0000002404247291 */ /* 0x002fe2000f8ec03f */
[----:B------:R-:W-:-:S04]  /*cbc0*/  @P1 LOP3.LUT R18, R18, 0x1, RZ, 0xfc, !PT ;  /* 0x0000000112121812 */ /* 0x000fc800078efcff */
[----:B------:R-:W-:Y:S02]  /*cbd0*/  LOP3.LUT R18, R18, 0xfffffffd, RZ, 0xc0, !PT ;  /* 0xfffffffd12127812 */ /* 0x000fe400078ec0ff */
[----:B------:R-:W-:Y:S01]  /*cbe0*/  LEA R4, R3, UR36, 0x1 ;  /* 0x0000002403047c11 */ /* 0x000fe2000f8e08ff */
[----:B0-----:R-:W-:Y:S01]  /*cbf0*/  IMAD.U32 R0, RZ, RZ, UR5 ;  /* 0x00000005ff007e24 */ /* 0x001fe2000f8e00ff */
[----:B------:R-:W-:-:S03]  /*cc00*/  @P0 LOP3.LUT R18, R18, 0x2, RZ, 0xfc, !PT ;  /* 0x0000000212120812 */ /* 0x000fc600078efcff */
[----:B------:R-:W-:Y:S04]  /*cc10*/  STL [R1+0x10], R4 ;  /* 0x0000100401007387 */ /* 0x000fe80000100800 */
[----:B------:R0:W-:Y:S02]  /*cc20*/  STL [R1+0x28], R0 ;  /* 0x0000280001007387 */ /* 0x0001e40000100800 */
[----:B0-----:R-:W-:Y:S01]  /*cc30*/  IMAD.MOV.U32 R0, RZ, RZ, 0x1 ;  /* 0x00000001ff007424 */ /* 0x001fe200078e00ff */
[----:B--2---:R-:W-:-:S05]  /*cc40*/  LOP3.LUT R3, R5, 0x2, RZ, 0xfc, !PT ;  /* 0x0000000205037812 */ /* 0x004fca00078efcff */
[----:B------:R0:W-:Y:S04]  /*cc50*/  STL [R1+0x18], R3 ;  /* 0x0000180301007387 */ /* 0x0001e80000100800 */
[----:B------:R-:W-:Y:S04]  /*cc60*/  STL [R1+0x34], RZ ;  /* 0x000034ff01007387 */ /* 0x000fe80000100800 */
[----:B------:R1:W-:Y:S01]  /*cc70*/  STL [R1], R0 ;  /* 0x0000000001007387 */ /* 0x0003e20000100800 */
[C---:B0-----:R-:W-:Y:S02]  /*cc80*/  LOP3.LUT R3, R2.reuse, 0x40, RZ, 0xfc, !PT ;  /* 0x0000004002037812 */ /* 0x041fe400078efcff */
[----:B-1----:R-:W-:-:S07]  /*cc90*/  LOP3.LUT R0, R2, 0x80, RZ, 0xfc, !PT ;  /* 0x0000008002007812 */ /* 0x002fce00078efcff */
.L_x_309:
[----:B------:R-:W2:Y:S01]  /*cca0*/  LDL R2, [R1+0x28] ;  /* 0x0000280001027983 */ /* 0x000ea20000100800 */
[----:B0-----:R-:W0:Y:S01]  /*ccb0*/  LDC R0, c[0x0][0xc38] ;  /* 0x00030e00ff007b82 */ /* 0x001e220000000800 */
[----:B------:R-:W-:Y:S05]  /*ccc0*/  YIELD ;  /* 0x0000000000007946 */ /* 0x000fea0003800000 */
[----:B------:R-:W-:Y:S02]  /*ccd0*/  ULDC.64 UR4, c[0x0][0x418] ;  /* 0x0001060000047ab9 */ /* 0x000fe40000000a00 */
[----:B------:R-:W1:Y:S01]  /*cce0*/  LDC R16, c[0x0][0xc44] ;  /* 0x00031100ff107b82 */ /* 0x000e620000000800 */
[----:B------:R-:W-:-:S03]  /*ccf0*/  UISETP.NE.U32.AND UP0, UPT, UR4, URZ, UPT ;  /* 0x0000003f0400728c */ /* 0x000fc6000bf05070 */
[----:B------:R-:W-:Y:S01]  /*cd00*/  ULDC UR4, c[0x0][0x424] ;  /* 0x0001090000047ab9 */ /* 0x000fe20000000800 */
[----:B------:R-:W-:-:S04]  /*cd10*/  UISETP.NE.AND.EX UP0, UPT, UR5, URZ, UPT, UP0 ;  /* 0x0000003f0500728c */ /* 0x000fc8000bf05300 */
[----:B------:R-:W-:Y:S01]  /*cd20*/  USEL UR4, UR4, 0x1, UP0 ;  /* 0x0000000104047887 */ /* 0x000fe20008000000 */
[----:B0-----:R-:W-:Y:S02]  /*cd30*/  ISETP.NE.AND P0, PT, R0, 0x1, PT ;  /* 0x000000010000780c */ /* 0x001fe40003f05270 */
[----:B-1----:R-:W-:-:S11]  /*cd40*/  ISETP.NE.AND P1, PT, R16, 0x1, PT ;  /* 0x000000011000780c */ /* 0x002fd60003f25270 */
[----:B------:R-:W2:Y:S08]  /*cd50*/  @P0 LDC R0, c[0x0][0xc3c] ;  /* 0x00030f00ff000b82 */ /* 0x000eb00000000800 */
[----:B------:R-:W0:Y:S01]  /*cd60*/  @P0 LDC R3, c[0x0][0xc40] ;  /* 0x00031000ff030b82 */ /* 0x000e220000000800 */
[----:B--2---:R-:W-:-:S04]  /*cd70*/  @P0 IMAD.HI.U32 R0, R2, R0, RZ ;  /* 0x0000000002000227 */ /* 0x004fc800078e00ff */
[----:B------:R-:W-:Y:S01]  /*cd80*/  IMAD.MOV.U32 R4, RZ, RZ, R2 ;  /* 0x000000ffff047224 */ /* 0x000fe200078e0002 */
[----:B0-----:R-:W-:Y:S02]  /*cd90*/  @P0 SHF.R.U32.HI R4, RZ, R3, R0 ;  /* 0x00000003ff040219 */ /* 0x001fe40000011600 */
[----:B------:R-:W0:Y:S03]  /*cda0*/  @P1 LDC.64 R2, c[0x0][0xc48] ;  /* 0x00031200ff021b82 */ /* 0x000e260000000a00 */
[----:B------:R-:W-:Y:S01]  /*cdb0*/  IMAD.MOV.U32 R5, RZ, RZ, R4 ;  /* 0x000000ffff057224 */ /* 0x000fe200078e0004 */
[----:B------:R1:W-:Y:S04]  /*cdc0*/  STL [R1+0x1c], R4 ;  /* 0x00001c0401007387 */ /* 0x0003e80000100800 */
[----:B------:R-:W2:Y:S01]  /*cdd0*/  LDC R0, c[0x0][0x2f0] ;  /* 0x0000bc00ff007b82 */ /* 0x000ea20000000800 */
[----:B0-----:R-:W-:-:S05]  /*cde0*/  @P1 IMAD.HI.U32 R2, R4, R2, RZ ;  /* 0x0000000204021227 */ /* 0x001fca00078e00ff */
[----:B------:R-:W-:Y:S01]  /*cdf0*/  @P1 SHF.R.U32.HI R5, RZ, R3, R2 ;  /* 0x00000003ff051219 */ /* 0x000fe20000011602 */
[----:B------:R-:W-:Y:S02]  /*ce00*/  IMAD.MOV.U32 R2, RZ, RZ, RZ ;  /* 0x000000ffff027224 */ /* 0x000fe400078e00ff */
[----:B--2---:R-:W-:Y:S01]  /*ce10*/  IMAD R6, R0, UR4, RZ ;  /* 0x0000000400067c24 */ /* 0x004fe2000f8e02ff */
[----:B------:R-:W-:Y:S01]  /*ce20*/  UIADD3 UR4, UR36, 0x21400, URZ ;  /* 0x0002140024047890 */ /* 0x000fe2000fffe03f */
[----:B------:R-:W-:Y:S01]  /*ce30*/  IMAD.MOV R0, RZ, RZ, -R5 ;  /* 0x000000ffff007224 */ /* 0x000fe200078e0a05 */
[----:B------:R1:W-:Y:S01]  /*ce40*/  STL [R1+0x14], R5 ;  /* 0x0000140501007387 */ /* 0x0003e20000100800 */
[----:B------:R-:W-:Y:S01]  /*ce50*/  VIADD R3, R6, 0x6f ;  /* 0x0000006f06037836 */ /* 0x000fe20000000000 */
[----:B------:R-:W-:Y:S01]  /*ce60*/  ULOP3.LUT UP0, URZ, UR4, 0x3ff, URZ, 0xc0, !UPT ;  /* 0x000003ff043f7892 */ /* 0x000fe2000f80c03f */
[----:B------:R-:W-:Y:S01]  /*ce70*/  IMAD R16, R16, R0, R4 ;  /* 0x0000000010107224 */ /* 0x000fe200078e0204 */
[----:B------:R1:W-:Y:S01]  /*ce80*/  STL [R1+0x30], R6 ;  /* 0x0000300601007387 */ /* 0x0003e20000100800 */
[----:B------:R-:W-:-:S03]  /*ce90*/  IMAD.HI R2, R3, -0x6db6db6d, R2 ;  /* 0x9249249303027827 */ /* 0x000fc600078e0202 */
[----:B------:R-:W-:Y:S02]  /*cea0*/  PLOP3.LUT P0, PT, PT, PT, UP0, 0x80, 0x0 ;  /* 0x000000000000781c */ /* 0x000fe40003f0f008 */
[----:B------:R-:W-:-:S04]  /*ceb0*/  SHF.R.U32.HI R0, RZ, 0x1f, R2 ;  /* 0x0000001fff007819 */ /* 0x000fc80000011602 */
[----:B------:R-:W-:-:S05]  /*cec0*/  LEA.HI.SX32 R0, R2, R0, 0x1a ;  /* 0x0000000002007211 */ /* 0x000fca00078fd2ff */
[----:B------:R1:W-:Y:S02]  /*ced0*/  STL [R1+0x24], R0 ;  /* 0x0000240001007387 */ /* 0x0003e40000100800 */
[----:B------:R-:W-:Y:S05]  /*cee0*/  @!P0 BRA `(.L_x_222) ;  /* 0x0000000000408947 */ /* 0x000fea0003800000 */
[----:B------:R-:W-:Y:S01]  /*cef0*/  MOV R2, 0x0 ;  /* 0x0000000000027802 */ /* 0x000fe20000000f00 */
[----:B------:R-:W-:Y:S01]  /*cf00*/  ULDC.64 UR6, c[0x4][0xa8] ;  /* 0x01002a0000067ab9 */ /* 0x000fe20000000a00 */
[----:B------:R-:W-:Y:S01]  /*cf10*/  ULDC.64 UR8, c[0x4][0xb0] ;  /* 0x01002c0000087ab9 */ /* 0x000fe20000000a00 */
[----:B------:R-:W-:Y:S01]  /*cf20*/  ULDC.64 UR4, c[0x4][0x8] ;  /* 0x0100020000047ab9 */ /* 0x000fe20000000a00 */
[----:B-1----:R-:W-:Y:S02]  /*cf30*/  IMAD.U32 R4, RZ, RZ, UR6 ;  /* 0x00000006ff047e24 */ /* 0x002fe4000f8e00ff */
[----:B------:R-:W0:Y:S01]  /*cf40*/  LDC.64 R2, c[0x4][R2] ;  /* 0x0100000002027b82 */ /* 0x000e220000000a00 */
[----:B------:R-:W-:Y:S02]  /*cf50*/  IMAD.U32 R5, RZ, RZ, UR7 ;  /* 0x00000007ff057e24 */ /* 0x000fe4000f8e00ff */
[----:B------:R-:W-:Y:S02]  /*cf60*/  IMAD.U32 R6, RZ, RZ, UR8 ;  /* 0x00000008ff067e24 */ /* 0x000fe4000f8e00ff */
[----:B------:R-:W-:-:S02]  /*cf70*/  IMAD.U32 R7, RZ, RZ, UR9 ;  /* 0x00000009ff077e24 */ /* 0x000fc4000f8e00ff */
[----:B------:R-:W-:Y:S02]  /*cf80*/  IMAD.U32 R10, RZ, RZ, UR4 ;  /* 0x00000004ff0a7e24 */ /* 0x000fe4000f8e00ff */
[----:B------:R-:W-:Y:S02]  /*cf90*/  IMAD.U32 R11, RZ, RZ, UR5 ;  /* 0x00000005ff0b7e24 */ /* 0x000fe4000f8e00ff */
[----:B------:R-:W-:Y:S02]  /*cfa0*/  IMAD.MOV.U32 R8, RZ, RZ, 0x70 ;  /* 0x00000070ff087424 */ /* 0x000fe400078e00ff */
[----:B------:R-:W-:Y:S02]  /*cfb0*/  IMAD.MOV.U32 R12, RZ, RZ, 0x1 ;  /* 0x00000001ff0c7424 */ /* 0x000fe400078e00ff */
[----:B------:R-:W-:-:S07]  /*cfc0*/  IMAD.MOV.U32 R13, RZ, RZ, RZ ;  /* 0x000000ffff0d7224 */ /* 0x000fce00078e00ff */
[----:B------:R-:W-:-:S07]  /*cfd0*/  LEPC R20, `(.L_x_222) ;  /* 0x000000001014794e */ /* 0x000fce0000000000 */
[----:B0-----:R-:W-:Y:S05]  /*cfe0*/  CALL.ABS.NOINC R2 ;  /* 0x0000000002007343 */ /* 0x001fea0003c00000 */
.L_x_222:
        /* <DEDUP_REMOVED lines=8> */
[----:B------:R0:W2:Y:S01]  /*d070*/  LDC.64 R2, c[0x4][R17] ;  /* 0x0100000011027b82 */ /* 0x0000a20000000a00 */
[----:B-1----:R-:W-:Y:S01]  /*d080*/  IMAD.U32 R4, RZ, RZ, UR6 ;  /* 0x00000006ff047e24 */ /* 0x002fe2000f8e00ff */
        /* <DEDUP_REMOVED lines=9> */
[----:B--2---:R-:W-:Y:S05]  /*d120*/  CALL.ABS.NOINC R2 ;  /* 0x0000000002007343 */ /* 0x004fea0003c00000 */
.L_x_224:
[----:B------:R0:W1:Y:S01]  /*d130*/  LDC.64 R2, c[0x4][R17] ;  /* 0x0100000011027b82 */ /* 0x0000620000000a00 */
[----:B------:R-:W-:Y:S01]  /*d140*/  ULDC.64 UR6, c[0x4][0xa8] ;  /* 0x01002a0000067ab9 */ /* 0x000fe20000000a00 */
[----:B------:R-:W-:Y:S01]  /*d150*/  ULDC.64 UR8, c[0x4][0xb0] ;  /* 0x01002c0000087ab9 */ /* 0x000fe20000000a00 */
[----:B------:R-:W-:Y:S01]  /*d160*/  ULDC.64 UR4, c[0x4][0x18] ;  /* 0x0100060000047ab9 */ /* 0x000fe20000000a00 */
[----:B------:R-:W-:Y:S02]  /*d170*/  IMAD.U32 R4, RZ, RZ, UR6 ;  /* 0x00000006ff047e24 */ /* 0x000fe4000f8e00ff */
[----:B------:R-:W-:Y:S02]  /*d180*/  IMAD.U32 R5, RZ, RZ, UR7 ;  /* 0x00000007ff057e24 */ /* 0x000fe4000f8e00ff */
[----:B------:R-:W-:Y:S02]  /*d190*/  IMAD.U32 R6, RZ, RZ, UR8 ;  /* 0x00000008ff067e24 */ /* 0x000fe4000f8e00ff */
[----:B------:R-:W-:-:S02]  /*d1a0*/  IMAD.U32 R7, RZ, RZ, UR9 ;  /* 0x00000009ff077e24 */ /* 0x000fc4000f8e00ff */
[----:B------:R-:W-:Y:S02]  /*d1b0*/  IMAD.U32 R10, RZ, RZ, UR4 ;  /* 0x00000004ff0a7e24 */ /* 0x000fe4000f8e00ff */
[----:B------:R-:W-:Y:S02]  /*d1c0*/  IMAD.U32 R11, RZ, RZ, UR5 ;  /* 0x00000005ff0b7e24 */ /* 0x000fe4000f8e00ff */
[----:B------:R-:W-:Y:S02]  /*d1d0*/  IMAD.MOV.U32 R8, RZ, RZ, 0x70 ;  /* 0x00000070ff087424 */ /* 0x000fe400078e00ff */
[----:B------:R-:W-:Y:S02]  /*d1e0*/  IMAD.MOV.U32 R12, RZ, RZ, 0x1 ;  /* 0x00000001ff0c7424 */ /* 0x000fe400078e00ff */
[----:B0-----:R-:W-:-:S07]  /*d1f0*/  IMAD.MOV.U32 R13, RZ, RZ, RZ ;  /* 0x000000ffff0d7224 */ /* 0x001fce00078e00ff */
[----:B------:R-:W-:-:S07]  /*d200*/  LEPC R20, `(.L_x_223) ;  /* 0x000000001014794e */ /* 0x000fce0000000000 */
[----:B-1----:R-:W-:Y:S05]  /*d210*/  CALL.ABS.NOINC R2 ;  /* 0x0000000002007343 */ /* 0x002fea0003c00000 */
.L_x_223:
[----:B------:R-:W2:Y:S01]  /*d220*/  LDL R2, [R1+0x24] ;  /* 0x0000240001027983 */ /* 0x000ea20000100800 */
[----:B------:R-:W-:-:S03]  /*d230*/  ULDC.64 UR4, c[0x0][0x9f8] ;  /* 0x00027e0000047ab9 */ /* 0x000fc60000000a00 */
[----:B-1----:R-:W3:Y:S01]  /*d240*/  LDL R0, [R1+0x14] ;  /* 0x0000140001007983 */ /* 0x002ee20000100800 */
[----:B------:R-:W-:-:S04]  /*d250*/  ISETP.NE.U32.AND P0, PT, RZ, UR4, PT ;  /* 0x00000004ff007c0c */ /* 0x000fc8000bf05070 */
[----:B------:R-:W-:Y:S01]  /*d260*/  ISETP.NE.AND.EX P0, PT, RZ, UR5, PT, P0 ;  /* 0x00000005ff007c0c */ /* 0x000fe2000bf05300 */
[----:B--2---:R-:W-:-:S12]  /*d270*/  IMAD.MOV.U32 R17, RZ, RZ, R2 ;  /* 0x000000ffff117224 */ /* 0x004fd800078e0002 */
[----:B------:R-:W3:Y:S02]  /*d280*/  @P0 LDC.64 R2, c[0x0][0x9f8] ;  /* 0x00027e00ff020b82 */ /* 0x000ee40000000a00 */
[----:B---3--:R-:W-:-:S05]  /*d290*/  @P0 IMAD.WIDE R2, R0, 0x4, R2 ;  /* 0x0000000400020825 */ /* 0x008fca00078e0202 */
[----:B------:R0:W2:Y:S01]  /*d2a0*/  @P0 LDG.E R0, desc[UR60][R2.64] ;  /* 0x0000003c02000981 */ /* 0x0000a2000c1e1900 */
[----:B------:R-:W-:Y:S01]  /*d2b0*/  VIADD R9, R17, 0xffffffff ;  /* 0xffffffff11097836 */ /* 0x000fe20000000000 */
[----:B------:R-:W-:Y:S01]  /*d2c0*/  UMOV UR4, 0xffffffff ;  /* 0xffffffff00047882 */ /* 0x000fe20000000000 */
[----:B------:R-:W-:-:S03]  /*d2d0*/  LOP3.LUT R18, R18, 0xfffffffb, RZ, 0xc0, !PT ;  /* 0xfffffffb12127812 */ /* 0x000fc600078ec0ff */
[----:B------:R1:W-:Y:S01]  /*d2e0*/  STL [R1+0x20], R9 ;  /* 0x0000200901007387 */ /* 0x0003e20000100800 */
[----:B0-----:R-:W0:Y:S02]  /*d2f0*/  LDC.64 R2, c[0x0][0x418] ;  /* 0x00010600ff027b82 */ /* 0x001e240000000a00 */
[----:B0-----:R-:W-:-:S04]  /*d300*/  ISETP.NE.U32.AND P0, PT, R2, RZ, PT ;  /* 0x000000ff0200720c */ /* 0x001fc80003f05070 */
[----:B------:R-:W-:-:S13]  /*d310*/  ISETP.NE.AND.EX P1, PT, R3, RZ, PT, P0 ;  /* 0x000000ff0300720c */ /* 0x000fda0003f25300 */
[----:B------:R-:W-:Y:S02]  /*d320*/  @P1 LOP3.LUT R18, R18, 0x4, RZ, 0xfc, !PT ;  /* 0x0000000412121812 */ /* 0x000fe400078efcff */
[----:B--2---:R-:W-:Y:S01]  /*d330*/  SHF.R.S32.HI R8, RZ, 0x1f, R0 ;  /* 0x0000001fff087819 */ /* 0x004fe20000011400 */
[----:B------:R1:W-:Y:S01]  /*d340*/  STL [R1+0x8], R0 ;  /* 0x0000080001007387 */ /* 0x0003e20000100800 */
[----:B------:R-:W-:-:S03]  /*d350*/  SEL R17, R0, RZ, !P1 ;  /* 0x000000ff00117207 */ /* 0x000fc60004800000 */
[----:B------:R1:W-:Y:S01]  /*d360*/  STL [R1+0xc], R8 ;  /* 0x00000c0801007387 */ /* 0x0003e20000100800 */
[----:B------:R-:W-:Y:S05]  /*d370*/  BRA.DIV UR4, `(.L_x_225) ;  /* 0x00000046042c7947 */ /* 0x000fea000b800000 */
[----:B------:R-:W0:Y:S02]  /*d380*/  S2R R4, SR_TID.X ;  /* 0x0000000000047919 */ /* 0x000e240000002100 */
[----:B0-----:R-:W-:-:S04]  /*d390*/  SHF.R.U32.HI R4, RZ, 0x5, R4 ;  /* 0x00000005ff047819 */ /* 0x001fc80000011604 */
[----:B------:R-:W-:-:S05]  /*d3a0*/  LOP3.LUT R4, R4, 0x3, RZ, 0xc0, !PT ;  /* 0x0000000304047812 */ /* 0x000fca00078ec0ff */
[----:B------:R0:W2:Y:S02]  /*d3b0*/  SHFL.IDX PT, R14, R4, RZ, 0x1f ;  /* 0x00001fff040e7589 */ /* 0x0000a400000e0000 */
.L_x_325:
[----:B--2---:R-:W-:Y:S02]  /*d3c0*/  ISETP.NE.AND P0, PT, R14, RZ, PT ;  /* 0x000000ff0e00720c */ /* 0x004fe40003f05270 */
[----:B------:R-:W-:Y:S02]  /*d3d0*/  PLOP3.LUT P2, PT, PT, PT, PT, 0x8, 0x0 ;  /* 0x000000000000781c */ /* 0x000fe40003f4e170 */
[----:B------:R-:W-:-:S11]  /*d3e0*/  LOP3.LUT R18, R18, 0xfffffff7, RZ, 0xc0, !PT ;  /* 0xfffffff712127812 */ /* 0x000fd600078ec0ff */
[----:B------:R-:W-:Y:S01]  /*d3f0*/  @P2 LOP3.LUT R18, R18, 0x8, RZ, 0xfc, !PT ;  /* 0x0000000812122812 */ /* 0x000fe200078efcff */
[----:B------:R-:W-:Y:S06]  /*d400*/  @P0 BRA `(.L_x_226) ;  /* 0x00000004004c0947 */ /* 0x000fec0003800000 */
[----:B------:R-:W-:-:S03]  /*d410*/  UMOV UR4, 0xffffffff ;  /* 0xffffffff00047882 */ /* 0x000fc60000000000 */
[----:B------:R-:W-:Y:S05]  /*d420*/  BRA.DIV UR4, `(.L_x_227) ;  /* 0x0000004604347947 */ /* 0x000fea000b800000 */
[----:B------:R-:W-:-:S13]  /*d430*/  ELECT P6, URZ, PT ;  /* 0x00000000003f782f */ /* 0x000fda00038c0000 */
.L_x_328:
[----:B------:R-:W-:Y:S05]  /*d440*/  @!P6 BRA `(.L_x_226) ;  /* 0x00000004003ce947 */ /* 0x000fea0003800000 */
[----:B------:R2:W-:Y:S01]  /*d450*/  STL [R1+0x4], R9 ;  /* 0x0000040901007387 */ /* 0x0005e20000100800 */
[----:B------:R-:W-:Y:S05]  /*d460*/  @!P1 BRA `(.L_x_228) ;  /* 0x0000000000489947 */ /* 0x000fea0003800000 */
[----:B------:R-:W3:Y:S01]  /*d470*/  LDC R7, c[0x0][0x43c] ;  /* 0x00010f00ff077b82 */ /* 0x000ee20000000800 */
[----:B------:R-:W-:Y:S01]  /*d480*/  ULDC.64 UR4, c[0x0][0x428] ;  /* 0x00010a0000047ab9 */ /* 0x000fe20000000a00 */
[----:B---3--:R-:W-:-:S13]  /*d490*/  ISETP.NE.AND P0, PT, R7, 0x1, PT ;  /* 0x000000010700780c */ /* 0x008fda0003f05270 */
[----:B0-----:R-:W0:Y:S02]  /*d4a0*/  @P0 LDC.64 R4, c[0x0][0x440] ;  /* 0x00011000ff040b82 */ /* 0x001e240000000a00 */
[----:B0-----:R-:W-:-:S04]  /*d4b0*/  @P0 IMAD.HI.U32 R6, R9, R4, RZ ;  /* 0x0000000409060227 */ /* 0x001fc800078e00ff */
[----:B------:R-:W-:Y:S01]  /*d4c0*/  IMAD.MOV.U32 R4, RZ, RZ, R9 ;  /* 0x000000ffff047224 */ /* 0x000fe200078e0009 */
[----:B------:R-:W-:-:S05]  /*d4d0*/  @P0 SHF.R.U32.HI R4, RZ, R5, R6 ;  /* 0x00000005ff040219 */ /* 0x000fca0000011606 */
[----:B------:R-:W-:-:S04]  /*d4e0*/  IMAD.MOV R5, RZ, RZ, -R4 ;  /* 0x000000ffff057224 */ /* 0x000fc800078e0a04 */
[----:B------:R-:W-:Y:S01]  /*d4f0*/  IMAD R6, R7, R5, R9 ;  /* 0x0000000507067224 */ /* 0x000fe200078e0209 */
[----:B------:R-:W-:-:S04]  /*d500*/  SHF.R.S32.HI R5, RZ, 0x1f, R4 ;  /* 0x0000001fff057819 */ /* 0x000fc80000011404 */
[----:B------:R0:W-:Y:S01]  /*d510*/  STL [R1+0x4], R6 ;  /* 0x0000040601007387 */ /* 0x0001e20000100800 */
[----:B------:R-:W-:-:S03]  /*d520*/  IMAD.WIDE.U32 R4, R0, UR4, R4 ;  /* 0x0000000400047c25 */ /* 0x000fc6000f8e0004 */
[----:B------:R-:W-:Y:S01]  /*d530*/  LEA R2, P0, R4, R2, 0x2 ;  /* 0x0000000204027211 */ /* 0x000fe200078010ff */
[----:B0-----:R-:W-:-:S04]  /*d540*/  IMAD R6, R8, UR4, RZ ;  /* 0x0000000408067c24 */ /* 0x001fc8000f8e02ff */
[----:B-1----:R-:W-:-:S04]  /*d550*/  IMAD R0, R0, UR5, R6 ;  /* 0x0000000500007c24 */ /* 0x002fc8000f8e0206 */
[----:B------:R-:W-:-:S05]  /*d560*/  IMAD.IADD R0, R5, 0x1, R0 ;  /* 0x0000000105007824 */ /* 0x000fca00078e0200 */
[----:B------:R-:W-:-:S05]  /*d570*/  LEA.HI.X R3, R4, R3, R0, 0x2, P0 ;  /* 0x0000000304037211 */ /* 0x000fca00000f1400 */
[----:B------:R3:W5:Y:S02]  /*d580*/  LDG.E R0, desc[UR60][R2.64] ;  /* 0x0000003c02007981 */ /* 0x000764000c1e1900 */
.L_x_228:
[----:B---3--:R-:W3:Y:S01]  /*d590*/  LDL R3, [R1] ;  /* 0x0000000001037983 */ /* 0x008ee20000100800 */
[----:B------:R-:W-:Y:S02]  /*d5a0*/  LEA R2, R19, UR36, 0x3 ;  /* 0x0000002413027c11 */ /* 0x000fe4000f8e18ff */
[----:B---3--:R-:W-:-:S04]  /*d5b0*/  SHF.L.U32 R3, R3, 0x1f, RZ ;  /* 0x0000001f03037819 */ /* 0x008fc800000006ff */
[----:B------:R-:W3:Y:S02]  /*d5c0*/  SYNCS.PHASECHK.TRANS64.TRYWAIT P0, [R2+URZ+0x36840], R3 ;  /* 0x03684003020075a7 */ /* 0x000ee4000800017f */
[----:B---3--:R-:W-:Y:S05]  /*d5d0*/  @!P0 BRA `(.L_x_229) ;  /* 0x0000004000e88947 */ /* 0x008fea0003800000 */
.L_x_329:
[----:B0-----:R-:W4:Y:S01]  /*d5e0*/  LDL R4, [R1+0x18] ;  /* 0x0000180001047983 */ /* 0x001f220000100800 */
[----:B------:R-:W0:Y:S02]  /*d5f0*/  S2R R5, SR_TID.X ;  /* 0x0000000000057919 */ /* 0x000e240000002100 */
[----:B0-----:R-:W-:-:S04]  /*d600*/  LOP3.LUT R5, R5, 0x7f, RZ, 0xc0, !PT ;  /* 0x0000007f05057812 */ /* 0x001fc800078ec0ff */
[----:B------:R-:W-:-:S13]  /*d610*/  ISETP.NE.AND P0, PT, R5, RZ, PT ;  /* 0x000000ff0500720c */ /* 0x000fda0003f05270 */
[----:B---3--:R-:W-:-:S04]  /*d620*/  @!P0 IMAD.MOV.U32 R3, RZ, RZ, 0xa800 ;  /* 0x0000a800ff038424 */ /* 0x008fc800078e00ff */
[----:B------:R4:W-:Y:S02]  /*d630*/  @!P0 SYNCS.ARRIVE.TRANS64 RZ, [R2+URZ+0x36830], R3 ;  /* 0x0368300302ff89a7 */ /* 0x0009e4000800003f */
[----:B----4-:R-:W-:-:S04]  /*d640*/  PRMT R3, R4, 0x9910, RZ ;  /* 0x0000991004037816 */ /* 0x010fc800000000ff */
[----:B------:R-:W-:-:S13]  /*d650*/  ISETP.NE.AND P0, PT, R3, 0x2, PT ;  /* 0x000000020300780c */ /* 0x000fda0003f05270 */
[----:B------:R-:W-:Y:S05]  /*d660*/  @P0 BRA `(.L_x_230) ;  /* 0x0000000000040947 */ /* 0x000fea0003800000 */
[----:B------:R-:W-:Y:S01]  /*d670*/  BPT.TRAP 0x1 ;  /* 0x000000040000795c */ /* 0x000fe20000300000 */
.L_x_230:
[----:B------:R-:W-:-:S13]  /*d680*/  LOP3.LUT P0, RZ, R18, 0x2, RZ, 0xc0, !PT ;  /* 0x0000000212ff7812 */ /* 0x000fda000780c0ff */
[----:B------:R-:W-:Y:S05]  /*d690*/  @P0 BRA `(.L_x_231) ;  /* 0x0000000000040947 */ /* 0x000fea0003800000 */
[----:B------:R-:W-:Y:S01]  /*d6a0*/  BPT.TRAP 0x1 ;  /* 0x000000040000795c */ /* 0x000fe20000300000 */
.L_x_231:
[----:B------:R-:W3:Y:S01]  /*d6b0*/  LDL R4, [R1+0x4] ;  /* 0x0000040001047983 */ /* 0x000ee20000100800 */
[----:B------:R-:W-:Y:S01]  /*d6c0*/  R2UR UR14, R2 ;  /* 0x00000000020e72ca */ /* 0x000fe200000e0000 */
[----:B------:R-:W-:Y:S01]  /*d6d0*/  UIADD3 UR4, UP0, UR38, 0x370, URZ ;  /* 0x0000037026047890 */ /* 0x000fe2000ff1e03f */
[----:B------:R-:W-:Y:S01]  /*d6e0*/  R2UR UR12, R16 ;  /* 0x00000000100c72ca */ /* 0x000fe200000e0000 */
[----:B------:R-:W0:Y:S01]  /*d6f0*/  S2R R5, SR_CgaCtaId ;  /* 0x0000000000057919 */ /* 0x000e220000008800 */
[----:B-----5:R-:W-:Y:S01]  /*d700*/  R2UR UR13, R0 ;  /* 0x00000000000d72ca */ /* 0x020fe200000e0000 */
[----:B------:R-:W-:Y:S01]  /*d710*/  UMOV UR10, URZ ;  /* 0x0000003f000a7c82 */ /* 0x000fe20008000000 */
[----:B------:R-:W-:Y:S01]  /*d720*/  UMOV UR18, 0x30000 ;  /* 0x0003000000127882 */ /* 0x000fe20000000000 */
[----:B------:R-:W4:Y:S01]  /*d730*/  S2R R3, SR_CgaCtaId ;  /* 0x0000000000037919 */ /* 0x000f220000008800 */
[----:B------:R-:W-:Y:S01]  /*d740*/  UMOV UR6, 0x0 ;  /* 0x0000000000067882 */ /* 0x000fe20000000000 */
[----:B------:R-:W-:Y:S01]  /*d750*/  UMOV UR7, 0x14f00000 ;  /* 0x14f0000000077882 */ /* 0x000fe20000000000 */
[----:B------:R-:W-:Y:S01]  /*d760*/  UMOV UR16, 0x40 ;  /* 0x0000004000107882 */ /* 0x000fe20000000000 */
[----:B------:R-:W-:Y:S01]  /*d770*/  PLOP3.LUT P0, PT, PT, PT, PT, 0x80, 0x0 ;  /* 0x000000000000781c */ /* 0x000fe20003f0f070 */
[----:B------:R-:W-:Y:S01]  /*d780*/  IMAD.MOV.U32 R17, RZ, RZ, R0 ;  /* 0x000000ffff117224 */ /* 0x000fe200078e0000 */
[----:B------:R-:W-:-:S11]  /*d790*/  LOP3.LUT R18, R18, 0xfffffff7, RZ, 0xc0, !PT ;  /* 0xfffffff712127812 */ /* 0x000fd600078ec0ff */
[----:B------:R-:W-:Y:S02]  /*d7a0*/  @P0 LOP3.LUT R18, R18, 0x8, RZ, 0xfc, !PT ;  /* 0x0000000812120812 */ /* 0x000fe400078efcff */
[----:B0-----:R-:W-:Y:S02]  /*d7b0*/  LOP3.LUT R5, R5, 0x1, RZ, 0xc0, !PT ;  /* 0x0000000105057812 */ /* 0x001fe400078ec0ff */
[----:B----4-:R-:W-:-:S03]  /*d7c0*/  LOP3.LUT R3, R3, 0x1, RZ, 0xc0, !PT ;  /* 0x0000000103037812 */ /* 0x010fc600078ec0ff */
[----:B------:R-:W-:-:S04]  /*d7d0*/  IMAD R5, R5, 0xe00, RZ ;  /* 0x00000e0005057824 */ /* 0x000fc800078e02ff */
[----:B------:R-:W-:Y:S02]  /*d7e0*/  IMAD R2, R19, 0x5400, R5 ;  /* 0x0000540013027824 */ /* 0x000fe400078e0205 */
[----:B------:R-:W-:-:S03]  /*d7f0*/  IMAD R3, R3, 0x38, RZ ;  /* 0x0000003803037824 */ /* 0x000fc600078e02ff */
[----:B------:R-:W-:Y:S02]  /*d800*/  R2UR UR5, R2 ;  /* 0x00000000020572ca */ /* 0x000fe400000e0000 */
[----:B------:R-:W-:-:S11]  /*d810*/  R2UR UR9, R3 ;  /* 0x00000000030972ca */ /* 0x000fd600000e0000 */
[----:B------:R-:W-:Y:S02]  /*d820*/  ULEA UR8, UR5, UR36, 0x1 ;  /* 0x0000002405087291 */ /* 0x000fe4000f8e083f */
[----:B------:R-:W-:Y:S02]  /*d830*/  UIADD3.X UR5, URZ, UR39, URZ, UP0, !UPT ;  /* 0x000000273f057290 */ /* 0x000fe400087fe43f */
[----:B------:R-:W-:Y:S02]  /*d840*/  UIADD3 UR15, UR8, 0x24c00, URZ ;  /* 0x00024c00080f7890 */ /* 0x000fe4000fffe03f */
[----:B------:R-:W-:Y:S01]  /*d850*/  UIADD3 UR17, UR8, 0x28400, URZ ;  /* 0x0002840008117890 */ /* 0x000fe2000fffe03f */
[----:B---3--:R-:W-:-:S13]  /*d860*/  R2UR UR11, R4 ;  /* 0x00000000040b72ca */ /* 0x008fda00000e0000 */
[----:B------:R-:W-:Y:S02]  /*d870*/  UIMAD UR11, UR11, 0x70, UR9 ;  /* 0x000000700b0b78a4 */ /* 0x000fe4000f8e0209 */
[----:B------:R-:W-:Y:S02]  /*d880*/  UIADD3 UR9, UR14, 0x36830, URZ ;  /* 0x000368300e097890 */ /* 0x000fe4000fffe03f */
[----:B------:R-:W-:-:S07]  /*d890*/  UIADD3 UR14, UR8, 0x21400, URZ ;  /* 0x00021400080e7890 */ /* 0x000fce000fffe03f */
[----:B------:R-:W-:Y:S01]  /*d8a0*/  UMOV UR8, UR14 ;  /* 0x0000000e00087c82 */ /* 0x000fe20008000000 */
[----:B------:R-:W-:Y:S01]  /*d8b0*/  UMOV UR14, 0x80 ;  /* 0x00000080000e7882 */ /* 0x000fe20000000000 */
[----:B------:R0:W-:Y:S02]  /*d8c0*/  UTMALDG.4D.MULTICAST [UR8], [UR4], UR18, desc[UR6] ;  /* 0x00000608040073b4 */ /* 0x0001e40008019812 */
[----:B0-----:R-:W-:Y:S01]  /*d8d0*/  UMOV UR8, UR15 ;  /* 0x0000000f00087c82 */ /* 0x001fe20008000000 */
[----:B------:R-:W-:Y:S02]  /*d8e0*/  UMOV UR10, UR16 ;  /* 0x00000010000a7c82 */ /* 0x000fe40008000000 */
[----:B------:R0:W-:Y:S02]  /*d8f0*/  UTMALDG.4D.MULTICAST [UR8], [UR4], UR18, desc[UR6] ;  /* 0x00000608040073b4 */ /* 0x0001e40008019812 */
[----:B0-----:R-:W-:Y:S01]  /*d900*/  UMOV UR8, UR17 ;  /* 0x0000001100087c82 */ /* 0x001fe20008000000 */
[----:B------:R-:W-:-:S02]  /*d910*/  UMOV UR10, UR14 ;  /* 0x0000000e000a7c82 */ /* 0x000fc40008000000 */
[----:B------:R3:W-:Y:S02]  /*d920*/  UTMALDG.4D.MULTICAST [UR8], [UR4], UR18, desc[UR6] ;  /* 0x00000608040073b4 */ /* 0x0007e40008019812 */
[----:B---3--:R-:W-:Y:S01]  /*d930*/  NOP ;  /* 0x0000000000007918 */ /* 0x008fe20000000000 */
.L_x_226:
        /* <DEDUP_REMOVED lines=10> */
[----:B0-----:R-:W-:Y:S02]  /*d9e0*/  IMAD.U32 R4, RZ, RZ, UR6 ;  /* 0x00000006ff047e24 */ /* 0x001fe4000f8e00ff */
[----:B------:R-:W0:Y:S01]  /*d9f0*/  LDC.64 R2, c[0x4][R2] ;  /* 0x0100000002027b82 */ /* 0x000e220000000a00 */
[----:B------:R-:W-:Y:S02]  /*da00*/  IMAD.U32 R5, RZ, RZ, UR7 ;  /* 0x00000007ff057e24 */ /* 0x000fe4000f8e00ff */
[----:B------:R-:W-:Y:S02]  /*da10*/  IMAD.U32 R6, RZ, RZ, UR8 ;  /* 0x00000008ff067e24 */ /* 0x000fe4000f8e00ff */
[----:B------:R-:W-:-:S02]  /*da20*/  IMAD.U32 R7, RZ, RZ, UR9 ;  /* 0x00000009ff077e24 */ /* 0x000fc4000f8e00ff */
[----:B------:R-:W-:Y:S02]  /*da30*/  IMAD.U32 R10, RZ, RZ, UR4 ;  /* 0x00000004ff0a7e24 */ /* 0x000fe4000f8e00ff */
[----:B------:R-:W-:Y:S02]  /*da40*/  IMAD.U32 R11, RZ, RZ, UR5 ;  /* 0x00000005ff0b7e24 */ /* 0x000fe4000f8e00ff */
[----:B-1----:R-:W-:Y:S02]  /*da50*/  IMAD.MOV.U32 R8, RZ, RZ, 0x70 ;  /* 0x00000070ff087424 */ /* 0x002fe400078e00ff */
[----:B------:R-:W-:Y:S02]  /*da60*/  IMAD.MOV.U32 R12, RZ, RZ, 0x1 ;  /* 0x00000001ff0c7424 */ /* 0x000fe400078e00ff */
[----:B------:R-:W-:-:S07]  /*da70*/  IMAD.MOV.U32 R13, RZ, RZ, RZ ;  /* 0x000000ffff0d7224 */ /* 0x000fce00078e00ff */
[----:B------:R-:W-:-:S07]  /*da80*/  LEPC R20, `(.L_x_232) ;  /* 0x000000001014794e */ /* 0x000fce0000000000 */
[----:B0-2---:R-:W-:Y:S05]  /*da90*/  CALL.ABS.NOINC R2 ;  /* 0x0000000002007343 */ /* 0x005fea0003c00000 */
.L_x_232:
[----:B0-----:R-:W3:Y:S01]  /*daa0*/  LDL.LU R4, [R1+0x14] ;  /* 0x0000140001047983 */ /* 0x001ee20000300800 */
[----:B-1----:R-:W-:Y:S01]  /*dab0*/  SHF.R.S32.HI R0, RZ, 0x1f, R16 ;  /* 0x0000001fff007819 */ /* 0x002fe20000011410 */
[----:B------:R-:W-:Y:S01]  /*dac0*/  ULDC.64 UR4, c[0x0][0x2d8] ;  /* 0x0000b60000047ab9 */ /* 0x000fe20000000a00 */
[----:B------:R-:W0:Y:S01]  /*dad0*/  LDC R8, c[0x0][0x448] ;  /* 0x00011200ff087b82 */ /* 0x000e220000000800 */
[----:B------:R-:W4:Y:S04]  /*dae0*/  LDL.LU R7, [R1+0x1c] ;  /* 0x00001c0001077983 */ /* 0x000f280000300800 */
        /* <DEDUP_REMOVED lines=9> */
[----:B-1----:R-:W-:-:S05]  /*db80*/  IMAD.SHL.U32 R10, R10, 0x8, RZ ;  /* 0x000000080a0a7824 */ /* 0x002fca00078e00ff */
[----:B------:R-:W-:Y:S02]  /*db90*/  LOP3.LUT R10, R10, 0x38, RZ, 0xc0, !PT ;  /* 0x000000380a0a7812 */ /* 0x000fe400078ec0ff */
[----:B---3--:R-:W-:Y:S01]  /*dba0*/  SHF.R.S32.HI R0, RZ, 0x1f, R4 ;  /* 0x0000001fff007819 */ /* 0x008fe20000011404 */
[----:B------:R-:W-:-:S04]  /*dbb0*/  IMAD.WIDE.U32 R2, R4, UR4, R2 ;  /* 0x0000000404027c25 */ /* 0x000fc8000f8e0002 */
[----:B------:R-:W-:Y:S01]  /*dbc0*/  IMAD R0, R0, UR4, RZ ;  /* 0x0000000400007c24 */ /* 0x000fe2000f8e02ff */
[----:B------:R-:W-:-:S03]  /*dbd0*/  ULDC UR4, c[0x0][0xc38] ;  /* 0x00030e0000047ab9 */ /* 0x000fc60000000800 */
[----:B------:R-:W-:Y:S02]  /*dbe0*/  IMAD R0, R4, UR5, R0 ;  /* 0x0000000504007c24 */ /* 0x000fe4000f8e0200 */
[----:B------:R-:W1:Y:S02]  /*dbf0*/  S2R R4, SR_TID.X ;  /* 0x0000000000047919 */ /* 0x000e640000002100 */
[----:B------:R-:W-:Y:S02]  /*dc00*/  IMAD.IADD R3, R3, 0x1, R0 ;  /* 0x0000000103037824 */ /* 0x000fe400078e0200 */
        /* <DEDUP_REMOVED lines=10> */
[----:B------:R-:W1:Y:S02]  /*dcb0*/  S2R R9, SR_TID.X ;  /* 0x0000000000097919 */ /* 0x000e640000002100 */
        /* <DEDUP_REMOVED lines=8> */
[----:B------:R-:W-:Y:S02]  /*dd40*/  IMAD R6, R6, UR4, RZ ;  /* 0x0000000406067c24 */ /* 0x000fe4000f8e02ff */
[----:B-1----:R-:W-:Y:S02]  /*dd50*/  IMAD.SHL.U32 R9, R9, 0x8, RZ ;  /* 0x0000000809097824 */ /* 0x002fe400078e00ff */
[----:B------:R-:W-:Y:S01]  /*dd60*/  IMAD R4, R4, UR5, R6 ;  /* 0x0000000504047c24 */ /* 0x000fe2000f8e0206 */
[----:B------:R-:W-:Y:S02]  /*dd70*/  ULDC.64 UR4, c[0x0][0x2c8] ;  /* 0x0000b20000047ab9 */ /* 0x000fe40000000a00 */
[----:B------:R-:W-:Y:S01]  /*dd80*/  LOP3.LUT R9, R9, 0x38, RZ, 0xc0, !PT ;  /* 0x0000003809097812 */ /* 0x000fe200078ec0ff */
[----:B------:R-:W-:Y:S01]  /*dd90*/  IMAD.IADD R3, R3, 0x1, R4 ;  /* 0x0000000103037824 */ /* 0x000fe200078e0204 */
[----:B------:R-:W-:Y:S02]  /*dda0*/  SHF.R.S32.HI R4, RZ, 0x1f, R0 ;  /* 0x0000001fff047819 */ /* 0x000fe40000011400 */
[C---:B------:R-:W-:Y:S01]  /*ddb0*/  LOP3.LUT R11, R9.reuse, 0x40, RZ, 0xfc, !PT ;  /* 0x00000040090b7812 */ /* 0x040fe200078efcff */
[----:B------:R-:W-:Y:S01]  /*ddc0*/  IMAD.WIDE.U32 R2, R0, UR4, R2 ;  /* 0x0000000400027c25 */ /* 0x000fe2000f8e0002 */
[----:B------:R-:W-:-:S03]  /*ddd0*/  LOP3.LUT R9, R9, 0x80, RZ, 0xfc, !PT ;  /* 0x0000008009097812 */ /* 0x000fc600078efcff */
[----:B------:R-:W-:-:S04]  /*dde0*/  IMAD R4, R4, UR4, RZ ;  /* 0x0000000404047c24 */ /* 0x000fc8000f8e02ff */
[----:B------:R-:W-:Y:S01]  /*ddf0*/  IMAD R4, R0, UR5, R4 ;  /* 0x0000000500047c24 */ /* 0x000fe2000f8e0204 */
[----:B------:R-:W-:Y:S02]  /*de00*/  ULDC.64 UR4, c[0x0][0x280] ;  /* 0x0000a00000047ab9 */ /* 0x000fe40000000a00 */
[----:B------:R-:W-:Y:S01]  /*de10*/  LEA R0, P0, R2, UR4, 0x1 ;  /* 0x0000000402007c11 */ /* 0x000fe2000f8008ff */
[----:B------:R-:W-:Y:S01]  /*de20*/  ULDC UR4, c[0x0][0x2b8] ;  /* 0x0000ae0000047ab9 */ /* 0x000fe20000000800 */
[----:B------:R-:W-:Y:S01]  /*de30*/  IMAD.IADD R3, R3, 0x1, R4 ;  /* 0x0000000103037824 */ /* 0x000fe200078e0204 */
[----:B------:R-:W-:Y:S02]  /*de40*/  ISETP.GE.AND P1, PT, R9, UR4, PT ;  /* 0x0000000409007c0c */ /* 0x000fe4000bf26270 */
[----:B------:R0:W5:Y:S01]  /*de50*/  LDL R9, [R1+0x10] ;  /* 0x0000100001097983 */ /* 0x0001620000100800 */
[----:B------:R-:W-:Y:S02]  /*de60*/  ISETP.GE.AND P3, PT, R10, UR4, PT ;  /* 0x000000040a007c0c */ /* 0x000fe4000bf66270 */
[----:B------:R-:W-:-:S02]  /*de70*/  LEA.HI.X R2, R2, UR5, R3, 0x1, P0 ;  /* 0x0000000502027c11 */ /* 0x000fc400080f0c03 */
[----:B------:R-:W-:Y:S01]  /*de80*/  ISETP.GE.AND P0, PT, R11, UR4, PT ;  /* 0x000000040b007c0c */ /* 0x000fe2000bf06270 */
[----:B------:R-:W-:-:S03]  /*de90*/  UMOV UR4, 0xffffffff ;  /* 0xffffffff00047882 */ /* 0x000fc60000000000 */
[----:B0-----:R-:W-:Y:S09]  /*dea0*/  BRA.DIV UR4, `(.L_x_233) ;  /* 0x0000003a04c87947 */ /* 0x001ff2000b800000 */
[----:B------:R-:W0:Y:S01]  /*deb0*/  S2R R6, SR_TID.X ;  /* 0x0000000000067919 */ /* 0x000e220000002100 */
[----:B------:R-:W-:Y:S02]  /*dec0*/  ULDC UR4, c[0x0][0x288] ;  /* 0x0000a20000047ab9 */ /* 0x000fe40000000800 */
[----:B------:R-:W-:Y:S01]  /*ded0*/  IMAD R3, R8, UR4, RZ ;  /* 0x0000000408037c24 */ /* 0x000fe2000f8e02ff */
[----:B------:R-:W1:Y:S01]  /*dee0*/  SHFL.IDX PT, R7, R0, RZ, 0x181f ;  /* 0x00181fff00077589 */ /* 0x000e6200000e0000 */
[----:B0-----:R-:W-:-:S04]  /*def0*/  LOP3.LUT R6, R6, 0x7f, RZ, 0xc0, !PT ;  /* 0x0000007f06067812 */ /* 0x001fc800078ec0ff */
[----:B------:R-:W-:Y:S02]  /*df00*/  SHF.R.U32.HI R11, RZ, 0x3, R6 ;  /* 0x00000003ff0b7819 */ /* 0x000fe40000011606 */
[----:B------:R-:W0:Y:S03]  /*df10*/  SHFL.IDX PT, R6, R2, RZ, 0x181f ;  /* 0x00181fff02067589 */ /* 0x000e2600000e0000 */
[----:B------:R-:W-:-:S04]  /*df20*/  IMAD.IADD R4, R11, 0x1, R5 ;  /* 0x000000010b047824 */ /* 0x000fc800078e0205 */
[C---:B------:R-:W-:Y:S01]  /*df30*/  VIADD R5, R4.reuse, 0x10 ;  /* 0x0000001004057836 */ /* 0x040fe20000000000 */
[----:B------:R-:W-:-:S13]  /*df40*/  ISETP.GE.AND P2, PT, R4, R3, PT ;  /* 0x000000030400720c */ /* 0x000fda0003f46270 */
[----:B-1----:R-:W-:-:S05]  /*df50*/  @!P2 LEA R7, P4, R10, R7, 0x1 ;  /* 0x000000070a07a211 */ /* 0x002fca00078808ff */
[----:B0-----:R-:W-:-:S05]  /*df60*/  @!P2 IMAD.X R6, RZ, RZ, R6, P4 ;  /* 0x000000ffff06a224 */ /* 0x001fca00020e0606 */
[----:B------:R-:W-:-:S04]  /*df70*/  @!P2 LOP3.LUT R7, R7, R6, RZ, 0x3c, !PT ;  /* 0x000000060707a212 */ /* 0x000fc800078e3cff */
[----:B------:R-:W-:-:S04]  /*df80*/  @!P2 LOP3.LUT R6, R7, R6, RZ, 0x3c, !PT ;  /* 0x000000060706a212 */ /* 0x000fc800078e3cff */
[----:B------:R-:W-:-:S05]  /*df90*/  @!P2 LOP3.LUT R7, R7, R6, RZ, 0x3c, !PT ;  /* 0x000000060707a212 */ /* 0x000fca00078e3cff */
[----:B------:R-:W-:Y:S01]  /*dfa0*/  @!PT LDS RZ, [RZ] ;  /* 0x00000000fffff984 */ /* 0x000fe20000000800 */
[----:B-----5:R-:W-:Y:S04]  /*dfb0*/  @!P2 LDGSTS.E.BYPASS.LTC128B.128 [R9+0x15400], desc[UR60][R6.64], !P3 ;  /* 0x154000000609afae */ /* 0x020fe8000d901d7c */
[----:B------:R-:W-:Y:S04]  /*dfc0*/  @!P2 LDGSTS.E.BYPASS.LTC128B.128 [R9+0x19400], desc[UR60][R6.64+0x80], !P0 ;  /* 0x194000800609afae */ /* 0x000fe8000c101d7c */
[----:B------:R0:W-:Y:S01]  /*dfd0*/  @!P2 LDGSTS.E.BYPASS.LTC128B.128 [R9+0x1d400], desc[UR60][R6.64+0x100], !P1 ;  /* 0x1d4001000609afae */ /* 0x0001e2000c901d7c */
[----:B------:R-:W-:-:S03]  /*dfe0*/  ISETP.GE.AND P2, PT, R5, R3, PT ;  /* 0x000000030500720c */ /* 0x000fc60003f46270 */
[----:B------:R-:W1:Y:S04]  /*dff0*/  SHFL.IDX PT, R5, R0, 0x1, 0x181f ;  /* 0x00381f0000057f89 */ /* 0x000e6800000e0000 */
[----:B0-----:R-:W0:Y:S06]  /*e000*/  SHFL.IDX PT, R6, R2, 0x1, 0x181f ;  /* 0x00381f0002067f89 */ /* 0x001e2c00000e0000 */
[----:B-1----:R-:W-:-:S05]  /*e010*/  @!P2 LEA R5, P4, R10, R5, 0x1 ;  /* 0x000000050a05a211 */ /* 0x002fca00078808ff */
[----:B0-----:R-:W-:-:S04]  /*e020*/  @!P2 IMAD.X R6, RZ, RZ, R6, P4 ;  /* 0x000000ffff06a224 */ /* 0x001fc800020e0606 */
[----:B------:R-:W-:Y:S01]  /*e030*/  @!P2 IMAD.MOV.U32 R7, RZ, RZ, R6 ;  /* 0x000000ffff07a224 */ /* 0x000fe200078e0006 */
[----:B------:R-:W-:Y:S01]  /*e040*/  @!P2 MOV R6, R5 ;  /* 0x000000050006a202 */ /* 0x000fe20000000f00 */
[----:B------:R-:W-:-:S04]  /*e050*/  VIADD R5, R4, 0x20 ;  /* 0x0000002004057836 */ /* 0x000fc80000000000 */
[----:B------:R-:W-:Y:S04]  /*e060*/  @!P2 LDGSTS.E.BYPASS.LTC128B.128 [R9+0x15c00], desc[UR60][R6.64], !P3 ;  /* 0x15c000000609afae */ /* 0x000fe8000d901d7c */
[----:B------:R-:W-:Y:S04]  /*e070*/  @!P2 LDGSTS.E.BYPASS.LTC128B.128 [R9+0x19c00], desc[UR60][R6.64+0x80], !P0 ;  /* 0x19c000800609afae */ /* 0x000fe8000c101d7c */
[----:B------:R0:W-:Y:S01]  /*e080*/  @!P2 LDGSTS.E.BYPASS.LTC128B.128 [R9+0x1dc00], desc[UR60][R6.64+0x100], !P1 ;  /* 0x1dc001000609afae */ /* 0x0001e2000c901d7c */
[----:B------:R-:W-:-:S03]  /*e090*/  ISETP.GE.AND P2, PT, R5, R3, PT ;  /* 0x000000030500720c */ /* 0x000fc60003f46270 */
[----:B------:R-:W1:Y:S04]  /*e0a0*/  SHFL.IDX PT, R5, R0, 0x2, 0x181f ;  /* 0x00581f0000057f89 */ /* 0x000e6800000e0000 */
[----:B0-----:R-:W0:Y:S06]  /*e0b0*/  SHFL.IDX PT, R6, R2, 0x2, 0x181f ;  /* 0x00581f0002067f89 */ /* 0x001e2c00000e0000 */
[----:B-1----:R-:W-:-:S05]  /*e0c0*/  @!P2 LEA R5, P4, R10, R5, 0x1 ;  /* 0x000000050a05a211 */ /* 0x002fca00078808ff */
[----:B0-----:R-:W-:-:S04]  /*e0d0*/  @!P2 IMAD.X R6, RZ, RZ, R6, P4 ;  /* 0x000000ffff06a224 */ /* 0x001fc800020e0606 */
[----:B------:R-:W-:Y:S02]  /*e0e0*/  @!P2 IMAD.MOV.U32 R7, RZ, RZ, R6 ;  /* 0x000000ffff07a224 */ /* 0x000fe400078e0006 */
[----:B------:R-:W-:Y:S02]  /*e0f0*/  @!P2 IMAD.MOV.U32 R6, RZ, RZ, R5 ;  /* 0x000000ffff06a224 */ /* 0x000fe400078e0005 */
[----:B------:R-:W-:-:S03]  /*e100*/  VIADD R5, R4, 0x30 ;  /* 0x0000003004057836 */ /* 0x000fc60000000000 */
        /* <DEDUP_REMOVED lines=38> */
[----:B------:R-:W-:Y:S04]  /*e370*/  SHFL.IDX PT, R0, R0, 0x7, 0x181f ;  /* 0x00f81f0000007f89 */ /* 0x000fe800000e0000 */
[----:B0-----:R-:W0:Y:S02]  /*e380*/  SHFL.IDX PT, R6, R2, 0x6, 0x181f ;  /* 0x00d81f0002067f89 */ /* 0x001e2400000e0000 */
[----:B-1----:R-:W-:-:S05]  /*e390*/  @!P2 LEA R5, P4, R10, R5, 0x1 ;  /* 0x000000050a05a211 */ /* 0x002fca00078808ff */
[----:B0-----:R-:W-:-:S04]  /*e3a0*/  @!P2 IMAD.X R6, RZ, RZ, R6, P4 ;  /* 0x000000ffff06a224 */ /* 0x001fc800020e0606 */
[----:B------:R-:W-:Y:S02]  /*e3b0*/  @!P2 IMAD.MOV.U32 R7, RZ, RZ, R6 ;  /* 0x000000ffff07a224 */ /* 0x000fe400078e0006 */
[----:B------:R-:W-:Y:S02]  /*e3c0*/  @!P2 IMAD.MOV.U32 R6, RZ, RZ, R5 ;  /* 0x000000ffff06a224 */ /* 0x000fe400078e0005 */
[----:B------:R1:W2:Y:S04]  /*e3d0*/  SHFL.IDX PT, R5, R2, 0x7, 0x181f ;  /* 0x00f81f0002057f89 */ /* 0x0002a800000e0000 */
[----:B------:R1:W-:Y:S04]  /*e3e0*/  @!P2 LDGSTS.E.BYPASS.LTC128B.128 [R9+0x18400], desc[UR60][R6.64], !P3 ;  /* 0x184000000609afae */ /* 0x0003e8000d901d7c */
[----:B------:R1:W-:Y:S04]  /*e3f0*/  @!P2 LDGSTS.E.BYPASS.LTC128B.128 [R9+0x1c400], desc[UR60][R6.64+0x80], !P0 ;  /* 0x1c4000800609afae */ /* 0x0003e8000c101d7c */
[----:B------:R1:W-:Y:S02]  /*e400*/  @!P2 LDGSTS.E.BYPASS.LTC128B.128 [R9+0x20400], desc[UR60][R6.64+0x100], !P1 ;  /* 0x204001000609afae */ /* 0x0003e4000c901d7c */
.L_x_346:
[----:B------:R-:W-:Y:S01]  /*e410*/  VIADD R4, R4, 0x70 ;  /* 0x0000007004047836 */ /* 0x000fe20000000000 */
[----:B------:R-:W-:Y:S04]  /*e420*/  BSSY B0, `(.L_x_234) ;  /* 0x000000b000007945 */ /* 0x000fe80003800000 */
[----:B------:R-:W-:-:S13]  /*e430*/  ISETP.GE.AND P2, PT, R4, R3, PT ;  /* 0x000000030400720c */ /* 0x000fda0003f46270 */
[----:B------:R-:W-:Y:S05]  /*e440*/  @P2 BRA `(.L_x_235) ;  /* 0x0000000000202947 */ /* 0x000fea0003800000 */
[----:B-1----:R-:W-:-:S05]  /*e450*/  LEA R2, P2, R10, R0, 0x1 ;  /* 0x000000000a027211 */ /* 0x002fca00078408ff */
[----:B--2---:R-:W-:-:S05]  /*e460*/  IMAD.X R3, RZ, RZ, R5, P2 ;  /* 0x000000ffff037224 */ /* 0x004fca00010e0605 */
[----:B------:R-:W-:Y:S01]  /*e470*/  @!PT LDS RZ, [RZ] ;  /* 0x00000000fffff984 */ /* 0x000fe20000000800 */
[----:B------:R-:W-:Y:S01]  /*e480*/  @!PT LDS RZ, [RZ] ;  /* 0x00000000fffff984 */ /* 0x000fe20000000800 */
[----:B------:R-:W-:Y:S01]  /*e490*/  @!PT LDS RZ, [RZ] ;  /* 0x00000000fffff984 */ /* 0x000fe20000000800 */
[----:B------:R3:W-:Y:S04]  /*e4a0*/  LDGSTS.E.BYPASS.LTC128B.128 [R9+0x18c00], desc[UR60][R2.64], !P3 ;  /* 0x18c0000002097fae */ /* 0x0007e8000d901d7c */
[----:B------:R3:W-:Y:S04]  /*e4b0*/  LDGSTS.E.BYPASS.LTC128B.128 [R9+0x1cc00], desc[UR60][R2.64+0x80], !P0 ;  /* 0x1cc0008002097fae */ /* 0x0007e8000c101d7c */
[----:B------:R3:W-:Y:S02]  /*e4c0*/  LDGSTS.E.BYPASS.LTC128B.128 [R9+0x20c00], desc[UR60][R2.64+0x100], !P1 ;  /* 0x20c0010002097fae */ /* 0x0007e4000c901d7c */
.L_x_235:
[----:B------:R-:W-:Y:S05]  /*e4d0*/  BSYNC B0 ;  /* 0x0000000000007941 */ /* 0x000fea0003800000 */
.L_x_234:
[----:B-1-3--:R-:W3:Y:S01]  /*e4e0*/  LDL R2, [R1+0x34] ;  /* 0x0000340001027983 */ /* 0x00aee20000100800 */
        /* <DEDUP_REMOVED lines=9> */
[----:B------:R-:W1:Y:S01]  /*e580*/  SYNCS.PHASECHK.TRANS64.TRYWAIT P0, [UR36+0x36820], R0 ;  /* 0x03682000ff0075a7 */ /* 0x000e620008000164 */
[----:B---3--:R-:W-:Y:S02]  /*e590*/  ISETP.GE.AND P1, PT, R2, 0x71, PT ;  /* 0x000000710200780c */ /* 0x008fe40003f26270 */
[----:B-1----:R-:W-:Y:S11]  /*e5a0*/  @!P0 BRA `(.L_x_237) ;  /* 0x0000003c00e88947 */ /* 0x002ff60003800000 */
.L_x_347:
[----:B------:R-:W-:Y:S05]  /*e5b0*/  BSYNC B0 ;  /* 0x0000000000007941 */ /* 0x000fea0003800000 */
.L_x_236:
[----:B------:R-:W-:Y:S05]  /*e5c0*/  @!P1 BRA `(.L_x_238) ;  /* 0x0000002400ac9947 */ /* 0x000fea0003800000 */
[----:B-1----:R-:W3:Y:S01]  /*e5d0*/  LDL R2, [R1+0x24] ;  /* 0x0000240001027983 */ /* 0x002ee20000100800 */
[----:B------:R-:W-:Y:S02]  /*e5e0*/  IMAD.MOV.U32 R0, RZ, RZ, 0x1 ;  /* 0x00000001ff007424 */ /* 0x000fe400078e00ff */
[----:B---3--:R-:W-:-:S05]  /*e5f0*/  IMAD.MOV R8, RZ, RZ, -R2 ;  /* 0x000000ffff087224 */ /* 0x008fca00078e0a02 */
[----:B------:R-:W-:-:S05]  /*e600*/  VIADDMNMX R8, R8, R0, 0xffffffff, !PT ;  /* 0xffffffff08087446 */ /* 0x000fca0007800100 */
[----:B------:R-:W-:-:S05]  /*e610*/  IMAD.IADD R0, R2, 0x1, R8 ;  /* 0x0000000102007824 */ /* 0x000fca00078e0208 */
[----:B------:R-:W-:-:S04]  /*e620*/  LOP3.LUT R0, R0, 0x1, RZ, 0xc0, !PT ;  /* 0x0000000100007812 */ /* 0x000fc800078ec0ff */
[----:B------:R-:W-:Y:S01]  /*e630*/  ISETP.NE.U32.AND P0, PT, R0, 0x1, PT ;  /* 0x000000010000780c */ /* 0x000fe20003f05070 */
[----:B------:R-:W-:-:S12]  /*e640*/  VIADD R0, R2, 0xfffffffe ;  /* 0xfffffffe02007836 */ /* 0x000fd80000000000 */
[----:B------:R-:W-:Y:S05]  /*e650*/  @P0 BRA `(.L_x_239) ;  /* 0x0000000c002c0947 */ /* 0x000fea0003800000 */
[----:B------:R-:W3:Y:S01]  /*e660*/  LDL R2, [R1] ;  /* 0x0000000001027983 */ /* 0x000ee20000100800 */
[----:B------:R-:W-:Y:S01]  /*e670*/  LOP3.LUT P2, RZ, R18, 0x8, RZ, 0xc0, !PT ;  /* 0x0000000812ff7812 */ /* 0x000fe2000784c0ff */
[----:B0-----:R-:W-:Y:S01]  /*e680*/  VIADD R7, R19, 0x1 ;  /* 0x0000000113077836 */ /* 0x001fe20000000000 */
[----:B------:R-:W-:Y:S04]  /*e690*/  BSSY B0, `(.L_x_240) ;  /* 0x00000c3000007945 */ /* 0x000fe80003800000 */
[----:B------:R-:W-:-:S04]  /*e6a0*/  ISETP.NE.AND P0, PT, R7, 0x2, PT ;  /* 0x000000020700780c */ /* 0x000fc80003f05270 */
[----:B------:R-:W-:Y:S02]  /*e6b0*/  SEL R9, RZ, 0x1, P0 ;  /* 0x00000001ff097807 */ /* 0x000fe40000000000 */
[----:B------:R-:W-:Y:S02]  /*e6c0*/  SEL R7, R7, RZ, P0 ;  /* 0x000000ff07077207 */ /* 0x000fe40000000000 */
[----:B---3--:R-:W-:Y:S01]  /*e6d0*/  LOP3.LUT R9, R2, R9, RZ, 0x3c, !PT ;  /* 0x0000000902097212 */ /* 0x008fe200078e3cff */
[----:B------:R-:W-:Y:S06]  /*e6e0*/  @!P2 BRA `(.L_x_241) ;  /* 0x0000000800f4a947 */ /* 0x000fec0003800000 */
[----:B------:R-:W-:Y:S01]  /*e6f0*/  LOP3.LUT P2, RZ, R18, 0x4, RZ, 0xc0, !PT ;  /* 0x0000000412ff7812 */ /* 0x000fe2000784c0ff */
[----:B------:R-:W-:-:S12]  /*e700*/  IMAD.MOV.U32 R4, RZ, RZ, R17 ;  /* 0x000000ffff047224 */ /* 0x000fd800078e0011 */
[----:B------:R-:W-:Y:S05]  /*e710*/  @!P2 BRA `(.L_x_242) ;  /* 0x000000000050a947 */ /* 0x000fea0003800000 */
[----:B------:R-:W3:Y:S01]  /*e720*/  LDL R10, [R1+0xc] ;  /* 0x00000c00010a7983 */ /* 0x000ee20000100800 */
[----:B--2---:R-:W0:Y:S01]  /*e730*/  LDC R5, c[0x0][0x43c] ;  /* 0x00010f00ff057b82 */ /* 0x004e220000000800 */
[----:B------:R-:W-:Y:S02]  /*e740*/  ULDC.64 UR4, c[0x0][0x428] ;  /* 0x00010a0000047ab9 */ /* 0x000fe40000000a00 */
[----:B------:R-:W2:Y:S01]  /*e750*/  LDL R6, [R1+0x8] ;  /* 0x0000080001067983 */ /* 0x000ea20000100800 */
[----:B0-----:R-:W-:-:S13]  /*e760*/  ISETP.NE.AND P0, PT, R5, 0x1, PT ;  /* 0x000000010500780c */ /* 0x001fda0003f05270 */
[----:B------:R-:W0:Y:S02]  /*e770*/  @P0 LDC.64 R2, c[0x0][0x440] ;  /* 0x00011000ff020b82 */ /* 0x000e240000000a00 */
[----:B0-----:R-:W-:-:S04]  /*e780*/  @P0 IMAD.HI.U32 R4, R0, R2, RZ ;  /* 0x0000000200040227 */ /* 0x001fc800078e00ff */
[----:B------:R-:W-:Y:S01]  /*e790*/  IMAD.MOV.U32 R2, RZ, RZ, R0 ;  /* 0x000000ffff027224 */ /* 0x000fe200078e0000 */
[----:B------:R-:W-:-:S05]  /*e7a0*/  @P0 SHF.R.U32.HI R2, RZ, R3, R4 ;  /* 0x00000003ff020219 */ /* 0x000fca0000011604 */
[----:B------:R-:W-:-:S04]  /*e7b0*/  IMAD.MOV R3, RZ, RZ, -R2 ;  /* 0x000000ffff037224 */ /* 0x000fc800078e0a02 */
[----:B------:R-:W-:Y:S01]  /*e7c0*/  IMAD R0, R5, R3, R0 ;  /* 0x0000000305007224 */ /* 0x000fe200078e0200 */
[----:B------:R-:W-:Y:S01]  /*e7d0*/  SHF.R.S32.HI R3, RZ, 0x1f, R2 ;  /* 0x0000001fff037819 */ /* 0x000fe20000011402 */
[----:B---3--:R-:W-:-:S04]  /*e7e0*/  IMAD R4, R10, UR4, RZ ;  /* 0x000000040a047c24 */ /* 0x008fc8000f8e02ff */
[C---:B--2---:R-:W-:Y:S02]  /*e7f0*/  IMAD R4, R6.reuse, UR5, R4 ;  /* 0x0000000506047c24 */ /* 0x044fe4000f8e0204 */
[----:B------:R-:W-:Y:S01]  /*e800*/  IMAD.WIDE.U32 R2, R6, UR4, R2 ;  /* 0x0000000406027c25 */ /* 0x000fe2000f8e0002 */
[----:B------:R-:W-:-:S03]  /*e810*/  ULDC.64 UR4, c[0x0][0x418] ;  /* 0x0001060000047ab9 */ /* 0x000fc60000000a00 */
[----:B------:R-:W-:Y:S01]  /*e820*/  IMAD.IADD R3, R4, 0x1, R3 ;  /* 0x0000000104037824 */ /* 0x000fe200078e0203 */
[----:B------:R-:W-:-:S04]  /*e830*/  LEA R4, P0, R2, UR4, 0x2 ;  /* 0x0000000402047c11 */ /* 0x000fc8000f8010ff */
[----:B------:R-:W-:-:S05]  /*e840*/  LEA.HI.X R5, R2, UR5, R3, 0x2, P0 ;  /* 0x0000000502057c11 */ /* 0x000fca00080f1403 */
[----:B------:R0:W5:Y:S04]  /*e850*/  LDG.E R4, desc[UR60][R4.64] ;  /* 0x0000003c04047981 */ /* 0x000168000c1e1900 */
.L_x_242:
[----:B------:R-:W-:Y:S01]  /*e860*/  LEA R3, R7, UR36, 0x3 ;  /* 0x0000002407037c11 */ /* 0x000fe2000f8e18ff */
[----:B------:R-:W-:Y:S01]  /*e870*/  BSSY B1, `(.L_x_243) ;  /* 0x0000004000017945 */ /* 0x000fe20003800000 */
[----:B------:R-:W-:-:S04]  /*e880*/  SHF.L.U32 R2, R9, 0x1f, RZ ;  /* 0x0000001f09027819 */ /* 0x000fc800000006ff */
[----:B------:R-:W1:Y:S02]  /*e890*/  SYNCS.PHASECHK.TRANS64.TRYWAIT P0, [R3+URZ+0x36840], R2 ;  /* 0x03684002030075a7 */ /* 0x000e64000800017f */
[----:B-1----:R-:W-:Y:S05]  /*e8a0*/  @!P0 BRA `(.L_x_244) ;  /* 0x0000003c00408947 */ /* 0x002fea0003800000 */
.L_x_348:
[----:B------:R-:W-:Y:S05]  /*e8b0*/  BSYNC B1 ;  /* 0x0000000000017941 */ /* 0x000fea0003800000 */
.L_x_243:
[----:B0-2---:R-:W2:Y:S01]  /*e8c0*/  LDL R5, [R1+0x18] ;  /* 0x0000180001057983 */ /* 0x005ea20000100800 */
[----:B------:R-:W0:Y:S02]  /*e8d0*/  S2R R6, SR_TID.X ;  /* 0x0000000000067919 */ /* 0x000e240000002100 */
[----:B0-----:R-:W-:-:S04]  /*e8e0*/  LOP3.LUT R6, R6, 0x7f, RZ, 0xc0, !PT ;  /* 0x0000007f06067812 */ /* 0x001fc800078ec0ff */
[----:B------:R-:W-:-:S13]  /*e8f0*/  ISETP.NE.AND P0, PT, R6, RZ, PT ;  /* 0x000000ff0600720c */ /* 0x000fda0003f05270 */
[----:B-1----:R-:W-:-:S04]  /*e900*/  @!P0 IMAD.MOV.U32 R2, RZ, RZ, 0xa800 ;  /* 0x0000a800ff028424 */ /* 0x002fc800078e00ff */
[----:B------:R2:W-:Y:S02]  /*e910*/  @!P0 SYNCS.ARRIVE.TRANS64 RZ, [R3+URZ+0x36830], R2 ;  /* 0x0368300203ff89a7 */ /* 0x0005e4000800003f */
[----:B--2---:R-:W-:-:S04]  /*e920*/  PRMT R2, R5, 0x9910, RZ ;  /* 0x0000991005027816 */ /* 0x004fc800000000ff */
[----:B------:R-:W-:-:S13]  /*e930*/  ISETP.NE.AND P1, PT, R2, 0x2, PT ;  /* 0x000000020200780c */ /* 0x000fda0003f25270 */
[----:B------:R-:W-:Y:S05]  /*e940*/  @P1 BRA `(.L_x_245) ;  /* 0x0000000000041947 */ /* 0x000fea0003800000 */
[----:B------:R-:W-:Y:S01]  /*e950*/  BPT.TRAP 0x1 ;  /* 0x000000040000795c */ /* 0x000fe20000300000 */
.L_x_245:
[----:B------:R-:W-:Y:S01]  /*e960*/  LOP3.LUT P0, RZ, R18, 0x2, RZ, 0xc0, !PT ;  /* 0x0000000212ff7812 */ /* 0x000fe2000780c0ff */
[----:B------:R-:W-:-:S12]  /*e970*/  BSSY B1, `(.L_x_246) ;  /* 0x0000003000017945 */ /* 0x000fd80003800000 */
[----:B------:R-:W-:Y:S05]  /*e980*/  @P0 BRA `(.L_x_247) ;  /* 0x0000000000040947 */ /* 0x000fea0003800000 */
[----:B------:R-:W-:Y:S01]  /*e990*/  BPT.TRAP 0x1 ;  /* 0x000000040000795c */ /* 0x000fe20000300000 */
.L_x_247:
[----:B------:R-:W-:Y:S05]  /*e9a0*/  BSYNC B1 ;  /* 0x0000000000017941 */ /* 0x000fea0003800000 */
.L_x_246:
[----:B------:R-:W0:Y:S01]  /*e9b0*/  S2R R2, SR_CgaCtaId ;  /* 0x0000000000027919 */ /* 0x000e220000008800 */
[----:B------:R-:W-:Y:S01]  /*e9c0*/  IMAD.MOV.U32 R10, RZ, RZ, RZ ;  /* 0x000000ffff0a7224 */ /* 0x000fe200078e00ff */
[----:B------:R-:W-:Y:S01]  /*e9d0*/  UIADD3 UR4, UP0, UR38, 0x370, URZ ;  /* 0x0000037026047890 */ /* 0x000fe2000ff1e03f */
[----:B------:R-:W-:Y:S01]  /*e9e0*/  PLOP3.LUT P0, PT, PT, PT, PT, 0x80, 0x0 ;  /* 0x000000000000781c */ /* 0x000fe20003f0f070 */
[----:B------:R-:W-:Y:S01]  /*e9f0*/  VIADD R3, R3, 0x36830 ;  /* 0x0003683003037836 */ /* 0x000fe20000000000 */
[----:B------:R-:W-:Y:S01]  /*ea00*/  UMOV UR6, 0x30000 ;  /* 0x0003000000067882 */ /* 0x000fe20000000000 */
[----:B------:R-:W-:Y:S01]  /*ea10*/  R2UR UR10, R10 ;  /* 0x000000000a0a72ca */ /* 0x000fe200000e0000 */
[----:B------:R-:W-:Y:S01]  /*ea20*/  UIADD3.X UR5, URZ, UR39, URZ, UP0, !UPT ;  /* 0x000000273f057290 */ /* 0x000fe200087fe43f */
[----:B------:R-:W-:Y:S01]  /*ea30*/  UMOV UR14, 0x0 ;  /* 0x00000000000e7882 */ /* 0x000fe20000000000 */
[----:B------:R-:W-:Y:S01]  /*ea40*/  UMOV UR15, 0x14f00000 ;  /* 0x14f00000000f7882 */ /* 0x000fe20000000000 */
[----:B0-----:R-:W-:-:S05]  /*ea50*/  LOP3.LUT R2, R2, 0x1, RZ, 0xc0, !PT ;  /* 0x0000000102027812 */ /* 0x001fca00078ec0ff */
[----:B------:R-:W-:-:S04]  /*ea60*/  IMAD R2, R2, 0xe00, RZ ;  /* 0x00000e0002027824 */ /* 0x000fc800078e02ff */
[----:B------:R-:W-:Y:S02]  /*ea70*/  IMAD R6, R7, 0x5400, R2 ;  /* 0x0000540007067824 */ /* 0x000fe400078e0202 */
[----:B------:R-:W0:Y:S03]  /*ea80*/  S2R R2, SR_CgaCtaId ;  /* 0x0000000000027919 */ /* 0x000e260000008800 */
[----:B------:R-:W-:-:S05]  /*ea90*/  LEA R6, R6, UR36, 0x1 ;  /* 0x0000002406067c11 */ /* 0x000fca000f8e08ff */
[----:B------:R-:W-:Y:S01]  /*eaa0*/  VIADD R5, R6, 0x21400 ;  /* 0x0002140006057836 */ /* 0x000fe20000000000 */
[----:B0-----:R-:W-:-:S05]  /*eab0*/  LOP3.LUT R2, R2, 0x1, RZ, 0xc0, !PT ;  /* 0x0000000102027812 */ /* 0x001fca00078ec0ff */
[----:B------:R-:W-:-:S04]  /*eac0*/  IMAD R2, R2, 0x38, RZ ;  /* 0x0000003802027824 */ /* 0x000fc800078e02ff */
[----:B------:R-:W-:-:S07]  /*ead0*/  IMAD R2, R0, 0x70, R2 ;  /* 0x0000007000027824 */ /* 0x000fce00078e0202 */
.L_x_248:
        /* <DEDUP_REMOVED lines=8> */
[----:B------:R0:W-:Y:S02]  /*eb60*/  UTMALDG.4D.MULTICAST [UR8], [UR4], UR6, desc[UR14] ;  /* 0x00000e08040073b4 */ /* 0x0001e40008019806 */
[----:B0-----:R-:W-:Y:S05]  /*eb70*/  @P0 BRA.U.ANY `(.L_x_248) ;  /* 0xfffffffd00d80947 */ /* 0x001fea000393ffff */
[----:B------:R-:W-:Y:S01]  /*eb80*/  IMAD.MOV.U32 R12, RZ, RZ, 0x40 ;  /* 0x00000040ff0c7424 */ /* 0x000fe200078e00ff */
[----:B------:R-:W-:Y:S01]  /*eb90*/  PLOP3.LUT P0, PT, PT, PT, PT, 0x80, 0x0 ;  /* 0x000000000000781c */ /* 0x000fe20003f0f070 */
[----:B------:R-:W-:Y:S01]  /*eba0*/  VIADD R5, R6, 0x24c00 ;  /* 0x00024c0006057836 */ /* 0x000fe20000000000 */
[----:B------:R-:W-:Y:S01]  /*ebb0*/  UMOV UR6, 0x30000 ;  /* 0x0003000000067882 */ /* 0x000fe20000000000 */
[----:B------:R-:W-:Y:S01]  /*ebc0*/  UMOV UR14, 0x0 ;  /* 0x00000000000e7882 */ /* 0x000fe20000000000 */
[----:B------:R-:W-:Y:S01]  /*ebd0*/  R2UR UR10, R12 ;  /* 0x000000000c0a72ca */ /* 0x000fe200000e0000 */
[----:B------:R-:W-:-:S14]  /*ebe0*/  UMOV UR15, 0x14f00000 ;  /* 0x14f00000000f7882 */ /* 0x000fdc0000000000 */
.L_x_249:
        /* <DEDUP_REMOVED lines=17> */
.L_x_250:
        /* <DEDUP_REMOVED lines=10> */
[----:B------:R-:W2:Y:S01]  /*eda0*/  LDL.LU R5, [R1] ;  /* 0x0000000001057983 */ /* 0x000ea20000300800 */
[----:B------:R-:W-:Y:S01]  /*edb0*/  LEA R2, R19, UR36, 0x3 ;  /* 0x0000002413027c11 */ /* 0x000fe2000f8e18ff */
[----:B------:R-:W-:Y:S01]  /*edc0*/  BSSY B1, `(.L_x_251) ;  /* 0x0000004000017945 */ /* 0x000fe20003800000 */
[----:B--2---:R-:W-:-:S04]  /*edd0*/  SHF.L.U32 R3, R5, 0x1f, RZ ;  /* 0x0000001f05037819 */ /* 0x004fc800000006ff */
[----:B------:R-:W0:Y:S02]  /*ede0*/  SYNCS.PHASECHK.TRANS64.TRYWAIT P0, [R2+URZ+0x36860], R3 ;  /* 0x03686003020075a7 */ /* 0x000e24000800017f */
[----:B0-----:R-:W-:Y:S05]  /*edf0*/  @!P0 BRA `(.L_x_252) ;  /* 0x0000003800008947 */ /* 0x001fea0003800000 */
.L_x_349:
[----:B------:R-:W-:Y:S05]  /*ee00*/  BSYNC B1 ;  /* 0x0000000000017941 */ /* 0x000fea0003800000 */
.L_x_251:
[----:B------:R-:W1:Y:S02]  /*ee10*/  S2R R5, SR_TID.X ;  /* 0x0000000000057919 */ /* 0x000e640000002100 */
[----:B-1----:R-:W-:-:S04]  /*ee20*/  LOP3.LUT R5, R5, 0x7f, RZ, 0xc0, !PT ;  /* 0x0000007f05057812 */ /* 0x002fc800078ec0ff */
[----:B------:R-:W-:-:S13]  /*ee30*/  ISETP.NE.AND P0, PT, R5, RZ, PT ;  /* 0x000000ff0500720c */ /* 0x000fda0003f05270 */
[----:B0-----:R-:W-:-:S04]  /*ee40*/  @!P0 IMAD.MOV.U32 R3, RZ, RZ, 0xa800 ;  /* 0x0000a800ff038424 */ /* 0x001fc800078e00ff */
[----:B------:R0:W-:Y:S01]  /*ee50*/  @!P0 SYNCS.ARRIVE.TRANS64 RZ, [R2+URZ+0x36850], R3 ;  /* 0x0368500302ff89a7 */ /* 0x0001e2000800003f */
[----:B------:R-:W-:Y:S05]  /*ee60*/  @P1 BRA `(.L_x_253) ;  /* 0x0000000000041947 */ /* 0x000fea0003800000 */
[----:B------:R-:W-:Y:S01]  /*ee70*/  BPT.TRAP 0x1 ;  /* 0x000000040000795c */ /* 0x000fe20000300000 */
.L_x_253:
[----:B------:R-:W-:Y:S01]  /*ee80*/  LOP3.LUT P0, RZ, R18, 0x2, RZ, 0xc0, !PT ;  /* 0x0000000212ff7812 */ /* 0x000fe2000780c0ff */
[----:B------:R-:W-:-:S12]  /*ee90*/  BSSY B1, `(.L_x_254) ;  /* 0x0000003000017945 */ /* 0x000fd80003800000 */
[----:B------:R-:W-:Y:S05]  /*eea0*/  @P0 BRA `(.L_x_255) ;  /* 0x0000000000040947 */ /* 0x000fea0003800000 */
[----:B------:R-:W-:Y:S01]  /*eeb0*/  BPT.TRAP 0x1 ;  /* 0x000000040000795c */ /* 0x000fe20000300000 */
.L_x_255:
[----:B------:R-:W-:Y:S05]  /*eec0*/  BSYNC B1 ;  /* 0x0000000000017941 */ /* 0x000fea0003800000 */
.L_x_254:
[----:B------:R-:W2:Y:S01]  /*eed0*/  LDL.LU R5, [R1+0x4] ;  /* 0x0000040001057983 */ /* 0x000ea20000300800 */
[----:B0-----:R-:W0:Y:S01]  /*eee0*/  S2R R3, SR_CgaCtaId ;  /* 0x0000000000037919 */ /* 0x001e220000008800 */
[----:B------:R-:W1:Y:S01]  /*eef0*/  S2R R6, SR_CgaCtaId ;  /* 0x0000000000067919 */ /* 0x000e620000008800 */
[----:B------:R-:W-:Y:S01]  /*ef00*/  R2UR UR10, R10 ;  /* 0x000000000a0a72ca */ /* 0x000fe200000e0000 */
[----:B------:R-:W-:Y:S01]  /*ef10*/  UIADD3 UR4, UP0, UR38, 0x470, URZ ;  /* 0x0000047026047890 */ /* 0x000fe2000ff1e03f */
[----:B------:R-:W-:Y:S01]  /*ef20*/  PLOP3.LUT P0, PT, PT, PT, PT, 0x80, 0x0 ;  /* 0x000000000000781c */ /* 0x000fe20003f0f070 */
[----:B------:R-:W-:Y:S01]  /*ef30*/  VIADD R2, R2, 0x36850 ;  /* 0x0003685002027836 */ /* 0x000fe20000000000 */
[----:B------:R-:W-:Y:S01]  /*ef40*/  UMOV UR6, 0x30000 ;  /* 0x0003000000067882 */ /* 0x000fe20000000000 */
[----:B------:R-:W-:Y:S01]  /*ef50*/  UIADD3.X UR5, URZ, UR39, URZ, UP0, !UPT ;  /* 0x000000273f057290 */ /* 0x000fe200087fe43f */
[----:B0-----:R-:W-:-:S05]  /*ef60*/  LOP3.LUT R3, R3, 0x1, RZ, 0xc0, !PT ;  /* 0x0000000103037812 */ /* 0x001fca00078ec0ff */
[----:B------:R-:W-:Y:S01]  /*ef70*/  IMAD R3, R3, 0xe00, RZ ;  /* 0x00000e0003037824 */ /* 0x000fe200078e02ff */
[----:B-1----:R-:W-:-:S03]  /*ef80*/  LOP3.LUT R6, R6, 0x1, RZ, 0xc0, !PT ;  /* 0x0000000106067812 */ /* 0x002fc600078ec0ff */
[----:B------:R-:W-:Y:S02]  /*ef90*/  IMAD R3, R19, 0x5400, R3 ;  /* 0x0000540013037824 */ /* 0x000fe400078e0203 */
[----:B------:R-:W-:-:S03]  /*efa0*/  IMAD R6, R6, 0x38, RZ ;  /* 0x0000003806067824 */ /* 0x000fc600078e02ff */
[----:B------:R-:W-:Y:S01]  /*efb0*/  LEA R3, R3, UR36, 0x1 ;  /* 0x0000002403037c11 */ /* 0x000fe2000f8e08ff */
[----:B------:R-:W-:Y:S01]  /*efc0*/  UMOV UR14, 0x0 ;  /* 0x00000000000e7882 */ /* 0x000fe20000000000 */
[----:B------:R-:W-:Y:S01]  /*efd0*/  UMOV UR15, 0x14f00000 ;  /* 0x14f00000000f7882 */ /* 0x000fe20000000000 */
[----:B--2---:R-:W-:Y:S02]  /*efe0*/  IMAD R5, R5, 0x70, R6 ;  /* 0x0000007005057824 */ /* 0x004fe400078e0206 */
[----:B------:R-:W-:-:S07]  /*eff0*/  VIADD R6, R3, 0x400 ;  /* 0x0000040003067836 */ /* 0x000fce0000000000 */
.L_x_256:
        /* <DEDUP_REMOVED lines=10> */
[----:B------:R-:W-:Y:S01]  /*f0a0*/  R2UR UR10, R12 ;  /* 0x000000000c0a72ca */ /* 0x000fe200000e0000 */
[----:B------:R-:W-:Y:S01]  /*f0b0*/  VIADD R6, R3, 0x3c00 ;  /* 0x00003c0003067836 */ /* 0x000fe20000000000 */
[----:B------:R-:W-:Y:S01]  /*f0c0*/  PLOP3.LUT P0, PT, PT, PT, PT, 0x80, 0x0 ;  /* 0x000000000000781c */ /* 0x000fe20003f0f070 */
[----:B------:R-:W-:Y:S01]  /*f0d0*/  UMOV UR6, 0x30000 ;  /* 0x0003000000067882 */ /* 0x000fe20000000000 */
[----:B------:R-:W-:Y:S01]  /*f0e0*/  UMOV UR14, 0x0 ;  /* 0x00000000000e7882 */ /* 0x000fe20000000000 */
[----:B------:R-:W-:-:S10]  /*f0f0*/  UMOV UR15, 0x14f00000 ;  /* 0x14f00000000f7882 */ /* 0x000fd40000000000 */
.L_x_257:
        /* <DEDUP_REMOVED lines=16> */
.L_x_258:
        /* <DEDUP_REMOVED lines=10> */
[----:B------:R0:W-:Y:S01]  /*f2a0*/  STL [R1+0x4], R0 ;  /* 0x0000040001007387 */ /* 0x0001e20000100800 */
[----:B------:R-:W-:-:S07]  /*f2b0*/  IMAD.MOV.U32 R17, RZ, RZ, R4 ;  /* 0x000000ffff117224 */ /* 0x000fce00078e0004 */
.L_x_241:
[----:B------:R-:W-:Y:S05]  /*f2c0*/  BSYNC B0 ;  /* 0x0000000000007941 */ /* 0x000fea0003800000 */
.L_x_240:
[----:B0-----:R-:W3:Y:S01]  /*f2d0*/  LDL.LU R0, [R1+0x24] ;  /* 0x0000240001007983 */ /* 0x001ee20000300800 */
[----:B------:R-:W-:-:S03]  /*f2e0*/  MOV R19, R7 ;  /* 0x0000000700137202 */ /* 0x000fc60000000f00 */
[----:B------:R1:W-:Y:S02]  /*f2f0*/  STL [R1], R9 ;  /* 0x0000000901007387 */ /* 0x0003e40000100800 */
[----:B-1-3--:R-:W-:-:S07]  /*f300*/  VIADD R0, R0, 0xfffffffd ;  /* 0xfffffffd00007836 */ /* 0x00afce0000000000 */
.L_x_239:
[----:B------:R-:W3:Y:S01]  /*f310*/  LDL.LU R2, [R1+0x20] ;  /* 0x0000200001027983 */ /* 0x000ee20000300800 */
[----:B------:R-:W-:Y:S01]  /*f320*/  IMAD.MOV R8, RZ, RZ, -R8 ;  /* 0x000000ffff087224 */ /* 0x000fe200078e0a08 */
[----:B------:R-:W-:Y:S04]  /*f330*/  BSSY B0, `(.L_x_238) ;  /* 0x0000194000007945 */ /* 0x000fe80003800000 */
[----:B---3--:R-:W-:-:S13]  /*f340*/  ISETP.NE.AND P0, PT, R2, R8, PT ;  /* 0x000000080200720c */ /* 0x008fda0003f05270 */
[----:B------:R-:W-:Y:S05]  /*f350*/  @!P0 BRA `(.L_x_259) ;  /* 0x0000001800448947 */ /* 0x000fea0003800000 */
[----:B0-----:R-:W-:-:S07]  /*f360*/  IMAD.MOV.U32 R6, RZ, RZ, R17 ;  /* 0x000000ffff067224 */ /* 0x001fce00078e0011 */
.L_x_298:
[----:B------:R-:W3:Y:S01]  /*f370*/  LDL R2, [R1] ;  /* 0x0000000001027983 */ /* 0x000ee20000100800 */
[----:B------:R-:W-:Y:S01]  /*f380*/  LOP3.LUT P1, RZ, R18, 0x8, RZ, 0xc0, !PT ;  /* 0x0000000812ff7812 */ /* 0x000fe2000782c0ff */
[----:B------:R-:W-:Y:S01]  /*f390*/  VIADD R4, R19, 0x1 ;  /* 0x0000000113047836 */ /* 0x000fe20000000000 */
[----:B------:R-:W-:Y:S04]  /*f3a0*/  BSSY B1, `(.L_x_260) ;  /* 0x00000c3000017945 */ /* 0x000fe80003800000 */
[----:B------:R-:W-:-:S04]  /*f3b0*/  ISETP.NE.AND P0, PT, R4, 0x2, PT ;  /* 0x000000020400780c */ /* 0x000fc80003f05270 */
[----:B--2---:R-:W-:Y:S02]  /*f3c0*/  SEL R5, RZ, 0x1, P0 ;  /* 0x00000001ff057807 */ /* 0x004fe40000000000 */
[----:B------:R-:W-:Y:S02]  /*f3d0*/  SEL R4, R4, RZ, P0 ;  /* 0x000000ff04047207 */ /* 0x000fe40000000000 */
[----:B---3--:R-:W-:Y:S01]  /*f3e0*/  LOP3.LUT R5, R2, R5, RZ, 0x3c, !PT ;  /* 0x0000000502057212 */ /* 0x008fe200078e3cff */
[----:B01----:R-:W-:Y:S06]  /*f3f0*/  @!P1 BRA `(.L_x_261) ;  /* 0x0000000800f49947 */ /* 0x003fec0003800000 */
[----:B------:R-:W-:Y:S01]  /*f400*/  LOP3.LUT P1, RZ, R18, 0x4, RZ, 0xc0, !PT ;  /* 0x0000000412ff7812 */ /* 0x000fe2000782c0ff */
[----:B------:R-:W-:-:S12]  /*f410*/  IMAD.MOV.U32 R8, RZ, RZ, R0 ;  /* 0x000000ffff087224 */ /* 0x000fd800078e0000 */
[----:B------:R-:W-:Y:S05]  /*f420*/  @!P1 BRA `(.L_x_262) ;  /* 0x0000000000509947 */ /* 0x000fea0003800000 */
[----:B------:R-:W2:Y:S01]  /*f430*/  LDL R10, [R1+0xc] ;  /* 0x00000c00010a7983 */ /* 0x000ea20000100800 */
[----:B------:R-:W0:Y:S01]  /*f440*/  LDC R7, c[0x0][0x43c] ;  /* 0x00010f00ff077b82 */ /* 0x000e220000000800 */
[----:B------:R-:W-:Y:S02]  /*f450*/  ULDC.64 UR4, c[0x0][0x428] ;  /* 0x00010a0000047ab9 */ /* 0x000fe40000000a00 */
[----:B------:R-:W3:Y:S01]  /*f460*/  LDL R9, [R1+0x8] ;  /* 0x0000080001097983 */ /* 0x000ee20000100800 */
[----:B0-----:R-:W-:-:S13]  /*f470*/  ISETP.NE.AND P0, PT, R7, 0x1, PT ;  /* 0x000000010700780c */ /* 0x001fda0003f05270 */
[----:B------:R-:W0:Y:S02]  /*f480*/  @P0 LDC.64 R2, c[0x0][0x440] ;  /* 0x00011000ff020b82 */ /* 0x000e240000000a00 */
[----:B0-----:R-:W-:-:S04]  /*f490*/  @P0 IMAD.HI.U32 R6, R0, R2, RZ ;  /* 0x0000000200060227 */ /* 0x001fc800078e00ff */
[----:B------:R-:W-:Y:S01]  /*f4a0*/  IMAD.MOV.U32 R2, RZ, RZ, R0 ;  /* 0x000000ffff027224 */ /* 0x000fe200078e0000 */
[----:B------:R-:W-:-:S04]  /*f4b0*/  @P0 SHF.R.U32.HI R2, RZ, R3, R6 ;  /* 0x00000003ff020219 */ /* 0x000fc80000011606 */
[--C-:B------:R-:W-:Y:S01]  /*f4c0*/  SHF.R.S32.HI R3, RZ, 0x1f, R2.reuse ;  /* 0x0000001fff037819 */ /* 0x100fe20000011402 */
[----:B------:R-:W-:-:S04]  /*f4d0*/  IMAD.MOV R8, RZ, RZ, -R2 ;  /* 0x000000ffff087224 */ /* 0x000fc800078e0a02 */
[----:B------:R-:W-:Y:S02]  /*f4e0*/  IMAD R8, R7, R8, R0 ;  /* 0x0000000807087224 */ /* 0x000fe400078e0200 */
[----:B--2---:R-:W-:-:S04]  /*f4f0*/  IMAD R6, R10, UR4, RZ ;  /* 0x000000040a067c24 */ /* 0x004fc8000f8e02ff */
[C---:B---3--:R-:W-:Y:S02]  /*f500*/  IMAD R6, R9.reuse, UR5, R6 ;  /* 0x0000000509067c24 */ /* 0x048fe4000f8e0206 */
[----:B------:R-:W-:Y:S01]  /*f510*/  IMAD.WIDE.U32 R2, R9, UR4, R2 ;  /* 0x0000000409027c25 */ /* 0x000fe2000f8e0002 */
[----:B------:R-:W-:-:S03]  /*f520*/  ULDC.64 UR4, c[0x0][0x418] ;  /* 0x0001060000047ab9 */ /* 0x000fc60000000a00 */
[----:B------:R-:W-:Y:S01]  /*f530*/  IMAD.IADD R3, R6, 0x1, R3 ;  /* 0x0000000106037824 */ /* 0x000fe200078e0203 */
[----:B------:R-:W-:-:S04]  /*f540*/  LEA R6, P0, R2, UR4, 0x2 ;  /* 0x0000000402067c11 */ /* 0x000fc8000f8010ff */
[----:B------:R-:W-:-:S05]  /*f550*/  LEA.HI.X R7, R2, UR5, R3, 0x2, P0 ;  /* 0x0000000502077c11 */ /* 0x000fca00080f1403 */
[----:B------:R0:W5:Y:S04]  /*f560*/  LDG.E R6, desc[UR60][R6.64] ;  /* 0x0000003c06067981 */ /* 0x000168000c1e1900 */
.L_x_262:
[----:B------:R-:W-:Y:S01]  /*f570*/  LEA R3, R4, UR36, 0x3 ;  /* 0x0000002404037c11 */ /* 0x000fe2000f8e18ff */
[----:B------:R-:W-:Y:S01]  /*f580*/  BSSY B2, `(.L_x_263) ;  /* 0x0000004000027945 */ /* 0x000fe20003800000 */
[----:B------:R-:W-:-:S04]  /*f590*/  SHF.L.U32 R2, R5, 0x1f, RZ ;  /* 0x0000001f05027819 */ /* 0x000fc800000006ff */
[----:B------:R-:W1:Y:S02]  /*f5a0*/  SYNCS.PHASECHK.TRANS64.TRYWAIT P0, [R3+URZ+0x36840], R2 ;  /* 0x03684002030075a7 */ /* 0x000e64000800017f */
[----:B-1----:R-:W-:Y:S05]  /*f5b0*/  @!P0 BRA `(.L_x_264) ;  /* 0x0000003000248947 */ /* 0x002fea0003800000 */
.L_x_350:
[----:B------:R-:W-:Y:S05]  /*f5c0*/  BSYNC B2 ;  /* 0x0000000000027941 */ /* 0x000fea0003800000 */
.L_x_263:
[----:B0-----:R-:W2:Y:S01]  /*f5d0*/  LDL R7, [R1+0x18] ;  /* 0x0000180001077983 */ /* 0x001ea20000100800 */
        /* <DEDUP_REMOVED lines=9> */
.L_x_265:
[----:B------:R-:W-:Y:S01]  /*f670*/  LOP3.LUT P0, RZ, R18, 0x2, RZ, 0xc0, !PT ;  /* 0x0000000212ff7812 */ /* 0x000fe2000780c0ff */
[----:B------:R-:W-:-:S12]  /*f680*/  BSSY B2, `(.L_x_266) ;  /* 0x0000003000027945 */ /* 0x000fd80003800000 */
[----:B------:R-:W-:Y:S05]  /*f690*/  @P0 BRA `(.L_x_267) ;  /* 0x0000000000040947 */ /* 0x000fea0003800000 */
[----:B------:R-:W-:Y:S01]  /*f6a0*/  BPT.TRAP 0x1 ;  /* 0x000000040000795c */ /* 0x000fe20000300000 */
.L_x_267:
[----:B------:R-:W-:Y:S05]  /*f6b0*/  BSYNC B2 ;  /* 0x0000000000027941 */ /* 0x000fea0003800000 */
.L_x_266:
        /* <DEDUP_REMOVED lines=19> */
.L_x_268:
        /* <DEDUP_REMOVED lines=17> */
.L_x_269:
        /* <DEDUP_REMOVED lines=17> */
.L_x_270:
        /* <DEDUP_REMOVED lines=16> */
.L_x_351:
[----:B------:R-:W-:Y:S05]  /*fb10*/  BSYNC B2 ;  /* 0x0000000000027941 */ /* 0x000fea0003800000 */
.L_x_271:
[----:B------:R-:W1:Y:S02]  /*fb20*/  S2R R7, SR_TID.X ;  /* 0x0000000000077919 */ /* 0x000e640000002100 */
[----:B-1----:R-:W-:-:S04]  /*fb30*/  LOP3.LUT R7, R7, 0x7f, RZ, 0xc0, !PT ;  /* 0x0000007f07077812 */ /* 0x002fc800078ec0ff */
[----:B------:R-:W-:-:S13]  /*fb40*/  ISETP.NE.AND P0, PT, R7, RZ, PT ;  /* 0x000000ff0700720c */ /* 0x000fda0003f05270 */
[----:B0-----:R-:W-:-:S04]  /*fb50*/  @!P0 IMAD.MOV.U32 R3, RZ, RZ, 0xa800 ;  /* 0x0000a800ff038424 */ /* 0x001fc800078e00ff */
[----:B------:R0:W-:Y:S01]  /*fb60*/  @!P0 SYNCS.ARRIVE.TRANS64 RZ, [R2+URZ+0x36850], R3 ;  /* 0x0368500302ff89a7 */ /* 0x0001e2000800003f */
[----:B------:R-:W-:Y:S05]  /*fb70*/  @P1 BRA `(.L_x_273) ;  /* 0x0000000000041947 */ /* 0x000fea0003800000 */
[----:B------:R-:W-:Y:S01]  /*fb80*/  BPT.TRAP 0x1 ;  /* 0x000000040000795c */ /* 0x000fe20000300000 */
.L_x_273:
[----:B------:R-:W-:Y:S01]  /*fb90*/  LOP3.LUT P0, RZ, R18, 0x2, RZ, 0xc0, !PT ;  /* 0x0000000212ff7812 */ /* 0x000fe2000780c0ff */
[----:B------:R-:W-:-:S12]  /*fba0*/  BSSY B2, `(.L_x_274) ;  /* 0x0000003000027945 */ /* 0x000fd80003800000 */
[----:B------:R-:W-:Y:S05]  /*fbb0*/  @P0 BRA `(.L_x_275) ;  /* 0x0000000000040947 */ /* 0x000fea0003800000 */
[----:B------:R-:W-:Y:S01]  /*fbc0*/  BPT.TRAP 0x1 ;  /* 0x000000040000795c */ /* 0x000fe20000300000 */
.L_x_275:
[----:B------:R-:W-:Y:S05]  /*fbd0*/  BSYNC B2 ;  /* 0x0000000000027941 */ /* 0x000fea0003800000 */
.L_x_274:
        /* <DEDUP_REMOVED lines=19> */
.L_x_276:
        /* <DEDUP_REMOVED lines=16> */
.L_x_277:
        /* <DEDUP_REMOVED lines=16> */
.L_x_278:
        /* <DEDUP_REMOVED lines=12> */
.L_x_261:
[----:B------:R-:W-:Y:S05]  /*ffd0*/  BSYNC B1 ;  /* 0x0000000000017941 */ /* 0x000fea0003800000 */
.L_x_260:
[----:B------:R-:W-:Y:S01]  /*ffe0*/  VIADD R19, R4, 0x1 ;  /* 0x0000000104137836 */ /* 0x000fe20000000000 */
[----:B------:R-:W-:Y:S01]  /*fff0*/  LOP3.LUT P1, RZ, R18, 0x8, RZ, 0xc0, !PT ;  /* 0x0000000812ff7812 */ /* 0x000fe2000782c0ff */
[----:B------:R-:W-:Y:S03]  /*10000*/  BSSY B1, `(.L_x_279) ;  /* 0x00000c3000017945 */ /* 0x000fe60003800000 */
[----:B------:R-:W-:-:S04]  /*10010*/  ISETP.NE.AND P0, PT, R19, 0x2, PT ;  /* 0x000000021300780c */ /* 0x000fc80003f05270 */
[----:B------:R-:W-:Y:S02]  /*10020*/  SEL R2, RZ, 0x1, P0 ;  /* 0x00000001ff027807 */ /* 0x000fe40000000000 */
[----:B------:R-:W-:Y:S02]  /*10030*/  SEL R19, R19, RZ, P0 ;  /* 0x000000ff13137207 */ /* 0x000fe40000000000 */
[----:B------:R-:W-:-:S05]  /*10040*/  LOP3.LUT R9, R5, R2, RZ, 0x3c, !PT ;  /* 0x0000000205097212 */ /* 0x000fca00078e3cff */
[----:B------:R1:W-:Y:S01]  /*10050*/  STL [R1], R9 ;  /* 0x0000000901007387 */ /* 0x0003e20000100800 */
[----:B------:R-:W-:Y:S05]  /*10060*/  @!P1 BRA `(.L_x_280) ;  /* 0x0000000800f09947 */ /* 0x000fea0003800000 */
[----:B------:R-:W-:Y:S01]  /*10070*/  LOP3.LUT P1, RZ, R18, 0x4, RZ, 0xc0, !PT ;  /* 0x0000000412ff7812 */ /* 0x000fe2000782c0ff */
[----:B0-----:R-:W-:-:S12]  /*10080*/  VIADD R8, R0, 0xffffffff ;  /* 0xffffffff00087836 */ /* 0x001fd80000000000 */
        /* <DEDUP_REMOVED lines=21> */
.L_x_281:
[----:B------:R-:W-:Y:S01]  /*101e0*/  LEA R3, R19, UR36, 0x3 ;  /* 0x0000002413037c11 */ /* 0x000fe2000f8e18ff */
[----:B------:R-:W-:Y:S01]  /*101f0*/  BSSY B2, `(.L_x_282) ;  /* 0x0000004000027945 */ /* 0x000fe20003800000 */
[----:B------:R-:W-:-:S04]  /*10200*/  SHF.L.U32 R2, R9, 0x1f, RZ ;  /* 0x0000001f09027819 */ /* 0x000fc800000006ff */
[----:B------:R-:W2:Y:S02]  /*10210*/  SYNCS.PHASECHK.TRANS64.TRYWAIT P0, [R3+URZ+0x36840], R2 ;  /* 0x03684002030075a7 */ /* 0x000ea4000800017f */
[----:B--2---:R-:W-:Y:S05]  /*10220*/  @!P0 BRA `(.L_x_283) ;  /* 0x0000002400308947 */ /* 0x004fea0003800000 */
.L_x_352:
[----:B------:R-:W-:Y:S05]  /*10230*/  BSYNC B2 ;  /* 0x0000000000027941 */ /* 0x000fea0003800000 */
.L_x_282:
[----:B0-----:R-:W3:Y:S01]  /*10240*/  LDL R7, [R1+0x18] ;  /* 0x0000180001077983 */ /* 0x001ee20000100800 */
[----:B-1----:R-:W0:Y:S02]  /*10250*/  S2R R9, SR_TID.X ;  /* 0x0000000000097919 */ /* 0x002e240000002100 */
[----:B0-----:R-:W-:-:S04]  /*10260*/  LOP3.LUT R9, R9, 0x7f, RZ, 0xc0, !PT ;  /* 0x0000007f09097812 */ /* 0x001fc800078ec0ff */
[----:B------:R-:W-:-:S13]  /*10270*/  ISETP.NE.AND P0, PT, R9, RZ, PT ;  /* 0x000000ff0900720c */ /* 0x000fda0003f05270 */
[----:B--2---:R-:W-:-:S04]  /*10280*/  @!P0 IMAD.MOV.U32 R2, RZ, RZ, 0xa800 ;  /* 0x0000a800ff028424 */ /* 0x004fc800078e00ff */
[----:B------:R3:W-:Y:S02]  /*10290*/  @!P0 SYNCS.ARRIVE.TRANS64 RZ, [R3+URZ+0x36830], R2 ;  /* 0x0368300203ff89a7 */ /* 0x0007e4000800003f */
[----:B---3--:R-:W-:-:S04]  /*102a0*/  PRMT R2, R7, 0x9910, RZ ;  /* 0x0000991007027816 */ /* 0x008fc800000000ff */
[----:B------:R-:W-:-:S13]  /*102b0*/  ISETP.NE.AND P1, PT, R2, 0x2, PT ;  /* 0x000000020200780c */ /* 0x000fda0003f25270 */
[----:B------:R-:W-:Y:S05]  /*102c0*/  @P1 BRA `(.L_x_284) ;  /* 0x0000000000041947 */ /* 0x000fea0003800000 */
[----:B------:R-:W-:Y:S01]  /*102d0*/  BPT.TRAP 0x1 ;  /* 0x000000040000795c */ /* 0x000fe20000300000 */
.L_x_284:
[----:B------:R-:W-:Y:S01]  /*102e0*/  LOP3.LUT P0, RZ, R18, 0x2, RZ, 0xc0, !PT ;  /* 0x0000000212ff7812 */ /* 0x000fe2000780c0ff */
[----:B------:R-:W-:-:S12]  /*102f0*/  BSSY B2, `(.L_x_285) ;  /* 0x0000003000027945 */ /* 0x000fd80003800000 */
[----:B------:R-:W-:Y:S05]  /*10300*/  @P0 BRA `(.L_x_286) ;  /* 0x0000000000040947 */ /* 0x000fea0003800000 */
[----:B------:R-:W-:Y:S01]  /*10310*/  BPT.TRAP 0x1 ;  /* 0x000000040000795c */ /* 0x000fe20000300000 */
.L_x_286:
[----:B------:R-:W-:Y:S05]  /*10320*/  BSYNC B2 ;  /* 0x0000000000027941 */ /* 0x000fea0003800000 */
.L_x_285:
        /* <DEDUP_REMOVED lines=19> */
.L_x_287:
        /* <DEDUP_REMOVED lines=17> */
.L_x_288:
        /* <DEDUP_REMOVED lines=17> */
.L_x_289:
        /* <DEDUP_REMOVED lines=10> */
[----:B------:R-:W-:Y:S01]  /*10720*/  SHF.L.U32 R5, R5, 0x1f, RZ ;  /* 0x0000001f05057819 */ /* 0x000fe200000006ff */
[----:B------:R-:W-:Y:S01]  /*10730*/  BSSY B2, `(.L_x_290) ;  /* 0x0000004000027945 */ /* 0x000fe20003800000 */
[----:B------:R-:W-:-:S04]  /*10740*/  LEA R2, R4, UR36, 0x3 ;  /* 0x0000002404027c11 */ /* 0x000fc8000f8e18ff */
[----:B------:R-:W0:Y:S02]  /*10750*/  SYNCS.PHASECHK.TRANS64.TRYWAIT P0, [R2+URZ+0x36860], R5 ;  /* 0x03686005020075a7 */ /* 0x000e24000800017f */
[----:B0-----:R-:W-:Y:S05]  /*10760*/  @!P0 BRA `(.L_x_291) ;  /* 0x0000001c00f48947 */ /* 0x001fea0003800000 */
.L_x_353:
[----:B------:R-:W-:Y:S05]  /*10770*/  BSYNC B2 ;  /* 0x0000000000027941 */ /* 0x000fea0003800000 */
.L_x_290:
[----:B------:R-:W1:Y:S02]  /*10780*/  S2R R3, SR_TID.X ;  /* 0x0000000000037919 */ /* 0x000e640000002100 */
[----:B-1----:R-:W-:-:S04]  /*10790*/  LOP3.LUT R3, R3, 0x7f, RZ, 0xc0, !PT ;  /* 0x0000007f03037812 */ /* 0x002fc800078ec0ff */
[----:B------:R-:W-:-:S13]  /*107a0*/  ISETP.NE.AND P0, PT, R3, RZ, PT ;  /* 0x000000ff0300720c */ /* 0x000fda0003f05270 */
[----:B------:R-:W-:-:S04]  /*107b0*/  @!P0 IMAD.MOV.U32 R3, RZ, RZ, 0xa800 ;  /* 0x0000a800ff038424 */ /* 0x000fc800078e00ff */
[----:B------:R1:W-:Y:S01]  /*107c0*/  @!P0 SYNCS.ARRIVE.TRANS64 RZ, [R2+URZ+0x36850], R3 ;  /* 0x0368500302ff89a7 */ /* 0x0003e2000800003f */
[----:B------:R-:W-:Y:S05]  /*107d0*/  @P1 BRA `(.L_x_292) ;  /* 0x0000000000041947 */ /* 0x000fea0003800000 */
[----:B------:R-:W-:Y:S01]  /*107e0*/  BPT.TRAP 0x1 ;  /* 0x000000040000795c */ /* 0x000fe20000300000 */
.L_x_292:
[----:B------:R-:W-:Y:S01]  /*107f0*/  LOP3.LUT P0, RZ, R18, 0x2, RZ, 0xc0, !PT ;  /* 0x0000000212ff7812 */ /* 0x000fe2000780c0ff */
[----:B------:R-:W-:-:S12]  /*10800*/  BSSY B2, `(.L_x_293) ;  /* 0x0000003000027945 */ /* 0x000fd80003800000 */
[----:B------:R-:W-:Y:S05]  /*10810*/  @P0 BRA `(.L_x_294) ;  /* 0x0000000000040947 */ /* 0x000fea0003800000 */
[----:B------:R-:W-:Y:S01]  /*10820*/  BPT.TRAP 0x1 ;  /* 0x000000040000795c */ /* 0x000fe20000300000 */
.L_x_294:
[----:B------:R-:W-:Y:S05]  /*10830*/  BSYNC B2 ;  /* 0x0000000000027941 */ /* 0x000fea0003800000 */
.L_x_293:
[----:B0-----:R-:W2:Y:S01]  /*10840*/  LDL.LU R5, [R1+0x4] ;  /* 0x0000040001057983 */ /* 0x001ea20000300800 */
[----:B-1----:R-:W0:Y:S01]  /*10850*/  S2R R3, SR_CgaCtaId ;  /* 0x0000000000037919 */ /* 0x002e220000008800 */
        /* <DEDUP_REMOVED lines=17> */
.L_x_295:
        /* <DEDUP_REMOVED lines=16> */
.L_x_296:
        /* <DEDUP_REMOVED lines=16> */
.L_x_297:
        /* <DEDUP_REMOVED lines=12> */
.L_x_280:
[----:B------:R-:W-:Y:S05]  /*10c30*/  BSYNC B1 ;  /* 0x0000000000017941 */ /* 0x000fea0003800000 */
.L_x_279:
[C---:B------:R-:W-:Y:S01]  /*10c40*/  ISETP.GT.AND P0, PT, R0.reuse, 0x1, PT ;  /* 0x000000010000780c */ /* 0x040fe20003f04270 */
[----:B------:R-:W-:-:S12]  /*10c50*/  VIADD R0, R0, 0xfffffffe ;  /* 0xfffffffe00007836 */ /* 0x000fd80000000000 */
[----:B------:R-:W-:Y:S05]  /*10c60*/  @P0 BRA `(.L_x_298) ;  /* 0xffffffe400c00947 */ /* 0x000fea000383ffff */
.L_x_259:
[----:B------:R-:W-:Y:S05]  /*10c70*/  BSYNC B0 ;  /* 0x0000000000007941 */ /* 0x000fea0003800000 */
.L_x_238:
[----:B------:R-:W-:Y:S01]  /*10c80*/  LOP3.LUT P0, RZ, R18, 0x8, RZ, 0xc0, !PT ;  /* 0x0000000812ff7812 */ /* 0x000fe2000780c0ff */
[----:B------:R-:W-:-:S12]  /*10c90*/  BSSY B0, `(.L_x_299) ;  /* 0x0000055000007945 */ /* 0x000fd80003800000 */
[----:B------:R-:W-:Y:S05]  /*10ca0*/  @!P0 BRA `(.L_x_300) ;  /* 0x00000004004c8947 */ /* 0x000fea0003800000 */
[----:B-1----:R-:W3:Y:S01]  /*10cb0*/  LDL R2, [R1] ;  /* 0x0000000001027983 */ /* 0x002ee20000100800 */
[----:B------:R-:W-:Y:S01]  /*10cc0*/  LEA R0, R19, UR36, 0x3 ;  /* 0x0000002413007c11 */ /* 0x000fe2000f8e18ff */
[----:B------:R-:W-:Y:S01]  /*10cd0*/  BSSY B1, `(.L_x_301) ;  /* 0x0000004000017945 */ /* 0x000fe20003800000 */
[----:B---3--:R-:W-:-:S04]  /*10ce0*/  SHF.L.U32 R2, R2, 0x1f, RZ ;  /* 0x0000001f02027819 */ /* 0x008fc800000006ff */
[----:B------:R-:W1:Y:S02]  /*10cf0*/  SYNCS.PHASECHK.TRANS64.TRYWAIT P0, [R0+URZ+0x36860], R2 ;  /* 0x03686002000075a7 */ /* 0x000e64000800017f */
[----:B-1----:R-:W-:Y:S05]  /*10d00*/  @!P0 BRA `(.L_x_302) ;  /* 0x0000001800a08947 */ /* 0x002fea0003800000 */
.L_x_354:
[----:B------:R-:W-:Y:S05]  /*10d10*/  BSYNC B1 ;  /* 0x0000000000017941 */ /* 0x000fea0003800000 */
.L_x_301:
[----:B------:R-:W3:Y:S01]  /*10d20*/  LDL R3, [R1+0x18] ;  /* 0x0000180001037983 */ /* 0x000ee20000100800 */
[----:B------:R-:W4:Y:S02]  /*10d30*/  S2R R4, SR_TID.X ;  /* 0x0000000000047919 */ /* 0x000f240000002100 */
[----:B----4-:R-:W-:-:S04]  /*10d40*/  LOP3.LUT R4, R4, 0x7f, RZ, 0xc0, !PT ;  /* 0x0000007f04047812 */ /* 0x010fc800078ec0ff */
[----:B------:R-:W-:-:S13]  /*10d50*/  ISETP.NE.AND P0, PT, R4, RZ, PT ;  /* 0x000000ff0400720c */ /* 0x000fda0003f05270 */
[----:B-1----:R-:W-:-:S04]  /*10d60*/  @!P0 IMAD.MOV.U32 R2, RZ, RZ, 0xa800 ;  /* 0x0000a800ff028424 */ /* 0x002fc800078e00ff */
[----:B------:R3:W-:Y:S02]  /*10d70*/  @!P0 SYNCS.ARRIVE.TRANS64 RZ, [R0+URZ+0x36850], R2 ;  /* 0x0368500200ff89a7 */ /* 0x0007e4000800003f */
[----:B---3--:R-:W-:-:S04]  /*10d80*/  PRMT R2, R3, 0x9910, RZ ;  /* 0x0000991003027816 */ /* 0x008fc800000000ff */
[----:B------:R-:W-:-:S13]  /*10d90*/  ISETP.NE.AND P0, PT, R2, 0x2, PT ;  /* 0x000000020200780c */ /* 0x000fda0003f05270 */
[----:B------:R-:W-:Y:S05]  /*10da0*/  @P0 BRA `(.L_x_303) ;  /* 0x0000000000040947 */ /* 0x000fea0003800000 */
[----:B------:R-:W-:Y:S01]  /*10db0*/  BPT.TRAP 0x1 ;  /* 0x000000040000795c */ /* 0x000fe20000300000 */
.L_x_303:
[----:B------:R-:W-:Y:S01]  /*10dc0*/  LOP3.LUT P0, RZ, R18, 0x2, RZ, 0xc0, !PT ;  /* 0x0000000212ff7812 */ /* 0x000fe2000780c0ff */
[----:B------:R-:W-:-:S12]  /*10dd0*/  BSSY B1, `(.L_x_304) ;  /* 0x0000003000017945 */ /* 0x000fd80003800000 */
[----:B------:R-:W-:Y:S05]  /*10de0*/  @P0 BRA `(.L_x_305) ;  /* 0x0000000000040947 */ /* 0x000fea0003800000 */
[----:B------:R-:W-:Y:S01]  /*10df0*/  BPT.TRAP 0x1 ;  /* 0x000000040000795c */ /* 0x000fe20000300000 */
.L_x_305:
[----:B------:R-:W-:Y:S05]  /*10e00*/  BSYNC B1 ;  /* 0x0000000000017941 */ /* 0x000fea0003800000 */
.L_x_304:
[----:B------:R-:W3:Y:S01]  /*10e10*/  LDL R3, [R1+0x4] ;  /* 0x0000040001037983 */ /* 0x000ee20000100800 */
[----:B------:R-:W1:Y:S01]  /*10e20*/  S2R R2, SR_CgaCtaId ;  /* 0x0000000000027919 */ /* 0x000e620000008800 */
[----:B------:R-:W4:Y:S01]  /*10e30*/  S2R R4, SR_CgaCtaId ;  /* 0x0000000000047919 */ /* 0x000f220000008800 */
[----:B------:R-:W-:Y:S01]  /*10e40*/  UIADD3 UR4, UP0, UR38, 0x470, URZ ;  /* 0x0000047026047890 */ /* 0x000fe2000ff1e03f */
[----:B------:R-:W-:Y:S01]  /*10e50*/  PLOP3.LUT P0, PT, PT, PT, PT, 0x80, 0x0 ;  /* 0x000000000000781c */ /* 0x000fe20003f0f070 */
[----:B------:R-:W-:Y:S01]  /*10e60*/  VIADD R0, R0, 0x36850 ;  /* 0x0003685000007836 */ /* 0x000fe20000000000 */
[----:B------:R-:W-:Y:S01]  /*10e70*/  UMOV UR6, 0x30000 ;  /* 0x0003000000067882 */ /* 0x000fe20000000000 */
[----:B------:R-:W-:Y:S01]  /*10e80*/  UIADD3.X UR5, URZ, UR39, URZ, UP0, !UPT ;  /* 0x000000273f057290 */ /* 0x000fe200087fe43f */
[----:B-1----:R-:W-:Y:S02]  /*10e90*/  LOP3.LUT R2, R2, 0x1, RZ, 0xc0, !PT ;  /* 0x0000000102027812 */ /* 0x002fe400078ec0ff */
[----:B----4-:R-:W-:-:S03]  /*10ea0*/  LOP3.LUT R4, R4, 0x1, RZ, 0xc0, !PT ;  /* 0x0000000104047812 */ /* 0x010fc600078ec0ff */
[----:B------:R-:W-:-:S04]  /*10eb0*/  IMAD R2, R2, 0xe00, RZ ;  /* 0x00000e0002027824 */ /* 0x000fc800078e02ff */
[----:B------:R-:W-:Y:S02]  /*10ec0*/  IMAD R2, R19, 0x5400, R2 ;  /* 0x0000540013027824 */ /* 0x000fe400078e0202 */
[----:B------:R-:W-:-:S03]  /*10ed0*/  IMAD R4, R4, 0x38, RZ ;  /* 0x0000003804047824 */ /* 0x000fc600078e02ff */
[----:B------:R-:W-:Y:S01]  /*10ee0*/  LEA R2, R2, UR36, 0x1 ;  /* 0x0000002402027c11 */ /* 0x000fe2000f8e08ff */
[----:B------:R-:W-:Y:S01]  /*10ef0*/  UMOV UR14, 0x0 ;  /* 0x00000000000e7882 */ /* 0x000fe20000000000 */
[----:B------:R-:W-:Y:S01]  /*10f00*/  UMOV UR15, 0x14f00000 ;  /* 0x14f00000000f7882 */ /* 0x000fe20000000000 */
[----:B------:R-:W-:Y:S01]  /*10f10*/  UMOV UR10, URZ ;  /* 0x0000003f000a7c82 */ /* 0x000fe20008000000 */
[----:B---3--:R-:W-:Y:S02]  /*10f20*/  IMAD R3, R3, 0x70, R4 ;  /* 0x0000007003037824 */ /* 0x008fe400078e0204 */
[----:B------:R-:W-:-:S07]  /*10f30*/  VIADD R4, R2, 0x400 ;  /* 0x0000040002047836 */ /* 0x000fce0000000000 */
.L_x_306:
        /* <DEDUP_REMOVED lines=9> */
[----:B-1----:R-:W-:Y:S05]  /*10fd0*/  @P0 BRA.U.ANY `(.L_x_306) ;  /* 0xfffffffd00d80947 */ /* 0x002fea000393ffff */
[----:B------:R-:W-:Y:S01]  /*10fe0*/  PLOP3.LUT P0, PT, PT, PT, PT, 0x80, 0x0 ;  /* 0x000000000000781c */ /* 0x000fe20003f0f070 */
[----:B------:R-:W-:Y:S01]  /*10ff0*/  VIADD R4, R2, 0x3c00 ;  /* 0x00003c0002047836 */ /* 0x000fe20000000000 */
[----:B------:R-:W-:Y:S01]  /*11000*/  UMOV UR6, 0x30000 ;  /* 0x0003000000067882 */ /* 0x000fe20000000000 */
[----:B------:R-:W-:Y:S01]  /*11010*/  UMOV UR14, 0x0 ;  /* 0x00000000000e7882 */ /* 0x000fe20000000000 */
[----:B------:R-:W-:Y:S01]  /*11020*/  UMOV UR15, 0x14f00000 ;  /* 0x14f00000000f7882 */ /* 0x000fe20000000000 */
[----:B------:R-:W-:-:S08]  /*11030*/  UMOV UR10, 0x40 ;  /* 0x00000040000a7882 */ /* 0x000fd00000000000 */
.L_x_307:
        /* <DEDUP_REMOVED lines=16> */
.L_x_308:
        /* <DEDUP_REMOVED lines=9> */
[----:B---3--:R-:W-:Y:S05]  /*111d0*/  @P0 BRA.U.ANY `(.L_x_308) ;  /* 0xfffffffd00d80947 */ /* 0x008fea000393ffff */
.L_x_300:
[----:B------:R-:W-:Y:S05]  /*111e0*/  BSYNC B0 ;  /* 0x0000000000007941 */ /* 0x000fea0003800000 */
.L_x_299:
[----:B0-----:R-:W3:Y:S01]  /*111f0*/  LDL.LU R6, [R1+0x28] ;  /* 0x0000280001067983 */ /* 0x001ee20000300800 */
[----:B------:R-:W-:Y:S01]  /*11200*/  IADD3 R19, R19, 0x1, RZ ;  /* 0x0000000113137810 */ /* 0x000fe20007ffe0ff */
[----:B------:R-:W-:Y:S02]  /*11210*/  ULDC UR4, c[0x0][0xc34] ;  /* 0x00030d0000047ab9 */ /* 0x000fe40000000800 */
[----:B--2---:R-:W2:Y:S04]  /*11220*/  LDL.LU R5, [R1] ;  /* 0x0000000001057983 */ /* 0x004ea80000300800 */
[----:B------:R-:W4:Y:S01]  /*11230*/  LDL.LU R4, [R1+0x34] ;  /* 0x0000340001047983 */ /* 0x000f220000300800 */
[----:B------:R-:W-:-:S04]  /*11240*/  ISETP.NE.AND P0, PT, R19, 0x2, PT ;  /* 0x000000021300780c */ /* 0x000fc80003f05270 */
[----:B-1----:R-:W-:Y:S02]  /*11250*/  SEL R0, RZ, 0x1, P0 ;  /* 0x00000001ff007807 */ /* 0x002fe40000000000 */
[----:B------:R-:W-:Y:S01]  /*11260*/  SEL R19, R19, RZ, P0 ;  /* 0x000000ff13137207 */ /* 0x000fe20000000000 */
[----:B---3--:R-:W-:Y:S01]  /*11270*/  VIADD R6, R6, UR37 ;  /* 0x0000002506067c36 */ /* 0x008fe20008000000 */
[----:B--2---:R-:W-:-:S04]  /*11280*/  LOP3.LUT R5, R5, R0, RZ, 0x3c, !PT ;  /* 0x0000000005057212 */ /* 0x004fc800078e3cff */
[----:B------:R0:W-:Y:S01]  /*11290*/  STL [R1+0x28], R6 ;  /* 0x0000280601007387 */ /* 0x0001e20000100800 */
[----:B------:R-:W-:Y:S01]  /*112a0*/  ISETP.GE.AND P1, PT, R6, UR4, PT ;  /* 0x0000000406007c0c */ /* 0x000fe2000bf26270 */
[----:B----4-:R-:W-:-:S05]  /*112b0*/  VIADD R4, R4, 0x1 ;  /* 0x0000000104047836 */ /* 0x010fca0000000000 */
[----:B------:R0:W-:Y:S04]  /*112c0*/  STL [R1+0x34], R4 ;  /* 0x0000340401007387 */ /* 0x0001e80000100800 */
[----:B------:R0:W-:Y:S03]  /*112d0*/  STL [R1], R5 ;  /* 0x0000000501007387 */ /* 0x0001e60000100800 */
[----:B------:R-:W-:Y:S05]  /*112e0*/  @!P1 BRA `(.L_x_309) ;  /* 0xffffffb8006c9947 */ /* 0x000fea000383ffff */
[----:B------:R-:W-:-:S07]  /*112f0*/  LOP3.LUT R2, R4, 0x1, RZ, 0xc, !PT ;  /* 0x0000000104027812 */ /* 0x000fce00078e0cff */
.L_x_221:
[----:B0-----:R-:W0:Y:S01]  /*11300*/  S2R R3, SR_CgaCtaId ;  /* 0x0000000000037919 */ /* 0x001e220000008800 */
[----:B------:R-:W-:Y:S01]  /*11310*/  MOV R0, 0x400 ;  /* 0x0000040000007802 */ /* 0x000fe20000000f00 */
[----:B------:R-:W-:Y:S03]  /*11320*/  BSSY B0, `(.L_x_310) ;  /* 0x0000005000007945 */ /* 0x000fe60003800000 */
[----:B0-----:R-:W-:Y:S02]  /*11330*/  LEA R0, R3, R0, 0x18 ;  /* 0x0000000003007211 */ /* 0x001fe400078ec0ff */
[----:B------:R-:W-:-:S04]  /*11340*/  SHF.L.U32 R3, R2, 0x1f, RZ ;  /* 0x0000001f02037819 */ /* 0x000fc800000006ff */
[----:B------:R-:W0:Y:S02]  /*11350*/  SYNCS.PHASECHK.TRANS64.TRYWAIT P0, [R0+URZ+0x36820], R3 ;  /* 0x03682003000075a7 */ /* 0x000e24000800017f */
[----:B0-----:R-:W-:Y:S05]  /*11360*/  @!P0 BRA `(.L_x_311) ;  /* 0x00000014001c8947 */ /* 0x001fea0003800000 */
.L_x_355:
[----:B------:R-:W-:Y:S05]  /*11370*/  BSYNC B0 ;  /* 0x0000000000007941 */ /* 0x000fea0003800000 */
.L_x_310:
[----:B------:R-:W-:-:S03]  /*11380*/  UMOV UR4, 0xffffffff ;  /* 0xffffffff00047882 */ /* 0x000fc60000000000 */
[----:B------:R-:W-:Y:S05]  /*11390*/  BRA.DIV UR4, `(.L_x_312) ;  /* 0x0000001604247947 */ /* 0x000fea000b800000 */
[----:B------:R-:W1:Y:S02]  /*113a0*/  S2R R2, SR_TID.X ;  /* 0x0000000000027919 */ /* 0x000e640000002100 */
[----:B-1----:R-:W-:-:S04]  /*113b0*/  SHF.R.U32.HI R2, RZ, 0x5, R2 ;  /* 0x00000005ff027819 */ /* 0x002fc80000011602 */
[----:B------:R-:W-:-:S05]  /*113c0*/  LOP3.LUT R2, R2, 0x3, RZ, 0xc0, !PT ;  /* 0x0000000302027812 */ /* 0x000fca00078ec0ff */
[----:B------:R1:W2:Y:S02]  /*113d0*/  SHFL.IDX PT, R14, R2, RZ, 0x1f ;  /* 0x00001fff020e7589 */ /* 0x0002a400000e0000 */
.L_x_358:
[----:B--2---:R-:W-:Y:S01]  /*113e0*/  ISETP.NE.AND P0, PT, R14, RZ, PT ;  /* 0x000000ff0e00720c */ /* 0x004fe20003f05270 */
[----:B------:R-:W-:-:S12]  /*113f0*/  BSSY B0, `(.L_x_313) ;  /* 0x0000025000007945 */ /* 0x000fd80003800000 */
[----:B------:R-:W-:Y:S05]  /*11400*/  @P0 BRA `(.L_x_314) ;  /* 0x00000000008c0947 */ /* 0x000fea0003800000 */
[----:B------:R-:W-:-:S03]  /*11410*/  UMOV UR4, 0xffffffff ;  /* 0xffffffff00047882 */ /* 0x000fc60000000000 */
[----:B------:R-:W-:Y:S05]  /*11420*/  BRA.DIV UR4, `(.L_x_315) ;  /* 0x0000001604347947 */ /* 0x000fea000b800000 */
[----:B------:R-:W-:-:S13]  /*11430*/  ELECT P6, URZ, PT ;  /* 0x00000000003f782f */ /* 0x000fda00038c0000 */
.L_x_361:
[----:B------:R-:W-:Y:S05]  /*11440*/  @!P6 BRA `(.L_x_314) ;  /* 0x00000000007ce947 */ /* 0x000fea0003800000 */
[----:B-1----:R-:W2:Y:S02]  /*11450*/  LDL.LU R2, [R1+0x2c] ;  /* 0x00002c0001027983 */ /* 0x002ea40000300800 */
[----:B--2---:R-:W-:-:S04]  /*11460*/  LOP3.LUT R2, R2, 0x2, RZ, 0xfc, !PT ;  /* 0x0000000202027812 */ /* 0x004fc800078efcff */
[----:B------:R-:W-:-:S13]  /*11470*/  ISETP.NE.AND P2, PT, R2, 0x3, PT ;  /* 0x000000030200780c */ /* 0x000fda0003f45270 */
[----:B------:R-:W-:Y:S05]  /*11480*/  @!P2 BRA `(.L_x_316) ;  /* 0x000000000004a947 */ /* 0x000fea0003800000 */
[----:B------:R-:W-:Y:S01]  /*11490*/  BPT.TRAP 0x1 ;  /* 0x000000040000795c */ /* 0x000fe20000300000 */
.L_x_316:
[----:B------:R-:W2:Y:S01]  /*114a0*/  LDL.LU R7, [R1] ;  /* 0x0000000001077983 */ /* 0x000ea20000300800 */
[----:B------:R-:W-:Y:S02]  /*114b0*/  VIADD R2, R0, 0x36840 ;  /* 0x0003684000027836 */ /* 0x000fe40000000000 */
[C---:B0-----:R-:W-:Y:S02]  /*114c0*/  VIADD R3, R19.reuse, 0x1 ;  /* 0x0000000113037836 */ /* 0x041fe40000000000 */
[----:B------:R-:W-:-:S03]  /*114d0*/  IMAD R6, R19, 0x8, R2 ;  /* 0x0000000813067824 */ /* 0x000fc600078e0202 */
[----:B------:R-:W-:-:S04]  /*114e0*/  ISETP.NE.AND P1, PT, R3, 0x2, PT ;  /* 0x000000020300780c */ /* 0x000fc80003f25270 */
[----:B------:R-:W-:Y:S02]  /*114f0*/  SEL R4, RZ, 0x1, P1 ;  /* 0x00000001ff047807 */ /* 0x000fe40000800000 */
[----:B------:R-:W-:Y:S02]  /*11500*/  SEL R3, R3, RZ, P1 ;  /* 0x000000ff03037207 */ /* 0x000fe40000800000 */
[C---:B--2---:R-:W-:Y:S02]  /*11510*/  SHF.L.U32 R5, R7.reuse, 0x1f, RZ ;  /* 0x0000001f07057819 */ /* 0x044fe400000006ff */
[----:B------:R-:W-:Y:S01]  /*11520*/  LOP3.LUT R4, R7, R4, RZ, 0x3c, !PT ;  /* 0x0000000407047212 */ /* 0x000fe200078e3cff */
[----:B------:R-:W-:Y:S01]  /*11530*/  IMAD R7, R3, 0x8, R2 ;  /* 0x0000000803077824 */ /* 0x000fe200078e0202 */
[----:B------:R-:W0:Y:S02]  /*11540*/  SYNCS.PHASECHK.TRANS64.TRYWAIT P0, [R6+URZ], R5 ;  /* 0x00000005060075a7 */ /* 0x000e24000800017f */
[----:B------:R-:W-:Y:S01]  /*11550*/  SHF.L.U32 R2, R4, 0x1f, RZ ;  /* 0x0000001f04027819 */ /* 0x000fe200000006ff */
[----:B0-----:R-:W-:Y:S06]  /*11560*/  @!P0 BRA `(.L_x_317) ;  /* 0x0000001400048947 */ /* 0x001fec0003800000 */
.L_x_362:
[----:B------:R-:W1:Y:S02]  /*11570*/  SYNCS.PHASECHK.TRANS64.TRYWAIT P0, [R7+URZ], R2 ;  /* 0x00000002070075a7 */ /* 0x000e64000800017f */
[----:B-1----:R-:W-:Y:S05]  /*11580*/  @!P0 BRA `(.L_x_318) ;  /* 0x0000001400108947 */ /* 0x002fea0003800000 */
.L_x_363:
[----:B------:R-:W-:Y:S05]  /*11590*/  @!P2 BRA `(.L_x_319) ;  /* 0x000000000004a947 */ /* 0x000fea0003800000 */
[----:B------:R-:W-:Y:S01]  /*115a0*/  BPT.TRAP 0x1 ;  /* 0x000000040000795c */ /* 0x000fe20000300000 */
.L_x_319:
[----:B------:R-:W-:-:S04]  /*115b0*/  VIADD R0, R0, 0x36860 ;  /* 0x0003686000007836 */ /* 0x000fc80000000000 */
[----:B------:R-:W-:-:S04]  /*115c0*/  IMAD R4, R19, 0x8, R0 ;  /* 0x0000000813047824 */ /* 0x000fc800078e0200 */
[----:B------:R-:W2:Y:S02]  /*115d0*/  SYNCS.PHASECHK.TRANS64.TRYWAIT P0, [R4+URZ], R5 ;  /* 0x00000005040075a7 */ /* 0x000ea4000800017f */
[----:B--2---:R-:W-:Y:S05]  /*115e0*/  @!P0 BRA `(.L_x_320) ;  /* 0x00000014000c8947 */ /* 0x004fea0003800000 */
.L_x_364:
[----:B------:R-:W-:-:S07]  /*115f0*/  IMAD R3, R3, 0x8, R0 ;  /* 0x0000000803037824 */ /* 0x000fce00078e0200 */
.L_x_321:
[----:B---3--:R3:W4:Y:S02]  /*11600*/  SYNCS.PHASECHK.TRANS64.TRYWAIT P0, [R3+URZ], R2 ;  /* 0x00000002030075a7 */ /* 0x008724000800017f */
[----:B----4-:R-:W-:Y:S05]  /*11610*/  @!P0 NANOSLEEP.SYNCS 0x989680 ;  /* 0x009896800000895d */ /* 0x010fea0003900000 */
[----:B------:R-:W4:Y:S02]  /*11620*/  @!P0 SYNCS.PHASECHK.TRANS64 P0, [R3+URZ], R2 ;  /* 0x00000002030085a7 */ /* 0x000f24000800007f */
[----:B----4-:R-:W-:Y:S05]  /*11630*/  @!P0 BRA `(.L_x_321) ;  /* 0xfffffffc00f08947 */ /* 0x010fea000383ffff */
.L_x_314:
[----:B------:R-:W-:Y:S05]  /*11640*/  BSYNC B0 ;  /* 0x0000000000007941 */ /* 0x000fea0003800000 */
.L_x_313:
[----:B------:R-:W-:Y:S05]  /*11650*/  EXIT ;  /* 0x000000000000794d */ /* 0x000fea0003800000 */
.L_x_189:
[----:B0-----:R-:W-:-:S04]  /*11660*/  IMAD.U32 R3, RZ, RZ, UR37 ;  /* 0x00000025ff037e24 */ /* 0x001fc8000f8e00ff */
[----:B------:R0:W1:Y:S03]  /*11670*/  SYNCS.PHASECHK.TRANS64.TRYWAIT P1, [R3+URZ+0x36800], R0 ;  /* 0x03680000030075a7 */ /* 0x000066000802017f */
[----:B-1----:R-:W-:Y:S05]  /*11680*/  @!P1 NANOSLEEP.SYNCS 0x989680 ;  /* 0x009896800000995d */ /* 0x002fea0003900000 */
[----:B------:R-:W1:Y:S02]  /*11690*/  @!P1 SYNCS.PHASECHK.TRANS64 P1, [R3+URZ+0x36800], R0 ;  /* 0x03680000030095a7 */ /* 0x000e64000802007f */
[----:B-1----:R-:W-:Y:S05]  /*116a0*/  @!P1 BRA `(.L_x_189) ;  /* 0xfffffffc00ec9947 */ /* 0x002fea000383ffff */
[----:B------:R-:W-:Y:S05]  /*116b0*/  BRA `(.L_x_322) ;  /* 0xffffff0000007947 */ /* 0x000fea000383ffff */
.L_x_193:
[----:B-1----:R1:W2:Y:S02]  /*116c0*/  SYNCS.PHASECHK.TRANS64.TRYWAIT P1, [R0+URZ+0x36830], R3 ;  /* 0x03683003000075a7 */ /* 0x0022a4000802017f */
[----:B--2---:R-:W-:Y:S05]  /*116d0*/  @!P1 NANOSLEEP.SYNCS 0x989680 ;  /* 0x009896800000995d */ /* 0x004fea0003900000 */
[----:B------:R-:W2:Y:S02]  /*116e0*/  @!P1 SYNCS.PHASECHK.TRANS64 P1, [R0+URZ+0x36830], R3 ;  /* 0x03683003000095a7 */ /* 0x000ea4000802007f */
[----:B--2---:R-:W-:Y:S05]  /*116f0*/  @!P1 BRA `(.L_x_193) ;  /* 0xfffffffc00f09947 */ /* 0x004fea000383ffff */
[----:B------:R-:W-:Y:S05]  /*11700*/  BRA `(.L_x_192) ;  /* 0xffffff00001c7947 */ /* 0x000fea000383ffff */
.L_x_199:
[----:B-1----:R-:W-:-:S04]  /*11710*/  IMAD.U32 R7, RZ, RZ, UR7 ;  /* 0x00000007ff077e24 */ /* 0x002fc8000f8e00ff */
[----:B------:R1:W2:Y:S03]  /*11720*/  SYNCS.PHASECHK.TRANS64.TRYWAIT P1, [R7+URZ+0x36830], R6 ;  /* 0x03683006070075a7 */ /* 0x0002a6000802017f */
[----:B--2---:R-:W-:Y:S05]  /*11730*/  @!P1 NANOSLEEP.SYNCS 0x989680 ;  /* 0x009896800000995d */ /* 0x004fea0003900000 */
[----:B------:R-:W2:Y:S02]  /*11740*/  @!P1 SYNCS.PHASECHK.TRANS64 P1, [R7+URZ+0x36830], R6 ;  /* 0x03683006070095a7 */ /* 0x000ea4000802007f */
[----:B--2---:R-:W-:Y:S05]  /*11750*/  @!P1 BRA `(.L_x_199) ;  /* 0xfffffffc00ec9947 */ /* 0x004fea000383ffff */
[----:B------:R-:W-:Y:S05]  /*11760*/  BRA `(.L_x_198) ;  /* 0xffffff4400787947 */ /* 0x000fea000383ffff */
.L_x_203:
[----:B---3--:R-:W-:-:S04]  /*11770*/  IMAD.U32 R5, RZ, RZ, UR10 ;  /* 0x0000000aff057e24 */ /* 0x008fc8000f8e00ff */
[----:B------:R3:W4:Y:S03]  /*11780*/  SYNCS.PHASECHK.TRANS64.TRYWAIT P1, [R5+URZ+0x36850], R0 ;  /* 0x03685000050075a7 */ /* 0x000726000802017f */
[----:B----4-:R-:W-:Y:S05]  /*11790*/  @!P1 NANOSLEEP.SYNCS 0x989680 ;  /* 0x009896800000995d */ /* 0x010fea0003900000 */
[----:B------:R-:W4:Y:S02]  /*117a0*/  @!P1 SYNCS.PHASECHK.TRANS64 P1, [R5+URZ+0x36850], R0 ;  /* 0x03685000050095a7 */ /* 0x000f24000802007f */
[----:B----4-:R-:W-:Y:S05]  /*117b0*/  @!P1 BRA `(.L_x_203) ;  /* 0xfffffffc00ec9947 */ /* 0x010fea000383ffff */
[----:B------:R-:W-:Y:S05]  /*117c0*/  BRA `(.L_x_202) ;  /* 0xffffff6800c47947 */ /* 0x000fea000383ffff */
.L_x_210:
[----:B-1----:R-:W-:-:S04]  /*117d0*/  IMAD.U32 R5, RZ, RZ, UR9 ;  /* 0x00000009ff057e24 */ /* 0x002fc8000f8e00ff */
[----:B------:R1:W2:Y:S03]  /*117e0*/  SYNCS.PHASECHK.TRANS64.TRYWAIT P1, [R5+URZ+0x36850], R0 ;  /* 0x03685000050075a7 */ /* 0x0002a6000802017f */
[----:B--2---:R-:W-:Y:S05]  /*117f0*/  @!P1 NANOSLEEP.SYNCS 0x989680 ;  /* 0x009896800000995d */ /* 0x004fea0003900000 */
[----:B------:R-:W2:Y:S02]  /*11800*/  @!P1 SYNCS.PHASECHK.TRANS64 P1, [R5+URZ+0x36850], R0 ;  /* 0x03685000050095a7 */ /* 0x000ea4000802007f */
[----:B--2---:R-:W-:Y:S05]  /*11810*/  @!P1 BRA `(.L_x_210) ;  /* 0xfffffffc00ec9947 */ /* 0x004fea000383ffff */
[----:B------:R-:W-:Y:S05]  /*11820*/  BRA `(.L_x_209) ;  /* 0xffffff8c00687947 */ /* 0x000fea000383ffff */
.L_x_225:
[----:B------:R-:W0:Y:S01]  /*11830*/  S2R R5, SR_TID.X ;  /* 0x0000000000057919 */ /* 0x000e220000002100 */
[----:B------:R-:W-:Y:S01]  /*11840*/  BSSY B0, `(.L_x_323) ;  /* 0x000000a000007945 */ /* 0x000fe20003800000 */
[----:B------:R-:W-:Y:S02]  /*11850*/  IMAD.MOV.U32 R12, RZ, RZ, RZ ;  /* 0x000000ffff0c7224 */ /* 0x000fe400078e00ff */
[----:B------:R-:W-:Y:S02]  /*11860*/  IMAD.MOV.U32 R11, RZ, RZ, 0x1f ;  /* 0x0000001fff0b7424 */ /* 0x000fe400078e00ff */
[----:B------:R-:W-:Y:S01]  /*11870*/  IMAD.MOV.U32 R15, RZ, RZ, -0x1 ;  /* 0xffffffffff0f7424 */ /* 0x000fe200078e00ff */
[----:B0-----:R-:W-:-:S04]  /*11880*/  SHF.R.U32.HI R5, RZ, 0x5, R5 ;  /* 0x00000005ff057819 */ /* 0x001fc80000011605 */
[----:B------:R-:W-:-:S05]  /*11890*/  LOP3.LUT R5, R5, 0x3, RZ, 0xc0, !PT ;  /* 0x0000000305057812 */ /* 0x000fca00078ec0ff */
[----:B------:R-:W-:-:S07]  /*118a0*/  IMAD.MOV.U32 R13, RZ, RZ, R5 ;  /* 0x000000ffff0d7224 */ /* 0x000fce00078e0005 */
[----:B-1----:R-:W-:Y:S05]  /*118b0*/  WARPSYNC.COLLECTIVE R15, `(.L_x_324) ;  /* 0x000000000f087348 */ /* 0x002fea0003c00000 */
[----:B------:R0:W2:Y:S02]  /*118c0*/  SHFL.IDX P6, R14, R13, R12, R11 ;  /* 0x0000000c0d0e7389 */ /* 0x0000a400000c000b */
[----:B012---:R-:W-:Y:S01]  /*118d0*/  ENDCOLLECTIVE ;  /* 0x000000000000791b */ /* 0x007fe20003800000 */
.L_x_324:
[----:B------:R-:W-:Y:S05]  /*118e0*/  BSYNC B0 ;  /* 0x0000000000007941 */ /* 0x000fea0003800000 */
.L_x_323:
[----:B------:R-:W-:Y:S05]  /*118f0*/  BRA `(.L_x_325) ;  /* 0xffffffb800b07947 */ /* 0x000fea000383ffff */
.L_x_227:
[----:B------:R-:W-:Y:S01]  /*11900*/  BSSY B0, `(.L_x_326) ;  /* 0x0000006000007945 */ /* 0x000fe20003800000 */
[----:B------:R-:W-:-:S07]  /*11910*/  IMAD.MOV.U32 R15, RZ, RZ, -0x1 ;  /* 0xffffffffff0f7424 */ /* 0x000fce00078e00ff */
[----:B01----:R-:W-:Y:S05]  /*11920*/  WARPSYNC.COLLECTIVE R15, `(.L_x_327) ;  /* 0x000000000f0c7348 */ /* 0x003fea0003c00000 */
[----:B------:R-:W-:Y:S02]  /*11930*/  ELECT P6, UR62, PT ;  /* 0x00000000003e782f */ /* 0x000fe400038c0000 */
[----:B------:R-:W-:Y:S01]  /*11940*/  MOV R14, UR62 ;  /* 0x0000003e000e7c02 */ /* 0x000fe20008000f00 */
[----:B01----:R-:W-:Y:S10]  /*11950*/  ENDCOLLECTIVE ;  /* 0x000000000000791b */ /* 0x003ff40003800000 */
.L_x_327:
[----:B------:R-:W-:Y:S05]  /*11960*/  BSYNC B0 ;  /* 0x0000000000007941 */ /* 0x000fea0003800000 */
.L_x_326:
[----:B------:R-:W-:Y:S05]  /*11970*/  BRA `(.L_x_328) ;  /* 0xffffffb800b07947 */ /* 0x000fea000383ffff */
.L_x_229:
[----:B---3--:R3:W4:Y:S02]  /*11980*/  SYNCS.PHASECHK.TRANS64.TRYWAIT P0, [R2+URZ+0x36840], R3 ;  /* 0x03684003020075a7 */ /* 0x008724000800017f */
[----:B----4-:R-:W-:Y:S05]  /*11990*/  @!P0 NANOSLEEP.SYNCS 0x989680 ;  /* 0x009896800000895d */ /* 0x010fea0003900000 */
[----:B------:R-:W4:Y:S02]  /*119a0*/  @!P0 SYNCS.PHASECHK.TRANS64 P0, [R2+URZ+0x36840], R3 ;  /* 0x03684003020085a7 */ /* 0x000f24000800007f */
[----:B----4-:R-:W-:Y:S05]  /*119b0*/  @!P0 BRA `(.L_x_229) ;  /* 0xfffffffc00f08947 */ /* 0x010fea000383ffff */
[----:B------:R-:W-:Y:S05]  /*119c0*/  BRA `(.L_x_329) ;  /* 0xffffffbc00047947 */ /* 0x000fea000383ffff */
.L_x_233:
[----:B------:R-:W-:Y:S01]  /*119d0*/  IMAD.MOV.U32 R13, RZ, RZ, R2 ;  /* 0x000000ffff0d7224 */ /* 0x000fe200078e0002 */
[----:B------:R-:W0:Y:S01]  /*119e0*/  S2R R7, SR_TID.X ;  /* 0x0000000000077919 */ /* 0x000e220000002100 */
[----:B------:R-:W-:Y:S02]  /*119f0*/  IMAD.MOV.U32 R12, RZ, RZ, RZ ;  /* 0x000000ffff0c7224 */ /* 0x000fe400078e00ff */
[----:B------:R-:W-:Y:S02]  /*11a00*/  IMAD.MOV.U32 R11, RZ, RZ, 0x181f ;  /* 0x0000181fff0b7424 */ /* 0x000fe400078e00ff */
[----:B------:R-:W-:-:S07]  /*11a10*/  IMAD.MOV.U32 R15, RZ, RZ, -0x1 ;  /* 0xffffffffff0f7424 */ /* 0x000fce00078e00ff */
[----:B0----5:R-:W-:Y:S05]  /*11a20*/  WARPSYNC.COLLECTIVE R15, `(.L_x_330) ;  /* 0x000000000f087348 */ /* 0x021fea0003c00000 */
[----:B------:R1:W2:Y:S02]  /*11a30*/  SHFL.IDX P6, R14, R13, R12, R11 ;  /* 0x0000000c0d0e7389 */ /* 0x0002a400000c000b */
[----:B012--5:R-:W-:Y:S01]  /*11a40*/  ENDCOLLECTIVE ;  /* 0x000000000000791b */ /* 0x027fe20003800000 */
.L_x_330:
[----:B------:R-:W-:Y:S01]  /*11a50*/  IMAD.MOV.U32 R13, RZ, RZ, R0 ;  /* 0x000000ffff0d7224 */ /* 0x000fe200078e0000 */
[----:B------:R-:W-:Y:S01]  /*11a60*/  LOP3.LUT R7, R7, 0x7f, RZ, 0xc0, !PT ;  /* 0x0000007f07077812 */ /* 0x000fe200078ec0ff */
[----:B------:R-:W-:-:S07]  /*11a70*/  IMAD.MOV.U32 R6, RZ, RZ, R14 ;  /* 0x000000ffff067224 */ /* 0x000fce00078e000e */
[----:B------:R-:W-:Y:S05]  /*11a80*/  WARPSYNC.COLLECTIVE R15, `(.L_x_331) ;  /* 0x000000000f087348 */ /* 0x000fea0003c00000 */
[----:B------:R0:W1:Y:S02]  /*11a90*/  SHFL.IDX P6, R14, R13, R12, R11 ;  /* 0x0000000c0d0e7389 */ /* 0x00006400000c000b */
[----:B01----:R-:W-:Y:S01]  /*11aa0*/  ENDCOLLECTIVE ;  /* 0x000000000000791b */ /* 0x003fe20003800000 */
.L_x_331:
[----:B------:R-:W-:Y:S01]  /*11ab0*/  SHF.R.U32.HI R4, RZ, 0x3, R7 ;  /* 0x00000003ff047819 */ /* 0x000fe20000011607 */
[----:B------:R-:W-:Y:S02]  /*11ac0*/  ULDC UR4, c[0x0][0x288] ;  /* 0x0000a20000047ab9 */ /* 0x000fe40000000800 */
[----:B------:R-:W-:Y:S02]  /*11ad0*/  IMAD R3, R8, UR4, RZ ;  /* 0x0000000408037c24 */ /* 0x000fe4000f8e02ff */
[----:B------:R-:W-:-:S04]  /*11ae0*/  IMAD.IADD R4, R4, 0x1, R5 ;  /* 0x0000000104047824 */ /* 0x000fc800078e0205 */
[C---:B------:R-:W-:Y:S01]  /*11af0*/  VIADD R8, R4.reuse, 0x10 ;  /* 0x0000001004087836 */ /* 0x040fe20000000000 */
[----:B------:R-:W-:Y:S01]  /*11b00*/  ISETP.GE.AND P2, PT, R4, R3, PT ;  /* 0x000000030400720c */ /* 0x000fe20003f46270 */
[----:B------:R-:W-:Y:S02]  /*11b10*/  IMAD.MOV.U32 R13, RZ, RZ, R2 ;  /* 0x000000ffff0d7224 */ /* 0x000fe400078e0002 */
[----:B------:R-:W-:Y:S02]  /*11b20*/  IMAD.MOV.U32 R12, RZ, RZ, 0x1 ;  /* 0x00000001ff0c7424 */ /* 0x000fe400078e00ff */
[----:B------:R-:W-:-:S08]  /*11b30*/  IMAD.MOV.U32 R7, RZ, RZ, R14 ;  /* 0x000000ffff077224 */ /* 0x000fd000078e000e */
[----:B------:R-:W-:Y:S05]  /*11b40*/  WARPSYNC.COLLECTIVE R15, `(.L_x_332) ;  /* 0x000000000f087348 */ /* 0x000fea0003c00000 */
[----:B------:R0:W1:Y:S02]  /*11b50*/  SHFL.IDX P6, R14, R13, R12, R11 ;  /* 0x0000000c0d0e7389 */ /* 0x00006400000c000b */
[----:B01----:R-:W-:Y:S01]  /*11b60*/  ENDCOLLECTIVE ;  /* 0x000000000000791b */ /* 0x003fe20003800000 */
.L_x_332:
[----:B------:R-:W-:-:S05]  /*11b70*/  @!P2 LEA R7, P4, R10, R7, 0x1 ;  /* 0x000000070a07a211 */ /* 0x000fca00078808ff */
[----:B------:R-:W-:-:S05]  /*11b80*/  @!P2 IMAD.X R6, RZ, RZ, R6, P4 ;  /* 0x000000ffff06a224 */ /* 0x000fca00020e0606 */
[----:B------:R-:W-:Y:S01]  /*11b90*/  @!P2 LOP3.LUT R7, R7, R6, RZ, 0x3c, !PT ;  /* 0x000000060707a212 */ /* 0x000fe200078e3cff */
[----:B------:R-:W-:-:S03]  /*11ba0*/  IMAD.MOV.U32 R13, RZ, RZ, R0 ;  /* 0x000000ffff0d7224 */ /* 0x000fc600078e0000 */
[----:B------:R-:W-:-:S04]  /*11bb0*/  @!P2 LOP3.LUT R6, R7, R6, RZ, 0x3c, !PT ;  /* 0x000000060706a212 */ /* 0x000fc800078e3cff */
[----:B------:R-:W-:-:S05]  /*11bc0*/  @!P2 LOP3.LUT R7, R7, R6, RZ, 0x3c, !PT ;  /* 0x000000060707a212 */ /* 0x000fca00078e3cff */
[----:B------:R-:W-:Y:S01]  /*11bd0*/  @!PT LDS RZ, [RZ] ;  /* 0x00000000fffff984 */ /* 0x000fe20000000800 */
[----:B------:R-:W-:Y:S01]  /*11be0*/  @!PT LDS RZ, [RZ] ;  /* 0x00000000fffff984 */ /* 0x000fe20000000800 */
[----:B------:R-:W-:Y:S01]  /*11bf0*/  @!PT LDS RZ, [RZ] ;  /* 0x00000000fffff984 */ /* 0x000fe20000000800 */
[----:B------:R-:W-:Y:S04]  /*11c00*/  @!P2 LDGSTS.E.BYPASS.LTC128B.128 [R9+0x15400], desc[UR60][R6.64], !P3 ;  /* 0x154000000609afae */ /* 0x000fe8000d901d7c */
[----:B------:R-:W-:Y:S04]  /*11c10*/  @!P2 LDGSTS.E.BYPASS.LTC128B.128 [R9+0x19400], desc[UR60][R6.64+0x80], !P0 ;  /* 0x194000800609afae */ /* 0x000fe8000c101d7c */
[----:B------:R0:W-:Y:S01]  /*11c20*/  @!P2 LDGSTS.E.BYPASS.LTC128B.128 [R9+0x1d400], desc[UR60][R6.64+0x100], !P1 ;  /* 0x1d4001000609afae */ /* 0x0001e2000c901d7c */
[----:B------:R-:W-:Y:S01]  /*11c30*/  ISETP.GE.AND P2, PT, R8, R3, PT ;  /* 0x000000030800720c */ /* 0x000fe20003f46270 */
[----:B0-----:R-:W-:-:S12]  /*11c40*/  IMAD.MOV.U32 R6, RZ, RZ, R14 ;  /* 0x000000ffff067224 */ /* 0x001fd800078e000e */
[----:B------:R-:W-:Y:S05]  /*11c50*/  WARPSYNC.COLLECTIVE R15, `(.L_x_333) ;  /* 0x000000000f087348 */ /* 0x000fea0003c00000 */
[----:B------:R0:W1:Y:S02]  /*11c60*/  SHFL.IDX P6, R14, R13, R12, R11 ;  /* 0x0000000c0d0e7389 */ /* 0x00006400000c000b */
[----:B01----:R-:W-:Y:S01]  /*11c70*/  ENDCOLLECTIVE ;  /* 0x000000000000791b */ /* 0x003fe20003800000 */
.L_x_333:
[----:B------:R-:W-:Y:S02]  /*11c80*/  IMAD.MOV.U32 R13, RZ, RZ, R2 ;  /* 0x000000ffff0d7224 */ /* 0x000fe400078e0002 */
[----:B------:R-:W-:Y:S02]  /*11c90*/  IMAD.MOV.U32 R12, RZ, RZ, 0x2 ;  /* 0x00000002ff0c7424 */ /* 0x000fe400078e00ff */
[----:B------:R-:W-:-:S07]  /*11ca0*/  IMAD.MOV.U32 R5, RZ, RZ, R14 ;  /* 0x000000ffff057224 */ /* 0x000fce00078e000e */
[----:B------:R-:W-:Y:S05]  /*11cb0*/  WARPSYNC.COLLECTIVE R15, `(.L_x_334) ;  /* 0x000000000f087348 */ /* 0x000fea0003c00000 */
[----:B------:R0:W1:Y:S02]  /*11cc0*/  SHFL.IDX P6, R14, R13, R12, R11 ;  /* 0x0000000c0d0e7389 */ /* 0x00006400000c000b */
[----:B01----:R-:W-:Y:S01]  /*11cd0*/  ENDCOLLECTIVE ;  /* 0x000000000000791b */ /* 0x003fe20003800000 */
.L_x_334:
[----:B------:R-:W-:-:S05]  /*11ce0*/  @!P2 LEA R5, P4, R10, R5, 0x1 ;  /* 0x000000050a05a211 */ /* 0x000fca00078808ff */
[----:B------:R-:W-:-:S04]  /*11cf0*/  @!P2 IMAD.X R6, RZ, RZ, R6, P4 ;  /* 0x000000ffff06a224 */ /* 0x000fc800020e0606 */
[----:B------:R-:W-:Y:S02]  /*11d00*/  @!P2 IMAD.MOV.U32 R7, RZ, RZ, R6 ;  /* 0x000000ffff07a224 */ /* 0x000fe400078e0006 */
[----:B------:R-:W-:Y:S02]  /*11d10*/  @!P2 IMAD.MOV.U32 R6, RZ, RZ, R5 ;  /* 0x000000ffff06a224 */ /* 0x000fe400078e0005 */
[----:B------:R-:W-:Y:S02]  /*11d20*/  IMAD.MOV.U32 R13, RZ, RZ, R0 ;  /* 0x000000ffff0d7224 */ /* 0x000fe400078e0000 */
[----:B------:R-:W-:Y:S01]  /*11d30*/  VIADD R5, R4, 0x20 ;  /* 0x0000002004057836 */ /* 0x000fe20000000000 */
        /* <DEDUP_REMOVED lines=11> */
.L_x_335:
[----:B------:R-:W-:Y:S01]  /*11df0*/  MOV R13, R2 ;  /* 0x00000002000d7202 */ /* 0x000fe20000000f00 */
[----:B------:R-:W-:Y:S02]  /*11e00*/  IMAD.MOV.U32 R12, RZ, RZ, 0x3 ;  /* 0x00000003ff0c7424 */ /* 0x000fe400078e00ff */
[----:B------:R-:W-:-:S07]  /*11e10*/  IMAD.MOV.U32 R5, RZ, RZ, R14 ;  /* 0x000000ffff057224 */ /* 0x000fce00078e000e */
[----:B------:R-:W-:Y:S05]  /*11e20*/  WARPSYNC.COLLECTIVE R15, `(.L_x_336) ;  /* 0x000000000f087348 */ /* 0x000fea0003c00000 */
[----:B------:R0:W1:Y:S02]  /*11e30*/  SHFL.IDX P6, R14, R13, R12, R11 ;  /* 0x0000000c0d0e7389 */ /* 0x00006400000c000b */
[----:B01----:R-:W-:Y:S01]  /*11e40*/  ENDCOLLECTIVE ;  /* 0x000000000000791b */ /* 0x003fe20003800000 */
.L_x_336:
        /* <DEDUP_REMOVED lines=17> */
.L_x_337:
[----:B------:R-:W-:Y:S02]  /*11f60*/  IMAD.MOV.U32 R13, RZ, RZ, R2 ;  /* 0x000000ffff0d7224 */ /* 0x000fe400078e0002 */
[----:B------:R-:W-:Y:S02]  /*11f70*/  IMAD.MOV.U32 R12, RZ, RZ, 0x4 ;  /* 0x00000004ff0c7424 */ /* 0x000fe400078e00ff */
[----:B------:R-:W-:-:S07]  /*11f80*/  IMAD.MOV.U32 R5, RZ, RZ, R14 ;  /* 0x000000ffff057224 */ /* 0x000fce00078e000e */
[----:B------:R-:W-:Y:S05]  /*11f90*/  WARPSYNC.COLLECTIVE R15, `(.L_x_338) ;  /* 0x000000000f087348 */ /* 0x000fea0003c00000 */
[----:B------:R0:W1:Y:S02]  /*11fa0*/  SHFL.IDX P6, R14, R13, R12, R11 ;  /* 0x0000000c0d0e7389 */ /* 0x00006400000c000b */
[----:B01----:R-:W-:Y:S01]  /*11fb0*/  ENDCOLLECTIVE ;  /* 0x000000000000791b */ /* 0x003fe20003800000 */
.L_x_338:
        /* <DEDUP_REMOVED lines=17> */
.L_x_339:
[----:B------:R-:W-:Y:S02]  /*120d0*/  IMAD.MOV.U32 R13, RZ, RZ, R2 ;  /* 0x000000ffff0d7224 */ /* 0x000fe400078e0002 */
[----:B------:R-:W-:Y:S02]  /*120e0*/  IMAD.MOV.U32 R12, RZ, RZ, 0x5 ;  /* 0x00000005ff0c7424 */ /* 0x000fe400078e00ff */
[----:B------:R-:W-:-:S07]  /*120f0*/  IMAD.MOV.U32 R5, RZ, RZ, R14 ;  /* 0x000000ffff057224 */ /* 0x000fce00078e000e */
[----:B------:R-:W-:Y:S05]  /*12100*/  WARPSYNC.COLLECTIVE R15, `(.L_x_340) ;  /* 0x000000000f087348 */ /* 0x000fea0003c00000 */
[----:B------:R0:W1:Y:S02]  /*12110*/  SHFL.IDX P6, R14, R13, R12, R11 ;  /* 0x0000000c0d0e7389 */ /* 0x00006400000c000b */
[----:B01----:R-:W-:Y:S01]  /*12120*/  ENDCOLLECTIVE ;  /* 0x000000000000791b */ /* 0x003fe20003800000 */
.L_x_340:
        /* <DEDUP_REMOVED lines=17> */
.L_x_341:
[----:B------:R-:W-:Y:S02]  /*12240*/  IMAD.MOV.U32 R13, RZ, RZ, R2 ;  /* 0x000000ffff0d7224 */ /* 0x000fe400078e0002 */
[----:B------:R-:W-:Y:S02]  /*12250*/  IMAD.MOV.U32 R12, RZ, RZ, 0x6 ;  /* 0x00000006ff0c7424 */ /* 0x000fe400078e00ff */
[----:B------:R-:W-:-:S07]  /*12260*/  IMAD.MOV.U32 R5, RZ, RZ, R14 ;  /* 0x000000ffff057224 */ /* 0x000fce00078e000e */
[----:B------:R-:W-:Y:S05]  /*12270*/  WARPSYNC.COLLECTIVE R15, `(.L_x_342) ;  /* 0x000000000f087348 */ /* 0x000fea0003c00000 */
[----:B------:R0:W1:Y:S02]  /*12280*/  SHFL.IDX P6, R14, R13, R12, R11 ;  /* 0x0000000c0d0e7389 */ /* 0x00006400000c000b */
[----:B01----:R-:W-:Y:S01]  /*12290*/  ENDCOLLECTIVE ;  /* 0x000000000000791b */ /* 0x003fe20003800000 */
.L_x_342:
        /* <DEDUP_REMOVED lines=17> */
.L_x_343:
[----:B------:R-:W-:Y:S02]  /*123b0*/  IMAD.MOV.U32 R13, RZ, RZ, R2 ;  /* 0x000000ffff0d7224 */ /* 0x000fe400078e0002 */
[----:B------:R-:W-:Y:S02]  /*123c0*/  IMAD.MOV.U32 R12, RZ, RZ, 0x7 ;  /* 0x00000007ff0c7424 */ /* 0x000fe400078e00ff */
[----:B------:R-:W-:-:S07]  /*123d0*/  IMAD.MOV.U32 R5, RZ, RZ, R14 ;  /* 0x000000ffff057224 */ /* 0x000fce00078e000e */
[----:B------:R-:W-:Y:S05]  /*123e0*/  WARPSYNC.COLLECTIVE R15, `(.L_x_344) ;  /* 0x000000000f087348 */ /* 0x000fea0003c00000 */
[----:B------:R0:W1:Y:S02]  /*123f0*/  SHFL.IDX P6, R14, R13, R12, R11 ;  /* 0x0000000c0d0e7389 */ /* 0x00006400000c000b */
[----:B01----:R-:W-:Y:S01]  /*12400*/  ENDCOLLECTIVE ;  /* 0x000000000000791b */ /* 0x003fe20003800000 */
.L_x_344:
[----:B------:R-:W-:-:S05]  /*12410*/  @!P2 LEA R5, P4, R10, R5, 0x1 ;  /* 0x000000050a05a211 */ /* 0x000fca00078808ff */
[----:B------:R-:W-:-:S04]  /*12420*/  @!P2 IMAD.X R6, RZ, RZ, R6, P4 ;  /* 0x000000ffff06a224 */ /* 0x000fc800020e0606 */
[----:B------:R-:W-:Y:S02]  /*12430*/  @!P2 IMAD.MOV.U32 R7, RZ, RZ, R6 ;  /* 0x000000ffff07a224 */ /* 0x000fe400078e0006 */
[----:B------:R-:W-:Y:S02]  /*12440*/  IMAD.MOV.U32 R13, RZ, RZ, R0 ;  /* 0x000000ffff0d7224 */ /* 0x000fe400078e0000 */
[----:B------:R-:W-:-:S05]  /*12450*/  @!P2 IMAD.MOV.U32 R6, RZ, RZ, R5 ;  /* 0x000000ffff06a224 */ /* 0x000fca00078e0005 */
[----:B------:R-:W-:Y:S01]  /*12460*/  @!PT LDS RZ, [RZ] ;  /* 0x00000000fffff984 */ /* 0x000fe20000000800 */
[----:B------:R-:W-:Y:S01]  /*12470*/  @!PT LDS RZ, [RZ] ;  /* 0x00000000fffff984 */ /* 0x000fe20000000800 */
[----:B------:R-:W-:Y:S01]  /*12480*/  @!PT LDS RZ, [RZ] ;  /* 0x00000000fffff984 */ /* 0x000fe20000000800 */
[----:B------:R0:W-:Y:S01]  /*12490*/  @!P2 LDGSTS.E.BYPASS.LTC128B.128 [R9+0x18400], desc[UR60][R6.64], !P3 ;  /* 0x184000000609afae */ /* 0x0001e2000d901d7c */
[----:B------:R-:W-:-:S03]  /*124a0*/  IMAD.MOV.U32 R5, RZ, RZ, R14 ;  /* 0x000000ffff057224 */ /* 0x000fc600078e000e */
[----:B------:R0:W-:Y:S04]  /*124b0*/  @!P2 LDGSTS.E.BYPASS.LTC128B.128 [R9+0x1c400], desc[UR60][R6.64+0x80], !P0 ;  /* 0x1c4000800609afae */ /* 0x0001e8000c101d7c */
[----:B0-----:R-:W-:Y:S05]  /*124c0*/  WARPSYNC.COLLECTIVE R15, `(.L_x_345) ;  /* 0x000000000f087348 */ /* 0x001fea0003c00000 */
[----:B------:R1:W2:Y:S02]  /*124d0*/  SHFL.IDX P6, R14, R13, R12, R11 ;  /* 0x0000000c0d0e7389 */ /* 0x0002a400000c000b */
[----:B012---:R-:W-:Y:S01]  /*124e0*/  ENDCOLLECTIVE ;  /* 0x000000000000791b */ /* 0x007fe20003800000 */
.L_x_345:
[----:B------:R-:W-:Y:S01]  /*124f0*/  @!PT LDS RZ, [RZ] ;  /* 0x00000000fffff984 */ /* 0x000fe20000000800 */
[----:B------:R-:W-:Y:S01]  /*12500*/  @!PT LDS RZ, [RZ] ;  /* 0x00000000fffff984 */ /* 0x000fe20000000800 */
[----:B------:R-:W-:Y:S01]  /*12510*/  @!PT LDS RZ, [RZ] ;  /* 0x00000000fffff984 */ /* 0x000fe20000000800 */
[----:B------:R0:W-:Y:S01]  /*12520*/  @!P2 LDGSTS.E.BYPASS.LTC128B.128 [R9+0x20400], desc[UR60][R6.64+0x100], !P1 ;  /* 0x204001000609afae */ /* 0x0001e2000c901d7c */
[----:B------:R-:W-:Y:S01]  /*12530*/  IMAD.MOV.U32 R0, RZ, RZ, R14 ;  /* 0x000000ffff007224 */ /* 0x000fe200078e000e */
[----:B------:R-:W-:Y:S06]  /*12540*/  BRA `(.L_x_346) ;  /* 0xffffffbc00b07947 */ /* 0x000fec000383ffff */
.L_x_237:
[----:B-1----:R-:W-:-:S04]  /*12550*/  IMAD.U32 R2, RZ, RZ, UR36 ;  /* 0x00000024ff027e24 */ /* 0x002fc8000f8e00ff */
[----:B------:R1:W3:Y:S03]  /*12560*/  SYNCS.PHASECHK.TRANS64.TRYWAIT P0, [R2+URZ+0x36820], R0 ;  /* 0x03682000020075a7 */ /* 0x0002e6000800017f */
[----:B---3--:R-:W-:Y:S05]  /*12570*/  @!P0 NANOSLEEP.SYNCS 0x989680 ;  /* 0x009896800000895d */ /* 0x008fea0003900000 */
[----:B------:R-:W3:Y:S02]  /*12580*/  @!P0 SYNCS.PHASECHK.TRANS64 P0, [R2+URZ+0x36820], R0 ;  /* 0x03682000020085a7 */ /* 0x000ee4000800007f */
[----:B---3--:R-:W-:Y:S05]  /*12590*/  @!P0 BRA `(.L_x_237) ;  /* 0xfffffffc00ec8947 */ /* 0x008fea000383ffff */
[----:B------:R-:W-:Y:S05]  /*125a0*/  BRA `(.L_x_347) ;  /* 0xffffffc000007947 */ /* 0x000fea000383ffff */
.L_x_244:
[----:B-1----:R1:W3:Y:S02]  /*125b0*/  SYNCS.PHASECHK.TRANS64.TRYWAIT P0, [R3+URZ+0x36840], R2 ;  /* 0x03684002030075a7 */ /* 0x0022e4000800017f */
[----:B---3--:R-:W-:Y:S05]  /*125c0*/  @!P0 NANOSLEEP.SYNCS 0x989680 ;  /* 0x009896800000895d */ /* 0x008fea0003900000 */
[----:B------:R-:W3:Y:S02]  /*125d0*/  @!P0 SYNCS.PHASECHK.TRANS64 P0, [R3+URZ+0x36840], R2 ;  /* 0x03684002030085a7 */ /* 0x000ee4000800007f */
[----:B---3--:R-:W-:Y:S05]  /*125e0*/  @!P0 BRA `(.L_x_244) ;  /* 0xfffffffc00f08947 */ /* 0x008fea000383ffff */
[----:B------:R-:W-:Y:S05]  /*125f0*/  BRA `(.L_x_348) ;  /* 0xffffffc000ac7947 */ /* 0x000fea000383ffff */
.L_x_252:
[----:B0-----:R0:W1:Y:S02]  /*12600*/  SYNCS.PHASECHK.TRANS64.TRYWAIT P0, [R2+URZ+0x36860], R3 ;  /* 0x03686003020075a7 */ /* 0x001064000800017f */
[----:B-1----:R-:W-:Y:S05]  /*12610*/  @!P0 NANOSLEEP.SYNCS 0x989680 ;  /* 0x009896800000895d */ /* 0x002fea0003900000 */
[----:B------:R-:W1:Y:S02]  /*12620*/  @!P0 SYNCS.PHASECHK.TRANS64 P0, [R2+URZ+0x36860], R3 ;  /* 0x03686003020085a7 */ /* 0x000e64000800007f */
[----:B-1----:R-:W-:Y:S05]  /*12630*/  @!P0 BRA `(.L_x_252) ;  /* 0xfffffffc00f08947 */ /* 0x002fea000383ffff */
[----:B------:R-:W-:Y:S05]  /*12640*/  BRA `(.L_x_349) ;  /* 0xffffffc400ec7947 */ /* 0x000fea000383ffff */
.L_x_264:
[----:B-1----:R1:W2:Y:S02]  /*12650*/  SYNCS.PHASECHK.TRANS64.TRYWAIT P0, [R3+URZ+0x36840], R2 ;  /* 0x03684002030075a7 */ /* 0x0022a4000800017f */
[----:B--2---:R-:W-:Y:S05]  /*12660*/  @!P0 NANOSLEEP.SYNCS 0x989680 ;  /* 0x009896800000895d */ /* 0x004fea0003900000 */
[----:B------:R-:W2:Y:S02]  /*12670*/  @!P0 SYNCS.PHASECHK.TRANS64 P0, [R3+URZ+0x36840], R2 ;  /* 0x03684002030085a7 */ /* 0x000ea4000800007f */
[----:B--2---:R-:W-:Y:S05]  /*12680*/  @!P0 BRA `(.L_x_264) ;  /* 0xfffffffc00f08947 */ /* 0x004fea000383ffff */
[----:B------:R-:W-:Y:S05]  /*12690*/  BRA `(.L_x_350) ;  /* 0xffffffcc00c87947 */ /* 0x000fea000383ffff */
.L_x_272:
[----:B0-----:R0:W1:Y:S02]  /*126a0*/  SYNCS.PHASECHK.TRANS64.TRYWAIT P0, [R2+URZ+0x36860], R3 ;  /* 0x03686003020075a7 */ /* 0x001064000800017f */
[----:B-1----:R-:W-:Y:S05]  /*126b0*/  @!P0 NANOSLEEP.SYNCS 0x989680 ;  /* 0x009896800000895d */ /* 0x002fea0003900000 */
[----:B------:R-:W1:Y:S02]  /*126c0*/  @!P0 SYNCS.PHASECHK.TRANS64 P0, [R2+URZ+0x36860], R3 ;  /* 0x03686003020085a7 */ /* 0x000e64000800007f */
[----:B-1----:R-:W-:Y:S05]  /*126d0*/  @!P0 BRA `(.L_x_272) ;  /* 0xfffffffc00f08947 */ /* 0x002fea000383ffff */
[----:B------:R-:W-:Y:S05]  /*126e0*/  BRA `(.L_x_351) ;  /* 0xffffffd400087947 */ /* 0x000fea000383ffff */
.L_x_283:
[----:B--2---:R2:W3:Y:S02]  /*126f0*/  SYNCS.PHASECHK.TRANS64.TRYWAIT P0, [R3+URZ+0x36840], R2 ;  /* 0x03684002030075a7 */ /* 0x0044e4000800017f */
[----:B---3--:R-:W-:Y:S05]  /*12700*/  @!P0 NANOSLEEP.SYNCS 0x989680 ;  /* 0x009896800000895d */ /* 0x008fea0003900000 */
[----:B------:R-:W3:Y:S02]  /*12710*/  @!P0 SYNCS.PHASECHK.TRANS64 P0, [R3+URZ+0x36840], R2 ;  /* 0x03684002030085a7 */ /* 0x000ee4000800007f */
[----:B---3--:R-:W-:Y:S05]  /*12720*/  @!P0 BRA `(.L_x_283) ;  /* 0xfffffffc00f08947 */ /* 0x008fea000383ffff */
[----:B------:R-:W-:Y:S05]  /*12730*/  BRA `(.L_x_352) ;  /* 0xffffffd800bc7947 */ /* 0x000fea000383ffff */
.L_x_291:
[----:B0-----:R0:W1:Y:S02]  /*12740*/  SYNCS.PHASECHK.TRANS64.TRYWAIT P0, [R2+URZ+0x36860], R5 ;  /* 0x03686005020075a7 */ /* 0x001064000800017f */
[----:B-1----:R-:W-:Y:S05]  /*12750*/  @!P0 NANOSLEEP.SYNCS 0x989680 ;  /* 0x009896800000895d */ /* 0x002fea0003900000 */
[----:B------:R-:W1:Y:S02]  /*12760*/  @!P0 SYNCS.PHASECHK.TRANS64 P0, [R2+URZ+0x36860], R5 ;  /* 0x03686005020085a7 */ /* 0x000e64000800007f */
[----:B-1----:R-:W-:Y:S05]  /*12770*/  @!P0 BRA `(.L_x_291) ;  /* 0xfffffffc00f08947 */ /* 0x002fea000383ffff */
[----:B------:R-:W-:Y:S05]  /*12780*/  BRA `(.L_x_353) ;  /* 0xffffffdc00f87947 */ /* 0x000fea000383ffff */
.L_x_302:
[----:B-1----:R1:W3:Y:S02]  /*12790*/  SYNCS.PHASECHK.TRANS64.TRYWAIT P0, [R0+URZ+0x36860], R2 ;  /* 0x03686002000075a7 */ /* 0x0022e4000800017f */
[----:B---3--:R-:W-:Y:S05]  /*127a0*/  @!P0 NANOSLEEP.SYNCS 0x989680 ;  /* 0x009896800000895d */ /* 0x008fea0003900000 */
[----:B------:R-:W3:Y:S02]  /*127b0*/  @!P0 SYNCS.PHASECHK.TRANS64 P0, [R0+URZ+0x36860], R2 ;  /* 0x03686002000085a7 */ /* 0x000ee4000800007f */
[----:B---3--:R-:W-:Y:S05]  /*127c0*/  @!P0 BRA `(.L_x_302) ;  /* 0xfffffffc00f08947 */ /* 0x008fea000383ffff */
[----:B------:R-:W-:Y:S05]  /*127d0*/  BRA `(.L_x_354) ;  /* 0xffffffe4004c7947 */ /* 0x000fea000383ffff */
.L_x_311:
[----:B0-----:R0:W1:Y:S02]  /*127e0*/  SYNCS.PHASECHK.TRANS64.TRYWAIT P0, [R0+URZ+0x36820], R3 ;  /* 0x03682003000075a7 */ /* 0x001064000800017f */
[----:B-1----:R-:W-:Y:S05]  /*127f0*/  @!P0 NANOSLEEP.SYNCS 0x989680 ;  /* 0x009896800000895d */ /* 0x002fea0003900000 */
[----:B------:R-:W1:Y:S02]  /*12800*/  @!P0 SYNCS.PHASECHK.TRANS64 P0, [R0+URZ+0x36820], R3 ;  /* 0x03682003000085a7 */ /* 0x000e64000800007f */
[----:B-1----:R-:W-:Y:S05]  /*12810*/  @!P0 BRA `(.L_x_311) ;  /* 0xfffffffc00f08947 */ /* 0x002fea000383ffff */
[----:B------:R-:W-:Y:S05]  /*12820*/  BRA `(.L_x_355) ;  /* 0xffffffe800d07947 */ /* 0x000fea000383ffff */
.L_x_312:
[----:B------:R-:W1:Y:S01]  /*12830*/  S2R R2, SR_TID.X ;  /* 0x0000000000027919 */ /* 0x000e620000002100 */
[----:B------:R-:W-:Y:S01]  /*12840*/  BSSY B0, `(.L_x_356) ;  /* 0x000000a000007945 */ /* 0x000fe20003800000 */
[----:B------:R-:W-:Y:S02]  /*12850*/  IMAD.MOV.U32 R12, RZ, RZ, RZ ;  /* 0x000000ffff0c7224 */ /* 0x000fe400078e00ff */
[----:B------:R-:W-:Y:S02]  /*12860*/  IMAD.MOV.U32 R11, RZ, RZ, 0x1f ;  /* 0x0000001fff0b7424 */ /* 0x000fe400078e00ff */
[----:B------:R-:W-:Y:S01]  /*12870*/  IMAD.MOV.U32 R15, RZ, RZ, -0x1 ;  /* 0xffffffffff0f7424 */ /* 0x000fe200078e00ff */
[----:B-1----:R-:W-:-:S04]  /*12880*/  SHF.R.U32.HI R2, RZ, 0x5, R2 ;  /* 0x00000005ff027819 */ /* 0x002fc80000011602 */
[----:B------:R-:W-:-:S05]  /*12890*/  LOP3.LUT R2, R2, 0x3, RZ, 0xc0, !PT ;  /* 0x0000000302027812 */ /* 0x000fca00078ec0ff */
[----:B------:R-:W-:-:S07]  /*128a0*/  IMAD.MOV.U32 R13, RZ, RZ, R2 ;  /* 0x000000ffff0d7224 */ /* 0x000fce00078e0002 */
[----:B0-----:R-:W-:Y:S05]  /*128b0*/  WARPSYNC.COLLECTIVE R15, `(.L_x_357) ;  /* 0x000000000f087348 */ /* 0x001fea0003c00000 */
[----:B------:R1:W2:Y:S02]  /*128c0*/  SHFL.IDX P6, R14, R13, R12, R11 ;  /* 0x0000000c0d0e7389 */ /* 0x0002a400000c000b */
[----:B012---:R-:W-:Y:S01]  /*128d0*/  ENDCOLLECTIVE ;  /* 0x000000000000791b */ /* 0x007fe20003800000 */
.L_x_357:
[----:B------:R-:W-:Y:S05]  /*128e0*/  BSYNC B0 ;  /* 0x0000000000007941 */ /* 0x000fea0003800000 */
.L_x_356:
[----:B------:R-:W-:Y:S05]  /*128f0*/  BRA `(.L_x_358) ;  /* 0xffffffe800b87947 */ /* 0x000fea000383ffff */
.L_x_315:
[----:B------:R-:W-:Y:S01]  /*12900*/  BSSY B1, `(.L_x_359) ;  /* 0x0000006000017945 */ /* 0x000fe20003800000 */
[----:B------:R-:W-:-:S07]  /*12910*/  IMAD.MOV.U32 R15, RZ, RZ, -0x1 ;  /* 0xffffffffff0f7424 */ /* 0x000fce00078e00ff */
[----:B01----:R-:W-:Y:S05]  /*12920*/  WARPSYNC.COLLECTIVE R15, `(.L_x_360) ;  /* 0x000000000f0c7348 */ /* 0x003fea0003c00000 */
[----:B------:R-:W-:Y:S02]  /*12930*/  ELECT P6, UR62, PT ;  /* 0x00000000003e782f */ /* 0x000fe400038c0000 */
[----:B------:R-:W-:Y:S01]  /*12940*/  MOV R14, UR62 ;  /* 0x0000003e000e7c02 */ /* 0x000fe20008000f00 */
[----:B01----:R-:W-:Y:S10]  /*12950*/  ENDCOLLECTIVE ;  /* 0x000000000000791b */ /* 0x003ff40003800000 */
.L_x_360:
[----:B------:R-:W-:Y:S05]  /*12960*/  BSYNC B1 ;  /* 0x0000000000017941 */ /* 0x000fea0003800000 */
.L_x_359:
[----:B------:R-:W-:Y:S05]  /*12970*/  BRA `(.L_x_361) ;  /* 0xffffffe800b07947 */ /* 0x000fea000383ffff */
.L_x_317:
[----:B0-----:R0:W1:Y:S02]  /*12980*/  SYNCS.PHASECHK.TRANS64.TRYWAIT P0, [R6+URZ], R5 ;  /* 0x00000005060075a7 */ /* 0x001064000800017f */
[----:B-1----:R-:W-:Y:S05]  /*12990*/  @!P0 NANOSLEEP.SYNCS 0x989680 ;  /* 0x009896800000895d */ /* 0x002fea0003900000 */
[----:B------:R-:W1:Y:S02]  /*129a0*/  @!P0 SYNCS.PHASECHK.TRANS64 P0, [R6+URZ], R5 ;  /* 0x00000005060085a7 */ /* 0x000e64000800007f */
[----:B-1----:R-:W-:Y:S05]  /*129b0*/  @!P0 BRA `(.L_x_317) ;  /* 0xfffffffc00f08947 */ /* 0x002fea000383ffff */
[----:B------:R-:W-:Y:S05]  /*129c0*/  BRA `(.L_x_362) ;  /* 0xffffffe800e87947 */ /* 0x000fea000383ffff */
.L_x_318:
[----:B-1----:R1:W2:Y:S02]  /*129d0*/  SYNCS.PHASECHK.TRANS64.TRYWAIT P0, [R7+URZ], R2 ;  /* 0x00000002070075a7 */ /* 0x0022a4000800017f */
[----:B--2---:R-:W-:Y:S05]  /*129e0*/  @!P0 NANOSLEEP.SYNCS 0x989680 ;  /* 0x009896800000895d */ /* 0x004fea0003900000 */
[----:B------:R-:W2:Y:S02]  /*129f0*/  @!P0 SYNCS.PHASECHK.TRANS64 P0, [R7+URZ], R2 ;  /* 0x00000002070085a7 */ /* 0x000ea4000800007f */
[----:B--2---:R-:W-:Y:S05]  /*12a00*/  @!P0 BRA `(.L_x_318) ;  /* 0xfffffffc00f08947 */ /* 0x004fea000383ffff */
[----:B------:R-:W-:Y:S05]  /*12a10*/  BRA `(.L_x_363) ;  /* 0xffffffe800dc7947 */ /* 0x000fea000383ffff */
.L_x_320:
[----:B--2---:R2:W3:Y:S02]  /*12a20*/  SYNCS.PHASECHK.TRANS64.TRYWAIT P0, [R4+URZ], R5 ;  /* 0x00000005040075a7 */ /* 0x0044e4000800017f */
[----:B---3--:R-:W-:Y:S05]  /*12a30*/  @!P0 NANOSLEEP.SYNCS 0x989680 ;  /* 0x009896800000895d */ /* 0x008fea0003900000 */
[----:B------:R-:W3:Y:S02]  /*12a40*/  @!P0 SYNCS.PHASECHK.TRANS64 P0, [R4+URZ], R5 ;  /* 0x00000005040085a7 */ /* 0x000ee4000800007f */
[----:B---3--:R-:W-:Y:S05]  /*12a50*/  @!P0 BRA `(.L_x_320) ;  /* 0xfffffffc00f08947 */ /* 0x008fea000383ffff */
[----:B------:R-:W-:Y:S05]  /*12a60*/  BRA `(.L_x_364) ;  /* 0xffffffe800e07947 */ /* 0x000fea000383ffff */
.L_x_365:
        /* <DEDUP_REMOVED lines=9> */
.L_x_3241:


//--------------------- .text._ZN7cutlass13device_kernelIN5flash11enable_sm90INS1_16FlashAttnFwdSm90INS1_25CollectiveMainloopFwdSm90ILi2EN4cute5tupleIJNS5_1CILi1EEES8_S8_EEENS6_IJNS7_ILi128EEENS7_ILi112EEENS7_ILi192EEEEEELi192ENS_6half_tEfNS_4arch4Sm90ELb0ELb0ELb1ELb1ELb0ELb0ELb0ELb1ELb1ELb1ELb0ELb0EEENS1_21CollectiveEpilogueFwdINS6_IJSA_SC_SB_EEES9_SE_SG_Li256ELb1ELb1ELb0ELb0EEENS1_36VarlenDynamicPersistentTileSchedulerILi128ELi112ELi256ELi128ELb0ELb1ELb1ELb0ELb1ELb1EEEEEEEEEvNT_6ParamsE --------------------------
	.section	.text._ZN7cutlass13device_kernelIN5flash11enable_sm90INS1_16FlashAttnFwdSm90INS1_25CollectiveMainloopFwdSm90ILi2EN4cute5tupleIJNS5_1CILi1EEES8_S8_EEENS6_IJNS7_ILi128EEENS7_ILi112EEENS7_ILi192EEEEEELi192ENS_6half_tEfNS_4arch4Sm90ELb0ELb0ELb1ELb1ELb0ELb0ELb0ELb1ELb1ELb1ELb0ELb0EEENS1_21CollectiveEpilogueFwdINS6_IJSA_SC_SB_EEES9_SE_SG_Li256ELb1ELb1ELb0ELb0EEENS1_36VarlenDynamicPersistentTileSchedulerILi128ELi112ELi256ELi128ELb0ELb1ELb1ELb0ELb1ELb1EEEEEEEEEvNT_6ParamsE,"ax",@progbits
	.align	128
.text._ZN7cutlass13device_kernelIN5flash11enable_sm90INS1_16FlashAttnFwdSm90INS1_25CollectiveMainloopFwdSm90ILi2EN4cute5tupleIJNS5_1CILi1EEES8_S8_EEENS6_IJNS7_ILi128EEENS7_ILi112EEENS7_ILi192EEEEEELi192ENS_6half_tEfNS_4arch4Sm90ELb0ELb0ELb1ELb1ELb0ELb0ELb0ELb1ELb1ELb1ELb0ELb0EEENS1_21CollectiveEpilogueFwdINS6_IJSA_SC_SB_EEES9_SE_SG_Li256ELb1ELb1ELb0ELb0EEENS1_36VarlenDynamicPersistentTileSchedulerILi128ELi112ELi256ELi128ELb0ELb1ELb1ELb0ELb1ELb1EEEEEEEEEvNT_6ParamsE:
        .type           _ZN7cutlass13device_kernelIN5flash11enable_sm90INS1_16FlashAttnFwdSm90INS1_25CollectiveMainloopFwdSm90ILi2EN4cute5tupleIJNS5_1CILi1EEES8_S8_EEENS6_IJNS7_ILi128EEENS7_ILi112EEENS7_ILi192EEEEEELi192ENS_6half_tEfNS_4arch4Sm90ELb0ELb0ELb1ELb1ELb0ELb0ELb0ELb1ELb1ELb1ELb0ELb0EEENS1_21CollectiveEpilogueFwdINS6_IJSA_SC_SB_EEES9_SE_SG_Li256ELb1ELb1ELb0ELb0EEENS1_36VarlenDynamicPersistentTileSchedulerILi128ELi112ELi256ELi128ELb0ELb1ELb1ELb0ELb1ELb1EEEEEEEEEvNT_6ParamsE,@function
        .size           _ZN7cutlass13device_kernelIN5flash11enable_sm90INS1_16FlashAttnFwdSm90INS1_25CollectiveMainloopFwdSm90ILi2EN4cute5tupleIJNS5_1CILi1EEES8_S8_EEENS6_IJNS7_ILi128EEENS7_ILi112EEENS7_ILi192EEEEEELi192ENS_6half_tEfNS_4arch4Sm90ELb0ELb0ELb1ELb1ELb0ELb0ELb0ELb1ELb1ELb1ELb0ELb0EEENS1_21CollectiveEpilogueFwdINS6_IJSA_SC_SB_EEES9_SE_SG_Li256ELb1ELb1ELb0ELb0EEENS1_36VarlenDynamicPersistentTileSchedulerILi128ELi112ELi256ELi128ELb0ELb1ELb1ELb0ELb1ELb1EEEEEEEEEvNT_6ParamsE,(.L_x_3242 - _ZN7cutlass13device_kernelIN5flash11enable_sm90INS1_16FlashAttnFwdSm90INS1_25CollectiveMainloopFwdSm90ILi2EN4cute5tupleIJNS5_1CILi1EEES8_S8_EEENS6_IJNS7_ILi128EEENS7_ILi112EEENS7_ILi192EEEEEELi192ENS_6half_tEfNS_4arch4Sm90ELb0ELb0ELb1ELb1ELb0ELb0ELb0ELb1ELb1ELb1ELb0ELb0EEENS1_21CollectiveEpilogueFwdINS6_IJSA_SC_SB_EEES9_SE_SG_Li256ELb1ELb1ELb0ELb0EEENS1_36VarlenDynamicPersistentTileSchedulerILi128ELi112ELi256ELi128ELb0ELb1ELb1ELb0ELb1ELb1EEEEEEEEEvNT_6ParamsE)
        .other          _ZN7cutlass13device_kernelIN5flash11enable_sm90INS1_16FlashAttnFwdSm90INS1_25CollectiveMainloopFwdSm90ILi2EN4cute5tupleIJNS5_1CILi1EEES8_S8_EEENS6_IJNS7_ILi128EEENS7_ILi112EEENS7_ILi192EEEEEELi192ENS_6half_tEfNS_4arch4Sm90ELb0ELb0ELb1ELb1ELb0ELb0ELb0ELb1ELb1ELb1ELb0ELb0EEENS1_21CollectiveEpilogueFwdINS6_IJSA_SC_SB_EEES9_SE_SG_Li256ELb1ELb1ELb0ELb0EEENS1_36VarlenDynamicPersistentTileSchedulerILi128ELi112ELi256ELi128ELb0ELb1ELb1ELb0ELb1ELb1EEEEEEEEEvNT_6ParamsE,@"STO_CUDA_ENTRY STV_DEFAULT"
_ZN7cutlass13device_kernelIN5flash11enable_sm90INS1_16FlashAttnFwdSm90INS1_25CollectiveMainloopFwdSm90ILi2EN4cute5tupleIJNS5_1CILi1EEES8_S8_EEENS6_IJNS7_ILi128EEENS7_ILi112EEENS7_ILi192EEEEEELi192ENS_6half_tEfNS_4arch4Sm90ELb0ELb0ELb1ELb1ELb0ELb0ELb0ELb1ELb1ELb1ELb0ELb0EEENS1_21CollectiveEpilogueFwdINS6_IJSA_SC_SB_EEES9_SE_SG_Li256ELb1ELb1ELb0ELb0EEENS1_36VarlenDynamicPersistentTileSchedulerILi128ELi112ELi256ELi128ELb0ELb1ELb1ELb0ELb1ELb1EEEEEEEEEvNT_6ParamsE:
        /* <DEDUP_REMOVED lines=17> */
.L_x_367:
[----:B------:R-:W-:Y:S05]  /*0110*/  BSYNC B0 ;  /* 0x0000000000007941 */ /* 0x000fea0003800000 */
.L_x_366:
        /* <DEDUP_REMOVED lines=40> */
.L_x_368:
        /* <DEDUP_REMOVED lines=22> */
.L_x_369:
        /* <DEDUP_REMOVED lines=18> */
.L_x_370:
        /* <DEDUP_REMOVED lines=22> */
.L_x_371:
        /* <DEDUP_REMOVED lines=22> */
.L_x_372:
        /* <DEDUP_REMOVED lines=8> */
.L_x_374:
[----:B------:R-:W-:-:S08]  /*0960*/  NOP ;  /* 0x0000000000007918 */ /* 0x000fd00000000000 */
[----:B------:R-:W1:Y:S02]  /*0970*/  USETMAXREG.TRY_ALLOC.CTAPOOL UP0, 0xf0 ;  /* 0x000000f0000079c8 */ /* 0x000e640008000600 */
[----:B-1----:R-:W-:-:S13]  /*0980*/  PLOP3.LUT P0, PT, PT, PT, UP0, 0x80, 0x0 ;  /* 0x000000000000781c */ /* 0x002fda0003f0f008 */
[----:B------:R-:W-:Y:S05]  /*0990*/  @!P0 BRA `(.L_x_374) ;  /* 0xfffffffc00f08947 */ /* 0x000fea000383ffff */
[----:B------:R-:W1:Y:S08]  /*09a0*/  S2UR UR5, SR_CgaCtaId ;  /* 0x00000000000579c3 */ /* 0x000e700000008800 */
[----:B------:R-:W-:Y:S06]  /*09b0*/  BAR.ARV 0x8, 0x180 ;  /* 0x0206000000007b1d */ /* 0x000fec0000002000 */
[----:B------:R-:W-:-:S02]  /*09c0*/  UMOV UR4, 0x400 ;  /* 0x0000040000047882 */ /* 0x000fc40000000000 */
[----:B------:R-:W-:Y:S01]  /*09d0*/  BAR.SYNC.DEFER_BLOCKING 0x5, 0x180 ;  /* 0x0146000000007b1d */ /* 0x000fe20000010000 */
[----:B-1----:R-:W-:-:S09]  /*09e0*/  ULEA UR4, UR5, UR4, 0x18 ;  /* 0x0000000405047291 */ /* 0x002fd2000f8ec03f */
[----:B------:R-:W1:Y:S01]  /*09f0*/  LDS.128 R40, [UR4+0x368d0] ;  /* 0x0368d004ff287984 */ /* 0x000e620008000c00 */
[----:B------:R-:W-:Y:S01]  /*0a00*/  ULDC UR4, c[0x0][0xc3c] ;  /* 0x00030f0000047ab9 */ /* 0x000fe20000000800 */
[----:B------:R-:W-:Y:S06]  /*0a10*/  BAR.ARV 0x4, 0x180 ;  /* 0x0106000000007b1d */ /* 0x000fec0000002000 */
[----:B-1----:R-:W-:-:S13]  /*0a20*/  ISETP.GE.AND P0, PT, R43, UR4, PT ;  /* 0x000000042b007c0c */ /* 0x002fda000bf06270 */
[----:B------:R-:W-:Y:S05]  /*0a30*/  @P0 EXIT ;  /* 0x000000000000094d */ /* 0x000fea0003800000 */
[----:B------:R-:W2:Y:S01]  /*0a40*/  LDL.LU R10, [R1+0x5c] ;  /* 0x00005c00010a7983 */ /* 0x000ea20000300800 */
[----:B------:R-:W1:Y:S02]  /*0a50*/  S2R R0, SR_TID.X ;  /* 0x0000000000007919 */ /* 0x000e640000002100 */
[----:B-1----:R-:W-:-:S05]  /*0a60*/  VIADD R220, R0, 0xffffff80 ;  /* 0xffffff8000dc7836 */ /* 0x002fca0000000000 */
[----:B------:R-:W-:-:S04]  /*0a70*/  SHF.R.S32.HI R3, RZ, 0x1f, R220 ;  /* 0x0000001fff037819 */ /* 0x000fc800000114dc */
[CC--:B------:R-:W-:Y:S02]  /*0a80*/  LEA.HI R5, R3.reuse, R220.reuse, RZ, 0x7 ;  /* 0x000000dc03057211 */ /* 0x0c0fe400078f38ff */
[-C--:B0-----:R-:W-:Y:S02]  /*0a90*/  LEA.HI R2, R3, R220.reuse, RZ, 0x5 ;  /* 0x000000dc03027211 */ /* 0x081fe400078f28ff */
[----:B------:R-:W-:Y:S02]  /*0aa0*/  LOP3.LUT R211, R5, 0xffffff80, RZ, 0xc0, !PT ;  /* 0xffffff8005d37812 */ /* 0x000fe400078ec0ff */
[----:B------:R-:W-:Y:S01]  /*0ab0*/  LEA.HI R0, R3, R220, RZ, 0x4 ;  /* 0x000000dc03007211 */ /* 0x000fe200078f20ff */
[----:B------:R-:W-:Y:S02]  /*0ac0*/  IMAD.SHL.U32 R2, R2, 0x20, RZ ;  /* 0x0000002002027824 */ /* 0x000fe400078e00ff */
[----:B------:R-:W-:Y:S01]  /*0ad0*/  IMAD.IADD R211, R220, 0x1, -R211 ;  /* 0x00000001dcd37824 */ /* 0x000fe200078e0ad3 */
[----:B------:R-:W-:-:S02]  /*0ae0*/  SHF.R.S32.HI R9, RZ, 0x4, R0 ;  /* 0x00000004ff097819 */ /* 0x000fc40000011400 */
[----:B------:R-:W-:Y:S02]  /*0af0*/  LOP3.LUT R7, R0, 0x3fffff0, RZ, 0xc0, !PT ;  /* 0x03fffff000077812 */ /* 0x000fe400078ec0ff */
[----:B------:R-:W-:Y:S02]  /*0b00*/  SHF.R.S32.HI R4, RZ, 0x1f, R211 ;  /* 0x0000001fff047819 */ /* 0x000fe400000114d3 */
[----:B------:R-:W-:Y:S01]  /*0b10*/  LOP3.LUT R2, R2, 0xfffffc00, RZ, 0xc0, !PT ;  /* 0xfffffc0002027812 */ /* 0x000fe200078ec0ff */
[----:B------:R-:W-:Y:S01]  /*0b20*/  IMAD.IADD R7, R220, 0x1, -R7 ;  /* 0x00000001dc077824 */ /* 0x000fe200078e0a07 */
[----:B------:R-:W-:Y:S02]  /*0b30*/  LEA.HI R0, R0, R9, RZ, 0x1 ;  /* 0x0000000900007211 */ /* 0x000fe400078f08ff */
[----:B------:R-:W-:Y:S01]  /*0b40*/  LEA.HI R6, R4, R211, RZ, 0x2 ;  /* 0x000000d304067211 */ /* 0x000fe200078f10ff */
[----:B------:R-:W-:Y:S01]  /*0b50*/  IMAD R7, R7, 0x40, R2 ;  /* 0x0000004007077824 */ /* 0x000fe200078e0202 */
[----:B------:R-:W-:-:S02]  /*0b60*/  LOP3.LUT R0, R0, 0x1ffffffe, RZ, 0xc0, !PT ;  /* 0x1ffffffe00007812 */ /* 0x000fc400078ec0ff */
[--C-:B------:R-:W-:Y:S02]  /*0b70*/  SHF.R.S32.HI R8, RZ, 0x2, R6.reuse ;  /* 0x00000002ff087819 */ /* 0x100fe40000011406 */
[----:B------:R-:W-:Y:S02]  /*0b80*/  SHF.R.S32.HI R11, RZ, 0x1f, R6 ;  /* 0x0000001fff0b7819 */ /* 0x000fe40000011406 */
[-C--:B------:R-:W-:Y:S01]  /*0b90*/  LEA.HI R2, R3, R220.reuse, RZ, 0x2 ;  /* 0x000000dc03027211 */ /* 0x080fe200078f10ff */
[----:B------:R-:W-:Y:S01]  /*0ba0*/  IMAD.IADD R0, R9, 0x1, -R0 ;  /* 0x0000000109007824 */ /* 0x000fe200078e0a00 */
[----:B------:R-:W-:Y:S02]  /*0bb0*/  LEA.HI R3, R3, R220, RZ, 0x3 ;  /* 0x000000dc03037211 */ /* 0x000fe400078f18ff */
[----:B------:R-:W-:Y:S02]  /*0bc0*/  LEA.HI R11, R11, R8, RZ, 0x3 ;  /* 0x000000080b0b7211 */ /* 0x000fe400078f18ff */
[----:B------:R-:W-:-:S02]  /*0bd0*/  LOP3.LUT R9, R2, 0xfffffffc, RZ, 0xc0, !PT ;  /* 0xfffffffc02097812 */ /* 0x000fc400078ec0ff */
[----:B------:R-:W-:Y:S02]  /*0be0*/  SHF.R.S32.HI R212, RZ, 0x7, R5 ;  /* 0x00000007ffd47819 */ /* 0x000fe40000011405 */
[----:B------:R-:W-:Y:S02]  /*0bf0*/  LOP3.LUT R205, R3, 0xfffffff8, RZ, 0xc0, !PT ;  /* 0xfffffff803cd7812 */ /* 0x000fe400078ec0ff */
[----:B------:R-:W-:Y:S02]  /*0c00*/  LOP3.LUT R11, R11, 0xfffffff8, RZ, 0xc0, !PT ;  /* 0xfffffff80b0b7812 */ /* 0x000fe400078ec0ff */
[----:B------:R-:W-:Y:S02]  /*0c10*/  IADD3 R9, R220, -R9, RZ ;  /* 0x80000009dc097210 */ /* 0x000fe40007ffe0ff */
[----:B------:R-:W-:Y:S02]  /*0c20*/  LEA.HI R4, R4, R211, RZ, 0x5 ;  /* 0x000000d304047211 */ /* 0x000fe400078f28ff */
[----:B------:R-:W-:Y:S01]  /*0c30*/  LEA.HI R5, R5, R212, RZ, 0x1 ;  /* 0x000000d405057211 */ /* 0x000fe200078f08ff */
[----:B------:R-:W-:Y:S01]  /*0c40*/  IMAD R216, R0, 0x8, R7 ;  /* 0x0000000800d87824 */ /* 0x000fe200078e0207 */
[----:B------:R-:W-:Y:S01]  /*0c50*/  LEA.HI R0, R9, R9, RZ, 0x1 ;  /* 0x0000000909007211 */ /* 0x000fe200078f08ff */
[----:B------:R-:W-:Y:S01]  /*0c60*/  IMAD.IADD R205, R220, 0x1, -R205 ;  /* 0x00000001dccd7824 */ /* 0x000fe200078e0acd */
[----:B------:R-:W-:Y:S01]  /*0c70*/  SHF.R.S32.HI R4, RZ, 0x5, R4 ;  /* 0x00000005ff047819 */ /* 0x000fe20000011404 */
[----:B------:R-:W-:Y:S01]  /*0c80*/  IMAD.IADD R11, R8, 0x1, -R11 ;  /* 0x00000001080b7824 */ /* 0x000fe200078e0a0b */
[----:B------:R-:W-:Y:S01]  /*0c90*/  LOP3.LUT R5, R5, 0x3fffffe, RZ, 0xc0, !PT ;  /* 0x03fffffe05057812 */ /* 0x000fe200078ec0ff */
[----:B------:R-:W-:Y:S01]  /*0ca0*/  IMAD.SHL.U32 R18, R205, 0x8, RZ ;  /* 0x00000008cd127824 */ /* 0x000fe200078e00ff */
[----:B------:R-:W-:Y:S01]  /*0cb0*/  LOP3.LUT R6, R6, 0x7ffffffc, RZ, 0xc0, !PT ;  /* 0x7ffffffc06067812 */ /* 0x000fe200078ec0ff */
[----:B------:R-:W-:Y:S01]  /*0cc0*/  IMAD R4, R4, 0x10, R11 ;  /* 0x0000001004047824 */ /* 0x000fe200078e020b */
[----:B------:R-:W-:Y:S01]  /*0cd0*/  LOP3.LUT R0, R0, 0x1ffffffe, RZ, 0xc0, !PT ;  /* 0x1ffffffe00007812 */ /* 0x000fe200078ec0ff */
[----:B------:R-:W-:-:S02]  /*0ce0*/  IMAD.IADD R5, R212, 0x1, -R5 ;  /* 0x00000001d4057824 */ /* 0x000fc400078e0a05 */
[C---:B------:R-:W-:Y:S02]  /*0cf0*/  VIADD R19, R18.reuse, 0x40 ;  /* 0x0000004012137836 */ /* 0x040fe40000000000 */
[----:B------:R-:W-:Y:S02]  /*0d00*/  VIADD R23, R18, 0x80 ;  /* 0x0000008012177836 */ /* 0x000fe40000000000 */
[----:B------:R-:W-:Y:S02]  /*0d10*/  IMAD.MOV.U32 R7, RZ, RZ, -0x2 ;  /* 0xfffffffeff077424 */ /* 0x000fe400078e00ff */
[----:B------:R-:W-:Y:S02]  /*0d20*/  IMAD.IADD R6, R211, 0x1, -R6 ;  /* 0x00000001d3067824 */ /* 0x000fe400078e0a06 */
[----:B------:R-:W-:Y:S02]  /*0d30*/  IMAD.IADD R0, R9, 0x1, -R0 ;  /* 0x0000000109007824 */ /* 0x000fe400078e0a00 */
[----:B------:R-:W-:Y:S01]  /*0d40*/  IMAD R213, R5, 0x40, R4 ;  /* 0x0000004005d57824 */ /* 0x000fe200078e0204 */
[----:B------:R-:W-:Y:S01]  /*0d50*/  CS2R R16, SRZ ;  /* 0x0000000000107805 */ /* 0x000fe2000001ff00 */
[----:B------:R-:W-:Y:S01]  /*0d60*/  IMAD R214, R6, R7, 0x70 ;  /* 0x0000007006d67424 */ /* 0x000fe200078e0207 */
[----:B------:R-:W-:Y:S01]  /*0d70*/  SHF.R.S32.HI R209, RZ, 0x3, R3 ;  /* 0x00000003ffd17819 */ /* 0x000fe20000011403 */
[----:B------:R-:W-:Y:S01]  /*0d80*/  IMAD.MOV.U32 R210, RZ, RZ, RZ ;  /* 0x000000ffffd27224 */ /* 0x000fe200078e00ff */
[----:B------:R-:W-:Y:S01]  /*0d90*/  SHF.R.S32.HI R219, RZ, 0x1f, R18 ;  /* 0x0000001fffdb7819 */ /* 0x000fe20000011412 */
[----:B------:R-:W-:Y:S01]  /*0da0*/  IMAD R215, R0, 0x8, R213 ;  /* 0x0000000800d77824 */ /* 0x000fe200078e02d5 */
[----:B------:R-:W-:-:S02]  /*0db0*/  SHF.R.S32.HI R218, RZ, 0x1f, R19 ;  /* 0x0000001fffda7819 */ /* 0x000fc40000011413 */
[----:B------:R-:W-:Y:S02]  /*0dc0*/  SHF.R.S32.HI R217, RZ, 0x1f, R23 ;  /* 0x0000001fffd97819 */ /* 0x000fe40000011417 */
[----:B--2---:R-:W-:-:S07]  /*0dd0*/  LOP3.LUT R22, R10, 0x1, RZ, 0xfc, !PT ;  /* 0x000000010a167812 */ /* 0x004fce00078efcff */
.L_x_417:
[----:B0-2-4-:R-:W0:Y:S01]  /*0de0*/  LDC.64 R2, c[0x0][0xc88] ;  /* 0x00032200ff027b82 */ /* 0x015e220000000a00 */
[----:B------:R-:W-:Y:S01]  /*0df0*/  ULDC.64 UR4, c[0x0][0xa28] ;  /* 0x00028a0000047ab9 */ /* 0x000fe20000000a00 */
[----:B------:R-:W-:Y:S01]  /*0e00*/  MOV R0, RZ ;  /* 0x000000ff00007202 */ /* 0x000fe20000000f00 */
[----:B------:R-:W-:Y:S01]  /*0e10*/  ULDC.64 UR6, c[0x0][0xa20] ;  /* 0x0002880000067ab9 */ /* 0x000fe20000000a00 */
[----:B0-----:R-:W-:-:S05]  /*0e20*/  IMAD.WIDE R2, R43, 0x4, R2 ;  /* 0x000000042b027825 */ /* 0x001fca00078e0202 */
[----:B------:R-:W2:Y:S01]  /*0e30*/  LDG.E R204, desc[UR60][R2.64] ;  /* 0x0000003c02cc7981 */ /* 0x000ea2000c1e1900 */
[----:B------:R-:W-:-:S04]  /*0e40*/  ISETP.NE.U32.AND P0, PT, RZ, UR4, PT ;  /* 0x00000004ff007c0c */ /* 0x000fc8000bf05070 */
[----:B------:R-:W-:Y:S02]  /*0e50*/  ISETP.NE.AND.EX P0, PT, RZ, UR5, PT, P0 ;  /* 0x00000005ff007c0c */ /* 0x000fe4000bf05300 */
[----:B--2---:R-:W-:-:S11]  /*0e60*/  SHF.R.S32.HI R208, RZ, 0x1f, R204 ;  /* 0x0000001fffd07819 */ /* 0x004fd600000114cc */
[----:B---3--:R-:W-:-:S04]  /*0e70*/  @P0 LEA R4, P1, R204, UR4, 0x2 ;  /* 0x00000004cc040c11 */ /* 0x008fc8000f8210ff */
[----:B------:R-:W-:Y:S01]  /*0e80*/  @P0 LEA.HI.X R5, R204, UR5, R208, 0x2, P1 ;  /* 0x00000005cc050c11 */ /* 0x000fe200088f14d0 */
[----:B------:R-:W-:-:S04]  /*0e90*/  ULDC.64 UR4, c[0x0][0x418] ;  /* 0x0001060000047ab9 */ /* 0x000fc80000000a00 */
[----:B------:R0:W5:Y:S01]  /*0ea0*/  @P0 LDG.E R0, desc[UR60][R4.64] ;  /* 0x0000003c04000981 */ /* 0x000162000c1e1900 */
[----:B------:R-:W-:Y:S01]  /*0eb0*/  ISETP.NE.U32.AND P0, PT, RZ, UR6, PT ;  /* 0x00000006ff007c0c */ /* 0x000fe2000bf05070 */
[----:B------:R-:W-:-:S03]  /*0ec0*/  UISETP.NE.U32.AND UP0, UPT, UR4, URZ, UPT ;  /* 0x0000003f0400728c */ /* 0x000fc6000bf05070 */
[----:B------:R-:W-:Y:S01]  /*0ed0*/  ISETP.NE.AND.EX P0, PT, RZ, UR7, PT, P0 ;  /* 0x00000007ff007c0c */ /* 0x000fe2000bf05300 */
[----:B------:R-:W-:Y:S01]  /*0ee0*/  UISETP.NE.AND.EX UP0, UPT, UR5, URZ, UPT, UP0 ;  /* 0x0000003f0500728c */ /* 0x000fe2000bf05300 */
[----:B------:R-:W-:Y:S02]  /*0ef0*/  ULDC UR4, c[0x0][0x424] ;  /* 0x0001090000047ab9 */ /* 0x000fe40000000800 */
[----:B------:R-:W-:Y:S01]  /*0f00*/  ULDC UR5, c[0x0][0x2f0] ;  /* 0x0000bc0000057ab9 */ /* 0x000fe20000000800 */
[----:B------:R-:W-:-:S04]  /*0f10*/  USEL UR4, UR4, 0x1, UP0 ;  /* 0x0000000104047887 */ /* 0x000fc80008000000 */
[----:B------:R-:W-:-:S04]  /*0f20*/  UIMAD UR4, UR4, UR5, URZ ;  /* 0x00000005040472a4 */ /* 0x000fc8000f8e023f */
[C---:B------:R-:W-:Y:S02]  /*0f30*/  @P0 LEA R2, P1, R204.reuse, UR6, 0x2 ;  /* 0x00000006cc020c11 */ /* 0x040fe4000f8210ff */
[----:B------:R-:W-:Y:S02]  /*0f40*/  IMAD.U32 R83, RZ, RZ, UR4 ;  /* 0x00000004ff537e24 */ /* 0x000fe4000f8e00ff */
[----:B------:R-:W-:-:S05]  /*0f50*/  @P0 LEA.HI.X R3, R204, UR7, R208, 0x2, P1 ;  /* 0x00000007cc030c11 */ /* 0x000fca00088f14d0 */
[----:B------:R0:W5:Y:S01]  /*0f60*/  @P0 LDG.E R83, desc[UR60][R2.64] ;  /* 0x0000003c02530981 */ /* 0x000162000c1e1900 */
[----:B------:R-:W-:Y:S05]  /*0f70*/  @P0 BRA `(.L_x_375) ;  /* 0x0000000000240947 */ /* 0x000fea0003800000 */
[----:B------:R-:W-:Y:S02]  /*0f80*/  ULDC.64 UR4, c[0x0][0xa08] ;  /* 0x0002820000047ab9 */ /* 0x000fe40000000a00 */
[----:B------:R-:W-:-:S04]  /*0f90*/  ISETP.NE.U32.AND P0, PT, RZ, UR4, PT ;  /* 0x00000004ff007c0c */ /* 0x000fc8000bf05070 */
[----:B------:R-:W-:-:S13]  /*0fa0*/  ISETP.NE.AND.EX P0, PT, RZ, UR5, PT, P0 ;  /* 0x00000005ff007c0c */ /* 0x000fda000bf05300 */
[----:B------:R-:W-:Y:S05]  /*0fb0*/  @!P0 BRA `(.L_x_375) ;  /* 0x0000000000148947 */ /* 0x000fea0003800000 */
[----:B0-----:R-:W0:Y:S02]  /*0fc0*/  LDC.64 R2, c[0x0][0xa08] ;  /* 0x00028200ff027b82 */ /* 0x001e240000000a00 */
[----:B0-----:R-:W-:-:S05]  /*0fd0*/  IMAD.WIDE R2, R204, 0x4, R2 ;  /* 0x00000004cc027825 */ /* 0x001fca00078e0202 */
[----:B-----5:R-:W2:Y:S04]  /*0fe0*/  LDG.E R83, desc[UR60][R2.64] ;  /* 0x0000003c02537981 */ /* 0x020ea8000c1e1900 */
[----:B------:R-:W2:Y:S02]  /*0ff0*/  LDG.E R4, desc[UR60][R2.64+0x4] ;  /* 0x0000043c02047981 */ /* 0x000ea4000c1e1900 */
[----:B--2---:R-:W-:-:S07]  /*1000*/  IMAD.IADD R83, R4, 0x1, -R83 ;  /* 0x0000000104537824 */ /* 0x004fce00078e0a53 */
.L_x_375:
[----:B-----5:R-:W-:Y:S01]  /*1010*/  IMAD.IADD R83, R83, 0x1, -R0 ;  /* 0x0000000153537824 */ /* 0x020fe200078e0a00 */
[----:B------:R-:W-:Y:S01]  /*1020*/  PLOP3.LUT P0, PT, PT, PT, PT, 0x80, 0x0 ;  /* 0x000000000000781c */ /* 0x000fe20003f0f070 */
[----:B0-----:R-:W-:Y:S01]  /*1030*/  IMAD.MOV.U32 R2, RZ, RZ, RZ ;  /* 0x000000ffff027224 */ /* 0x001fe200078e00ff */
[----:B------:R-:W-:Y:S01]  /*1040*/  CS2R R118, SRZ ;  /* 0x0000000000767805 */ /* 0x000fe2000001ff00 */
[C---:B------:R-:W-:Y:S01]  /*1050*/  VIADD R3, R83.reuse, 0x6f ;  /* 0x0000006f53037836 */ /* 0x040fe20000000000 */
[----:B------:R-:W-:Y:S01]  /*1060*/  ISETP.GE.AND P1, PT, R83, 0x1, PT ;  /* 0x000000015300780c */ /* 0x000fe20003f26270 */
[----:B------:R-:W-:Y:S01]  /*1070*/  IMAD.MOV.U32 R207, RZ, RZ, R41 ;  /* 0x000000ffffcf7224 */ /* 0x000fe200078e0029 */
[----:B------:R-:W-:Y:S01]  /*1080*/  CS2R R116, SRZ ;  /* 0x0000000000747805 */ /* 0x000fe2000001ff00 */
[----:B------:R-:W-:Y:S01]  /*1090*/  IMAD.HI R2, R3, -0x6db6db6d, R2 ;  /* 0x9249249303027827 */ /* 0x000fe200078e0202 */
[----:B------:R-:W-:Y:S02]  /*10a0*/  CS2R R114, SRZ ;  /* 0x0000000000727805 */ /* 0x000fe4000001ff00 */
[----:B------:R-:W-:-:S02]  /*10b0*/  CS2R R112, SRZ ;  /* 0x0000000000707805 */ /* 0x000fc4000001ff00 */
[----:B------:R-:W-:Y:S01]  /*10c0*/  CS2R R110, SRZ ;  /* 0x00000000006e7805 */ /* 0x000fe2000001ff00 */
[----:B------:R-:W-:Y:S01]  /*10d0*/  IMAD.MOV.U32 R206, RZ, RZ, R42 ;  /* 0x000000ffffce7224 */ /* 0x000fe200078e002a */
[----:B------:R-:W-:Y:S01]  /*10e0*/  SHF.R.U32.HI R3, RZ, 0x1f, R2 ;  /* 0x0000001fff037819 */ /* 0x000fe20000011602 */
[----:B------:R-:W-:Y:S01]  /*10f0*/  IMAD.MOV.U32 R0, RZ, RZ, RZ ;  /* 0x000000ffff007224 */ /* 0x000fe200078e00ff */
[----:B------:R-:W-:Y:S02]  /*1100*/  CS2R R108, SRZ ;  /* 0x00000000006c7805 */ /* 0x000fe4000001ff00 */
[----:B------:R-:W-:Y:S02]  /*1110*/  CS2R R106, SRZ ;  /* 0x00000000006a7805 */ /* 0x000fe4000001ff00 */
[----:B------:R-:W-:Y:S02]  /*1120*/  LEA.HI.SX32 R120, R2, R3, 0x1a ;  /* 0x0000000302787211 */ /* 0x000fe400078fd2ff */
        /* <DEDUP_REMOVED lines=11> */
[----:B------:R-:W-:Y:S01]  /*11e0*/  CS2R R84, SRZ ;  /* 0x0000000000547805 */ /* 0x000fe2000001ff00 */
[----:B------:R-:W-:Y:S01]  /*11f0*/  IMAD.MOV.U32 R39, RZ, RZ, RZ ;  /* 0x000000ffff277224 */ /* 0x000fe200078e00ff */
[----:B------:R-:W-:Y:S01]  /*1200*/  CS2R R80, SRZ ;  /* 0x0000000000507805 */ /* 0x000fe2000001ff00 */
[----:B------:R-:W-:Y:S01]  /*1210*/  IMAD.MOV.U32 R82, RZ, RZ, RZ ;  /* 0x000000ffff527224 */ /* 0x000fe200078e00ff */
        /* <DEDUP_REMOVED lines=22> */
[----:B------:R-:W-:Y:S02]  /*1380*/  MOV R121, RZ ;  /* 0x000000ff00797202 */ /* 0x000fe40000000f00 */
[----:B------:R-:W-:Y:S02]  /*1390*/  CS2R R132, SRZ ;  /* 0x0000000000847805 */ /* 0x000fe4000001ff00 */
[----:B------:R-:W-:Y:S01]  /*13a0*/  CS2R R122, SRZ ;  /* 0x00000000007a7805 */ /* 0x000fe2000001ff00 */
[----:B------:R-:W-:Y:S01]  /*13b0*/  IMAD.MOV.U32 R36, RZ, RZ, RZ ;  /* 0x000000ffff247224 */ /* 0x000fe200078e00ff */
[----:B------:R-:W-:-:S02]  /*13c0*/  CS2R R6, SRZ ;  /* 0x0000000000067805 */ /* 0x000fc4000001ff00 */
[----:B------:R-:W-:Y:S01]  /*13d0*/  CS2R R134, SRZ ;  /* 0x0000000000867805 */ /* 0x000fe2000001ff00 */
[----:B------:R-:W-:Y:S01]  /*13e0*/  IMAD.MOV.U32 R24, RZ, RZ, RZ ;  /* 0x000000ffff187224 */ /* 0x000fe200078e00ff */
[----:B------:R-:W-:Y:S06]  /*13f0*/  @!P1 BRA `(.L_x_376) ;  /* 0x000000a0008c9947 */ /* 0x000fec0003800000 */
[----:B------:R-:W0:Y:S01]  /*1400*/  SHFL.IDX PT, R0, R212, RZ, 0x1f ;  /* 0x00001fffd4007589 */ /* 0x000e2200000e0000 */
[----:B------:R-:W1:Y:S01]  /*1410*/  S2UR UR7, SR_CgaCtaId ;  /* 0x00000000000779c3 */ /* 0x000e620000008800 */
[----:B------:R-:W-:Y:S01]  /*1420*/  UMOV UR6, 0x400 ;  /* 0x0000040000067882 */ /* 0x000fe20000000000 */
[----:B0-----:R-:W-:Y:S01]  /*1430*/  R2UR UR4, R0 ;  /* 0x00000000000472ca */ /* 0x001fe200000e0000 */
[----:B-1----:R-:W-:-:S04]  /*1440*/  ULEA UR6, UR7, UR6, 0x18 ;  /* 0x0000000607067291 */ /* 0x002fc8000f8ec03f */
[----:B------:R-:W-:-:S04]  /*1450*/  UIADD3 UR6, UR6, 0x15400, URZ ;  /* 0x0001540006067890 */ /* 0x000fc8000fffe03f */
[----:B------:R-:W-:-:S04]  /*1460*/  ULOP3.LUT UP0, URZ, UR6, 0x9f, URZ, 0xc0, !UPT ;  /* 0x0000009f063f7892 */ /* 0x000fc8000f80c03f */
[----:B------:R-:W-:Y:S02]  /*1470*/  ULEA.HI UR5, UR4, UR4, URZ, 0x1 ;  /* 0x0000000404057291 */ /* 0x000fe4000f8f083f */
[----:B------:R-:W-:Y:S02]  /*1480*/  PLOP3.LUT P0, PT, PT, PT, UP0, 0x80, 0x0 ;  /* 0x000000000000781c */ /* 0x000fe40003f0f008 */
[----:B------:R-:W-:-:S04]  /*1490*/  ULOP3.LUT UR5, UR5, 0x1e, URZ, 0xc0, !UPT ;  /* 0x0000001e05057892 */ /* 0x000fc8000f8ec03f */
[----:B------:R-:W-:-:S04]  /*14a0*/  UIADD3 UR5, UR4, -UR5, URZ ;  /* 0x8000000504057290 */ /* 0x000fc8000fffe03f */
[----:B------:R-:W-:-:S04]  /*14b0*/  ULEA UR5, UR5, UR6, 0xd ;  /* 0x0000000605057291 */ /* 0x000fc8000f8e683f */
[----:B------:R-:W-:-:S04]  /*14c0*/  USHF.R.U32.HI UR5, URZ, 0x4, UR5 ;  /* 0x000000043f057899 */ /* 0x000fc80008011605 */
[----:B------:R-:W-:Y:S01]  /*14d0*/  ULOP3.LUT UR36, UR5, 0x3fff, URZ, 0xc0, !UPT ;  /* 0x00003fff05247892 */ /* 0x000fe2000f8ec03f */
[----:B------:R-:W-:Y:S11]  /*14e0*/  @!P0 BRA `(.L_x_377) ;  /* 0x0000000000408947 */ /* 0x000ff60003800000 */
        /* <DEDUP_REMOVED lines=8> */
[----:B------:R-:W-:Y:S01]  /*1570*/  MOV R13, RZ ;  /* 0x000000ff000d7202 */ /* 0x000fe20000000f00 */
[----:B------:R-:W-:Y:S02]  /*1580*/  IMAD.U32 R6, RZ, RZ, UR4 ;  /* 0x00000004ff067e24 */ /* 0x000fe4000f8e00ff */
[----:B------:R-:W-:-:S02]  /*1590*/  IMAD.U32 R7, RZ, RZ, UR5 ;  /* 0x00000005ff077e24 */ /* 0x000fc4000f8e00ff */
[----:B------:R-:W-:Y:S02]  /*15a0*/  IMAD.U32 R11, RZ, RZ, UR7 ;  /* 0x00000007ff0b7e24 */ /* 0x000fe4000f8e00ff */
[----:B------:R-:W-:Y:S02]  /*15b0*/  IMAD.MOV.U32 R8, RZ, RZ, 0x70 ;  /* 0x00000070ff087424 */ /* 0x000fe400078e00ff */
[----:B0-----:R-:W-:-:S07]  /*15c0*/  IMAD.MOV.U32 R12, RZ, RZ, 0x1 ;  /* 0x00000001ff0c7424 */ /* 0x001fce00078e00ff */
[----:B------:R-:W-:-:S07]  /*15d0*/  LEPC R20, `(.L_x_377) ;  /* 0x000000001014794e */ /* 0x000fce0000000000 */
[----:B-1----:R-:W-:Y:S05]  /*15e0*/  CALL.ABS.NOINC R2 ;  /* 0x0000000002007343 */ /* 0x002fea0003c00000 */
.L_x_377:
[----:B------:R-:W0:Y:S01]  /*15f0*/  S2UR UR5, SR_CgaCtaId ;  /* 0x00000000000579c3 */ /* 0x000e220000008800 */
[----:B------:R-:W-:Y:S01]  /*1600*/  LEA.HI R0, R210, R210, RZ, 0x1 ;  /* 0x000000d2d2007211 */ /* 0x000fe200078f08ff */
[----:B------:R-:W-:Y:S01]  /*1610*/  UMOV UR4, 0x400 ;  /* 0x0000040000047882 */ /* 0x000fe20000000000 */
[----:B------:R-:W-:Y:S01]  /*1620*/  BSSY B0, `(.L_x_378) ;  /* 0x0000009000007945 */ /* 0x000fe20003800000 */
[----:B------:R-:W-:Y:S02]  /*1630*/  ISETP.NE.AND P0, PT, R22, 0x3, PT ;  /* 0x000000031600780c */ /* 0x000fe40003f05270 */
[----:B------:R-:W-:-:S05]  /*1640*/  LOP3.LUT R3, R0, 0xfffffffe, RZ, 0xc0, !PT ;  /* 0xfffffffe00037812 */ /* 0x000fca00078ec0ff */
[----:B------:R-:W-:-:S05]  /*1650*/  IMAD.IADD R3, R210, 0x1, -R3 ;  /* 0x00000001d2037824 */ /* 0x000fca00078e0a03 */
[----:B------:R-:W-:Y:S01]  /*1660*/  SHF.L.U32 R3, R3, 0x1f, RZ ;  /* 0x0000001f03037819 */ /* 0x000fe200000006ff */
[----:B0-----:R-:W-:-:S06]  /*1670*/  ULEA UR4, UR5, UR4, 0x18 ;  /* 0x0000000405047291 */ /* 0x001fcc000f8ec03f */
[----:B------:R-:W-:-:S04]  /*1680*/  IMAD.U32 R2, RZ, RZ, UR4 ;  /* 0x00000004ff027e24 */ /* 0x000fc8000f8e00ff */
[----:B------:R-:W0:Y:S02]  /*1690*/  SYNCS.PHASECHK.TRANS64.TRYWAIT P1, [R2+URZ+0x36800], R3 ;  /* 0x03680003020075a7 */ /* 0x000e24000802017f */
[----:B0-----:R-:W-:Y:S05]  /*16a0*/  @!P1 BRA `(.L_x_379) ;  /* 0x00000128009c9947 */ /* 0x001fea0003800000 */
.L_x_546:
[----:B------:R-:W-:Y:S05]  /*16b0*/  BSYNC B0 ;  /* 0x0000000000007941 */ /* 0x000fea0003800000 */
.L_x_378:
[----:B------:R-:W-:Y:S05]  /*16c0*/  @!P0 BRA `(.L_x_380) ;  /* 0x0000000000048947 */ /* 0x000fea0003800000 */
[----:B------:R-:W-:Y:S01]  /*16d0*/  BPT.TRAP 0x1 ;  /* 0x000000040000795c */ /* 0x000fe20000300000 */
.L_x_380:
[----:B------:R-:W-:Y:S01]  /*16e0*/  IMAD R0, R16, 0x8, R2 ;  /* 0x0000000810007824 */ /* 0x000fe200078e0202 */
[----:B0-----:R-:W-:-:S04]  /*16f0*/  SHF.L.U32 R3, R17, 0x1f, RZ ;  /* 0x0000001f11037819 */ /* 0x001fc800000006ff */
[----:B------:R0:W1:Y:S01]  /*1700*/  SYNCS.PHASECHK.TRANS64.TRYWAIT P2, [R0+URZ+0x36830], R3 ;  /* 0x03683003000075a7 */ /* 0x000062000804017f */
[----:B------:R-:W-:Y:S05]  /*1710*/  @!P0 BRA `(.L_x_381) ;  /* 0x0000000000048947 */ /* 0x000fea0003800000 */
[----:B------:R-:W-:Y:S01]  /*1720*/  BPT.TRAP 0x1 ;  /* 0x000000040000795c */ /* 0x000fe20000300000 */
.L_x_381:
[----:B------:R-:W2:Y:S01]  /*1730*/  S2R R4, SR_TID.X ;  /* 0x0000000000047919 */ /* 0x000ea20000002100 */
[----:B------:R-:W-:Y:S01]  /*1740*/  IMAD.MOV.U32 R119, RZ, RZ, RZ ;  /* 0x000000ffff777224 */ /* 0x000fe200078e00ff */
[----:B--2---:R-:W-:Y:S01]  /*1750*/  LOP3.LUT P1, RZ, R4, 0x7f, RZ, 0xc0, !PT ;  /* 0x0000007f04ff7812 */ /* 0x004fe2000782c0ff */
[----:B-1----:R-:W-:-:S12]  /*1760*/  @P2 BRA `(.L_x_382) ;  /* 0x0000000000082947 */ /* 0x002fd80003800000 */
[----:B------:R-:W1:Y:S02]  /*1770*/  SYNCS.PHASECHK.TRANS64.TRYWAIT P2, [R0+URZ+0x36830], R3 ;  /* 0x03683003000075a7 */ /* 0x000e64000804017f */
[----:B-1----:R-:W-:Y:S05]  /*1780*/  @!P2 BRA `(.L_x_383) ;  /* 0x000001280078a947 */ /* 0x002fea0003800000 */
.L_x_382:
[----:B------:R-:W-:Y:S05]  /*1790*/  WARPSYNC.ALL ;  /* 0x0000000000007948 */ /* 0x000fea0003800000 */
[----:B01----:R-:W-:Y:S01]  /*17a0*/  VIADD R3, R2, 0x21400 ;  /* 0x0002140002037836 */ /* 0x003fe20000000000 */
[----:B------:R-:W-:Y:S01]  /*17b0*/  ULOP3.LUT UR5, UR36, 0x10000, URZ, 0xfc, !UPT ;  /* 0x0001000024057892 */ /* 0x000fe2000f8efc3f */
[----:B------:R-:W-:Y:S01]  /*17c0*/  WARPGROUP.ARRIVE ;  /* 0x00000000000079c5 */ /* 0x000fe20000000000 */
[----:B------:R-:W-:Y:S01]  /*17d0*/  UMOV UR53, 0x40000040 ;  /* 0x4000004000357882 */ /* 0x000fe20000000000 */
[----:B------:R-:W-:Y:S01]  /*17e0*/  UMOV UR55, 0x40000040 ;  /* 0x4000004000377882 */ /* 0x000fe20000000000 */
[----:B------:R-:W-:Y:S01]  /*17f0*/  SHF.R.U32.HI R3, RZ, 0x4, R3 ;  /* 0x00000004ff037819 */ /* 0x000fe20000011603 */
[----:B------:R-:W-:Y:S01]  /*1800*/  UMOV UR13, UR53 ;  /* 0x00000035000d7c82 */ /* 0x000fe20008000000 */
[----:B------:R-:W-:Y:S01]  /*1810*/  UMOV UR15, 0x40000040 ;  /* 0x40000040000f7882 */ /* 0x000fe20000000000 */
[----:B------:R-:W-:Y:S01]  /*1820*/  UMOV UR52, UR5 ;  /* 0x0000000500347c82 */ /* 0x000fe20008000000 */
[----:B------:R-:W-:Y:S01]  /*1830*/  LOP3.LUT R3, R3, 0x3fff, RZ, 0xc0, !PT ;  /* 0x00003fff03037812 */ /* 0x000fe200078ec0ff */
[----:B------:R-:W-:Y:S01]  /*1840*/  UMOV UR12, UR52 ;  /* 0x00000034000c7c82 */ /* 0x000fe20008000000 */
[----:B------:R-:W-:Y:S01]  /*1850*/  UMOV UR16, UR52 ;  /* 0x0000003400107c82 */ /* 0x000fe20008000000 */
[----:B------:R-:W-:Y:S01]  /*1860*/  UMOV UR17, UR53 ;  /* 0x0000003500117c82 */ /* 0x000fe20008000000 */
[----:B------:R-:W-:Y:S01]  /*1870*/  LOP3.LUT R5, R3, 0x10000, RZ, 0xfc, !PT ;  /* 0x0001000003057812 */ /* 0x000fe200078efcff */
[----:B------:R-:W-:Y:S01]  /*1880*/  UMOV UR19, 0x40000040 ;  /* 0x4000004000137882 */ /* 0x000fe20000000000 */
[----:B------:R-:W-:Y:S01]  /*1890*/  UMOV UR20, UR52 ;  /* 0x0000003400147c82 */ /* 0x000fe20008000000 */
[----:B------:R-:W-:Y:S01]  /*18a0*/  UMOV UR21, UR53 ;  /* 0x0000003500157c82 */ /* 0x000fe20008000000 */
[----:B------:R-:W-:Y:S01]  /*18b0*/  UMOV UR23, 0x40000040 ;  /* 0x4000004000177882 */ /* 0x000fe20000000000 */
[----:B------:R-:W-:Y:S01]  /*18c0*/  IMAD R3, R16, 0xa80, R5 ;  /* 0x00000a8010037824 */ /* 0x000fe200078e0205 */
[----:B------:R-:W-:Y:S01]  /*18d0*/  UMOV UR8, UR52 ;  /* 0x0000003400087c82 */ /* 0x000fe20008000000 */
[----:B------:R-:W-:Y:S01]  /*18e0*/  UMOV UR9, UR53 ;  /* 0x0000003500097c82 */ /* 0x000fe20008000000 */
[----:B------:R-:W-:Y:S01]  /*18f0*/  UMOV UR11, 0x40000040 ;  /* 0x40000040000b7882 */ /* 0x000fe20000000000 */
[----:B------:R-:W-:Y:S01]  /*1900*/  UIADD3 UR7, UR5, 0x2, URZ ;  /* 0x0000000205077890 */ /* 0x000fe2000fffe03f */
[----:B------:R-:W-:Y:S01]  /*1910*/  R2UR UR4, R3 ;  /* 0x00000000030472ca */ /* 0x000fe200000e0000 */
        /* <DEDUP_REMOVED lines=8> */
[----:B------:R-:W-:Y:S01]  /*19a0*/  MOV R6, UR53 ;  /* 0x0000003500067c02 */ /* 0x000fe20008000f00 */
[----:B------:R-:W-:Y:S01]  /*19b0*/  IMAD.IADD R9, R214, 0x1, R83 ;  /* 0x00000001d6097824 */ /* 0x000fe200078e0253 */
[----:B------:R-:W-:Y:S01]  /*19c0*/  MOV R7, UR52 ;  /* 0x0000003400077c02 */ /* 0x000fe20008000f00 */
[----:B------:R-:W-:Y:S01]  /*19d0*/  @!P1 VIADD R0, R0, 0x36840 ;  /* 0x0003684000009836 */ /* 0x000fe20000000000 */
[----:B------:R-:W-:Y:S01]  /*19e0*/  UMOV UR54, UR4 ;  /* 0x0000000400367c82 */ /* 0x000fe20008000000 */
[----:B------:R-:W-:Y:S01]  /*19f0*/  UIADD3 UR14, UR4, 0x80, URZ ;  /* 0x00000080040e7890 */ /* 0x000fe2000fffe03f */
[----:B------:R-:W-:Y:S01]  /*1a00*/  HGMMA.64x16x16.F32 R72, gdesc[UR52], RZ, !UPT, gsb0 ;  /* 0x00200000344879f0 */ /* 0x000fe2000c0008ff */
[----:B------:R-:W-:Y:S01]  /*1a10*/  UIADD3 UR18, UR4, 0x100, URZ ;  /* 0x0000010004127890 */ /* 0x000fe2000fffe03f */
[----:B------:R-:W-:Y:S01]  /*1a20*/  P2R R80, PR, RZ, 0x1 ;  /* 0x00000001ff507803 */ /* 0x000fe20000000000 */
[----:B------:R-:W-:Y:S01]  /*1a30*/  UIADD3 UR22, UR4, 0x180, URZ ;  /* 0x0000018004167890 */ /* 0x000fe2000fffe03f */
[----:B------:R-:W-:Y:S01]  /*1a40*/  @!P1 PRMT R0, RZ, 0x654, R0 ;  /* 0x00000654ff009816 */ /* 0x000fe20000000000 */
[----:B------:R-:W-:Y:S01]  /*1a50*/  UIADD3 UR54, UR4, 0x200, URZ ;  /* 0x0000020004367890 */ /* 0x000fe2000fffe03f */
[-C--:B------:R-:W-:Y:S01]  /*1a60*/  MOV R118, R119.reuse ;  /* 0x0000007700767202 */ /* 0x080fe20000000f00 */
[----:B------:R-:W-:Y:S01]  /*1a70*/  UMOV UR55, 0x40000040 ;  /* 0x4000004000377882 */ /* 0x000fe20000000000 */
[----:B------:R-:W-:Y:S01]  /*1a80*/  UIADD3 UR10, UR4, 0x280, URZ ;  /* 0x00000280040a7890 */ /* 0x000fe2000fffe03f */
[--C-:B------:R-:W-:Y:S01]  /*1a90*/  IMAD.MOV.U32 R116, RZ, RZ, R119.reuse ;  /* 0x000000ffff747224 */ /* 0x100fe200078e0077 */
        /* <DEDUP_REMOVED lines=18> */
[----:B------:R-:W-:Y:S01]  /*1bc0*/  MOV R96, R119 ;  /* 0x0000007700607202 */ /* 0x000fe20000000f00 */
[----:B------:R-:W-:-:S02]  /*1bd0*/  IMAD.MOV.U32 R94, RZ, RZ, R119 ;  /* 0x000000ffff5e7224 */ /* 0x000fc400078e0077 */
[--C-:B------:R-:W-:Y:S02]  /*1be0*/  IMAD.MOV.U32 R92, RZ, RZ, R119.reuse ;  /* 0x000000ffff5c7224 */ /* 0x100fe400078e0077 */
[--C-:B------:R-:W-:Y:S02]  /*1bf0*/  IMAD.MOV.U32 R90, RZ, RZ, R119.reuse ;  /* 0x000000ffff5a7224 */ /* 0x100fe400078e0077 */
[--C-:B------:R-:W-:Y:S02]  /*1c00*/  IMAD.MOV.U32 R88, RZ, RZ, R119.reuse ;  /* 0x000000ffff587224 */ /* 0x100fe400078e0077 */
[--C-:B------:R-:W-:Y:S02]  /*1c10*/  IMAD.MOV.U32 R86, RZ, RZ, R119.reuse ;  /* 0x000000ffff567224 */ /* 0x100fe400078e0077 */
[--C-:B------:R-:W-:Y:S02]  /*1c20*/  IMAD.MOV.U32 R84, RZ, RZ, R119.reuse ;  /* 0x000000ffff547224 */ /* 0x100fe400078e0077 */
[----:B------:R-:W-:Y:S01]  /*1c30*/  IMAD.MOV.U32 R82, RZ, RZ, R119 ;  /* 0x000000ffff527224 */ /* 0x000fe200078e0077 */
[----:B------:R-:W-:-:S02]  /*1c40*/  WARPGROUP.DEPBAR.LE gsb0, 0x0 ;  /* 0x00008000000079c5 */ /* 0x000fc40000010000 */
[----:B------:R-:W-:-:S06]  /*1c50*/  WARPGROUP.ARRIVE ;  /* 0x00000000000079c5 */ /* 0x000fcc0000000000 */
[----:B------:R-:W-:Y:S01]  /*1c60*/  HGMMA.64x16x16.F32 R64, gdesc[UR12], RZ, !UPT, gsb0 ;  /* 0x002000000c4079f0 */ /* 0x000fe2000c0008ff */
[----:B------:R-:W-:Y:S02]  /*1c70*/  UIADD3 UR12, UR4, 0x2, URZ ;  /* 0x00000002040c7890 */ /* 0x000fe4000fffe03f */
[----:B------:R-:W-:Y:S01]  /*1c80*/  UIADD3 UR14, UR4, 0x282, URZ ;  /* 0x00000282040e7890 */ /* 0x000fe2000fffe03f */
[----:B------:R-:W-:Y:S01]  /*1c90*/  UMOV UR15, 0x40000040 ;  /* 0x40000040000f7882 */ /* 0x000fe20000000000 */
[----:B------:R-:W-:Y:S02]  /*1ca0*/  WARPGROUP.DEPBAR.LE gsb0, 0x0 ;  /* 0x00008000000079c5 */ /* 0x000fe40000010000 */
[----:B------:R-:W-:-:S06]  /*1cb0*/  WARPGROUP.ARRIVE ;  /* 0x00000000000079c5 */ /* 0x000fcc0000000000 */
[----:B------:R-:W-:Y:S01]  /*1cc0*/  HGMMA.64x16x16.F32 R56, gdesc[UR16], RZ, !UPT, gsb0 ;  /* 0x00200000103879f0 */ /* 0x000fe2000c0008ff */
        /* <DEDUP_REMOVED lines=18> */
[----:B------:R-:W-:Y:S01]  /*1df0*/  UMOV UR10, UR12 ;  /* 0x0000000c000a7c82 */ /* 0x000fe20008000000 */
[----:B------:R-:W-:Y:S01]  /*1e00*/  UMOV UR11, 0x40000040 ;  /* 0x40000040000b7882 */ /* 0x000fe20000000000 */
[----:B------:R-:W-:Y:S01]  /*1e10*/  UMOV UR20, UR8 ;  /* 0x0000000800147c82 */ /* 0x000fe20008000000 */
[----:B------:R-:W-:Y:S01]  /*1e20*/  UMOV UR21, UR9 ;  /* 0x0000000900157c82 */ /* 0x000fe20008000000 */
[----:B------:R-:W-:Y:S01]  /*1e30*/  UMOV UR24, UR8 ;  /* 0x0000000800187c82 */ /* 0x000fe20008000000 */
[----:B------:R-:W-:Y:S01]  /*1e40*/  UMOV UR25, UR9 ;  /* 0x0000000900197c82 */ /* 0x000fe20008000000 */
[----:B------:R-:W-:Y:S01]  /*1e50*/  UMOV UR16, UR8 ;  /* 0x0000000800107c82 */ /* 0x000fe20008000000 */
[----:B------:R-:W-:Y:S01]  /*1e60*/  UMOV UR17, UR9 ;  /* 0x0000000900117c82 */ /* 0x000fe20008000000 */
[----:B------:R-:W-:Y:S01]  /*1e70*/  UMOV UR12, UR8 ;  /* 0x00000008000c7c82 */ /* 0x000fe20008000000 */
[----:B------:R-:W-:Y:S01]  /*1e80*/  UMOV UR13, UR9 ;  /* 0x00000009000d7c82 */ /* 0x000fe20008000000 */
[----:B------:R-:W-:Y:S01]  /*1e90*/  UIADD3 UR7, UR5, 0x4, URZ ;  /* 0x0000000405077890 */ /* 0x000fe2000fffe03f */
[----:B------:R-:W-:-:S02]  /*1ea0*/  MOV R3, UR9 ;  /* 0x0000000900037c02 */ /* 0x000fc40008000f00 */
[----:B------:R-:W-:Y:S01]  /*1eb0*/  MOV R4, UR8 ;  /* 0x0000000800047c02 */ /* 0x000fe20008000f00 */
        /* <DEDUP_REMOVED lines=47> */
[----:B------:R-:W-:-:S02]  /*21b0*/  WARPGROUP.DEPBAR.LE gsb0, 0x0 ;  /* 0x00008000000079c5 */ /* 0x000fc40000010000 */
        /* <DEDUP_REMOVED lines=290> */
[----:B------:R-:W-:-:S05]  /*33e0*/  UMOV UR53, UR41 ;  /* 0x0000002900357c82 */ /* 0x000fca0008000000 */
        /* <DEDUP_REMOVED lines=48> */
[----:B------:R-:W-:Y:S02]  /*36f0*/  UIADD3 UR7, UR5, 0x806, URZ ;  /* 0x0000080605077890 */ /* 0x000fe4000fffe03f */
[----:B------:R-:W-:Y:S01]  /*3700*/  UIADD3 UR5, UR4, 0x784, URZ ;  /* 0x0000078404057890 */ /* 0x000fe2000fffe03f */
[----:B------:R-:W-:Y:S01]  /*3710*/  UMOV UR8, UR44 ;  /* 0x0000002c00087c82 */ /* 0x000fe20008000000 */
[----:B------:R-:W-:Y:S01]  /*3720*/  UMOV UR9, UR45 ;  /* 0x0000002d00097c82 */ /* 0x000fe20008000000 */
[----:B------:R-:W-:Y:S01]  /*3730*/  UMOV UR52, UR44 ;  /* 0x0000002c00347c82 */ /* 0x000fe20008000000 */
[----:B------:R-:W-:-:S03]  /*3740*/  UMOV UR53, UR45 ;  /* 0x0000002d00357c82 */ /* 0x000fc60008000000 */
[----:B------:R-:W-:Y:S01]  /*3750*/  UMOV UR10, UR5 ;  /* 0x00000005000a7c82 */ /* 0x000fe20008000000 */
[----:B------:R-:W-:Y:S01]  /*3760*/  ULDC UR5, c[0x0][0x9d8] ;  /* 0x0002760000057ab9 */ /* 0x000fe20000000800 */
        /* <DEDUP_REMOVED lines=44> */
[----:B------:R-:W-:Y:S02]  /*3a30*/  WARPGROUP.DEPBAR.LE gsb0, 0x0 ;  /* 0x00008000000079c5 */ /* 0x000fe40000010000 */
[----:B------:R-:W-:-:S06]  /*3a40*/  WARPGROUP.ARRIVE ;  /* 0x00000000000079c5 */ /* 0x000fcc0000000000 */
[----:B------:R-:W-:Y:S03]  /*3a50*/  HGMMA.64x16x16.F32 R32, gdesc[UR56], R32, gsb0 ;  /* 0x00200000382079f0 */ /* 0x000fe60008000820 */
        /* <DEDUP_REMOVED lines=17> */
[----:B------:R-:W-:Y:S01]  /*3b70*/  MUFU.TANH R72, R72 ;  /* 0x0000004800487308 */ /* 0x000fe20000002400 */
[----:B------:R-:W-:Y:S01]  /*3b80*/  UMOV UR51, 0x40000040 ;  /* 0x4000004000337882 */ /* 0x000fe20000000000 */
[----:B------:R-:W-:Y:S01]  /*3b90*/  FMUL.FTZ R75, R75, UR5 ;  /* 0x000000054b4b7c20 */ /* 0x000fe20008410000 */
[----:B------:R-:W-:Y:S01]  /*3ba0*/  FMUL.FTZ R78, R78, UR5 ;  /* 0x000000054e4e7c20 */ /* 0x000fe20008410000 */
[----:B------:R-:W-:-:S04]  /*3bb0*/  FMUL.FTZ R79, R79, UR5 ;  /* 0x000000054f4f7c20 */ /* 0x000fc80008410000 */
[----:B------:R-:W0:Y:S08]  /*3bc0*/  MUFU.TANH R73, R73 ;  /* 0x0000004900497308 */ /* 0x000e300000002400 */
[----:B------:R-:W1:Y:S08]  /*3bd0*/  MUFU.TANH R76, R76 ;  /* 0x0000004c004c7308 */ /* 0x000e700000002400 */
[----:B------:R-:W2:Y:S08]  /*3be0*/  MUFU.TANH R77, R77 ;  /* 0x0000004d004d7308 */ /* 0x000eb00000002400 */
[----:B------:R3:W4:Y:S08]  /*3bf0*/  MUFU.TANH R3, R74 ;  /* 0x0000004a00037308 */ /* 0x0007300000002400 */
[----:B------:R-:W5:Y:S01]  /*3c00*/  MUFU.TANH R4, R75 ;  /* 0x0000004b00047308 */ /* 0x000f620000002400 */
[----:B---3--:R-:W-:-:S07]  /*3c10*/  MOV R74, R119 ;  /* 0x00000077004a7202 */ /* 0x008fce0000000f00 */
[----:B------:R-:W-:Y:S01]  /*3c20*/  MUFU.TANH R7, R78 ;  /* 0x0000004e00077308 */ /* 0x000fe20000002400 */
[----:B------:R-:W-:Y:S02]  /*3c30*/  WARPGROUP.DEPBAR.LE gsb0, 0x0 ;  /* 0x00008000000079c5 */ /* 0x000fe40000010000 */
        /* <DEDUP_REMOVED lines=13> */
[----:B------:R-:W-:Y:S01]  /*3d10*/  MUFU.TANH R64, R64 ;  /* 0x0000004000407308 */ /* 0x000fe20000002400 */
[----:B---3--:R-:W-:-:S02]  /*3d20*/  IMAD R66, R120, -0x70, R9 ;  /* 0xffffff9078427824 */ /* 0x008fc400078e0209 */
[----:B------:R-:W-:-:S03]  /*3d30*/  IMAD.MOV.U32 R78, RZ, RZ, R119 ;  /* 0x000000ffff4e7224 */ /* 0x000fc600078e0077 */
[C---:B------:R-:W-:Y:S02]  /*3d40*/  ISETP.GT.AND P4, PT, R66.reuse, RZ, PT ;  /* 0x000000ff4200720c */ /* 0x040fe40003f84270 */
[C---:B------:R-:W-:Y:S01]  /*3d50*/  ISETP.GT.AND P2, PT, R66.reuse, 0x1, PT ;  /* 0x000000014200780c */ /* 0x040fe20003f44270 */
[----:B------:R-:W3:Y:S01]  /*3d60*/  MUFU.TANH R65, R65 ;  /* 0x0000004100417308 */ /* 0x000ee20000002400 */
[C---:B------:R-:W-:Y:S02]  /*3d70*/  ISETP.GT.AND P3, PT, R66.reuse, 0x8, PT ;  /* 0x000000084200780c */ /* 0x040fe40003f64270 */
[----:B0-----:R-:W-:Y:S02]  /*3d80*/  FSEL R73, R73, -INF , P2 ;  /* 0xff80000049497808 */ /* 0x001fe40001000000 */
[----:B------:R-:W-:Y:S02]  /*3d90*/  ISETP.GT.AND P6, PT, R66, 0x9, PT ;  /* 0x000000094200780c */ /* 0x000fe40003fc4270 */
[----:B-1----:R-:W-:Y:S01]  /*3da0*/  FSEL R75, R76, -INF , P3 ;  /* 0xff8000004c4b7808 */ /* 0x002fe20001800000 */
[----:B------:R0:W-:Y:S01]  /*3db0*/  MUFU.TANH R15, R67 ;  /* 0x00000043000f7308 */ /* 0x0001e20000002400 */
[----:B------:R-:W-:Y:S01]  /*3dc0*/  ISETP.GT.AND P5, PT, R66, 0x10, PT ;  /* 0x000000104200780c */ /* 0x000fe20003fa4270 */
[----:B------:R-:W-:Y:S01]  /*3dd0*/  IMAD.MOV.U32 R76, RZ, RZ, R119 ;  /* 0x000000ffff4c7224 */ /* 0x000fe200078e0077 */
[----:B--2---:R-:W-:-:S02]  /*3de0*/  FSEL R77, R77, -INF , P6 ;  /* 0xff8000004d4d7808 */ /* 0x004fc40003000000 */
[----:B----4-:R-:W-:Y:S02]  /*3df0*/  FSEL R3, R3, -INF , P4 ;  /* 0xff80000003037808 */ /* 0x010fe40002000000 */
[----:B-----5:R-:W-:Y:S01]  /*3e00*/  FSEL R4, R4, -INF , P2 ;  /* 0xff80000004047808 */ /* 0x020fe20001000000 */
[----:B------:R-:W1:Y:S01]  /*3e10*/  MUFU.TANH R68, R68 ;  /* 0x0000004400447308 */ /* 0x000e620000002400 */
[----:B0-----:R-:W-:Y:S01]  /*3e20*/  FSEL R67, R72, -INF , P4 ;  /* 0xff80000048437808 */ /* 0x001fe20002000000 */
[----:B------:R-:W-:Y:S01]  /*3e30*/  IMAD.MOV.U32 R72, RZ, RZ, R119 ;  /* 0x000000ffff487224 */ /* 0x000fe200078e0077 */
[C---:B------:R-:W-:Y:S02]  /*3e40*/  ISETP.GT.AND P4, PT, R66.reuse, 0x11, PT ;  /* 0x000000114200780c */ /* 0x040fe40003f84270 */
[----:B------:R-:W-:Y:S02]  /*3e50*/  FMNMX.FTZ R12, R67, R73, !PT ;  /* 0x00000049430c7209 */ /* 0x000fe40007810000 */
[----:B------:R-:W-:Y:S01]  /*3e60*/  ISETP.GT.AND P2, PT, R66, 0x18, PT ;  /* 0x000000184200780c */ /* 0x000fe20003f44270 */
[----:B------:R0:W2:Y:S01]  /*3e70*/  MUFU.TANH R11, R79 ;  /* 0x0000004f000b7308 */ /* 0x0000a20000002400 */
[----:B------:R-:W-:-:S02]  /*3e80*/  FMNMX.FTZ R14, R75, R12, !PT ;  /* 0x0000000c4b0e7209 */ /* 0x000fc40007810000 */
[----:B---3--:R-:W-:Y:S02]  /*3e90*/  FSEL R65, R65, -INF , P4 ;  /* 0xff80000041417808 */ /* 0x008fe40002000000 */
[----:B------:R-:W-:Y:S02]  /*3ea0*/  FMNMX.FTZ R14, R77, R14, !PT ;  /* 0x0000000e4d0e7209 */ /* 0x000fe40007810000 */
[----:B------:R-:W-:Y:S01]  /*3eb0*/  FSEL R7, R7, -INF , P3 ;  /* 0xff80000007077808 */ /* 0x000fe20001800000 */
[----:B------:R-:W3:Y:S01]  /*3ec0*/  MUFU.TANH R69, R69 ;  /* 0x0000004500457308 */ /* 0x000ee20000002400 */
[----:B0-----:R-:W-:Y:S01]  /*3ed0*/  FSEL R79, R64, -INF , P5 ;  /* 0xff800000404f7808 */ /* 0x001fe20002800000 */
[--C-:B------:R-:W-:Y:S01]  /*3ee0*/  IMAD.MOV.U32 R64, RZ, RZ, R119.reuse ;  /* 0x000000ffff407224 */ /* 0x100fe200078e0077 */
[----:B------:R-:W-:Y:S01]  /*3ef0*/  ISETP.GT.AND P3, PT, R66, 0x19, PT ;  /* 0x000000194200780c */ /* 0x000fe20003f64270 */
[----:B------:R-:W-:Y:S02]  /*3f00*/  WARPGROUP.DEPBAR.LE gsb0, 0x0 ;  /* 0x00008000000079c5 */ /* 0x000fe40000010000 */
[----:B------:R-:W-:Y:S01]  /*3f10*/  WARPGROUP.ARRIVE ;  /* 0x00000000000079c5 */ /* 0x000fe20000000000 */
[----:B------:R-:W-:Y:S01]  /*3f20*/  FMUL.FTZ R56, R56, UR5 ;  /* 0x0000000538387c20 */ /* 0x000fe20008410000 */
[----:B------:R-:W-:Y:S01]  /*3f30*/  FMUL.FTZ R57, R57, UR5 ;  /* 0x0000000539397c20 */ /* 0x000fe20008410000 */
[----:B------:R-:W-:Y:S01]  /*3f40*/  MUFU.TANH R71, R71 ;  /* 0x0000004700477308 */ /* 0x000fe20000002400 */
[----:B------:R-:W-:Y:S01]  /*3f50*/  FMUL.FTZ R60, R60, UR5 ;  /* 0x000000053c3c7c20 */ /* 0x000fe20008410000 */
[----:B------:R-:W-:Y:S01]  /*3f60*/  FMNMX.FTZ R14, R79, R14, !PT ;  /* 0x0000000e4f0e7209 */ /* 0x000fe20007810000 */
[----:B------:R-:W-:Y:S01]  /*3f70*/  HGMMA.64x16x16.F32 R48, gdesc[UR48], R48, gsb0 ;  /* 0x00200000303079f0 */ /* 0x000fe20008000830 */
[----:B------:R-:W-:Y:S01]  /*3f80*/  UIADD3 UR50, UR4, 0x906, URZ ;  /* 0x0000090604327890 */ /* 0x000fe2000fffe03f */
[----:B------:R-:W-:Y:S01]  /*3f90*/  FMUL.FTZ R61, R61, UR5 ;  /* 0x000000053d3d7c20 */ /* 0x000fe20008410000 */
[----:B------:R-:W-:Y:S01]  /*3fa0*/  UMOV UR51, 0x40000040 ;  /* 0x4000004000337882 */ /* 0x000fe20000000000 */
[----:B------:R-:W-:Y:S01]  /*3fb0*/  FMUL.FTZ R58, R58, UR5 ;  /* 0x000000053a3a7c20 */ /* 0x000fe20008410000 */
[----:B------:R-:W-:Y:S01]  /*3fc0*/  MUFU.TANH R56, R56 ;  /* 0x0000003800387308 */ /* 0x000fe20000002400 */
[----:B-1----:R-:W-:Y:S01]  /*3fd0*/  FSEL R81, R68, -INF , P2 ;  /* 0xff80000044517808 */ /* 0x002fe20001000000 */
[----:B------:R-:W-:Y:S01]  /*3fe0*/  FMUL.FTZ R59, R59, UR5 ;  /* 0x000000053b3b7c20 */ /* 0x000fe20008410000 */
[----:B------:R-:W-:Y:S01]  /*3ff0*/  FMNMX.FTZ R14, R65, R14, !PT ;  /* 0x0000000e410e7209 */ /* 0x000fe20007810000 */
[----:B------:R-:W-:Y:S01]  /*4000*/  FMUL.FTZ R62, R62, UR5 ;  /* 0x000000053e3e7c20 */ /* 0x000fe20008410000 */
[----:B--2---:R-:W-:Y:S01]  /*4010*/  FSEL R11, R11, -INF , P6 ;  /* 0xff8000000b0b7808 */ /* 0x004fe20003000000 */
[----:B------:R-:W-:Y:S01]  /*4020*/  FMUL.FTZ R63, R63, UR5 ;  /* 0x000000053f3f7c20 */ /* 0x000fe20008410000 */
[----:B------:R-:W-:Y:S01]  /*4030*/  ISETP.GT.AND P6, PT, R66, 0x20, PT ;  /* 0x000000204200780c */ /* 0x000fe20003fc4270 */
[----:B------:R-:W0:Y:S01]  /*4040*/  MUFU.TANH R57, R57 ;  /* 0x0000003900397308 */ /* 0x000e220000002400 */
[----:B---3--:R-:W-:Y:S01]  /*4050*/  FSEL R69, R69, -INF , P3 ;  /* 0xff80000045457808 */ /* 0x008fe20001800000 */
[----:B------:R-:W-:Y:S01]  /*4060*/  IMAD.MOV.U32 R68, RZ, RZ, R119 ;  /* 0x000000ffff447224 */ /* 0x000fe200078e0077 */
[----:B------:R-:W-:-:S02]  /*4070*/  FMNMX.FTZ R20, R81, R14, !PT ;  /* 0x0000000e51147209 */ /* 0x000fc40007810000 */
[----:B------:R-:W-:Y:S02]  /*4080*/  FSEL R13, R13, -INF , P5 ;  /* 0xff8000000d0d7808 */ /* 0x000fe40002800000 */
[C---:B------:R-:W-:Y:S01]  /*4090*/  ISETP.GT.AND P5, PT, R66.reuse, 0x21, PT ;  /* 0x000000214200780c */ /* 0x040fe20003fa4270 */
[----:B------:R1:W2:Y:S01]  /*40a0*/  MUFU.TANH R21, R70 ;  /* 0x0000004600157308 */ /* 0x0002a20000002400 */
[----:B------:R-:W-:Y:S02]  /*40b0*/  FMNMX.FTZ R20, R69, R20, !PT ;  /* 0x0000001445147209 */ /* 0x000fe40007810000 */
[----:B------:R-:W-:Y:S02]  /*40c0*/  FSEL R15, R15, -INF , P4 ;  /* 0xff8000000f0f7808 */ /* 0x000fe40002000000 */
[----:B------:R-:W-:-:S03]  /*40d0*/  ISETP.GT.AND P4, PT, R66, 0x28, PT ;  /* 0x000000284200780c */ /* 0x000fc60003f84270 */
[----:B------:R-:W3:Y:S01]  /*40e0*/  MUFU.TANH R60, R60 ;  /* 0x0000003c003c7308 */ /* 0x000ee20000002400 */
[----:B0-----:R-:W-:Y:S01]  /*40f0*/  FSEL R85, R57, -INF , P5 ;  /* 0xff80000039557808 */ /* 0x001fe20002800000 */
[----:B-1----:R-:W-:-:S06]  /*4100*/  IMAD.MOV.U32 R70, RZ, RZ, R119 ;  /* 0x000000ffff467224 */ /* 0x002fcc00078e0077 */
[----:B------:R-:W0:Y:S01]  /*4110*/  MUFU.TANH R61, R61 ;  /* 0x0000003d003d7308 */ /* 0x000e220000002400 */
[----:B--2---:R-:W-:Y:S02]  /*4120*/  FSEL R21, R21, -INF , P2 ;  /* 0xff80000015157808 */ /* 0x004fe40001000000 */
[----:B------:R-:W-:-:S05]  /*4130*/  ISETP.GT.AND P2, PT, R66, 0x29, PT ;  /* 0x000000294200780c */ /* 0x000fca0003f44270 */
[----:B------:R-:W-:Y:S01]  /*4140*/  MUFU.TANH R58, R58 ;  /* 0x0000003a003a7308 */ /* 0x000fe20000002400 */
[----:B---3--:R-:W-:Y:S01]  /*4150*/  FSEL R87, R60, -INF , P4 ;  /* 0xff8000003c577808 */ /* 0x008fe20002000000 */
[----:B------:R-:W-:Y:S01]  /*4160*/  IMAD.MOV.U32 R60, RZ, RZ, R119 ;  /* 0x000000ffff3c7224 */ /* 0x000fe200078e0077 */
[----:B------:R-:W-:Y:S02]  /*4170*/  WARPGROUP.DEPBAR.LE gsb0, 0x0 ;  /* 0x00008000000079c5 */ /* 0x000fe40000010000 */
[----:B------:R-:W-:Y:S01]  /*4180*/  WARPGROUP.ARRIVE ;  /* 0x00000000000079c5 */ /* 0x000fe20000000000 */
[----:B------:R-:W-:Y:S01]  /*4190*/  FMUL.FTZ R48, R48, UR5 ;  /* 0x0000000530307c20 */ /* 0x000fe20008410000 */
[----:B------:R-:W-:Y:S01]  /*41a0*/  FMUL.FTZ R49, R49, UR5 ;  /* 0x0000000531317c20 */ /* 0x000fe20008410000 */
[----:B------:R-:W-:Y:S01]  /*41b0*/  FMUL.FTZ R52, R52, UR5 ;  /* 0x0000000534347c20 */ /* 0x000fe20008410000 */
[----:B------:R-:W-:Y:S01]  /*41c0*/  MUFU.TANH R59, R59 ;  /* 0x0000003b003b7308 */ /* 0x000fe20000002400 */
[----:B------:R-:W-:Y:S01]  /*41d0*/  FMUL.FTZ R53, R53, UR5 ;  /* 0x0000000535357c20 */ /* 0x000fe20008410000 */
[----:B------:R-:W-:Y:S01]  /*41e0*/  HGMMA.64x16x16.F32 R40, gdesc[UR48], R40, gsb0 ;  /* 0x00200000302879f0 */ /* 0x000fe20008000828 */
[----:B------:R-:W-:Y:S01]  /*41f0*/  UIADD3 UR50, UR4, 0x986, URZ ;  /* 0x0000098604327890 */ /* 0x000fe2000fffe03f */
[----:B------:R-:W-:Y:S01]  /*4200*/  FMUL.FTZ R50, R50, UR5 ;  /* 0x0000000532327c20 */ /* 0x000fe20008410000 */
[----:B------:R-:W-:Y:S01]  /*4210*/  UMOV UR51, 0x40000040 ;  /* 0x4000004000337882 */ /* 0x000fe20000000000 */
[----:B------:R-:W-:Y:S01]  /*4220*/  FMUL.FTZ R51, R51, UR5 ;  /* 0x0000000533337c20 */ /* 0x000fe20008410000 */
[----:B0-----:R-:W-:Y:S01]  /*4230*/  FSEL R89, R61, -INF , P2 ;  /* 0xff8000003d597808 */ /* 0x001fe20001000000 */
[----:B------:R-:W0:Y:S01]  /*4240*/  MUFU.TANH R48, R48 ;  /* 0x0000003000307308 */ /* 0x000e220000002400 */
[----:B------:R-:W-:Y:S01]  /*4250*/  FMUL.FTZ R54, R54, UR5 ;  /* 0x0000000536367c20 */ /* 0x000fe20008410000 */
[----:B------:R-:W-:-:S06]  /*4260*/  FMUL.FTZ R55, R55, UR5 ;  /* 0x0000000537377c20 */ /* 0x000fcc0008410000 */
[----:B------:R-:W1:Y:S08]  /*4270*/  MUFU.TANH R49, R49 ;  /* 0x0000003100317308 */ /* 0x000e700000002400 */
[----:B------:R-:W2:Y:S08]  /*4280*/  MUFU.TANH R62, R62 ;  /* 0x0000003e003e7308 */ /* 0x000eb00000002400 */
[----:B------:R-:W3:Y:S08]  /*4290*/  MUFU.TANH R52, R52 ;  /* 0x0000003400347308 */ /* 0x000ef00000002400 */
[----:B------:R-:W4:Y:S08]  /*42a0*/  MUFU.TANH R63, R63 ;  /* 0x0000003f003f7308 */ /* 0x000f300000002400 */
[----:B------:R-:W5:Y:S01]  /*42b0*/  MUFU.TANH R53, R53 ;  /* 0x0000003500357308 */ /* 0x000f620000002400 */
[----:B------:R-:W-:-:S02]  /*42c0*/  WARPGROUP.DEPBAR.LE gsb0, 0x0 ;  /* 0x00008000000079c5 */ /* 0x000fc40000010000 */
[----:B------:R-:W-:Y:S01]  /*42d0*/  WARPGROUP.ARRIVE ;  /* 0x00000000000079c5 */ /* 0x000fe20000000000 */
[----:B------:R-:W-:Y:S01]  /*42e0*/  FMUL.FTZ R41, R41, UR5 ;  /* 0x0000000529297c20 */ /* 0x000fe20008410000 */
[----:B------:R-:W-:Y:S01]  /*42f0*/  FMUL.FTZ R40, R40, UR5 ;  /* 0x0000000528287c20 */ /* 0x000fe20008410000 */
[----:B------:R-:W-:Y:S02]  /*4300*/  FMUL.FTZ R43, R43, UR5 ;  /* 0x000000052b2b7c20 */ /* 0x000fe40008410000 */
[----:B------:R-:W-:Y:S01]  /*4310*/  MUFU.TANH R50, R50 ;  /* 0x0000003200327308 */ /* 0x000fe20000002400 */
[----:B------:R-:W-:Y:S01]  /*4320*/  FMUL.FTZ R44, R44, UR5 ;  /* 0x000000052c2c7c20 */ /* 0x000fe20008410000 */
[----:B------:R-:W-:Y:S01]  /*4330*/  HGMMA.64x16x16.F32 R32, gdesc[UR48], R32, gsb0 ;  /* 0x00200000302079f0 */ /* 0x000fe20008000820 */
[----:B------:R-:W-:Y:S01]  /*4340*/  UIADD3 UR50, UR4, 0xa06, URZ ;  /* 0x00000a0604327890 */ /* 0x000fe2000fffe03f */
[----:B------:R-:W-:Y:S01]  /*4350*/  FMUL.FTZ R45, R45, UR5 ;  /* 0x000000052d2d7c20 */ /* 0x000fe20008410000 */
[----:B------:R-:W-:Y:S01]  /*4360*/  UMOV UR51, 0x40000040 ;  /* 0x4000004000337882 */ /* 0x000fe20000000000 */
[----:B------:R-:W-:Y:S01]  /*4370*/  FMUL.FTZ R47, R47, UR5 ;  /* 0x000000052f2f7c20 */ /* 0x000fe20008410000 */
[----:B------:R-:W-:Y:S01]  /*4380*/  FMUL.FTZ R42, R42, UR5 ;  /* 0x000000052a2a7c20 */ /* 0x000fe20008410000 */
[----:B------:R0:W-:Y:S01]  /*4390*/  MUFU.TANH R6, R41 ;  /* 0x0000002900067308 */ /* 0x0001e20000002400 */
[----:B------:R-:W-:Y:S01]  /*43a0*/  FMUL.FTZ R46, R46, UR5 ;  /* 0x000000052e2e7c20 */ /* 0x000fe20008410000 */
[----:B------:R-:W-:-:S06]  /*43b0*/  ULDC UR4, c[0x0][0x988] ;  /* 0x0002620000047ab9 */ /* 0x000fcc0000000800 */
[----:B------:R1:W-:Y:S01]  /*43c0*/  MUFU.TANH R8, R43 ;  /* 0x0000002b00087308 */ /* 0x0003e20000002400 */
[----:B0-----:R-:W-:Y:S02]  /*43d0*/  FSEL R41, R71, -INF , P3 ;  /* 0xff80000047297808 */ /* 0x001fe40001800000 */
[----:B------:R-:W-:Y:S01]  /*43e0*/  FSEL R71, R56, -INF , P6 ;  /* 0xff80000038477808 */ /* 0x000fe20003000000 */
[----:B------:R-:W-:Y:S01]  /*43f0*/  IMAD.MOV.U32 R56, RZ, RZ, R119 ;  /* 0x000000ffff387224 */ /* 0x000fe200078e0077 */
[----:B------:R-:W-:Y:S02]  /*4400*/  ISETP.GT.AND P3, PT, R66, 0x30, PT ;  /* 0x000000304200780c */ /* 0x000fe40003f64270 */
[----:B------:R-:W-:Y:S01]  /*4410*/  FMNMX.FTZ R20, R71, R20, !PT ;  /* 0x0000001447147209 */ /* 0x000fe20007810000 */
[----:B------:R-:W0:Y:S01]  /*4420*/  MUFU.TANH R40, R40 ;  /* 0x0000002800287308 */ /* 0x000e220000002400 */
[----:B------:R-:W-:Y:S02]  /*4430*/  FSEL R91, R48, -INF , P3 ;  /* 0xff800000305b7808 */ /* 0x000fe40001800000 */
[----:B------:R-:W-:-:S02]  /*4440*/  FMNMX.FTZ R48, R85, R20, !PT ;  /* 0x0000001455307209 */ /* 0x000fc40007810000 */
[----:B-1----:R-:W-:Y:S01]  /*4450*/  FSEL R43, R58, -INF , P6 ;  /* 0xff8000003a2b7808 */ /* 0x002fe20003000000 */
[----:B------:R-:W-:Y:S01]  /*4460*/  IMAD.MOV.U32 R58, RZ, RZ, R119 ;  /* 0x000000ffff3a7224 */ /* 0x000fe200078e0077 */
[----:B------:R-:W-:Y:S01]  /*4470*/  FMNMX.FTZ R48, R87, R48, !PT ;  /* 0x0000003057307209 */ /* 0x000fe20007810000 */
[----:B------:R-:W1:Y:S01]  /*4480*/  MUFU.TANH R51, R51 ;  /* 0x0000003300337308 */ /* 0x000e620000002400 */
[----:B------:R-:W-:Y:S02]  /*4490*/  ISETP.GT.AND P6, PT, R66, 0x31, PT ;  /* 0x000000314200780c */ /* 0x000fe40003fc4270 */
[----:B------:R-:W-:Y:S02]  /*44a0*/  FMNMX.FTZ R48, R89, R48, !PT ;  /* 0x0000003059307209 */ /* 0x000fe40007810000 */
[----:B------:R-:W-:Y:S02]  /*44b0*/  FSEL R93, R49, -INF , P6 ;  /* 0xff800000315d7808 */ /* 0x000fe40003000000 */
[----:B------:R-:W-:Y:S01]  /*44c0*/  FMNMX.FTZ R48, R91, R48, !PT ;  /* 0x000000305b307209 */ /* 0x000fe20007810000 */
[----:B------:R-:W1:Y:S03]  /*44d0*/  MUFU.TANH R54, R54 ;  /* 0x0000003600367308 */ /* 0x000e660000002400 */
[----:B------:R-:W-:-:S05]  /*44e0*/  FMNMX.FTZ R48, R93, R48, !PT ;  /* 0x000000305d307209 */ /* 0x000fca0007810000 */
[----:B------:R2:W-:Y:S01]  /*44f0*/  MUFU.TANH R9, R45 ;  /* 0x0000002d00097308 */ /* 0x0005e20000002400 */
[----:B------:R-:W-:Y:S02]  /*4500*/  WARPGROUP.DEPBAR.LE gsb0, 0x0 ;  /* 0x00008000000079c5 */ /* 0x000fe40000010000 */
[----:B------:R-:W-:Y:S01]  /*4510*/  WARPGROUP.ARRIVE ;  /* 0x00000000000079c5 */ /* 0x000fe20000000000 */
[----:B------:R-:W-:Y:S01]  /*4520*/  FMUL.FTZ R12, R33, UR5 ;  /* 0x00000005210c7c20 */ /* 0x000fe20008410000 */
[----:B------:R-:W-:-:S03]  /*4530*/  FSEL R33, R59, -INF , P5 ;  /* 0xff8000003b217808 */ /* 0x000fc60002800000 */
[----:B------:R-:W1:Y:S01]  /*4540*/  MUFU.TANH R44, R44 ;  /* 0x0000002c002c7308 */ /* 0x000e620000002400 */
[----:B------:R-:W-:Y:S01]  /*4550*/  ISETP.GT.AND P5, PT, R66, 0x38, PT ;  /* 0x000000384200780c */ /* 0x000fe20003fa4270 */
[----:B------:R-:W-:Y:S01]  /*4560*/  FMUL.FTZ R32, R32, UR5 ;  /* 0x0000000520207c20 */ /* 0x000fe20008410000 */
[----:B------:R-:W-:Y:S01]  /*4570*/  HGMMA.64x16x16.F32 R24, gdesc[UR48], R24, gsb0 ;  /* 0x00200000301879f0 */ /* 0x000fe20008000818 */
[----:B--2---:R-:W-:Y:S01]  /*4580*/  FSEL R45, R62, -INF , P4 ;  /* 0xff8000003e2d7808 */ /* 0x004fe20002000000 */
[----:B------:R-:W-:Y:S01]  /*4590*/  FMUL.FTZ R14, R35, UR5 ;  /* 0x00000005230e7c20 */ /* 0x000fe20008410000 */
[----:B------:R-:W-:Y:S01]  /*45a0*/  ISETP.GT.AND P4, PT, R66, 0x39, PT ;  /* 0x000000394200780c */ /* 0x000fe20003f84270 */
[----:B------:R-:W-:Y:S01]  /*45b0*/  FMUL.FTZ R36, R36, UR5 ;  /* 0x0000000524247c20 */ /* 0x000fe20008410000 */
[----:B---3--:R-:W-:Y:S01]  /*45c0*/  FSEL R95, R52, -INF , P5 ;  /* 0xff800000345f7808 */ /* 0x008fe20002800000 */
[----:B------:R-:W2:Y:S01]  /*45d0*/  MUFU.TANH R55, R55 ;  /* 0x0000003700377308 */ /* 0x000ea20000002400 */
[----:B----4-:R-:W-:Y:S01]  /*45e0*/  FSEL R35, R63, -INF , P2 ;  /* 0xff8000003f237808 */ /* 0x010fe20001000000 */
[----:B------:R-:W-:Y:S01]  /*45f0*/  FMUL.FTZ R20, R37, UR5 ;  /* 0x0000000525147c20 */ /* 0x000fe20008410000 */
[----:B------:R-:W-:Y:S01]  /*4600*/  ISETP.GT.AND P2, PT, R66, 0x40, PT ;  /* 0x000000404200780c */ /* 0x000fe20003f44270 */
[----:B------:R-:W-:Y:S01]  /*4610*/  FMUL.FTZ R34, R34, UR5 ;  /* 0x0000000522227c20 */ /* 0x000fe20008410000 */
[----:B-----5:R-:W-:Y:S01]  /*4620*/  FSEL R97, R53, -INF , P4 ;  /* 0xff80000035617808 */ /* 0x020fe20002000000 */
[----:B------:R-:W-:Y:S01]  /*4630*/  FMUL.FTZ R38, R38, UR5 ;  /* 0x0000000526267c20 */ /* 0x000fe20008410000 */
[----:B------:R-:W-:Y:S01]  /*4640*/  FMNMX.FTZ R48, R95, R48, !PT ;  /* 0x000000305f307209 */ /* 0x000fe20007810000 */
[----:B------:R3:W-:Y:S01]  /*4650*/  MUFU.TANH R10, R47 ;  /* 0x0000002f000a7308 */ /* 0x0007e20000002400 */
[----:B0-----:R-:W-:Y:S01]  /*4660*/  FSEL R99, R40, -INF , P2 ;  /* 0xff80000028637808 */ /* 0x001fe20001000000 */
[----:B------:R-:W-:Y:S01]  /*4670*/  FMUL.FTZ R39, R39, UR5 ;  /* 0x0000000527277c20 */ /* 0x000fe20008410000 */
[----:B------:R-:W-:Y:S01]  /*4680*/  FMNMX.FTZ R48, R97, R48, !PT ;  /* 0x0000003061307209 */ /* 0x000fe20007810000 */
[----:B------:R-:W-:Y:S01]  /*4690*/  IMAD.MOV.U32 R62, RZ, RZ, R119 ;  /* 0x000000ffff3e7224 */ /* 0x000fe200078e0077 */
[----:B-1----:R-:W-:-:S02]  /*46a0*/  FSEL R37, R51, -INF , P6 ;  /* 0xff80000033257808 */ /* 0x002fc40003000000 */
[----:B------:R-:W-:Y:S01]  /*46b0*/  ISETP.GT.AND P6, PT, R66, 0x48, PT ;  /* 0x000000484200780c */ /* 0x000fe20003fc4270 */
[----:B------:R-:W0:Y:S01]  /*46c0*/  MUFU.TANH R32, R32 ;  /* 0x0000002000207308 */ /* 0x000e220000002400 */
[----:B---3--:R-:W-:Y:S01]  /*46d0*/  FSEL R47, R50, -INF , P3 ;  /* 0xff800000322f7808 */ /* 0x008fe20001800000 */
[--C-:B------:R-:W-:Y:S01]  /*46e0*/  IMAD.MOV.U32 R50, RZ, RZ, R119.reuse ;  /* 0x000000ffff327224 */ /* 0x100fe200078e0077 */
[----:B------:R-:W-:Y:S02]  /*46f0*/  ISETP.GT.AND P3, PT, R66, 0x41, PT ;  /* 0x000000414200780c */ /* 0x000fe40003f64270 */
[----:B------:R-:W-:Y:S02]  /*4700*/  FMNMX.FTZ R48, R99, R48, !PT ;  /* 0x0000003063307209 */ /* 0x000fe40007810000 */
[----:B------:R-:W-:Y:S01]  /*4710*/  FSEL R101, R6, -INF , P3 ;  /* 0xff80000006657808 */ /* 0x000fe20001800000 */
[----:B------:R-:W1:Y:S01]  /*4720*/  MUFU.TANH R42, R42 ;  /* 0x0000002a002a7308 */ /* 0x000e620000002400 */
[----:B------:R-:W-:Y:S01]  /*4730*/  FSEL R49, R54, -INF , P5 ;  /* 0xff80000036317808 */ /* 0x000fe20002800000 */
[----:B------:R-:W-:Y:S01]  /*4740*/  IMAD.MOV.U32 R54, RZ, RZ, R119 ;  /* 0x000000ffff367224 */ /* 0x000fe200078e0077 */
[----:B------:R-:W-:-:S02]  /*4750*/  ISETP.GT.AND P5, PT, R66, 0x49, PT ;  /* 0x000000494200780c */ /* 0x000fc40003fa4270 */
[----:B------:R-:W-:Y:S01]  /*4760*/  FSEL R103, R44, -INF , P6 ;  /* 0xff8000002c677808 */ /* 0x000fe20003000000 */
[----:B------:R-:W-:Y:S01]  /*4770*/  IMAD.MOV.U32 R44, RZ, RZ, R119 ;  /* 0x000000ffff2c7224 */ /* 0x000fe200078e0077 */
[----:B------:R-:W-:Y:S01]  /*4780*/  FMNMX.FTZ R48, R101, R48, !PT ;  /* 0x0000003065307209 */ /* 0x000fe20007810000 */
[----:B------:R-:W3:Y:S01]  /*4790*/  MUFU.TANH R12, R12 ;  /* 0x0000000c000c7308 */ /* 0x000ee20000002400 */
[----:B--2---:R-:W-:Y:S02]  /*47a0*/  FSEL R51, R55, -INF , P4 ;  /* 0xff80000037337808 */ /* 0x004fe40002000000 */
[----:B------:R-:W-:Y:S02]  /*47b0*/  ISETP.GT.AND P4, PT, R66, 0x50, PT ;  /* 0x000000504200780c */ /* 0x000fe40003f84270 */
[----:B------:R-:W-:Y:S02]  /*47c0*/  FSEL R105, R9, -INF , P5 ;  /* 0xff80000009697808 */ /* 0x000fe40002800000 */
[----:B------:R-:W-:Y:S01]  /*47d0*/  FMNMX.FTZ R48, R103, R48, !PT ;  /* 0x0000003067307209 */ /* 0x000fe20007810000 */
[----:B------:R-:W2:Y:S01]  /*47e0*/  MUFU.TANH R46, R46 ;  /* 0x0000002e002e7308 */ /* 0x000ea20000002400 */
[----:B------:R-:W-:-:S02]  /*47f0*/  FSEL R55, R8, -INF , P3 ;  /* 0xff80000008377808 */ /* 0x000fc40001800000 */
[----:B------:R-:W-:Y:S02]  /*4800*/  ISETP.GT.AND P3, PT, R66, 0x51, PT ;  /* 0x000000514200780c */ /* 0x000fe40003f64270 */
[----:B0-----:R-:W-:Y:S01]  /*4810*/  FSEL R107, R32, -INF , P4 ;  /* 0xff800000206b7808 */ /* 0x001fe20002000000 */
[----:B------:R-:W-:Y:S02]  /*4820*/  WARPGROUP.DEPBAR.LE gsb0, 0x0 ;  /* 0x00008000000079c5 */ /* 0x000fe40000010000 */
[----:B------:R-:W0:Y:S01]  /*4830*/  MUFU.TANH R36, R36 ;  /* 0x0000002400247308 */ /* 0x000e220000002400 */
[----:B------:R-:W-:Y:S01]  /*4840*/  FMUL.FTZ R24, R24, UR5 ;  /* 0x0000000518187c20 */ /* 0x000fe20008410000 */
[----:B------:R-:W-:Y:S01]  /*4850*/  FMUL.FTZ R6, R25, UR5 ;  /* 0x0000000519067c20 */ /* 0x000fe20008410000 */
[----:B------:R-:W-:Y:S01]  /*4860*/  FMNMX.FTZ R48, R105, R48, !PT ;  /* 0x0000003069307209 */ /* 0x000fe20007810000 */
[----:B------:R-:W-:Y:S01]  /*4870*/  FMUL.FTZ R28, R28, UR5 ;  /* 0x000000051c1c7c20 */ /* 0x000fe20008410000 */
[----:B-1----:R-:W-:Y:S01]  /*4880*/  FSEL R53, R42, -INF , P2 ;  /* 0xff8000002a357808 */ /* 0x002fe20001000000 */
[----:B------:R-:W-:Y:S01]  /*4890*/  FMUL.FTZ R8, R29, UR5 ;  /* 0x000000051d087c20 */ /* 0x000fe20008410000 */
[----:B------:R-:W-:Y:S01]  /*48a0*/  ISETP.GT.AND P2, PT, R66, 0x58, PT ;  /* 0x000000584200780c */ /* 0x000fe20003f44270 */
[----:B------:R-:W1:Y:S01]  /*48b0*/  MUFU.TANH R20, R20 ;  /* 0x0000001400147308 */ /* 0x000e620000002400 */
[----:B---3--:R-:W-:Y:S01]  /*48c0*/  FSEL R109, R12, -INF , P3 ;  /* 0xff8000000c6d7808 */ /* 0x008fe20001800000 */
[----:B------:R-:W-:Y:S01]  /*48d0*/  FMUL.FTZ R26, R26, UR5 ;  /* 0x000000051a1a7c20 */ /* 0x000fe20008410000 */
[----:B------:R-:W-:Y:S01]  /*48e0*/  FMNMX.FTZ R48, R107, R48, !PT ;  /* 0x000000306b307209 */ /* 0x000fe20007810000 */
[----:B------:R-:W-:Y:S01]  /*48f0*/  FMUL.FTZ R30, R30, UR5 ;  /* 0x000000051e1e7c20 */ /* 0x000fe20008410000 */
[----:B--2---:R-:W-:Y:S01]  /*4900*/  FSEL R25, R46, -INF , P6 ;  /* 0xff8000002e197808 */ /* 0x004fe20003000000 */
[----:B------:R-:W-:Y:S01]  /*4910*/  FMUL.FTZ R31, R31, UR5 ;  /* 0x000000051f1f7c20 */ /* 0x000fe20008410000 */
[----:B------:R-:W-:Y:S01]  /*4920*/  ISETP.GT.AND P6, PT, R66, 0x59, PT ;  /* 0x000000594200780c */ /* 0x000fe20003fc4270 */
[----:B------:R-:W2:Y:S01]  /*4930*/  MUFU.TANH R34, R34 ;  /* 0x0000002200227308 */ /* 0x000ea20000002400 */
[----:B0-----:R-:W-:Y:S01]  /*4940*/  FSEL R111, R36, -INF , P2 ;  /* 0xff800000246f7808 */ /* 0x001fe20001000000 */
[----:B------:R0:W-:Y:S01]  /*4950*/  @!P1 SYNCS.ARRIVE.TRANS64.RED.A1T0 RZ, [R0+URZ], RZ ;  /* 0x000000ff00ff99a7 */ /* 0x0001e2000810043f */
[----:B------:R-:W-:Y:S01]  /*4960*/  FMNMX.FTZ R48, R109, R48, !PT ;  /* 0x000000306d307209 */ /* 0x000fe20007810000 */
[----:B------:R-:W-:Y:S01]  /*4970*/  IMAD.MOV.U32 R46, RZ, RZ, R119 ;  /* 0x000000ffff2e7224 */ /* 0x000fe200078e0077 */
[----:B------:R-:W-:-:S02]  /*4980*/  FSEL R29, R10, -INF , P5 ;  /* 0xff8000000a1d7808 */ /* 0x000fc40002800000 */
[----:B------:R-:W-:Y:S01]  /*4990*/  ISETP.GT.AND P5, PT, R66, 0x60, PT ;  /* 0x000000604200780c */ /* 0x000fe20003fa4270 */
[----:B------:R-:W3:Y:S01]  /*49a0*/  MUFU.TANH R24, R24 ;  /* 0x0000001800187308 */ /* 0x000ee20000002400 */
[----:B-1----:R-:W-:Y:S02]  /*49b0*/  FSEL R113, R20, -INF , P6 ;  /* 0xff80000014717808 */ /* 0x002fe40003000000 */
[----:B------:R-:W-:Y:S02]  /*49c0*/  FMNMX.FTZ R48, R111, R48, !PT ;  /* 0x000000306f307209 */ /* 0x000fe40007810000 */
[----:B------:R-:W-:Y:S02]  /*49d0*/  MOV R52, R119 ;  /* 0x0000007700347202 */ /* 0x000fe40000000f00 */
[----:B------:R-:W-:Y:S01]  /*49e0*/  FMNMX.FTZ R48, R113, R48, !PT ;  /* 0x0000003071307209 */ /* 0x000fe20007810000 */
[----:B------:R-:W1:Y:S01]  /*49f0*/  MUFU.TANH R14, R14 ;  /* 0x0000000e000e7308 */ /* 0x000e620000002400 */
[----:B--2---:R-:W-:-:S02]  /*4a00*/  FSEL R57, R34, -INF , P4 ;  /* 0xff80000022397808 */ /* 0x004fc40002000000 */
[----:B------:R-:W-:-:S05]  /*4a10*/  ISETP.GT.AND P4, PT, R66, 0x61, PT ;  /* 0x000000614200780c */ /* 0x000fca0003f84270 */
[----:B------:R-:W2:Y:S01]  /*4a20*/  MUFU.TANH R6, R6 ;  /* 0x0000000600067308 */ /* 0x000ea20000002400 */
[----:B---3--:R-:W-:-:S04]  /*4a30*/  FSEL R115, R24, -INF , P5 ;  /* 0xff80000018737808 */ /* 0x008fc80002800000 */
[----:B------:R-:W-:-:S03]  /*4a40*/  FMNMX.FTZ R48, R115, R48, !PT ;  /* 0x0000003073307209 */ /* 0x000fc60007810000 */
[----:B------:R-:W3:Y:S01]  /*4a50*/  MUFU.TANH R38, R38 ;  /* 0x0000002600267308 */ /* 0x000ee20000002400 */
[----:B-1----:R-:W-:Y:S02]  /*4a60*/  FSEL R59, R14, -INF , P3 ;  /* 0xff8000000e3b7808 */ /* 0x002fe40001800000 */
[----:B------:R-:W-:Y:S02]  /*4a70*/  ISETP.GT.AND P3, PT, R66, 0x68, PT ;  /* 0x000000684200780c */ /* 0x000fe40003f64270 */
[----:B------:R-:W-:-:S03]  /*4a80*/  FMNMX.FTZ R14, R3, R4, !PT ;  /* 0x00000004030e7209 */ /* 0x000fc60007810000 */
[----:B------:R-:W1:Y:S01]  /*4a90*/  MUFU.TANH R28, R28 ;  /* 0x0000001c001c7308 */ /* 0x000e620000002400 */
[----:B--2---:R-:W-:Y:S01]  /*4aa0*/  FSEL R117, R6, -INF , P4 ;  /* 0xff80000006757808 */ /* 0x004fe20002000000 */
[----:B------:R-:W-:Y:S01]  /*4ab0*/  IMAD.U32 R6, RZ, RZ, UR4 ;  /* 0x00000004ff067e24 */ /* 0x000fe2000f8e00ff */
[----:B------:R-:W-:Y:S02]  /*4ac0*/  FMNMX.FTZ R14, R7, R14, !PT ;  /* 0x0000000e070e7209 */ /* 0x000fe40007810000 */
[----:B------:R-:W-:Y:S02]  /*4ad0*/  FMNMX.FTZ R48, R117, R48, !PT ;  /* 0x0000003075307209 */ /* 0x000fe40007810000 */
[----:B------:R-:W-:Y:S01]  /*4ae0*/  FMNMX.FTZ R14, R11, R14, !PT ;  /* 0x0000000e0b0e7209 */ /* 0x000fe20007810000 */
[----:B------:R-:W2:Y:S01]  /*4af0*/  MUFU.TANH R8, R8 ;  /* 0x0000000800087308 */ /* 0x000ea20000002400 */
[----:B---3--:R-:W-:Y:S02]  /*4b00*/  FSEL R61, R38, -INF , P2 ;  /* 0xff800000263d7808 */ /* 0x008fe40001000000 */
[----:B------:R-:W-:Y:S01]  /*4b10*/  ISETP.GT.AND P2, PT, R66, 0x69, PT ;  /* 0x000000694200780c */ /* 0x000fe20003f44270 */
[----:B------:R-:W-:Y:S01]  /*4b20*/  IMAD.MOV.U32 R66, RZ, RZ, R119 ;  /* 0x000000ffff427224 */ /* 0x000fe200078e0077 */
[----:B------:R-:W-:-:S03]  /*4b30*/  FMNMX.FTZ R14, R13, R14, !PT ;  /* 0x0000000e0d0e7209 */ /* 0x000fc60007810000 */
[----:B------:R-:W3:Y:S01]  /*4b40*/  MUFU.TANH R26, R26 ;  /* 0x0000001a001a7308 */ /* 0x000ee20000002400 */
[----:B-1----:R-:W-:Y:S02]  /*4b50*/  FSEL R121, R28, -INF , P3 ;  /* 0xff8000001c797808 */ /* 0x002fe40001800000 */
[----:B------:R-:W-:Y:S02]  /*4b60*/  FMNMX.FTZ R14, R15, R14, !PT ;  /* 0x0000000e0f0e7209 */ /* 0x000fe40007810000 */
[----:B------:R-:W-:Y:S02]  /*4b70*/  FMNMX.FTZ R48, R121, R48, !PT ;  /* 0x0000003079307209 */ /* 0x000fe40007810000 */
[----:B------:R-:W-:Y:S01]  /*4b80*/  FMNMX.FTZ R14, R21, R14, !PT ;  /* 0x0000000e150e7209 */ /* 0x000fe20007810000 */
[----:B------:R-:W1:Y:S01]  /*4b90*/  MUFU.TANH R30, R30 ;  /* 0x0000001e001e7308 */ /* 0x000e620000002400 */
[----:B--2---:R-:W-:Y:S02]  /*4ba0*/  FSEL R123, R8, -INF , P2 ;  /* 0xff800000087b7808 */ /* 0x004fe40001000000 */
[----:B------:R-:W-:-:S02]  /*4bb0*/  FMNMX.FTZ R14, R41, R14, !PT ;  /* 0x0000000e290e7209 */ /* 0x000fc40007810000 */
[----:B------:R-:W-:Y:S02]  /*4bc0*/  FMNMX.FTZ R48, R123, R48, !PT ;  /* 0x000000307b307209 */ /* 0x000fe40007810000 */
[----:B------:R-:W-:Y:S01]  /*4bd0*/  FMNMX.FTZ R14, R43, R14, !PT ;  /* 0x0000000e2b0e7209 */ /* 0x000fe20007810000 */
[----:B------:R-:W2:Y:S02]  /*4be0*/  MUFU.TANH R12, R31 ;  /* 0x0000001f000c7308 */ /* 0x000ea40000002400 */
[----:B------:R-:W4:Y:S01]  /*4bf0*/  SHFL.BFLY PT, R9, R48, 0x2, 0x1f ;  /* 0x0c401f0030097f89 */ /* 0x000f2200000e0000 */
[----:B------:R-:W-:-:S04]  /*4c00*/  FMNMX.FTZ R14, R33, R14, !PT ;  /* 0x0000000e210e7209 */ /* 0x000fc80007810000 */
[----:B------:R-:W-:-:S04]  /*4c10*/  FMNMX.FTZ R14, R45, R14, !PT ;  /* 0x0000000e2d0e7209 */ /* 0x000fc80007810000 */
[----:B------:R-:W-:-:S04]  /*4c20*/  FMNMX.FTZ R14, R35, R14, !PT ;  /* 0x0000000e230e7209 */ /* 0x000fc80007810000 */
[----:B------:R-:W-:-:S04]  /*4c30*/  FMNMX.FTZ R14, R47, R14, !PT ;  /* 0x0000000e2f0e7209 */ /* 0x000fc80007810000 */
[----:B------:R-:W-:-:S04]  /*4c40*/  FMNMX.FTZ R14, R37, R14, !PT ;  /* 0x0000000e250e7209 */ /* 0x000fc80007810000 */
[----:B------:R-:W-:Y:S02]  /*4c50*/  FMNMX.FTZ R14, R49, R14, !PT ;  /* 0x0000000e310e7209 */ /* 0x000fe40007810000 */
[----:B----4-:R-:W-:Y:S01]  /*4c60*/  FMNMX.FTZ R10, R48, R9, !PT ;  /* 0x00000009300a7209 */ /* 0x010fe20007810000 */
[----:B------:R-:W-:Y:S01]  /*4c70*/  IMAD.MOV.U32 R48, RZ, RZ, R119 ;  /* 0x000000ffff307224 */ /* 0x000fe200078e0077 */
[----:B------:R-:W-:-:S03]  /*4c80*/  FMNMX.FTZ R14, R51, R14, !PT ;  /* 0x0000000e330e7209 */ /* 0x000fc60007810000 */
        /* <DEDUP_REMOVED lines=8> */
[----:B------:R-:W-:Y:S01]  /*4d10*/  FMUL.FTZ R10, R27, UR5 ;  /* 0x000000051b0a7c20 */ /* 0x000fe20008410000 */
[----:B------:R-:W-:Y:S02]  /*4d20*/  FMNMX.FTZ R14, R61, R14, !PT ;  /* 0x0000000e3d0e7209 */ /* 0x000fe40007810000 */
[C---:B------:R-:W-:Y:S01]  /*4d30*/  FSETP.NEU.FTZ.AND P0, PT, R8.reuse, -INF , PT ;  /* 0xff8000000800780b */ /* 0x040fe20003f1d000 */
[----:B------:R-:W-:Y:S02]  /*4d40*/  FMUL.FTZ R9, R8, R6 ;  /* 0x0000000608097220 */ /* 0x000fe40000410000 */
[----:B------:R-:W4:Y:S03]  /*4d50*/  MUFU.TANH R10, R10 ;  /* 0x0000000a000a7308 */ /* 0x000f260000002400 */
[----:B------:R-:W-:-:S02]  /*4d60*/  FSEL R20, R9, RZ, P0 ;  /* 0x000000ff09147208 */ /* 0x000fc40000000000 */
[----:B------:R-:W-:Y:S01]  /*4d70*/  ISETP.NE.AND P0, PT, R80, RZ, PT ;  /* 0x000000ff5000720c */ /* 0x000fe20003f05270 */
[--C-:B------:R-:W-:Y:S02]  /*4d80*/  IMAD.MOV.U32 R80, RZ, RZ, R119.reuse ;  /* 0x000000ffff507224 */ /* 0x100fe400078e0077 */
[----:B------:R5:W0:Y:S01]  /*4d90*/  MUFU.TANH R9, R39 ;  /* 0x0000002700097308 */ /* 0x000a220000002400 */
[-CC-:B------:R-:W-:Y:S01]  /*4da0*/  FFMA.FTZ R200, R67, R6.reuse, -R20.reuse ;  /* 0x0000000643c87223 */ /* 0x180fe20000010814 */
[-CC-:B------:R-:W-:Y:S01]  /*4db0*/  FFMA.FTZ R63, R69, R6.reuse, -R20.reuse ;  /* 0x00000006453f7223 */ /* 0x180fe20000010814 */
[----:B---3--:R-:W-:Y:S01]  /*4dc0*/  FSEL R69, R26, -INF , P5 ;  /* 0xff8000001a457808 */ /* 0x008fe20002800000 */
[-CC-:B------:R-:W-:Y:S01]  /*4dd0*/  FFMA.FTZ R192, R71, R6.reuse, -R20.reuse ;  /* 0x0000000647c07223 */ /* 0x180fe20000010814 */
[-CC-:B------:R-:W-:Y:S01]  /*4de0*/  FFMA.FTZ R27, R73, R6.reuse, -R20.reuse ;  /* 0x00000006491b7223 */ /* 0x180fe20000010814 */
[----:B-1----:R-:W-:Y:S01]  /*4df0*/  FSEL R73, R30, -INF , P3 ;  /* 0xff8000001e497808 */ /* 0x002fe20001800000 */
[-CC-:B------:R-:W-:Y:S01]  /*4e00*/  FFMA.FTZ R202, R75, R6.reuse, -R20.reuse ;  /* 0x000000064bca7223 */ /* 0x180fe20000010814 */
[----:B--2---:R-:W-:Y:S01]  /*4e10*/  FSEL R75, R12, -INF , P2 ;  /* 0xff8000000c4b7808 */ /* 0x004fe20001000000 */
[----:B------:R-:W-:Y:S01]  /*4e20*/  MUFU.EX2 R200, R200 ;  /* 0x000000c800c87308 */ /* 0x000fe20000000800 */
[----:B----4-:R-:W-:Y:S01]  /*4e30*/  FSEL R71, R10, -INF , P4 ;  /* 0xff8000000a477808 */ /* 0x010fe20002000000 */
[-CC-:B------:R-:W-:Y:S01]  /*4e40*/  FFMA.FTZ R31, R77, R6.reuse, -R20.reuse ;  /* 0x000000064d1f7223 */ /* 0x180fe20000010814 */
[-CC-:B------:R-:W-:Y:S01]  /*4e50*/  FFMA.FTZ R196, R79, R6.reuse, -R20.reuse ;  /* 0x000000064fc47223 */ /* 0x180fe20000010814 */
[-CC-:B-----5:R-:W-:Y:S01]  /*4e60*/  FFMA.FTZ R39, R65, R6.reuse, -R20.reuse ;  /* 0x0000000641277223 */ /* 0x1a0fe20000010814 */
[-CC-:B------:R-:W-:Y:S01]  /*4e70*/  FFMA.FTZ R198, R81, R6.reuse, -R20.reuse ;  /* 0x0000000651c67223 */ /* 0x180fe20000010814 */
[-CC-:B------:R-:W-:Y:S01]  /*4e80*/  FFMA.FTZ R65, R85, R6.reuse, -R20.reuse ;  /* 0x0000000655417223 */ /* 0x180fe20000010814 */
[-CC-:B------:R-:W-:Y:S01]  /*4e90*/  FFMA.FTZ R194, R87, R6.reuse, -R20.reuse ;  /* 0x0000000657c27223 */ /* 0x180fe20000010814 */
[----:B0-----:R-:W-:Y:S01]  /*4ea0*/  FSEL R67, R9, -INF , P6 ;  /* 0xff80000009437808 */ /* 0x001fe20003000000 */
[----:B------:R-:W0:Y:S01]  /*4eb0*/  MUFU.EX2 R27, R27 ;  /* 0x0000001b001b7308 */ /* 0x000e220000000800 */
[-CC-:B------:R-:W-:Y:S01]  /*4ec0*/  FFMA.FTZ R89, R89, R6.reuse, -R20.reuse ;  /* 0x0000000659597223 */ /* 0x180fe20000010814 */
[--C-:B------:R-:W-:Y:S01]  /*4ed0*/  FFMA.FTZ R91, R91, R6, -R20.reuse ;  /* 0x000000065b5b7223 */ /* 0x100fe20000010814 */
[----:B------:R-:W-:Y:S01]  /*4ee0*/  FMNMX.FTZ R14, R67, R14, !PT ;  /* 0x0000000e430e7209 */ /* 0x000fe20007810000 */
[-CC-:B------:R-:W-:Y:S01]  /*4ef0*/  FFMA.FTZ R93, R93, R6.reuse, -R20.reuse ;  /* 0x000000065d5d7223 */ /* 0x180fe20000010814 */
[-CC-:B------:R-:W-:Y:S01]  /*4f00*/  FFMA.FTZ R95, R95, R6.reuse, -R20.reuse ;  /* 0x000000065f5f7223 */ /* 0x180fe20000010814 */
[--C-:B------:R-:W-:Y:S01]  /*4f10*/  FFMA.FTZ R97, R97, R6, -R20.reuse ;  /* 0x0000000661617223 */ /* 0x100fe20000010814 */
[----:B------:R-:W-:Y:S01]  /*4f20*/  FMNMX.FTZ R14, R69, R14, !PT ;  /* 0x0000000e450e7209 */ /* 0x000fe20007810000 */
[----:B------:R-:W1:Y:S01]  /*4f30*/  MUFU.EX2 R202, R202 ;  /* 0x000000ca00ca7308 */ /* 0x000e620000000800 */
[-CC-:B------:R-:W-:Y:S01]  /*4f40*/  FFMA.FTZ R99, R99, R6.reuse, -R20.reuse ;  /* 0x0000000663637223 */ /* 0x180fe20000010814 */
[--C-:B------:R-:W-:Y:S01]  /*4f50*/  FFMA.FTZ R101, R101, R6, -R20.reuse ;  /* 0x0000000665657223 */ /* 0x100fe20000010814 */
[----:B------:R-:W-:Y:S01]  /*4f60*/  FMNMX.FTZ R14, R71, R14, !PT ;  /* 0x0000000e470e7209 */ /* 0x000fe20007810000 */
[-CC-:B------:R-:W-:Y:S01]  /*4f70*/  FFMA.FTZ R103, R103, R6.reuse, -R20.reuse ;  /* 0x0000000667677223 */ /* 0x180fe20000010814 */
[-CC-:B------:R-:W-:Y:S01]  /*4f80*/  FFMA.FTZ R105, R105, R6.reuse, -R20.reuse ;  /* 0x0000000669697223 */ /* 0x180fe20000010814 */
[--C-:B------:R-:W-:Y:S01]  /*4f90*/  FFMA.FTZ R107, R107, R6, -R20.reuse ;  /* 0x000000066b6b7223 */ /* 0x100fe20000010814 */
[----:B------:R-:W-:Y:S01]  /*4fa0*/  FMNMX.FTZ R14, R73, R14, !PT ;  /* 0x0000000e490e7209 */ /* 0x000fe20007810000 */
[----:B------:R-:W2:Y:S01]  /*4fb0*/  MUFU.EX2 R31, R31 ;  /* 0x0000001f001f7308 */ /* 0x000ea20000000800 */
[-CC-:B------:R-:W-:Y:S01]  /*4fc0*/  FFMA.FTZ R109, R109, R6.reuse, -R20.reuse ;  /* 0x000000066d6d7223 */ /* 0x180fe20000010814 */
[--C-:B------:R-:W-:Y:S01]  /*4fd0*/  FFMA.FTZ R111, R111, R6, -R20.reuse ;  /* 0x000000066f6f7223 */ /* 0x100fe20000010814 */
[----:B------:R-:W-:Y:S01]  /*4fe0*/  FMNMX.FTZ R14, R75, R14, !PT ;  /* 0x0000000e4b0e7209 */ /* 0x000fe20007810000 */
[-CC-:B------:R-:W-:Y:S01]  /*4ff0*/  FFMA.FTZ R113, R113, R6.reuse, -R20.reuse ;  /* 0x0000000671717223 */ /* 0x180fe20000010814 */
[-CC-:B------:R-:W-:Y:S01]  /*5000*/  FFMA.FTZ R115, R115, R6.reuse, -R20.reuse ;  /* 0x0000000673737223 */ /* 0x180fe20000010814 */
[-CC-:B------:R-:W-:Y:S01]  /*5010*/  FFMA.FTZ R117, R117, R6.reuse, -R20.reuse ;  /* 0x0000000675757223 */ /* 0x180fe20000010814 */
[-CC-:B------:R-:W-:Y:S01]  /*5020*/  FFMA.FTZ R121, R121, R6.reuse, -R20.reuse ;  /* 0x0000000679797223 */ /* 0x180fe20000010814 */
[----:B------:R-:W3:Y:S01]  /*5030*/  SHFL.BFLY PT, R9, R14, 0x2, 0x1f ;  /* 0x0c401f000e097f89 */ /* 0x000ee200000e0000 */
[----:B------:R-:W4:Y:S01]  /*5040*/  MUFU.EX2 R196, R196 ;  /* 0x000000c400c47308 */ /* 0x000f220000000800 */
[----:B------:R-:W-:Y:S01]  /*5050*/  FFMA.FTZ R20, R123, R6, -R20 ;  /* 0x000000067b147223 */ /* 0x000fe20000010814 */
[--C-:B------:R-:W-:Y:S01]  /*5060*/  IMAD.MOV.U32 R87, RZ, RZ, R119.reuse ;  /* 0x000000ffff577224 */ /* 0x100fe200078e0077 */
[----:B------:R-:W-:Y:S01]  /*5070*/  MOV R85, R119 ;  /* 0x0000007700557202 */ /* 0x000fe20000000f00 */
[----:B------:R-:W-:-:S02]  /*5080*/  IMAD.MOV.U32 R81, RZ, RZ, R119 ;  /* 0x000000ffff517224 */ /* 0x000fc400078e0077 */
[--C-:B------:R-:W-:Y:S02]  /*5090*/  IMAD.MOV.U32 R79, RZ, RZ, R119.reuse ;  /* 0x000000ffff4f7224 */ /* 0x100fe400078e0077 */
[----:B------:R-:W-:Y:S01]  /*50a0*/  MUFU.EX2 R39, R39 ;  /* 0x0000002700277308 */ /* 0x000fe20000000800 */
[----:B------:R-:W-:-:S07]  /*50b0*/  IMAD.MOV.U32 R77, RZ, RZ, R119 ;  /* 0x000000ffff4d7224 */ /* 0x000fce00078e0077 */
[----:B------:R-:W-:Y:S01]  /*50c0*/  MUFU.EX2 R198, R198 ;  /* 0x000000c600c67308 */ /* 0x000fe20000000800 */
[----:B---3--:R-:W-:-:S07]  /*50d0*/  FMNMX.FTZ R10, R14, R9, !PT ;  /* 0x000000090e0a7209 */ /* 0x008fce0007810000 */
[----:B------:R-:W-:Y:S01]  /*50e0*/  MUFU.EX2 R63, R63 ;  /* 0x0000003f003f7308 */ /* 0x000fe20000000800 */
[----:B------:R-:W3:Y:S07]  /*50f0*/  SHFL.BFLY PT, R9, R10, 0x1, 0x1f ;  /* 0x0c201f000a097f89 */ /* 0x000eee00000e0000 */
[----:B------:R-:W-:Y:S08]  /*5100*/  MUFU.EX2 R192, R192 ;  /* 0x000000c000c07308 */ /* 0x000ff00000000800 */
[----:B------:R-:W-:Y:S08]  /*5110*/  MUFU.EX2 R65, R65 ;  /* 0x0000004100417308 */ /* 0x000ff00000000800 */
[----:B------:R-:W-:Y:S01]  /*5120*/  MUFU.EX2 R194, R194 ;  /* 0x000000c200c27308 */ /* 0x000fe20000000800 */
[----:B---3--:R-:W-:-:S04]  /*5130*/  FMNMX.FTZ R9, R10, R9, !PT ;  /* 0x000000090a097209 */ /* 0x008fc80007810000 */
[C---:B------:R-:W-:Y:S01]  /*5140*/  FSETP.NEU.FTZ.AND P2, PT, R9.reuse, -INF , PT ;  /* 0xff8000000900780b */ /* 0x040fe20003f5d000 */
[-C--:B------:R-:W-:Y:S02]  /*5150*/  FMUL.FTZ R10, R9, R6.reuse ;  /* 0x00000006090a7220 */ /* 0x080fe40000410000 */
[----:B------:R-:W-:Y:S03]  /*5160*/  MUFU.EX2 R89, R89 ;  /* 0x0000005900597308 */ /* 0x000fe60000000800 */
[----:B------:R-:W-:Y:S02]  /*5170*/  FSEL R10, R10, RZ, P2 ;  /* 0x000000ff0a0a7208 */ /* 0x000fe40001000000 */
        /* <DEDUP_REMOVED lines=10> */
[----:B------:R0:W-:Y:S01]  /*5220*/  MUFU.EX2 R14, R11 ;  /* 0x0000000b000e7308 */ /* 0x0001e20000000800 */
        /* <DEDUP_REMOVED lines=8> */
[----:B0-----:R-:W-:Y:S01]  /*52b0*/  FADD.FTZ R11, R200, R27 ;  /* 0x0000001bc80b7221 */ /* 0x001fe20000010000 */
[-CC-:B------:R-:W-:Y:S01]  /*52c0*/  FFMA.FTZ R49, R49, R6.reuse, -R10.reuse ;  /* 0x0000000631317223 */ /* 0x180fe2000001080a */
[-CC-:B------:R-:W-:Y:S01]  /*52d0*/  FFMA.FTZ R51, R51, R6.reuse, -R10.reuse ;  /* 0x0000000633337223 */ /* 0x180fe2000001080a */
[-CC-:B------:R-:W-:Y:S01]  /*52e0*/  FFMA.FTZ R53, R53, R6.reuse, -R10.reuse ;  /* 0x0000000635357223 */ /* 0x180fe2000001080a */
[-CC-:B------:R-:W-:Y:S01]  /*52f0*/  FFMA.FTZ R55, R55, R6.reuse, -R10.reuse ;  /* 0x0000000637377223 */ /* 0x180fe2000001080a */
[-CC-:B------:R-:W-:Y:S01]  /*5300*/  FFMA.FTZ R25, R25, R6.reuse, -R10.reuse ;  /* 0x0000000619197223 */ /* 0x180fe2000001080a */
[-CC-:B------:R-:W-:Y:S01]  /*5310*/  FFMA.FTZ R29, R29, R6.reuse, -R10.reuse ;  /* 0x000000061d1d7223 */ /* 0x180fe2000001080a */
[----:B------:R1:W0:Y:S01]  /*5320*/  MUFU.EX2 R12, R4 ;  /* 0x00000004000c7308 */ /* 0x0002220000000800 */
[-CC-:B------:R-:W-:Y:S01]  /*5330*/  FFMA.FTZ R57, R57, R6.reuse, -R10.reuse ;  /* 0x0000000639397223 */ /* 0x180fe2000001080a */
[-CC-:B------:R-:W-:Y:S01]  /*5340*/  FFMA.FTZ R59, R59, R6.reuse, -R10.reuse ;  /* 0x000000063b3b7223 */ /* 0x180fe2000001080a */
[-CC-:B------:R-:W-:Y:S01]  /*5350*/  FFMA.FTZ R61, R61, R6.reuse, -R10.reuse ;  /* 0x000000063d3d7223 */ /* 0x180fe2000001080a */
[-CC-:B------:R-:W-:Y:S01]  /*5360*/  FFMA.FTZ R67, R67, R6.reuse, -R10.reuse ;  /* 0x0000000643437223 */ /* 0x180fe2000001080a */
[-CC-:B------:R-:W-:Y:S01]  /*5370*/  FFMA.FTZ R69, R69, R6.reuse, -R10.reuse ;  /* 0x0000000645457223 */ /* 0x180fe2000001080a */
[-CC-:B------:R-:W-:Y:S01]  /*5380*/  FFMA.FTZ R71, R71, R6.reuse, -R10.reuse ;  /* 0x0000000647477223 */ /* 0x180fe2000001080a */
[-CC-:B------:R-:W-:Y:S01]  /*5390*/  FFMA.FTZ R73, R73, R6.reuse, -R10.reuse ;  /* 0x0000000649497223 */ /* 0x180fe2000001080a */
[----:B------:R-:W3:Y:S01]  /*53a0*/  MUFU.EX2 R7, R7 ;  /* 0x0000000700077308 */ /* 0x000ee20000000800 */
[----:B-1----:R-:W-:Y:S01]  /*53b0*/  FADD.FTZ R4, R202, R11 ;  /* 0x0000000bca047221 */ /* 0x002fe20000010000 */
[----:B------:R-:W-:Y:S01]  /*53c0*/  FFMA.FTZ R75, R75, R6, -R10 ;  /* 0x000000064b4b7223 */ /* 0x000fe2000001080a */
[----:B------:R-:W-:Y:S01]  /*53d0*/  F2FP.F16.F32.PACK_AB R200, R27, R200 ;  /* 0x000000c81bc8723e */ /* 0x000fe200000000ff */
[----:B------:R-:W-:-:S02]  /*53e0*/  IMAD.MOV.U32 R27, RZ, RZ, R119 ;  /* 0x000000ffff1b7224 */ /* 0x000fc400078e0077 */
[C---:B--2---:R-:W-:Y:S01]  /*53f0*/  FADD.FTZ R11, R31.reuse, R4 ;  /* 0x000000041f0b7221 */ /* 0x044fe20000010000 */
[----:B------:R-:W-:Y:S01]  /*5400*/  F2FP.F16.F32.PACK_AB R202, R31, R202 ;  /* 0x000000ca1fca723e */ /* 0x000fe200000000ff */
[----:B------:R-:W-:Y:S01]  /*5410*/  IMAD.MOV.U32 R31, RZ, RZ, R119 ;  /* 0x000000ffff1f7224 */ /* 0x000fe200078e0077 */
[----:B------:R-:W1:Y:S01]  /*5420*/  MUFU.EX2 R13, R13 ;  /* 0x0000000d000d7308 */ /* 0x000e620000000800 */
[----:B----4-:R-:W-:Y:S01]  /*5430*/  FADD.FTZ R4, R196, R11 ;  /* 0x0000000bc4047221 */ /* 0x010fe20000010000 */
[----:B0-----:R-:W-:Y:S02]  /*5440*/  F2FP.F16.F32.PACK_AB R201, R12, R3 ;  /* 0x000000030cc9723e */ /* 0x001fe400000000ff */
[C---:B------:R-:W-:Y:S01]  /*5450*/  F2FP.F16.F32.PACK_AB R196, R39.reuse, R196 ;  /* 0x000000c427c4723e */ /* 0x040fe200000000ff */
[----:B------:R-:W-:Y:S01]  /*5460*/  FADD.FTZ R11, R39, R4 ;  /* 0x00000004270b7221 */ /* 0x000fe20000010000 */
[----:B------:R-:W-:Y:S01]  /*5470*/  FADD.FTZ R4, R3, R12 ;  /* 0x0000000c03047221 */ /* 0x000fe20000010000 */
[----:B------:R-:W-:Y:S01]  /*5480*/  IMAD.MOV.U32 R39, RZ, RZ, R119 ;  /* 0x000000ffff277224 */ /* 0x000fe200078e0077 */
[----:B------:R0:W2:Y:S01]  /*5490*/  MUFU.EX2 R24, R15 ;  /* 0x0000000f00187308 */ /* 0x0000a20000000800 */
[----:B------:R-:W-:Y:S01]  /*54a0*/  FADD.FTZ R36, R198, R11 ;  /* 0x0000000bc6247221 */ /* 0x000fe20000010000 */
[----:B---3--:R-:W-:Y:S01]  /*54b0*/  FADD.FTZ R11, R7, R4 ;  /* 0x00000004070b7221 */ /* 0x008fe20000010000 */
[C---:B------:R-:W-:Y:S01]  /*54c0*/  F2FP.F16.F32.PACK_AB R203, R14.reuse, R7 ;  /* 0x000000070ecb723e */ /* 0x040fe200000000ff */
[----:B------:R-:W-:Y:S01]  /*54d0*/  IMAD.MOV.U32 R7, RZ, RZ, 0x3f800000 ;  /* 0x3f800000ff077424 */ /* 0x000fe200078e00ff */
[----:B------:R-:W-:Y:S01]  /*54e0*/  F2FP.F16.F32.PACK_AB R198, R63, R198 ;  /* 0x000000c63fc6723e */ /* 0x000fe200000000ff */
[----:B------:R-:W-:-:S02]  /*54f0*/  FADD.FTZ R4, R14, R11 ;  /* 0x0000000b0e047221 */ /* 0x000fc40000010000 */
[----:B------:R-:W3:Y:S01]  /*5500*/  MUFU.EX2 R21, R21 ;  /* 0x0000001500157308 */ /* 0x000ee20000000800 */
[----:B0-----:R-:W-:Y:S01]  /*5510*/  FADD.FTZ R15, R63, R36 ;  /* 0x000000243f0f7221 */ /* 0x001fe20000010000 */
[----:B-1----:R-:W-:Y:S01]  /*5520*/  FADD.FTZ R11, R13, R4 ;  /* 0x000000040d0b7221 */ /* 0x002fe20000010000 */
[----:B------:R-:W-:Y:S02]  /*5530*/  MOV R63, R119 ;  /* 0x00000077003f7202 */ /* 0x000fe40000000f00 */
[----:B------:R-:W-:Y:S01]  /*5540*/  FADD.FTZ R38, R192, R15 ;  /* 0x0000000fc0267221 */ /* 0x000fe20000010000 */
[C---:B------:R-:W-:Y:S02]  /*5550*/  F2FP.F16.F32.PACK_AB R192, R65.reuse, R192 ;  /* 0x000000c041c0723e */ /* 0x040fe400000000ff */
[----:B------:R0:W1:Y:S01]  /*5560*/  MUFU.EX2 R26, R41 ;  /* 0x00000029001a7308 */ /* 0x0000620000000800 */
[----:B------:R-:W-:Y:S01]  /*5570*/  FADD.FTZ R15, R65, R38 ;  /* 0x00000026410f7221 */ /* 0x000fe20000010000 */
[C---:B--2---:R-:W-:Y:S01]  /*5580*/  FADD.FTZ R4, R24.reuse, R11 ;  /* 0x0000000b18047221 */ /* 0x044fe20000010000 */
[----:B------:R-:W-:Y:S01]  /*5590*/  F2FP.F16.F32.PACK_AB R197, R24, R13 ;  /* 0x0000000d18c5723e */ /* 0x000fe200000000ff */
[----:B------:R-:W-:-:S02]  /*55a0*/  IMAD.MOV.U32 R65, RZ, RZ, R119 ;  /* 0x000000ffff417224 */ /* 0x000fc400078e0077 */
[----:B------:R-:W-:Y:S01]  /*55b0*/  FADD.FTZ R38, R194, R15 ;  /* 0x0000000fc2267221 */ /* 0x000fe20000010000 */
[----:B------:R-:W-:Y:S01]  /*55c0*/  F2FP.F16.F32.PACK_AB R194, R89, R194 ;  /* 0x000000c259c2723e */ /* 0x000fe200000000ff */
[--C-:B------:R-:W-:Y:S01]  /*55d0*/  IMAD.MOV.U32 R24, RZ, RZ, R119.reuse ;  /* 0x000000ffff187224 */ /* 0x100fe200078e0077 */
[----:B------:R-:W2:Y:S01]  /*55e0*/  MUFU.EX2 R43, R43 ;  /* 0x0000002b002b7308 */ /* 0x000ea20000000800 */
[----:B---3--:R-:W-:Y:S01]  /*55f0*/  FADD.FTZ R11, R21, R4 ;  /* 0x00000004150b7221 */ /* 0x008fe20000010000 */
[----:B------:R-:W-:Y:S01]  /*5600*/  FADD.FTZ R40, R89, R38 ;  /* 0x0000002659287221 */ /* 0x000fe20000010000 */
[----:B------:R-:W-:Y:S01]  /*5610*/  IMAD.MOV.U32 R89, RZ, RZ, R119 ;  /* 0x000000ffff597224 */ /* 0x000fe200078e0077 */
[----:B0-----:R-:W-:Y:S02]  /*5620*/  MOV R41, R119 ;  /* 0x0000007700297202 */ /* 0x001fe40000000f00 */
[----:B------:R-:W-:Y:S02]  /*5630*/  FADD.FTZ R15, R91, R40 ;  /* 0x000000285b0f7221 */ /* 0x000fe40000010000 */
[----:B------:R0:W3:Y:S01]  /*5640*/  MUFU.EX2 R188, R93 ;  /* 0x0000005d00bc7308 */ /* 0x0000e20000000800 */
[C---:B-1----:R-:W-:Y:S01]  /*5650*/  FADD.FTZ R4, R26.reuse, R11 ;  /* 0x0000000b1a047221 */ /* 0x042fe20000010000 */
[----:B------:R-:W-:Y:S01]  /*5660*/  F2FP.F16.F32.PACK_AB R199, R26, R21 ;  /* 0x000000151ac7723e */ /* 0x000fe200000000ff */
[----:B------:R-:W-:-:S05]  /*5670*/  IMAD.MOV.U32 R26, RZ, RZ, R119 ;  /* 0x000000ffff1a7224 */ /* 0x000fca00078e0077 */
[----:B------:R1:W4:Y:S01]  /*5680*/  MUFU.EX2 R28, R33 ;  /* 0x00000021001c7308 */ /* 0x0003220000000800 */
[----:B--2---:R-:W-:Y:S01]  /*5690*/  FADD.FTZ R11, R43, R4 ;  /* 0x000000042b0b7221 */ /* 0x004fe20000010000 */
[----:B0-----:R-:W-:-:S06]  /*56a0*/  IMAD.MOV.U32 R93, RZ, RZ, R119 ;  /* 0x000000ffff5d7224 */ /* 0x001fcc00078e0077 */
[----:B------:R-:W0:Y:S01]  /*56b0*/  MUFU.EX2 R95, R95 ;  /* 0x0000005f005f7308 */ /* 0x000e220000000800 */
[C---:B---3--:R-:W-:Y:S01]  /*56c0*/  FADD.FTZ R4, R188.reuse, R15 ;  /* 0x0000000fbc047221 */ /* 0x048fe20000010000 */
[----:B------:R-:W-:Y:S01]  /*56d0*/  F2FP.F16.F32.PACK_AB R188, R188, R91 ;  /* 0x0000005bbcbc723e */ /* 0x000fe200000000ff */
[--C-:B------:R-:W-:Y:S02]  /*56e0*/  IMAD.MOV.U32 R91, RZ, RZ, R119.reuse ;  /* 0x000000ffff5b7224 */ /* 0x100fe400078e0077 */
[----:B-1----:R-:W-:-:S03]  /*56f0*/  IMAD.MOV.U32 R33, RZ, RZ, R119 ;  /* 0x000000ffff217224 */ /* 0x002fc600078e0077 */
        /* <DEDUP_REMOVED lines=13> */
[--C-:B------:R-:W-:Y:S02]  /*57d0*/  IMAD.MOV.U32 R95, RZ, RZ, R119.reuse ;  /* 0x000000ffff5f7224 */ /* 0x100fe400078e0077 */
[----:B0-----:R-:W-:-:S03]  /*57e0*/  IMAD.MOV.U32 R35, RZ, RZ, R119 ;  /* 0x000000ffff237224 */ /* 0x001fc600078e0077 */
[----:B------:R-:W0:Y:S01]  /*57f0*/  MUFU.EX2 R47, R47 ;  /* 0x0000002f002f7308 */ /* 0x000e220000000800 */
[C---:B----4-:R-:W-:Y:S01]  /*5800*/  FADD.FTZ R4, R30.reuse, R11 ;  /* 0x0000000b1e047221 */ /* 0x050fe20000010000 */
[----:B------:R-:W-:Y:S01]  /*5810*/  F2FP.F16.F32.PACK_AB R195, R30, R45 ;  /* 0x0000002d1ec3723e */ /* 0x000fe200000000ff */
[----:B------:R-:W-:Y:S01]  /*5820*/  IMAD.MOV.U32 R45, RZ, RZ, R119 ;  /* 0x000000ffff2d7224 */ /* 0x000fe200078e0077 */
[----:B------:R-:W-:-:S04]  /*5830*/  MOV R30, R119 ;  /* 0x00000077001e7202 */ /* 0x000fc80000000f00 */
        /* <DEDUP_REMOVED lines=38> */
[----:B-1----:R-:W-:Y:S01]  /*5aa0*/  IMAD.MOV.U32 R55, RZ, RZ, R119 ;  /* 0x000000ffff377224 */ /* 0x002fe200078e0077 */
[----:B------:R-:W-:-:S04]  /*5ab0*/  MOV R107, R119 ;  /* 0x00000077006b7202 */ /* 0x000fc80000000f00 */
        /* <DEDUP_REMOVED lines=33> */
[----:B------:R-:W-:Y:S02]  /*5cd0*/  IMAD.MOV.U32 R0, RZ, RZ, 0x3f800000 ;  /* 0x3f800000ff007424 */ /* 0x000fe400078e00ff */
[----:B------:R-:W-:-:S03]  /*5ce0*/  IMAD.MOV.U32 R57, RZ, RZ, R119 ;  /* 0x000000ffff397224 */ /* 0x000fc600078e0077 */
[----:B------:R-:W2:Y:S01]  /*5cf0*/  MUFU.EX2 R20, R20 ;  /* 0x0000001400147308 */ /* 0x000ea20000000800 */
[----:B0-----:R-:W-:Y:S01]  /*5d00*/  FADD.FTZ R15, R121, R42 ;  /* 0x0000002a790f7221 */ /* 0x001fe20000010000 */
[----:B------:R-:W-:-:S06]  /*5d10*/  IMAD.MOV.U32 R42, RZ, RZ, R119 ;  /* 0x000000ffff2a7224 */ /* 0x000fcc00078e0077 */
[----:B------:R0:W3:Y:S01]  /*5d20*/  MUFU.EX2 R10, R67 ;  /* 0x00000043000a7308 */ /* 0x0000e20000000800 */
[----:B-1----:R-:W-:-:S07]  /*5d30*/  FADD.FTZ R11, R61, R4 ;  /* 0x000000043d0b7221 */ /* 0x002fce0000010000 */
[----:B------:R-:W1:Y:S01]  /*5d40*/  MUFU.EX2 R69, R69 ;  /* 0x0000004500457308 */ /* 0x000e620000000800 */
[C---:B--2---:R-:W-:Y:S01]  /*5d50*/  FADD.FTZ R4, R20.reuse, R15 ;  /* 0x0000000f14047221 */ /* 0x044fe20000010000 */
[----:B------:R-:W-:Y:S01]  /*5d60*/  F2FP.F16.F32.PACK_AB R178, R20, R121 ;  /* 0x0000007914b2723e */ /* 0x000fe200000000ff */
[----:B0-----:R-:W-:-:S05]  /*5d70*/  IMAD.MOV.U32 R67, RZ, RZ, R119 ;  /* 0x000000ffff437224 */ /* 0x001fca00078e0077 */
[----:B------:R0:W2:Y:S01]  /*5d80*/  MUFU.EX2 R40, R71 ;  /* 0x0000004700287308 */ /* 0x0000a20000000800 */
[C---:B---3--:R-:W-:Y:S01]  /*5d90*/  FADD.FTZ R20, R10.reuse, R11 ;  /* 0x0000000b0a147221 */ /* 0x048fe20000010000 */
[----:B------:R-:W-:Y:S01]  /*5da0*/  F2FP.F16.F32.PACK_AB R183, R10, R61 ;  /* 0x0000003d0ab7723e */ /* 0x000fe200000000ff */
[----:B------:R-:W-:-:S05]  /*5db0*/  IMAD.MOV.U32 R61, RZ, RZ, R119 ;  /* 0x000000ffff3d7224 */ /* 0x000fca00078e0077 */
[----:B------:R-:W3:Y:S01]  /*5dc0*/  MUFU.EX2 R73, R73 ;  /* 0x0000004900497308 */ /* 0x000ee20000000800 */
[----:B-1----:R-:W-:Y:S01]  /*5dd0*/  FADD.FTZ R3, R69, R20 ;  /* 0x0000001445037221 */ /* 0x002fe20000010000 */
[----:B0-----:R-:W-:-:S06]  /*5de0*/  IMAD.MOV.U32 R71, RZ, RZ, R119 ;  /* 0x000000ffff477224 */ /* 0x001fcc00078e0077 */
[----:B------:R0:W1:Y:S01]  /*5df0*/  MUFU.EX2 R12, R75 ;  /* 0x0000004b000c7308 */ /* 0x0000620000000800 */
[C---:B--2---:R-:W-:Y:S01]  /*5e00*/  FADD.FTZ R14, R40.reuse, R3 ;  /* 0x00000003280e7221 */ /* 0x044fe20000010000 */
[----:B------:R-:W-:Y:S01]  /*5e10*/  F2FP.F16.F32.PACK_AB R177, R40, R69 ;  /* 0x0000004528b1723e */ /* 0x000fe200000000ff */
[--C-:B------:R-:W-:Y:S02]  /*5e20*/  IMAD.MOV.U32 R69, RZ, RZ, R119.reuse ;  /* 0x000000ffff457224 */ /* 0x100fe400078e0077 */
[--C-:B------:R-:W-:Y:S02]  /*5e30*/  IMAD.MOV.U32 R40, RZ, RZ, R119.reuse ;  /* 0x000000ffff287224 */ /* 0x100fe400078e0077 */
[----:B---3--:R-:W-:Y:S01]  /*5e40*/  FADD.FTZ R3, R73, R14 ;  /* 0x0000000e49037221 */ /* 0x008fe20000010000 */
[----:B0-----:R-:W-:Y:S01]  /*5e50*/  IMAD.MOV.U32 R75, RZ, RZ, R119 ;  /* 0x000000ffff4b7224 */ /* 0x001fe200078e0077 */
[C---:B-1----:R-:W-:Y:S02]  /*5e60*/  F2FP.F16.F32.PACK_AB R179, R12.reuse, R73 ;  /* 0x000000490cb3723e */ /* 0x042fe400000000ff */
[----:B------:R-:W-:Y:S01]  /*5e70*/  FADD.FTZ R3, R12, R3 ;  /* 0x000000030c037221 */ /* 0x000fe20000010000 */
[----:B------:R-:W-:Y:S01]  /*5e80*/  IMAD.MOV.U32 R73, RZ, RZ, R119 ;  /* 0x000000ffff497224 */ /* 0x000fe200078e0077 */
[----:B------:R-:W-:Y:S06]  /*5e90*/  @!P2 BRA `(.L_x_384) ;  /* 0x00000044005ca947 */ /* 0x000fec0003800000 */
[----:B------:R-:W-:Y:S01]  /*5ea0*/  R2UR UR6, R16 ;  /* 0x00000000100672ca */ /* 0x000fe200000e0000 */
[----:B------:R-:W-:Y:S01]  /*5eb0*/  VIADD R11, R120, 0xfffffffe ;  /* 0xfffffffe780b7836 */ /* 0x000fe20000000000 */
[----:B------:R-:W-:Y:S01]  /*5ec0*/  MOV R0, 0x3f800000 ;  /* 0x3f80000000007802 */ /* 0x000fe20000000f00 */
[----:B------:R-:W-:Y:S01]  /*5ed0*/  IMAD.MOV.U32 R10, RZ, RZ, R9 ;  /* 0x000000ffff0a7224 */ /* 0x000fe200078e0009 */
[----:B------:R-:W-:Y:S01]  /*5ee0*/  CS2R R118, SRZ ;  /* 0x0000000000767805 */ /* 0x000fe2000001ff00 */
[----:B------:R-:W-:Y:S01]  /*5ef0*/  IMAD.MOV.U32 R13, RZ, RZ, R8 ;  /* 0x000000ffff0d7224 */ /* 0x000fe200078e0008 */
[----:B------:R-:W-:Y:S01]  /*5f00*/  CS2R R114, SRZ ;  /* 0x0000000000727805 */ /* 0x000fe2000001ff00 */
[----:B------:R-:W-:Y:S01]  /*5f10*/  IMAD.MOV.U32 R14, RZ, RZ, R17 ;  /* 0x000000ffff0e7224 */ /* 0x000fe200078e0011 */
        /* <DEDUP_REMOVED lines=45> */
[----:B------:R-:W-:Y:S01]  /*61f0*/  CS2R R24, SRZ ;  /* 0x0000000000187805 */ /* 0x000fe2000001ff00 */
[----:B------:R-:W-:-:S06]  /*6200*/  ULDC UR4, c[0x0][0x9d8] ;  /* 0x0002760000047ab9 */ /* 0x000fcc0000000800 */
.L_x_393:
[----:B------:R-:W-:-:S04]  /*6210*/  UIADD3 UR5, UR6, 0x1, URZ ;  /* 0x0000000106057890 */ /* 0x000fc8000fffe03f */
[----:B------:R-:W-:-:S04]  /*6220*/  UISETP.NE.AND UP0, UPT, UR5, 0x2, UPT ;  /* 0x000000020500788c */ /* 0x000fc8000bf05270 */
[----:B------:R-:W-:Y:S02]  /*6230*/  USEL UR7, URZ, 0x1, UP0 ;  /* 0x000000013f077887 */ /* 0x000fe40008000000 */
[----:B------:R-:W-:-:S04]  /*6240*/  USEL UR5, UR5, URZ, UP0 ;  /* 0x0000003f05057287 */ /* 0x000fc80008000000 */
[----:B------:R-:W-:Y:S02]  /*6250*/  LOP3.LUT R17, R14, UR7, RZ, 0x3c, !PT ;  /* 0x000000070e117c12 */ /* 0x000fe4000f8e3cff */
[----:B------:R-:W-:Y:S01]  /*6260*/  IMAD.U32 R16, RZ, RZ, UR5 ;  /* 0x00000005ff107e24 */ /* 0x000fe2000f8e00ff */
[----:B------:R-:W-:Y:S06]  /*6270*/  @!P0 BRA `(.L_x_385) ;  /* 0x0000000000048947 */ /* 0x000fec0003800000 */
[----:B------:R-:W-:Y:S01]  /*6280*/  BPT.TRAP 0x1 ;  /* 0x000000040000795c */ /* 0x000fe20000300000 */
.L_x_385:
[----:B------:R-:W0:Y:S01]  /*6290*/  S2UR UR10, SR_CgaCtaId ;  /* 0x00000000000a79c3 */ /* 0x000e220000008800 */
[----:B------:R-:W-:Y:S01]  /*62a0*/  UMOV UR7, 0x400 ;  /* 0x0000040000077882 */ /* 0x000fe20000000000 */
[----:B------:R-:W-:Y:S01]  /*62b0*/  IMAD.U32 R15, RZ, RZ, UR5 ;  /* 0x00000005ff0f7e24 */ /* 0x000fe2000f8e00ff */
[----:B------:R-:W-:Y:S01]  /*62c0*/  SHF.L.U32 R9, R17, 0x1f, RZ ;  /* 0x0000001f11097819 */ /* 0x000fe200000006ff */
[----:B0-----:R-:W-:-:S06]  /*62d0*/  ULEA UR7, UR10, UR7, 0x18 ;  /* 0x000000070a077291 */ /* 0x001fcc000f8ec03f */
[----:B------:R-:W-:-:S04]  /*62e0*/  IMAD.U32 R2, RZ, RZ, UR7 ;  /* 0x00000007ff027e24 */ /* 0x000fc8000f8e00ff */
[----:B------:R-:W-:-:S04]  /*62f0*/  IMAD R12, R15, 0x8, R2 ;  /* 0x000000080f0c7824 */ /* 0x000fc800078e0202 */
[----:B------:R0:W1:Y:S01]  /*6300*/  SYNCS.PHASECHK.TRANS64.TRYWAIT P2, [R12+URZ+0x36830], R9 ;  /* 0x036830090c0075a7 */ /* 0x000062000804017f */
[----:B------:R-:W-:Y:S05]  /*6310*/  @!P0 BRA `(.L_x_386) ;  /* 0x0000000000048947 */ /* 0x000fea0003800000 */
[----:B------:R-:W-:Y:S01]  /*6320*/  BPT.TRAP 0x1 ;  /* 0x000000040000795c */ /* 0x000fe20000300000 */
.L_x_386:
[----:B------:R-:W-:Y:S01]  /*6330*/  IMAD R6, R16, 0xa80, R5 ;  /* 0x00000a8010067824 */ /* 0x000fe200078e0205 */
[----:B-1----:R-:W-:Y:S06]  /*6340*/  @P2 BRA `(.L_x_387) ;  /* 0x0000000000082947 */ /* 0x002fec0003800000 */
[----:B------:R-:W1:Y:S02]  /*6350*/  SYNCS.PHASECHK.TRANS64.TRYWAIT P2, [R12+URZ+0x36830], R9 ;  /* 0x036830090c0075a7 */ /* 0x000e64000804017f */
[----:B-1----:R-:W-:Y:S05]  /*6360*/  @!P2 BRA `(.L_x_388) ;  /* 0x000000dc0094a947 */ /* 0x002fea0003800000 */
.L_x_387:
        /* <DEDUP_REMOVED lines=13> */
[----:B------:R-:W-:Y:S01]  /*6440*/  UMOV UR54, UR5 ;  /* 0x0000000500367c82 */ /* 0x000fe20008000000 */
[----:B------:R-:W-:Y:S01]  /*6450*/  UIADD3 UR7, UR5, 0x80, URZ ;  /* 0x0000008005077890 */ /* 0x000fe2000fffe03f */
[----:B------:R-:W-:Y:S01]  /*6460*/  HGMMA.64x16x16.F32 R168, gdesc[UR52], RZ, !UPT, gsb0 ;  /* 0x0020000034a879f0 */ /* 0x000fe2000c0008ff */
[----:B------:R-:W-:Y:S01]  /*6470*/  UMOV UR55, 0x40000040 ;  /* 0x4000004000377882 */ /* 0x000fe20000000000 */
[----:B------:R-:W-:Y:S01]  /*6480*/  UIADD3 UR10, UR5, 0x100, URZ ;  /* 0x00000100050a7890 */ /* 0x000fe2000fffe03f */
[-C--:B------:R-:W-:Y:S01]  /*6490*/  FMUL.FTZ R24, R24, R7.reuse ;  /* 0x0000000718187220 */ /* 0x080fe20000410000 */
[----:B------:R-:W-:Y:S01]  /*64a0*/  UIADD3 UR14, UR5, 0x102, URZ ;  /* 0x00000102050e7890 */ /* 0x000fe2000fffe03f */
[-C--:B------:R-:W-:Y:S01]  /*64b0*/  FMUL.FTZ R25, R25, R7.reuse ;  /* 0x0000000719197220 */ /* 0x080fe20000410000 */
[----:B------:R-:W-:Y:S01]  /*64c0*/  UMOV UR54, UR7 ;  /* 0x0000000700367c82 */ /* 0x000fe20008000000 */
        /* <DEDUP_REMOVED lines=20> */
[----:B------:R-:W-:Y:S01]  /*6610*/  UMOV UR51, 0x40000040 ;  /* 0x4000004000337882 */ /* 0x000fe20000000000 */
        /* <DEDUP_REMOVED lines=29> */
[-C--:B------:R-:W-:Y:S01]  /*67f0*/  FMUL.FTZ R101, R101, R7.reuse ;  /* 0x0000000765657220 */ /* 0x080fe20000410000 */
        /* <DEDUP_REMOVED lines=518> */
.L_x_389:
[----:B01----:R-:W-:Y:S01]  /*8860*/  IMAD.U32 R9, RZ, RZ, UR6 ;  /* 0x00000006ff097e24 */ /* 0x003fe2000f8e00ff */
[----:B------:R-:W-:-:S03]  /*8870*/  SHF.L.U32 R7, R14, 0x1f, RZ ;  /* 0x0000001f0e077819 */ /* 0x000fc600000006ff */
[----:B------:R-:W-:-:S04]  /*8880*/  IMAD R14, R9, 0x8, R2 ;  /* 0x00000008090e7824 */ /* 0x000fc800078e0202 */
[----:B------:R0:W1:Y:S01]  /*8890*/  SYNCS.PHASECHK.TRANS64.TRYWAIT P2, [R14+URZ+0x36850], R7 ;  /* 0x036850070e0075a7 */ /* 0x000062000804017f */
[----:B------:R-:W-:Y:S05]  /*88a0*/  @!P0 BRA `(.L_x_390) ;  /* 0x0000000000048947 */ /* 0x000fea0003800000 */
[----:B------:R-:W-:Y:S01]  /*88b0*/  BPT.TRAP 0x1 ;  /* 0x000000040000795c */ /* 0x000fe20000300000 */
.L_x_390:
[----:B-1----:R-:W-:Y:S05]  /*88c0*/  @P2 BRA `(.L_x_391) ;  /* 0x0000000000082947 */ /* 0x002fea0003800000 */
[----:B------:R-:W1:Y:S02]  /*88d0*/  SYNCS.PHASECHK.TRANS64.TRYWAIT P2, [R14+URZ+0x36850], R7 ;  /* 0x036850070e0075a7 */ /* 0x000e64000804017f */
[----:B-1----:R-:W-:Y:S05]  /*88e0*/  @!P2 BRA `(.L_x_392) ;  /* 0x000000b80048a947 */ /* 0x002fea0003800000 */
.L_x_391:
[----:B------:R-:W-:Y:S01]  /*88f0*/  R2UR UR5, R2 ;  /* 0x00000000020572ca */ /* 0x000fe200000e0000 */
[----:B------:R-:W-:Y:S01]  /*8900*/  WARPGROUP.ARRIVE ;  /* 0x00000000000079c5 */ /* 0x000fe20000000000 */
[----:B------:R-:W-:Y:S01]  /*8910*/  UMOV UR7, 0x40000040 ;  /* 0x4000004000077882 */ /* 0x000fe20000000000 */
[----:B------:R-:W-:Y:S01]  /*8920*/  UMOV UR11, 0x40000040 ;  /* 0x40000040000b7882 */ /* 0x000fe20000000000 */
        /* <DEDUP_REMOVED lines=9> */
[----:B------:R-:W-:Y:S01]  /*89c0*/  UIADD3 UR5, UR5, 0x400, URZ ;  /* 0x0000040005057890 */ /* 0x000fe2000fffe03f */
[----:B------:R-:W-:Y:S01]  /*89d0*/  FMUL.FTZ R231, R148, UR4 ;  /* 0x0000000494e77c20 */ /* 0x000fe20008410000 */
[----:B------:R-:W-:Y:S01]  /*89e0*/  FMUL.FTZ R229, R149, UR4 ;  /* 0x0000000495e57c20 */ /* 0x000fe20008410000 */
[----:B------:R-:W-:Y:S01]  /*89f0*/  FMUL.FTZ R233, R136, UR4 ;  /* 0x0000000488e97c20 */ /* 0x000fe20008410000 */
[----:B------:R-:W-:Y:S01]  /*8a00*/  USHF.R.U32.HI UR5, URZ, 0x4, UR5 ;  /* 0x000000043f057899 */ /* 0x000fe20008011605 */
[----:B------:R-:W3:Y:S01]  /*8a10*/  MUFU.TANH R9, R9 ;  /* 0x0000000900097308 */ /* 0x000ee20000002400 */
[----:B------:R-:W-:Y:S01]  /*8a20*/  FMUL.FTZ R137, R137, UR4 ;  /* 0x0000000489897c20 */ /* 0x000fe20008410000 */
[----:B------:R-:W-:Y:S01]  /*8a30*/  FMUL.FTZ R235, R140, UR4 ;  /* 0x000000048ceb7c20 */ /* 0x000fe20008410000 */
[----:B------:R-:W-:Y:S01]  /*8a40*/  ULOP3.LUT UR5, UR5, 0x3fff, URZ, 0xc0, !UPT ;  /* 0x00003fff05057892 */ /* 0x000fe2000f8ec03f */
[----:B------:R-:W-:Y:S01]  /*8a50*/  FMUL.FTZ R141, R141, UR4 ;  /* 0x000000048d8d7c20 */ /* 0x000fe20008410000 */
[----:B------:R-:W-:Y:S01]  /*8a60*/  FMUL.FTZ R237, R128, UR4 ;  /* 0x0000000480ed7c20 */ /* 0x000fe20008410000 */
[----:B------:R-:W-:Y:S01]  /*8a70*/  FMUL.FTZ R129, R129, UR4 ;  /* 0x0000000481817c20 */ /* 0x000fe20008410000 */
[----:B------:R-:W-:Y:S01]  /*8a80*/  ULOP3.LUT UR5, UR5, 0x3800000, URZ, 0xfc, !UPT ;  /* 0x0380000005057892 */ /* 0x000fe2000f8efc3f */
[----:B------:R-:W4:Y:S01]  /*8a90*/  MUFU.TANH R169, R169 ;  /* 0x000000a900a97308 */ /* 0x000f220000002400 */
[----:B--2---:R-:W-:Y:S01]  /*8aa0*/  FMNMX.FTZ R6, R0, R13, !PT ;  /* 0x0000000d00067209 */ /* 0x004fe20007810000 */
[----:B------:R-:W-:Y:S01]  /*8ab0*/  FMUL.FTZ R20, R132, UR4 ;  /* 0x0000000484147c20 */ /* 0x000fe20008410000 */
[----:B------:R-:W-:Y:S01]  /*8ac0*/  UIMAD UR6, UR6, 0xa80, UR5 ;  /* 0x00000a80060678a4 */ /* 0x000fe2000f8e0205 */
[----:B------:R-:W-:Y:S01]  /*8ad0*/  FMUL.FTZ R133, R133, UR4 ;  /* 0x0000000485857c20 */ /* 0x000fe20008410000 */
[----:B------:R-:W-:Y:S01]  /*8ae0*/  FMUL.FTZ R120, R120, UR4 ;  /* 0x0000000478787c20 */ /* 0x000fe20008410000 */
[----:B------:R-:W-:Y:S01]  /*8af0*/  FMUL.FTZ R121, R121, UR4 ;  /* 0x0000000479797c20 */ /* 0x000fe20008410000 */
[----:B------:R-:W-:Y:S01]  /*8b00*/  UIADD3 UR10, UR6, 0x80, URZ ;  /* 0x00000080060a7890 */ /* 0x000fe2000fffe03f */
[----:B------:R-:W2:Y:S01]  /*8b10*/  MUFU.TANH R173, R173 ;  /* 0x000000ad00ad7308 */ /* 0x000ea20000002400 */
[----:B---3--:R-:W-:Y:S01]  /*8b20*/  FMNMX.FTZ R6, R9, R6, !PT ;  /* 0x0000000609067209 */ /* 0x008fe20007810000 */
[----:B------:R-:W-:Y:S01]  /*8b30*/  FMUL.FTZ R15, R170, UR4 ;  /* 0x00000004aa0f7c20 */ /* 0x000fe20008410000 */
[----:B------:R-:W-:Y:S01]  /*8b40*/  FMUL.FTZ R21, R171, UR4 ;  /* 0x00000004ab157c20 */ /* 0x000fe20008410000 */
[----:B------:R-:W-:Y:S01]  /*8b50*/  HGMMA.64x192x16.F32 R24, R200, gdesc[UR4].tnspB, R24, gsb0 ;  /* 0x42e00004c8187df0 */ /* 0x000fe20008000818 */
[----:B------:R-:W-:Y:S01]  /*8b60*/  FMUL.FTZ R171, R174, UR4 ;  /* 0x00000004aeab7c20 */ /* 0x000fe20008410000 */
[----:B------:R-:W-:Y:S01]  /*8b70*/  FMUL.FTZ R175, R175, UR4 ;  /* 0x00000004afaf7c20 */ /* 0x000fe20008410000 */
[----:B------:R-:W-:Y:S01]  /*8b80*/  FMUL.FTZ R128, R130, UR4 ;  /* 0x0000000482807c20 */ /* 0x000fe20008410000 */
[----:B------:R-:W-:Y:S01]  /*8b90*/  MUFU.TANH R221, R221 ;  /* 0x000000dd00dd7308 */ /* 0x000fe20000002400 */
[----:B----4-:R-:W-:Y:S01]  /*8ba0*/  FMNMX.FTZ R6, R169, R6, !PT ;  /* 0x00000006a9067209 */ /* 0x010fe20007810000 */
[----:B------:R-:W-:Y:S01]  /*8bb0*/  FMUL.FTZ R130, R134, UR4 ;  /* 0x0000000486827c20 */ /* 0x000fe20008410000 */
[----:B------:R-:W-:Y:S01]  /*8bc0*/  FMUL.FTZ R163, R163, UR4 ;  /* 0x00000004a3a37c20 */ /* 0x000fe20008410000 */
[----:B------:R-:W-:Y:S01]  /*8bd0*/  FMUL.FTZ R167, R167, UR4 ;  /* 0x00000004a7a77c20 */ /* 0x000fe20008410000 */
[----:B------:R-:W-:Y:S01]  /*8be0*/  FMUL.FTZ R153, R154, UR4 ;  /* 0x000000049a997c20 */ /* 0x000fe20008410000 */
[----:B------:R-:W-:Y:S01]  /*8bf0*/  FMUL.FTZ R155, R155, UR4 ;  /* 0x000000049b9b7c20 */ /* 0x000fe20008410000 */
[----:B------:R-:W-:Y:S01]  /*8c00*/  FMUL.FTZ R159, R159, UR4 ;  /* 0x000000049f9f7c20 */ /* 0x000fe20008410000 */
[----:B------:R-:W-:Y:S01]  /*8c10*/  MUFU.TANH R223, R223 ;  /* 0x000000df00df7308 */ /* 0x000fe20000002400 */
        /* <DEDUP_REMOVED lines=8> */
[----:B------:R-:W-:Y:S01]  /*8ca0*/  UMOV UR7, 0x40000040 ;  /* 0x4000004000077882 */ /* 0x000fe20000000000 */
[----:B------:R-:W-:Y:S01]  /*8cb0*/  FMUL.FTZ R135, R135, UR4 ;  /* 0x0000000487877c20 */ /* 0x000fe20008410000 */
[----:B------:R-:W-:Y:S01]  /*8cc0*/  FMUL.FTZ R122, R122, UR4 ;  /* 0x000000047a7a7c20 */ /* 0x000fe20008410000 */
[----:B------:R-:W-:Y:S01]  /*8cd0*/  FMUL.FTZ R123, R123, UR4 ;  /* 0x000000047b7b7c20 */ /* 0x000fe20008410000 */
[----:B------:R-:W-:Y:S01]  /*8ce0*/  FMUL.FTZ R126, R126, UR4 ;  /* 0x000000047e7e7c20 */ /* 0x000fe20008410000 */
[----:B------:R-:W-:Y:S01]  /*8cf0*/  FMUL.FTZ R127, R127, UR4 ;  /* 0x000000047f7f7c20 */ /* 0x000fe20008410000 */
[----:B------:R-:W-:Y:S01]  /*8d00*/  @!P1 VIADD R12, R12, 0x36840 ;  /* 0x000368400c0c9836 */ /* 0x000fe20000000000 */
[----:B------:R-:W-:Y:S01]  /*8d10*/  MUFU.TANH R227, R227 ;  /* 0x000000e300e37308 */ /* 0x000fe20000002400 */
[----:B01----:R-:W-:Y:S01]  /*8d20*/  @!P1 VIADD R14, R14, 0x36860 ;  /* 0x000368600e0e9836 */ /* 0x003fe20000000000 */
[C---:B------:R-:W-:Y:S01]  /*8d30*/  ISETP.GT.AND P2, PT, R11.reuse, RZ, PT ;  /* 0x000000ff0b00720c */ /* 0x040fe20003f44270 */
[----:B------:R-:W-:Y:S01]  /*8d40*/  VIADD R11, R11, 0xffffffff ;  /* 0xffffffff0b0b7836 */ /* 0x000fe20000000000 */
[----:B------:R-:W-:-:S04]  /*8d50*/  @!P1 PRMT R12, RZ, 0x654, R12 ;  /* 0x00000654ff0c9816 */ /* 0x000fc8000000000c */
        /* <DEDUP_REMOVED lines=26> */
[----:B------:R-:W-:Y:S02]  /*8f00*/  FMUL.FTZ R165, R166, UR4 ;  /* 0x00000004a6a57c20 */ /* 0x000fe40008410000 */
[----:B------:R-:W-:Y:S01]  /*8f10*/  MUFU.TANH R147, R147 ;  /* 0x0000009300937308 */ /* 0x000fe20000002400 */
[----:B------:R-:W-:Y:S01]  /*8f20*/  HGMMA.64x192x16.F32 R24, R196, gdesc[UR8].tnspB, R24, gsb0 ;  /* 0x42e00008c4187df0 */ /* 0x000fe20008000818 */
[----:B------:R-:W-:Y:S01]  /*8f30*/  UIADD3 UR10, UR6, 0x100, URZ ;  /* 0x00000100060a7890 */ /* 0x000fe2000fffe03f */
[----:B------:R-:W-:-:S05]  /*8f40*/  UMOV UR11, 0x40000040 ;  /* 0x40000040000b7882 */ /* 0x000fca0000000000 */
        /* <DEDUP_REMOVED lines=18> */
[----:B------:R-:W-:-:S03]  /*9070*/  FMUL.FTZ R161, R162, UR4 ;  /* 0x00000004a2a17c20 */ /* 0x000fc60008410000 */
[----:B------:R-:W-:Y:S01]  /*9080*/  HGMMA.64x192x16.F32 R24, R192, gdesc[UR8].tnspB, R24, gsb0 ;  /* 0x42e00008c0187df0 */ /* 0x000fe20008000818 */
[----:B------:R-:W-:Y:S01]  /*9090*/  UIADD3 UR10, UR6, 0x180, URZ ;  /* 0x00000180060a7890 */ /* 0x000fe2000fffe03f */
[----:B------:R-:W0:Y:S01]  /*90a0*/  MUFU.TANH R197, R197 ;  /* 0x000000c500c57308 */ /* 0x000e220000002400 */
[----:B------:R-:W-:-:S07]  /*90b0*/  UMOV UR11, 0x40000040 ;  /* 0x40000040000b7882 */ /* 0x000fce0000000000 */
[----:B------:R-:W1:Y:S08]  /*90c0*/  MUFU.TANH R199, R199 ;  /* 0x000000c700c77308 */ /* 0x000e700000002400 */
[----:B------:R-:W-:Y:S01]  /*90d0*/  MUFU.TANH R161, R161 ;  /* 0x000000a100a17308 */ /* 0x000fe20000002400 */
[----:B0-----:R-:W-:-:S04]  /*90e0*/  FMNMX.FTZ R6, R197, R6, !PT ;  /* 0x00000006c5067209 */ /* 0x001fc80007810000 */
[----:B-1----:R-:W-:-:S04]  /*90f0*/  FMNMX.FTZ R6, R199, R6, !PT ;  /* 0x00000006c7067209 */ /* 0x002fc80007810000 */
[----:B------:R-:W-:-:S04]  /*9100*/  FMNMX.FTZ R6, R201, R6, !PT ;  /* 0x00000006c9067209 */ /* 0x000fc80007810000 */
[----:B------:R-:W-:-:S04]  /*9110*/  FMNMX.FTZ R6, R203, R6, !PT ;  /* 0x00000006cb067209 */ /* 0x000fc80007810000 */
[----:B------:R-:W-:-:S04]  /*9120*/  FMNMX.FTZ R6, R221, R6, !PT ;  /* 0x00000006dd067209 */ /* 0x000fc80007810000 */
[----:B------:R-:W-:Y:S01]  /*9130*/  FMNMX.FTZ R6, R223, R6, !PT ;  /* 0x00000006df067209 */ /* 0x000fe20007810000 */
[----:B------:R-:W-:Y:S02]  /*9140*/  WARPGROUP.DEPBAR.LE gsb0, 0x0 ;  /* 0x00008000000079c5 */ /* 0x000fe40000010000 */
        /* <DEDUP_REMOVED lines=30> */
[----:B------:R-:W-:Y:S01]  /*9330*/  FMUL.FTZ R125, R151, UR4 ;  /* 0x00000004977d7c20 */ /* 0x000fe20008410000 */
[----:B------:R-:W-:Y:S01]  /*9340*/  FMUL.FTZ R151, R138, UR4 ;  /* 0x000000048a977c20 */ /* 0x000fe20008410000 */
[----:B------:R-:W-:Y:S01]  /*9350*/  FMUL.FTZ R124, R142, UR4 ;  /* 0x000000048e7c7c20 */ /* 0x000fe20008410000 */
[----:B------:R-:W-:Y:S01]  /*9360*/  HGMMA.64x192x16.F32 R24, R184, gdesc[UR8].tnspB, R24, gsb0 ;  /* 0x42e00008b8187df0 */ /* 0x000fe20008000818 */
[----:B------:R-:W0:Y:S01]  /*9370*/  MUFU.TANH R189, R189 ;  /* 0x000000bd00bd7308 */ /* 0x000e220000002400 */
[----:B------:R-:W-:Y:S01]  /*9380*/  UIADD3 UR10, UR6, 0x280, URZ ;  /* 0x00000280060a7890 */ /* 0x000fe2000fffe03f */
[----:B------:R-:W-:Y:S01]  /*9390*/  UMOV UR11, 0x40000040 ;  /* 0x40000040000b7882 */ /* 0x000fe20000000000 */
[----:B------:R-:W-:-:S05]  /*93a0*/  UIADD3 UR6, UR6, 0x300, URZ ;  /* 0x0000030006067890 */ /* 0x000fca000fffe03f */
[----:B------:R-:W1:Y:S08]  /*93b0*/  MUFU.TANH R191, R191 ;  /* 0x000000bf00bf7308 */ /* 0x000e700000002400 */
[----:B------:R-:W-:Y:S01]  /*93c0*/  MUFU.TANH R125, R125 ;  /* 0x0000007d007d7308 */ /* 0x000fe20000002400 */
[----:B0-----:R-:W-:-:S07]  /*93d0*/  FMNMX.FTZ R6, R189, R6, !PT ;  /* 0x00000006bd067209 */ /* 0x001fce0007810000 */
[----:B------:R-:W-:Y:S01]  /*93e0*/  MUFU.TANH R151, R151 ;  /* 0x0000009700977308 */ /* 0x000fe20000002400 */
[----:B-1----:R-:W-:-:S05]  /*93f0*/  FMNMX.FTZ R6, R191, R6, !PT ;  /* 0x00000006bf067209 */ /* 0x002fca0007810000 */
[----:B------:R-:W0:Y:S02]  /*9400*/  SHFL.BFLY PT, R7, R6, 0x2, 0x1f ;  /* 0x0c401f0006077f89 */ /* 0x000e2400000e0000 */
[----:B------:R-:W-:Y:S01]  /*9410*/  MUFU.TANH R124, R124 ;  /* 0x0000007c007c7308 */ /* 0x000fe20000002400 */
[----:B0-----:R-:W-:Y:S02]  /*9420*/  FMNMX.FTZ R7, R6, R7, !PT ;  /* 0x0000000706077209 */ /* 0x001fe40007810000 */
[----:B------:R-:W0:Y:S03]  /*9430*/  LDC R6, c[0x0][0x988] ;  /* 0x00026200ff067b82 */ /* 0x000e260000000800 */
[----:B------:R-:W1:Y:S02]  /*9440*/  SHFL.BFLY PT, R8, R7, 0x1, 0x1f ;  /* 0x0c201f0007087f89 */ /* 0x000e6400000e0000 */
[----:B-1----:R-:W-:-:S05]  /*9450*/  FMNMX.FTZ R8, R7, R8, !PT ;  /* 0x0000000807087209 */ /* 0x002fca0007810000 */
[C---:B0-----:R-:W-:Y:S01]  /*9460*/  FMUL.FTZ R134, R8.reuse, R6 ;  /* 0x0000000608867220 */ /* 0x041fe20000410000 */
[----:B------:R-:W-:-:S03]  /*9470*/  FADD.FTZ R7, -R8, R13 ;  /* 0x0000000d08077221 */ /* 0x000fc60000010100 */
[--C-:B------:R-:W-:Y:S01]  /*9480*/  FFMA.FTZ R200, R0, R6, -R134.reuse ;  /* 0x0000000600c87223 */ /* 0x100fe20000010886 */
[----:B------:R-:W-:Y:S01]  /*9490*/  FMNMX.FTZ R0, R15, R10, !PT ;  /* 0x0000000a0f007209 */ /* 0x000fe20007810000 */
[-CC-:B------:R-:W-:Y:S01]  /*94a0*/  FFMA.FTZ R13, R9, R6.reuse, -R134.reuse ;  /* 0x00000006090d7223 */ /* 0x180fe20000010886 */
[-CC-:B------:R-:W-:Y:S01]  /*94b0*/  FFMA.FTZ R202, R169, R6.reuse, -R134.reuse ;  /* 0x00000006a9ca7223 */ /* 0x180fe20000010886 */
[--C-:B------:R-:W-:Y:S01]  /*94c0*/  FFMA.FTZ R132, R173, R6, -R134.reuse ;  /* 0x00000006ad847223 */ /* 0x100fe20000010886 */
[----:B------:R-:W-:Y:S01]  /*94d0*/  FMNMX.FTZ R0, R21, R0, !PT ;  /* 0x0000000015007209 */ /* 0x000fe20007810000 */
[-CC-:B------:R-:W-:Y:S01]  /*94e0*/  FFMA.FTZ R196, R197, R6.reuse, -R134.reuse ;  /* 0x00000006c5c47223 */ /* 0x180fe20000010886 */
[-CC-:B------:R-:W-:Y:S01]  /*94f0*/  FFMA.FTZ R192, R221, R6.reuse, -R134.reuse ;  /* 0x00000006ddc07223 */ /* 0x180fe20000010886 */
[----:B------:R-:W-:Y:S01]  /*9500*/  FMUL.FTZ R7, R7, R6 ;  /* 0x0000000607077220 */ /* 0x000fe20000410000 */
[----:B------:R-:W-:Y:S01]  /*9510*/  FMNMX.FTZ R0, R171, R0, !PT ;  /* 0x00000000ab007209 */ /* 0x000fe20007810000 */
[-CC-:B------:R-:W-:Y:S01]  /*9520*/  FFMA.FTZ R197, R199, R6.reuse, -R134.reuse ;  /* 0x00000006c7c57223 */ /* 0x180fe20000010886 */
[-CC-:B------:R-:W-:Y:S01]  /*9530*/  FFMA.FTZ R198, R201, R6.reuse, -R134.reuse ;  /* 0x00000006c9c67223 */ /* 0x180fe20000010886 */
        /* <DEDUP_REMOVED lines=11> */
[----:B------:R-:W-:Y:S01]  /*95f0*/  FFMA.FTZ R121, R121, R6, -R134 ;  /* 0x0000000679797223 */ /* 0x000fe20000010886 */
[----:B------:R-:W-:Y:S01]  /*9600*/  MUFU.EX2 R7, R7 ;  /* 0x0000000700077308 */ /* 0x000fe20000000800 */
[----:B------:R-:W-:-:S04]  /*9610*/  FMNMX.FTZ R0, R165, R0, !PT ;  /* 0x00000000a5007209 */ /* 0x000fc80007810000 */
[----:B------:R-:W-:-:S03]  /*9620*/  FMNMX.FTZ R0, R167, R0, !PT ;  /* 0x00000000a7007209 */ /* 0x000fc60007810000 */
[----:B------:R-:W0:Y:S01]  /*9630*/  MUFU.EX2 R200, R200 ;  /* 0x000000c800c87308 */ /* 0x000e220000000800 */
[----:B------:R-:W-:-:S04]  /*9640*/  FMNMX.FTZ R0, R153, R0, !PT ;  /* 0x0000000099007209 */ /* 0x000fc80007810000 */
[----:B------:R-:W-:-:S03]  /*9650*/  FMNMX.FTZ R0, R155, R0, !PT ;  /* 0x000000009b007209 */ /* 0x000fc60007810000 */
[----:B------:R-:W1:Y:S01]  /*9660*/  MUFU.EX2 R13, R13 ;  /* 0x0000000d000d7308 */ /* 0x000e620000000800 */
[----:B------:R-:W-:-:S04]  /*9670*/  FMNMX.FTZ R0, R157, R0, !PT ;  /* 0x000000009d007209 */ /* 0x000fc80007810000 */
[----:B------:R-:W-:-:S03]  /*9680*/  FMNMX.FTZ R0, R159, R0, !PT ;  /* 0x000000009f007209 */ /* 0x000fc60007810000 */
[----:B------:R-:W2:Y:S01]  /*9690*/  MUFU.EX2 R202, R202 ;  /* 0x000000ca00ca7308 */ /* 0x000ea20000000800 */
[----:B------:R-:W-:Y:S01]  /*96a0*/  FMNMX.FTZ R0, R145, R0, !PT ;  /* 0x0000000091007209 */ /* 0x000fe20007810000 */
[----:B0-----:R-:W-:-:S03]  /*96b0*/  FFMA.FTZ R148, R7, R4, R200 ;  /* 0x0000000407947223 */ /* 0x001fc600000100c8 */
[----:B------:R-:W-:-:S03]  /*96c0*/  FMNMX.FTZ R0, R147, R0, !PT ;  /* 0x0000000093007209 */ /* 0x000fc60007810000 */
[----:B------:R-:W0:Y:S01]  /*96d0*/  MUFU.EX2 R132, R132 ;  /* 0x0000008400847308 */ /* 0x000e220000000800 */
[----:B------:R-:W-:Y:S02]  /*96e0*/  FMNMX.FTZ R0, R149, R0, !PT ;  /* 0x0000000095007209 */ /* 0x000fe40007810000 */
[----:B-1----:R-:W-:Y:S02]  /*96f0*/  F2FP.F16.F32.PACK_AB R200, R13, R200 ;  /* 0x000000c80dc8723e */ /* 0x002fe400000000ff */
[----:B------:R-:W-:-:S03]  /*9700*/  FMNMX.FTZ R0, R125, R0, !PT ;  /* 0x000000007d007209 */ /* 0x000fc60007810000 */
[----:B------:R-:W1:Y:S01]  /*9710*/  MUFU.EX2 R196, R196 ;  /* 0x000000c400c47308 */ /* 0x000e620000000800 */
[----:B------:R-:W-:-:S04]  /*9720*/  FMNMX.FTZ R0, R151, R0, !PT ;  /* 0x0000000097007209 */ /* 0x000fc80007810000 */
        /* <DEDUP_REMOVED lines=17> */
[----:B------:R-:W-:Y:S02]  /*9840*/  WARPGROUP.DEPBAR.LE gsb0, 0x0 ;  /* 0x00008000000079c5 */ /* 0x000fe40000010000 */
[----:B------:R-:W-:Y:S01]  /*9850*/  WARPGROUP.ARRIVE ;  /* 0x00000000000079c5 */ /* 0x000fe20000000000 */
[----:B------:R-:W3:Y:S01]  /*9860*/  SHFL.BFLY PT, R9, R0, 0x2, 0x1f ;  /* 0x0c401f0000097f89 */ /* 0x000ee200000e0000 */
[-CC-:B------:R-:W-:Y:S01]  /*9870*/  FFMA.FTZ R185, R203, R6.reuse, -R134.reuse ;  /* 0x00000006cbb97223 */ /* 0x180fe20000010886 */
[-CC-:B------:R-:W-:Y:S01]  /*9880*/  FFMA.FTZ R187, R195, R6.reuse, -R134.reuse ;  /* 0x00000006c3bb7223 */ /* 0x180fe20000010886 */
[-CC-:B------:R-:W-:Y:S01]  /*9890*/  FFMA.FTZ R184, R233, R6.reuse, -R134.reuse ;  /* 0x00000006e9b87223 */ /* 0x180fe20000010886 */
[----:B------:R-:W-:Y:S01]  /*98a0*/  FFMA.FTZ R186, R235, R6, -R134 ;  /* 0x00000006ebba7223 */ /* 0x000fe20000010886 */
[----:B------:R-:W-:Y:S01]  /*98b0*/  HGMMA.64x192x16.F32 R24, R180, gdesc[UR8].tnspB, R24, gsb0 ;  /* 0x42e00008b4187df0 */ /* 0x000fe20008000818 */
[----:B------:R-:W-:Y:S08]  /*98c0*/  MUFU.EX2 R221, R221 ;  /* 0x000000dd00dd7308 */ /* 0x000ff00000000800 */
[----:B------:R-:W-:Y:S08]  /*98d0*/  MUFU.EX2 R185, R185 ;  /* 0x000000b900b97308 */ /* 0x000ff00000000800 */
[----:B------:R-:W-:Y:S01]  /*98e0*/  MUFU.EX2 R187, R187 ;  /* 0x000000bb00bb7308 */ /* 0x000fe20000000800 */
[----:B---3--:R-:W-:-:S05]  /*98f0*/  FMNMX.FTZ R136, R0, R9, !PT ;  /* 0x0000000900887209 */ /* 0x008fca0007810000 */
[----:B------:R-:W3:Y:S02]  /*9900*/  SHFL.BFLY PT, R9, R136, 0x1, 0x1f ;  /* 0x0c201f0088097f89 */ /* 0x000ee400000e0000 */
[----:B------:R-:W-:Y:S08]  /*9910*/  MUFU.EX2 R190, R190 ;  /* 0x000000be00be7308 */ /* 0x000ff00000000800 */
[----:B------:R-:W-:Y:S08]  /*9920*/  MUFU.EX2 R173, R173 ;  /* 0x000000ad00ad7308 */ /* 0x000ff00000000800 */
[----:B------:R-:W-:Y:S01]  /*9930*/  MUFU.EX2 R184, R184 ;  /* 0x000000b800b87308 */ /* 0x000fe20000000800 */
[----:B---3--:R-:W-:-:S07]  /*9940*/  FMNMX.FTZ R9, R136, R9, !PT ;  /* 0x0000000988097209 */ /* 0x008fce0007810000 */
[----:B------:R-:W-:Y:S08]  /*9950*/  MUFU.EX2 R137, R137 ;  /* 0x0000008900897308 */ /* 0x000ff00000000800 */
[----:B------:R-:W-:Y:S08]  /*9960*/  MUFU.EX2 R186, R186 ;  /* 0x000000ba00ba7308 */ /* 0x000ff00000000800 */
[----:B------:R-:W-:Y:S08]  /*9970*/  MUFU.EX2 R141, R141 ;  /* 0x0000008d008d7308 */ /* 0x000ff00000000800 */
[----:B------:R-:W-:Y:S01]  /*9980*/  MUFU.EX2 R121, R121 ;  /* 0x0000007900797308 */ /* 0x000fe20000000800 */
[----:B------:R-:W-:-:S02]  /*9990*/  WARPGROUP.DEPBAR.LE gsb0, 0x0 ;  /* 0x00008000000079c5 */ /* 0x000fc40000010000 */
[----:B------:R-:W-:Y:S01]  /*99a0*/  WARPGROUP.ARRIVE ;  /* 0x00000000000079c5 */ /* 0x000fe20000000000 */
[-CC-:B------:R-:W-:Y:S01]  /*99b0*/  FFMA.FTZ R181, R129, R6.reuse, -R134.reuse ;  /* 0x0000000681b57223 */ /* 0x180fe20000010886 */
[-CC-:B------:R-:W-:Y:S01]  /*99c0*/  FFMA.FTZ R182, R20, R6.reuse, -R134.reuse ;  /* 0x0000000614b67223 */ /* 0x180fe20000010886 */
[-CC-:B------:R-:W-:Y:S01]  /*99d0*/  FFMA.FTZ R129, R133, R6.reuse, -R134.reuse ;  /* 0x0000000685817223 */ /* 0x180fe20000010886 */
[-CC-:B------:R-:W-:Y:S01]  /*99e0*/  FFMA.FTZ R20, R120, R6.reuse, -R134.reuse ;  /* 0x0000000678147223 */ /* 0x180fe20000010886 */
[-CC-:B------:R-:W-:Y:S01]  /*99f0*/  FFMA.FTZ R180, R237, R6.reuse, -R134.reuse ;  /* 0x00000006edb47223 */ /* 0x180fe20000010886 */
[----:B------:R-:W-:Y:S01]  /*9a00*/  HGMMA.64x192x16.F32 R24, R176, gdesc[UR4].tnspB, R24, gsb0 ;  /* 0x42e00004b0187df0 */ /* 0x000fe20008000818 */
[-CC-:B------:R-:W-:Y:S01]  /*9a10*/  FFMA.FTZ R120, R189, R6.reuse, -R134.reuse ;  /* 0x00000006bd787223 */ /* 0x180fe20000010886 */
[-C--:B------:R-:W-:Y:S01]  /*9a20*/  FFMA.FTZ R133, R191, R6.reuse, -R134 ;  /* 0x00000006bf857223 */ /* 0x080fe20000010886 */
[CC--:B------:R-:W-:Y:S01]  /*9a30*/  FMUL.FTZ R134, R9.reuse, R6.reuse ;  /* 0x0000000609867220 */ /* 0x0c0fe20000410000 */
[----:B------:R-:W-:Y:S01]  /*9a40*/  FADD.FTZ R183, -R9, R10 ;  /* 0x0000000a09b77221 */ /* 0x000fe20000010100 */
[----:B------:R-:W-:Y:S01]  /*9a50*/  MUFU.EX2 R180, R180 ;  /* 0x000000b400b47308 */ /* 0x000fe20000000800 */
[----:B------:R-:W-:Y:S01]  /*9a60*/  R2UR UR6, R16 ;  /* 0x00000000100672ca */ /* 0x000fe200000e0000 */
[-CC-:B------:R-:W-:Y:S01]  /*9a70*/  FFMA.FTZ R201, R15, R6.reuse, -R134.reuse ;  /* 0x000000060fc97223 */ /* 0x180fe20000010886 */
[-C--:B------:R-:W-:Y:S01]  /*9a80*/  FMUL.FTZ R183, R183, R6.reuse ;  /* 0x00000006b7b77220 */ /* 0x080fe20000410000 */
[-CC-:B------:R-:W-:Y:S01]  /*9a90*/  FFMA.FTZ R10, R21, R6.reuse, -R134.reuse ;  /* 0x00000006150a7223 */ /* 0x180fe20000010886 */
[-CC-:B------:R-:W-:Y:S01]  /*9aa0*/  FFMA.FTZ R203, R171, R6.reuse, -R134.reuse ;  /* 0x00000006abcb7223 */ /* 0x180fe20000010886 */
[-CC-:B------:R-:W-:Y:S01]  /*9ab0*/  FFMA.FTZ R136, R175, R6.reuse, -R134.reuse ;  /* 0x00000006af887223 */ /* 0x180fe20000010886 */
[-CC-:B------:R-:W-:Y:S01]  /*9ac0*/  FFMA.FTZ R15, R161, R6.reuse, -R134.reuse ;  /* 0x00000006a10f7223 */ /* 0x180fe20000010886 */
[----:B------:R-:W-:Y:S01]  /*9ad0*/  MUFU.EX2 R0, R183 ;  /* 0x000000b700007308 */ /* 0x000fe20000000800 */
[-CC-:B------:R-:W-:Y:S01]  /*9ae0*/  FFMA.FTZ R138, R163, R6.reuse, -R134.reuse ;  /* 0x00000006a38a7223 */ /* 0x180fe20000010886 */
[-C--:B------:R-:W-:Y:S01]  /*9af0*/  FFMA.FTZ R189, R145, R6.reuse, -R134 ;  /* 0x0000000691bd7223 */ /* 0x080fe20000010886 */
[----:B------:R-:W-:Y:S01]  /*9b00*/  FADD.FTZ R145, R13, R148 ;  /* 0x000000940d917221 */ /* 0x000fe20000010000 */
[-CC-:B------:R-:W-:Y:S01]  /*9b10*/  FFMA.FTZ R199, R165, R6.reuse, -R134.reuse ;  /* 0x00000006a5c77223 */ /* 0x180fe20000010886 */
[-CC-:B------:R-:W-:Y:S01]  /*9b20*/  FFMA.FTZ R140, R167, R6.reuse, -R134.reuse ;  /* 0x00000006a78c7223 */ /* 0x180fe20000010886 */
[-CC-:B------:R-:W-:Y:S01]  /*9b30*/  FFMA.FTZ R193, R153, R6.reuse, -R134.reuse ;  /* 0x0000000699c17223 */ /* 0x180fe20000010886 */
[----:B--2---:R-:W-:Y:S01]  /*9b40*/  FADD.FTZ R145, R202, R145 ;  /* 0x00000091ca917221 */ /* 0x004fe20000010000 */
[----:B------:R-:W2:Y:S01]  /*9b50*/  MUFU.EX2 R201, R201 ;  /* 0x000000c900c97308 */ /* 0x000ea20000000800 */
[-CC-:B------:R-:W-:Y:S01]  /*9b60*/  FFMA.FTZ R125, R125, R6.reuse, -R134.reuse ;  /* 0x000000067d7d7223 */ /* 0x180fe20000010886 */
[-CC-:B------:R-:W-:Y:S01]  /*9b70*/  FFMA.FTZ R142, R155, R6.reuse, -R134.reuse ;  /* 0x000000069b8e7223 */ /* 0x180fe20000010886 */
[----:B0-----:R-:W-:Y:S01]  /*9b80*/  FADD.FTZ R145, R132, R145 ;  /* 0x0000009184917221 */ /* 0x001fe20000010000 */
[-CC-:B------:R-:W-:Y:S01]  /*9b90*/  FFMA.FTZ R195, R157, R6.reuse, -R134.reuse ;  /* 0x000000069dc37223 */ /* 0x180fe20000010886 */
[-CC-:B------:R-:W-:Y:S01]  /*9ba0*/  FFMA.FTZ R144, R159, R6.reuse, -R134.reuse ;  /* 0x000000069f907223 */ /* 0x180fe20000010886 */
[-CC-:B------:R-:W-:Y:S01]  /*9bb0*/  FFMA.FTZ R146, R147, R6.reuse, -R134.reuse ;  /* 0x0000000693927223 */ /* 0x180fe20000010886 */
[----:B-1----:R-:W-:Y:S01]  /*9bc0*/  FADD.FTZ R148, R196, R145 ;  /* 0x00000091c4947221 */ /* 0x002fe20000010000 */
[----:B------:R-:W0:Y:S01]  /*9bd0*/  MUFU.EX2 R10, R10 ;  /* 0x0000000a000a7308 */ /* 0x000e220000000800 */
        /* <DEDUP_REMOVED lines=8> */
[----:B--2---:R-:W-:Y:S01]  /*9c60*/  FFMA.FTZ R21, R0, R3, R201 ;  /* 0x0000000300157223 */ /* 0x004fe200000100c9 */
[-CC-:B------:R-:W-:Y:S01]  /*9c70*/  FFMA.FTZ R126, R126, R6.reuse, -R134.reuse ;  /* 0x000000067e7e7223 */ /* 0x180fe20000010886 */
[----:B------:R-:W-:Y:S01]  /*9c80*/  FFMA.FTZ R127, R127, R6, -R134 ;  /* 0x000000067f7f7223 */ /* 0x000fe20000010886 */
[----:B------:R-:W-:-:S02]  /*9c90*/  F2FP.F16.F32.PACK_AB R202, R132, R202 ;  /* 0x000000ca84ca723e */ /* 0x000fc400000000ff */
[----:B------:R-:W-:Y:S02]  /*9ca0*/  F2FP.F16.F32.PACK_AB R196, R197, R196 ;  /* 0x000000c4c5c4723e */ /* 0x000fe400000000ff */
[----:B------:R-:W-:Y:S01]  /*9cb0*/  MUFU.EX2 R136, R136 ;  /* 0x0000008800887308 */ /* 0x000fe20000000800 */
[----:B0-----:R-:W-:-:S07]  /*9cc0*/  F2FP.F16.F32.PACK_AB R201, R10, R201 ;  /* 0x000000c90ac9723e */ /* 0x001fce00000000ff */
        /* <DEDUP_REMOVED lines=17> */
[----:B------:R-:W0:Y:S08]  /*9de0*/  MUFU.EX2 R135, R135 ;  /* 0x0000008700877308 */ /* 0x000e300000000800 */
[----:B------:R-:W-:Y:S08]  /*9df0*/  MUFU.EX2 R129, R129 ;  /* 0x0000008100817308 */ /* 0x000ff00000000800 */
[----:B------:R-:W1:Y:S01]  /*9e00*/  MUFU.EX2 R20, R20 ;  /* 0x0000001400147308 */ /* 0x000e620000000800 */
[----:B------:R-:W-:-:S02]  /*9e10*/  WARPGROUP.DEPBAR.LE gsb0, 0x0 ;  /* 0x00008000000079c5 */ /* 0x000fc40000010000 */
[----:B------:R2:W-:Y:S01]  /*9e20*/  @!P1 SYNCS.ARRIVE.TRANS64.RED.A1T0 RZ, [R12+URZ], RZ ;  /* 0x000000ff0cff99a7 */ /* 0x0005e2000810043f */
[----:B0-----:R-:W-:-:S04]  /*9e30*/  F2FP.F16.F32.PACK_AB R183, R135, R130 ;  /* 0x0000008287b7723e */ /* 0x001fc800000000ff */
[----:B------:R-:W-:Y:S01]  /*9e40*/  MUFU.EX2 R123, R123 ;  /* 0x0000007b007b7308 */ /* 0x000fe20000000800 */
[----:B--2---:R-:W-:Y:S01]  /*9e50*/  @!P1 PRMT R12, RZ, 0x654, R14 ;  /* 0x00000654ff0c9816 */ /* 0x004fe2000000000e */
[----:B------:R-:W-:-:S03]  /*9e60*/  FADD.FTZ R14, R10, R21 ;  /* 0x000000150a0e7221 */ /* 0x000fc60000010000 */
[----:B------:R0:W-:Y:S01]  /*9e70*/  @!P1 SYNCS.ARRIVE.TRANS64.RED.A1T0 RZ, [R12+URZ], RZ ;  /* 0x000000ff0cff99a7 */ /* 0x0001e2000810043f */
[----:B------:R-:W-:Y:S01]  /*9e80*/  FADD.FTZ R21, R203, R14 ;  /* 0x0000000ecb157221 */ /* 0x000fe20000010000 */
[-CC-:B------:R-:W-:Y:S01]  /*9e90*/  FFMA.FTZ R14, R124, R6.reuse, -R134.reuse ;  /* 0x000000067c0e7223 */ /* 0x180fe20000010886 */
[----:B------:R-:W-:Y:S01]  /*9ea0*/  MUFU.EX2 R126, R126 ;  /* 0x0000007e007e7308 */ /* 0x000fe20000000800 */
[C---:B------:R-:W-:Y:S01]  /*9eb0*/  F2FP.F16.F32.PACK_AB R203, R136.reuse, R203 ;  /* 0x000000cb88cb723e */ /* 0x040fe200000000ff */
[----:B------:R-:W-:Y:S01]  /*9ec0*/  FADD.FTZ R124, R136, R21 ;  /* 0x00000015887c7221 */ /* 0x000fe20000010000 */
[--C-:B------:R-:W-:Y:S01]  /*9ed0*/  FFMA.FTZ R21, R143, R6, -R134.reuse ;  /* 0x000000068f157223 */ /* 0x100fe20000010886 */
[----:B-1----:R-:W-:Y:S01]  /*9ee0*/  F2FP.F16.F32.PACK_AB R176, R121, R20 ;  /* 0x0000001479b0723e */ /* 0x002fe200000000ff */
[----:B0-----:R-:W-:Y:S01]  /*9ef0*/  FFMA.FTZ R12, R139, R6, -R134 ;  /* 0x000000068b0c7223 */ /* 0x001fe20000010886 */
[----:B------:R-:W-:Y:S01]  /*9f00*/  FADD.FTZ R139, R197, R148 ;  /* 0x00000094c58b7221 */ /* 0x000fe20000010000 */
[----:B------:R-:W-:Y:S01]  /*9f10*/  FADD.FTZ R125, R15, R124 ;  /* 0x0000007c0f7d7221 */ /* 0x000fe20000010000 */
[----:B------:R-:W-:Y:S01]  /*9f20*/  F2FP.F16.F32.PACK_AB R197, R138, R15 ;  /* 0x0000000f8ac5723e */ /* 0x000fe200000000ff */
[----:B------:R-:W-:Y:S01]  /*9f30*/  MUFU.EX2 R14, R14 ;  /* 0x0000000e000e7308 */ /* 0x000fe20000000800 */
[----:B------:R-:W-:Y:S01]  /*9f40*/  FADD.FTZ R148, R198, R139 ;  /* 0x0000008bc6947221 */ /* 0x000fe20000010000 */
[----:B------:R-:W-:Y:S01]  /*9f50*/  FADD.FTZ R124, R138, R125 ;  /* 0x0000007d8a7c7221 */ /* 0x000fe20000010000 */
[----:B------:R-:W-:-:S02]  /*9f60*/  F2FP.F16.F32.PACK_AB R198, R185, R198 ;  /* 0x000000c6b9c6723e */ /* 0x000fc400000000ff */
[----:B------:R-:W-:Y:S01]  /*9f70*/  FADD.FTZ R139, R185, R148 ;  /* 0x00000094b98b7221 */ /* 0x000fe20000010000 */
[----:B------:R-:W-:Y:S01]  /*9f80*/  FADD.FTZ R125, R199, R124 ;  /* 0x0000007cc77d7221 */ /* 0x000fe20000010000 */
[----:B------:R-:W-:Y:S01]  /*9f90*/  FFMA.FTZ R124, R122, R6, -R134 ;  /* 0x000000067a7c7223 */ /* 0x000fe20000010886 */
[----:B------:R-:W0:Y:S01]  /*9fa0*/  MUFU.EX2 R12, R12 ;  /* 0x0000000c000c7308 */ /* 0x000e220000000800 */
[----:B------:R-:W-:Y:S01]  /*9fb0*/  FADD.FTZ R148, R192, R139 ;  /* 0x0000008bc0947221 */ /* 0x000fe20000010000 */
[C---:B------:R-:W-:Y:S01]  /*9fc0*/  FADD.FTZ R122, R140.reuse, R125 ;  /* 0x0000007d8c7a7221 */ /* 0x040fe20000010000 */
[----:B------:R-:W-:Y:S02]  /*9fd0*/  F2FP.F16.F32.PACK_AB R199, R140, R199 ;  /* 0x000000c78cc7723e */ /* 0x000fe400000000ff */
[----:B------:R-:W-:Y:S01]  /*9fe0*/  FADD.FTZ R139, R169, R148 ;  /* 0x00000094a98b7221 */ /* 0x000fe20000010000 */
[----:B------:R-:W-:Y:S01]  /*9ff0*/  FADD.FTZ R125, R193, R122 ;  /* 0x0000007ac17d7221 */ /* 0x000fe20000010000 */
[----:B------:R-:W-:Y:S01]  /*a000*/  F2FP.F16.F32.PACK_AB R192, R169, R192 ;  /* 0x000000c0a9c0723e */ /* 0x000fe200000000ff */
[----:B------:R1:W-:Y:S01]  /*a010*/  MUFU.EX2 R122, R128 ;  /* 0x00000080007a7308 */ /* 0x0003e20000000800 */
[----:B------:R-:W-:Y:S01]  /*a020*/  FADD.FTZ R148, R194, R139 ;  /* 0x0000008bc2947221 */ /* 0x000fe20000010000 */
[----:B------:R-:W-:Y:S01]  /*a030*/  FADD.FTZ R134, R142, R125 ;  /* 0x0000007d8e867221 */ /* 0x000fe20000010000 */
[----:B------:R-:W-:-:S02]  /*a040*/  F2FP.F16.F32.PACK_AB R194, R187, R194 ;  /* 0x000000c2bbc2723e */ /* 0x000fc400000000ff */
[----:B------:R-:W-:Y:S01]  /*a050*/  FADD.FTZ R125, R187, R148 ;  /* 0x00000094bb7d7221 */ /* 0x000fe20000010000 */
[----:B------:R-:W-:Y:S01]  /*a060*/  FADD.FTZ R13, R195, R134 ;  /* 0x00000086c30d7221 */ /* 0x000fe20000010000 */
[----:B------:R-:W-:Y:S01]  /*a070*/  F2FP.F16.F32.PACK_AB R193, R142, R193 ;  /* 0x000000c18ec1723e */ /* 0x000fe200000000ff */
[----:B------:R-:W2:Y:S01]  /*a080*/  MUFU.EX2 R21, R21 ;  /* 0x0000001500157308 */ /* 0x000ea20000000800 */
[----:B------:R-:W-:Y:S01]  /*a090*/  FADD.FTZ R134, R188, R125 ;  /* 0x0000007dbc867221 */ /* 0x000fe20000010000 */
[----:B------:R-:W-:Y:S01]  /*a0a0*/  FADD.FTZ R132, R144, R13 ;  /* 0x0000000d90847221 */ /* 0x000fe20000010000 */
[----:B0-----:R-:W-:Y:S02]  /*a0b0*/  F2FP.F16.F32.PACK_AB R185, R12, R3 ;  /* 0x000000030cb9723e */ /* 0x001fe400000000ff */
[----:B------:R-:W-:Y:S01]  /*a0c0*/  FADD.FTZ R125, R221, R134 ;  /* 0x00000086dd7d7221 */ /* 0x000fe20000010000 */
[----:B------:R-:W-:Y:S01]  /*a0d0*/  FADD.FTZ R13, R189, R132 ;  /* 0x00000084bd0d7221 */ /* 0x000fe20000010000 */
[----:B------:R-:W-:Y:S01]  /*a0e0*/  F2FP.F16.F32.PACK_AB R195, R144, R195 ;  /* 0x000000c390c3723e */ /* 0x000fe200000000ff */
[----:B------:R-:W0:Y:S01]  /*a0f0*/  MUFU.EX2 R124, R124 ;  /* 0x0000007c007c7308 */ /* 0x000e220000000800 */
[----:B-1----:R-:W-:Y:S01]  /*a100*/  FADD.FTZ R128, R190, R125 ;  /* 0x0000007dbe807221 */ /* 0x002fe20000010000 */
[----:B------:R-:W-:Y:S01]  /*a110*/  FADD.FTZ R10, R146, R13 ;  /* 0x0000000d920a7221 */ /* 0x000fe20000010000 */
[----:B------:R-:W-:-:S02]  /*a120*/  F2FP.F16.F32.PACK_AB R188, R221, R188 ;  /* 0x000000bcddbc723e */ /* 0x000fc400000000ff */
[----:B------:R-:W-:Y:S01]  /*a130*/  FADD.FTZ R15, R173, R128 ;  /* 0x00000080ad0f7221 */ /* 0x000fe20000010000 */
[----:B------:R-:W-:Y:S01]  /*a140*/  FADD.FTZ R13, R191, R10 ;  /* 0x0000000abf0d7221 */ /* 0x000fe20000010000 */
[----:B------:R-:W-:Y:S01]  /*a150*/  F2FP.F16.F32.PACK_AB R191, R4, R191 ;  /* 0x000000bf04bf723e */ /* 0x000fe200000000ff */
[----:B------:R-:W-:Y:S01]  /*a160*/  MUFU.EX2 R120, R120 ;  /* 0x0000007800787308 */ /* 0x000fe20000000800 */
[----:B------:R-:W-:Y:S01]  /*a170*/  FADD.FTZ R128, R184, R15 ;  /* 0x0000000fb8807221 */ /* 0x000fe20000010000 */
[----:B------:R-:W-:Y:S01]  /*a180*/  FADD.FTZ R10, R4, R13 ;  /* 0x0000000d040a7221 */ /* 0x000fe20000010000 */
[----:B--2---:R-:W-:Y:S02]  /*a190*/  F2FP.F16.F32.PACK_AB R187, R21, R14 ;  /* 0x0000000e15bb723e */ /* 0x004fe400000000ff */
        /* <DEDUP_REMOVED lines=9> */
[----:B------:R-:W-:Y:S01]  /*a230*/  F2FP.F16.F32.PACK_AB R184, R137, R184 ;  /* 0x000000b889b8723e */ /* 0x000fe200000000ff */
[----:B------:R-:W1:Y:S01]  /*a240*/  MUFU.EX2 R133, R133 ;  /* 0x0000008500857308 */ /* 0x000e620000000800 */
[----:B------:R-:W-:Y:S01]  /*a250*/  FADD.FTZ R128, R180, R15 ;  /* 0x0000000fb4807221 */ /* 0x000fe20000010000 */
[----:B------:R-:W-:Y:S01]  /*a260*/  FADD.FTZ R13, R21, R10 ;  /* 0x0000000a150d7221 */ /* 0x000fe20000010000 */
[C---:B------:R-:W-:Y:S01]  /*a270*/  F2FP.F16.F32.PACK_AB R180, R181.reuse, R180 ;  /* 0x000000b4b5b4723e */ /* 0x040fe200000000ff */
[----:B------:R-:W-:Y:S02]  /*a280*/  IMAD.MOV.U32 R14, RZ, RZ, R17 ;  /* 0x000000ffff0e7224 */ /* 0x000fe400078e0011 */
[----:B------:R-:W-:Y:S01]  /*a290*/  FADD.FTZ R15, R181, R128 ;  /* 0x00000080b50f7221 */ /* 0x000fe20000010000 */
[----:B------:R-:W-:Y:S01]  /*a2a0*/  FADD.FTZ R13, R122, R13 ;  /* 0x0000000d7a0d7221 */ /* 0x000fe20000010000 */
[----:B------:R-:W-:-:S02]  /*a2b0*/  F2FP.F16.F32.PACK_AB R186, R141, R186 ;  /* 0x000000ba8dba723e */ /* 0x000fc400000000ff */
[----:B------:R-:W-:Y:S01]  /*a2c0*/  FADD.FTZ R4, R182, R15 ;  /* 0x0000000fb6047221 */ /* 0x000fe20000010000 */
[C---:B------:R-:W-:Y:S01]  /*a2d0*/  FADD.FTZ R13, R131.reuse, R13 ;  /* 0x0000000d830d7221 */ /* 0x040fe20000010000 */
[----:B------:R-:W-:Y:S02]  /*a2e0*/  F2FP.F16.F32.PACK_AB R181, R131, R122 ;  /* 0x0000007a83b5723e */ /* 0x000fe400000000ff */
[C---:B------:R-:W-:Y:S01]  /*a2f0*/  FADD.FTZ R3, R129.reuse, R4 ;  /* 0x0000000481037221 */ /* 0x040fe20000010000 */
[----:B------:R-:W-:Y:S01]  /*a300*/  FADD.FTZ R13, R130, R13 ;  /* 0x0000000d820d7221 */ /* 0x000fe20000010000 */
[----:B------:R-:W-:Y:S02]  /*a310*/  F2FP.F16.F32.PACK_AB R182, R129, R182 ;  /* 0x000000b681b6723e */ /* 0x000fe400000000ff */
[----:B------:R-:W-:Y:S01]  /*a320*/  FADD.FTZ R4, R20, R3 ;  /* 0x0000000314047221 */ /* 0x000fe20000010000 */
[----:B------:R-:W-:Y:S01]  /*a330*/  FADD.FTZ R13, R135, R13 ;  /* 0x0000000d870d7221 */ /* 0x000fe20000010000 */
[----:B0-----:R-:W-:-:S02]  /*a340*/  F2FP.F16.F32.PACK_AB R177, R123, R124 ;  /* 0x0000007c7bb1723e */ /* 0x001fc400000000ff */
[----:B------:R-:W-:Y:S01]  /*a350*/  FADD.FTZ R3, R121, R4 ;  /* 0x0000000479037221 */ /* 0x000fe20000010000 */
[----:B------:R-:W-:Y:S01]  /*a360*/  FADD.FTZ R13, R124, R13 ;  /* 0x0000000d7c0d7221 */ /* 0x000fe20000010000 */
[----:B-1----:R-:W-:Y:S02]  /*a370*/  F2FP.F16.F32.PACK_AB R178, R133, R120 ;  /* 0x0000007885b2723e */ /* 0x002fe400000000ff */
[----:B------:R-:W-:Y:S01]  /*a380*/  FADD.FTZ R4, R120, R3 ;  /* 0x0000000378047221 */ /* 0x000fe20000010000 */
[----:B------:R-:W-:Y:S01]  /*a390*/  FADD.FTZ R13, R123, R13 ;  /* 0x0000000d7b0d7221 */ /* 0x000fe20000010000 */
[----:B------:R-:W-:Y:S02]  /*a3a0*/  F2FP.F16.F32.PACK_AB R179, R127, R126 ;  /* 0x0000007e7fb3723e */ /* 0x000fe400000000ff */
[----:B------:R-:W-:Y:S01]  /*a3b0*/  FADD.FTZ R4, R133, R4 ;  /* 0x0000000485047221 */ /* 0x000fe20000010000 */
[----:B------:R-:W-:Y:S01]  /*a3c0*/  FADD.FTZ R13, R126, R13 ;  /* 0x0000000d7e0d7221 */ /* 0x000fe20000010000 */
[----:B------:R-:W-:-:S03]  /*a3d0*/  MOV R10, R9 ;  /* 0x00000009000a7202 */ /* 0x000fc60000000f00 */
[----:B------:R-:W-:Y:S01]  /*a3e0*/  FADD.FTZ R3, R127, R13 ;  /* 0x0000000d7f037221 */ /* 0x000fe20000010000 */
[----:B------:R-:W-:Y:S01]  /*a3f0*/  IMAD.MOV.U32 R13, RZ, RZ, R8 ;  /* 0x000000ffff0d7224 */ /* 0x000fe200078e0008 */
[----:B------:R-:W-:Y:S06]  /*a400*/  @P2 BRA `(.L_x_393) ;  /* 0xffffffbc00802947 */ /* 0x000fec000383ffff */
.L_x_384:
        /* <DEDUP_REMOVED lines=99> */
.L_x_394:
[----:B------:R-:W-:Y:S01]  /*aa40*/  IMAD R13, R16, 0x8, R2 ;  /* 0x00000008100d7824 */ /* 0x000fe200078e0202 */
[----:B------:R-:W-:-:S04]  /*aa50*/  SHF.L.U32 R0, R17, 0x1f, RZ ;  /* 0x0000001f11007819 */ /* 0x000fc800000006ff */
[----:B------:R0:W1:Y:S01]  /*aa60*/  SYNCS.PHASECHK.TRANS64.TRYWAIT P2, [R13+URZ+0x36850], R0 ;  /* 0x036850000d0075a7 */ /* 0x000062000804017f */
[----:B------:R-:W-:Y:S05]  /*aa70*/  @!P0 BRA `(.L_x_395) ;  /* 0x0000000000048947 */ /* 0x000fea0003800000 */
[----:B------:R-:W-:Y:S01]  /*aa80*/  BPT.TRAP 0x1 ;  /* 0x000000040000795c */ /* 0x000fe20000300000 */
.L_x_395:
[----:B-1----:R-:W-:Y:S05]  /*aa90*/  @P2 BRA `(.L_x_396) ;  /* 0x0000000000082947 */ /* 0x002fea0003800000 */
[----:B------:R-:W1:Y:S02]  /*aaa0*/  SYNCS.PHASECHK.TRANS64.TRYWAIT P0, [R13+URZ+0x36850], R0 ;  /* 0x036850000d0075a7 */ /* 0x000e64000800017f */
[----:B-1----:R-:W-:Y:S05]  /*aab0*/  @!P0 BRA `(.L_x_397) ;  /* 0x0000009400e88947 */ /* 0x002fea0003800000 */
.L_x_396:
[----:B------:R-:W-:Y:S05]  /*aac0*/  WARPSYNC.ALL ;  /* 0x0000000000007948 */ /* 0x000fea0003800000 */
[----:B------:R-:W-:Y:S01]  /*aad0*/  VIADD R2, R2, 0x400 ;  /* 0x0000040002027836 */ /* 0x000fe20000000000 */
[----:B------:R-:W-:Y:S01]  /*aae0*/  WARPGROUP.ARRIVE ;  /* 0x00000000000079c5 */ /* 0x000fe20000000000 */
[----:B------:R-:W-:Y:S01]  /*aaf0*/  IMAD.MOV.U32 R15, RZ, RZ, 0x40000040 ;  /* 0x40000040ff0f7424 */ /* 0x000fe200078e00ff */
[----:B------:R-:W2:Y:S01]  /*ab00*/  SHFL.BFLY PT, R5, R4, 0x2, 0x1f ;  /* 0x0c401f0004057f89 */ /* 0x000ea200000e0000 */
[----:B------:R-:W-:Y:S01]  /*ab10*/  VIADD R210, R210, 0x1 ;  /* 0x00000001d2d27836 */ /* 0x000fe20000000000 */
[----:B------:R-:W-:-:S02]  /*ab20*/  SHF.R.U32.HI R2, RZ, 0x4, R2 ;  /* 0x00000004ff027819 */ /* 0x000fc40000011602 */
[----:B01----:R-:W0:Y:S02]  /*ab30*/  SHFL.BFLY PT, R0, R3, 0x2, 0x1f ;  /* 0x0c401f0003007f89 */ /* 0x003e2400000e0000 */
[----:B------:R-:W-:-:S04]  /*ab40*/  LOP3.LUT R2, R2, 0x3fff, RZ, 0xc0, !PT ;  /* 0x00003fff02027812 */ /* 0x000fc800078ec0ff */
[----:B------:R-:W-:-:S05]  /*ab50*/  LOP3.LUT R11, R2, 0x3800000, RZ, 0xfc, !PT ;  /* 0x03800000020b7812 */ /* 0x000fca00078efcff */
[----:B------:R-:W-:Y:S02]  /*ab60*/  IMAD R10, R16, 0xa80, R11 ;  /* 0x00000a80100a7824 */ /* 0x000fe400078e020b */
[----:B------:R-:W-:Y:S02]  /*ab70*/  IMAD.MOV.U32 R11, RZ, RZ, 0x40000040 ;  /* 0x40000040ff0b7424 */ /* 0x000fe400078e00ff */
[C---:B------:R-:W-:Y:S01]  /*ab80*/  VIADD R14, R10.reuse, 0x80 ;  /* 0x000000800a0e7836 */ /* 0x040fe20000000000 */
[----:B------:R-:W-:Y:S01]  /*ab90*/  R2UR UR6, R10 ;  /* 0x000000000a0672ca */ /* 0x000fe200000e0000 */
[----:B------:R-:W-:Y:S01]  /*aba0*/  VIADD R16, R16, 0x1 ;  /* 0x0000000110107836 */ /* 0x000fe20000000000 */
[----:B------:R-:W-:Y:S01]  /*abb0*/  R2UR UR7, R11 ;  /* 0x000000000b0772ca */ /* 0x000fe200000e0000 */
[----:B------:R-:W-:Y:S02]  /*abc0*/  IMAD.MOV.U32 R11, RZ, RZ, 0x40000040 ;  /* 0x40000040ff0b7424 */ /* 0x000fe400078e00ff */
[----:B--2---:R-:W-:Y:S01]  /*abd0*/  FADD.FTZ R5, R5, R4 ;  /* 0x0000000405057221 */ /* 0x004fe20000010000 */
[----:B------:R-:W-:Y:S01]  /*abe0*/  ISETP.NE.AND P2, PT, R16, 0x2, PT ;  /* 0x000000021000780c */ /* 0x000fe20003f45270 */
[----:B0-----:R-:W-:-:S03]  /*abf0*/  FADD.FTZ R2, R0, R3 ;  /* 0x0000000300027221 */ /* 0x001fc60000010000 */
[----:B------:R-:W0:Y:S01]  /*ac00*/  SHFL.BFLY PT, R0, R5, 0x1, 0x1f ;  /* 0x0c201f0005007f89 */ /* 0x000e2200000e0000 */
[----:B------:R-:W-:-:S03]  /*ac10*/  SEL R16, R16, RZ, P2 ;  /* 0x000000ff10107207 */ /* 0x000fc60001000000 */
[----:B------:R-:W1:Y:S01]  /*ac20*/  SHFL.BFLY PT, R7, R2, 0x1, 0x1f ;  /* 0x0c201f0002077f89 */ /* 0x000e6200000e0000 */
[----:B------:R-:W-:Y:S01]  /*ac30*/  HGMMA.64x192x16.F32 R24, R200, gdesc[UR4].tnspB, R24, gsb0 ;  /* 0x42e00004c8187df0 */ /* 0x000fe20008000818 */
[----:B------:R-:W-:Y:S01]  /*ac40*/  R2UR UR6, R14 ;  /* 0x000000000e0672ca */ /* 0x000fe200000e0000 */
[----:B------:R-:W-:Y:S01]  /*ac50*/  VIADD R14, R10, 0x100 ;  /* 0x000001000a0e7836 */ /* 0x000fe20000000000 */
[----:B------:R-:W-:Y:S01]  /*ac60*/  R2UR UR7, R15 ;  /* 0x000000000f0772ca */ /* 0x000fe200000e0000 */
[----:B------:R-:W-:Y:S02]  /*ac70*/  IMAD.MOV.U32 R15, RZ, RZ, 0x40000040 ;  /* 0x40000040ff0f7424 */ /* 0x000fe400078e00ff */
[----:B0-----:R-:W-:Y:S01]  /*ac80*/  FADD.FTZ R12, R5, R0 ;  /* 0x00000000050c7221 */ /* 0x001fe20000010000 */
[----:B------:R-:W-:Y:S02]  /*ac90*/  CS2R R4, SRZ ;  /* 0x0000000000047805 */ /* 0x000fe4000001ff00 */
[----:B------:R-:W-:-:S02]  /*aca0*/  SEL R0, RZ, 0x1, P2 ;  /* 0x00000001ff007807 */ /* 0x000fc40001000000 */
[----:B------:R-:W-:Y:S02]  /*acb0*/  FSETP.NE.FTZ.AND P0, PT, R12, RZ, PT ;  /* 0x000000ff0c00720b */ /* 0x000fe40003f15000 */
[----:B------:R-:W-:Y:S01]  /*acc0*/  LOP3.LUT R17, R17, R0, RZ, 0x3c, !PT ;  /* 0x0000000011117212 */ /* 0x000fe200078e3cff */
[----:B------:R-:W-:-:S10]  /*acd0*/  IMAD.MOV.U32 R0, RZ, RZ, -0x800000 ;  /* 0xff800000ff007424 */ /* 0x000fd400078e00ff */
[----:B------:R-:W-:Y:S01]  /*ace0*/  @P0 MUFU.RCP R4, R12 ;  /* 0x0000000c00040308 */ /* 0x000fe20000001000 */
[----:B------:R-:W-:Y:S01]  /*acf0*/  @P0 FMUL.FTZ R3, R6, 0.69314718246459960938 ;  /* 0x3f31721806030820 */ /* 0x000fe20000410000 */
[----:B------:R-:W-:Y:S02]  /*ad00*/  WARPGROUP.DEPBAR.LE gsb0, 0x0 ;  /* 0x00008000000079c5 */ /* 0x000fe40000010000 */
[----:B------:R-:W-:-:S06]  /*ad10*/  WARPGROUP.ARRIVE ;  /* 0x00000000000079c5 */ /* 0x000fcc0000000000 */
[----:B------:R-:W-:Y:S01]  /*ad20*/  HGMMA.64x192x16.F32 R24, R196, gdesc[UR4].tnspB, R24, gsb0 ;  /* 0x42e00004c4187df0 */ /* 0x000fe20008000818 */
[----:B------:R-:W-:Y:S01]  /*ad30*/  R2UR UR6, R14 ;  /* 0x000000000e0672ca */ /* 0x000fe200000e0000 */
[----:B------:R-:W-:Y:S01]  /*ad40*/  VIADD R14, R10, 0x180 ;  /* 0x000001800a0e7836 */ /* 0x000fe20000000000 */
[----:B------:R-:W-:Y:S01]  /*ad50*/  R2UR UR7, R15 ;  /* 0x000000000f0772ca */ /* 0x000fe200000e0000 */
[----:B------:R-:W-:Y:S01]  /*ad60*/  IMAD.MOV.U32 R15, RZ, RZ, 0x40000040 ;  /* 0x40000040ff0f7424 */ /* 0x000fe200078e00ff */
[----:B------:R-:W-:Y:S02]  /*ad70*/  WARPGROUP.DEPBAR.LE gsb0, 0x0 ;  /* 0x00008000000079c5 */ /* 0x000fe40000010000 */
[----:B------:R-:W-:-:S13]  /*ad80*/  WARPGROUP.ARRIVE ;  /* 0x00000000000079c5 */ /* 0x000fda0000000000 */
[----:B------:R-:W-:Y:S01]  /*ad90*/  HGMMA.64x192x16.F32 R24, R192, gdesc[UR4].tnspB, R24, gsb0 ;  /* 0x42e00004c0187df0 */ /* 0x000fe20008000818 */
[----:B------:R-:W-:Y:S02]  /*ada0*/  R2UR UR6, R14 ;  /* 0x000000000e0672ca */ /* 0x000fe400000e0000 */
[----:B------:R-:W-:Y:S01]  /*adb0*/  R2UR UR7, R15 ;  /* 0x000000000f0772ca */ /* 0x000fe200000e0000 */
[----:B------:R-:W-:Y:S01]  /*adc0*/  IMAD.MOV.U32 R15, RZ, RZ, 0x40000040 ;  /* 0x40000040ff0f7424 */ /* 0x000fe200078e00ff */
[----:B------:R-:W-:Y:S01]  /*add0*/  IADD3 R14, R10, 0x200, RZ ;  /* 0x000002000a0e7810 */ /* 0x000fe20007ffe0ff */
[----:B------:R-:W-:Y:S02]  /*ade0*/  WARPGROUP.DEPBAR.LE gsb0, 0x0 ;  /* 0x00008000000079c5 */ /* 0x000fe40000010000 */
[----:B------:R-:W-:-:S12]  /*adf0*/  WARPGROUP.ARRIVE ;  /* 0x00000000000079c5 */ /* 0x000fd80000000000 */
[----:B------:R-:W-:Y:S01]  /*ae00*/  HGMMA.64x192x16.F32 R24, R188, gdesc[UR4].tnspB, R24, gsb0 ;  /* 0x42e00004bc187df0 */ /* 0x000fe20008000818 */
[----:B------:R-:W-:Y:S01]  /*ae10*/  R2UR UR6, R14 ;  /* 0x000000000e0672ca */ /* 0x000fe200000e0000 */
[C---:B------:R-:W-:Y:S01]  /*ae20*/  VIADD R14, R10.reuse, 0x280 ;  /* 0x000002800a0e7836 */ /* 0x040fe20000000000 */
[----:B------:R-:W-:Y:S01]  /*ae30*/  R2UR UR7, R15 ;  /* 0x000000000f0772ca */ /* 0x000fe200000e0000 */
[----:B------:R-:W-:Y:S02]  /*ae40*/  IMAD.MOV.U32 R15, RZ, RZ, 0x40000040 ;  /* 0x40000040ff0f7424 */ /* 0x000fe400078e00ff */
[----:B------:R-:W-:Y:S01]  /*ae50*/  VIADD R10, R10, 0x300 ;  /* 0x000003000a0a7836 */ /* 0x000fe20000000000 */
[----:B------:R-:W-:Y:S02]  /*ae60*/  WARPGROUP.DEPBAR.LE gsb0, 0x0 ;  /* 0x00008000000079c5 */ /* 0x000fe40000010000 */
[----:B------:R-:W-:-:S11]  /*ae70*/  WARPGROUP.ARRIVE ;  /* 0x00000000000079c5 */ /* 0x000fd60000000000 */
[----:B------:R-:W-:Y:S01]  /*ae80*/  HGMMA.64x192x16.F32 R24, R184, gdesc[UR4].tnspB, R24, gsb0 ;  /* 0x42e00004b8187df0 */ /* 0x000fe20008000818 */
[----:B------:R-:W-:Y:S01]  /*ae90*/  R2UR UR6, R14 ;  /* 0x000000000e0672ca */ /* 0x000fe200000e0000 */
[----:B-1----:R-:W-:Y:S01]  /*aea0*/  FADD.FTZ R14, R2, R7 ;  /* 0x00000007020e7221 */ /* 0x002fe20000010000 */
[----:B------:R-:W-:Y:S01]  /*aeb0*/  R2UR UR7, R15 ;  /* 0x000000000f0772ca */ /* 0x000fe200000e0000 */
[----:B------:R-:W0:Y:S01]  /*aec0*/  @P0 MUFU.LG2 R7, R12 ;  /* 0x0000000c00070308 */ /* 0x000e220000000c00 */
[----:B------:R-:W-:Y:S02]  /*aed0*/  IMAD.MOV.U32 R2, RZ, RZ, -0x800000 ;  /* 0xff800000ff027424 */ /* 0x000fe400078e00ff */
[----:B------:R-:W-:-:S13]  /*aee0*/  FSETP.NE.FTZ.AND P3, PT, R14, RZ, PT ;  /* 0x000000ff0e00720b */ /* 0x000fda0003f75000 */
[----:B------:R-:W-:Y:S01]  /*aef0*/  @P3 MUFU.RCP R5, R14 ;  /* 0x0000000e00053308 */ /* 0x000fe20000001000 */
[----:B------:R-:W-:Y:S02]  /*af00*/  WARPGROUP.DEPBAR.LE gsb0, 0x0 ;  /* 0x00008000000079c5 */ /* 0x000fe40000010000 */
[----:B------:R-:W-:-:S06]  /*af10*/  WARPGROUP.ARRIVE ;  /* 0x00000000000079c5 */ /* 0x000fcc0000000000 */
[----:B------:R-:W-:Y:S01]  /*af20*/  HGMMA.64x192x16.F32 R24, R180, gdesc[UR4].tnspB, R24, gsb0 ;  /* 0x42e00004b4187df0 */ /* 0x000fe20008000818 */
[----:B------:R-:W-:Y:S02]  /*af30*/  R2UR UR6, R10 ;  /* 0x000000000a0672ca */ /* 0x000fe400000e0000 */
[----:B------:R-:W-:Y:S01]  /*af40*/  R2UR UR7, R11 ;  /* 0x000000000b0772ca */ /* 0x000fe200000e0000 */
[----:B------:R-:W-:Y:S01]  /*af50*/  @!P1 VIADD R11, R13, 0x36860 ;  /* 0x000368600d0b9836 */ /* 0x000fe20000000000 */
[----:B------:R-:W1:Y:S01]  /*af60*/  @P3 MUFU.LG2 R10, R14 ;  /* 0x0000000e000a3308 */ /* 0x000e620000000c00 */
[----:B------:R-:W-:Y:S01]  /*af70*/  @P3 FMUL.FTZ R13, R6, 0.69314718246459960938 ;  /* 0x3f317218060d3820 */ /* 0x000fe20000410000 */
[----:B0-----:R-:W-:Y:S02]  /*af80*/  @P0 FMUL.FTZ R6, R7, 0.69314718246459960938 ;  /* 0x3f31721807060820 */ /* 0x001fe40000410000 */
[----:B------:R-:W-:Y:S02]  /*af90*/  @!P1 PRMT R11, RZ, 0x654, R11 ;  /* 0x00000654ff0b9816 */ /* 0x000fe4000000000b */
[----:B------:R-:W-:Y:S01]  /*afa0*/  @P0 FFMA.FTZ R0, R3, R8, R6 ;  /* 0x0000000803000223 */ /* 0x000fe20000010006 */
[----:B------:R-:W-:Y:S01]  /*afb0*/  PLOP3.LUT P0, PT, PT, PT, PT, 0x8, 0x0 ;  /* 0x000000000000781c */ /* 0x000fe20003f0e170 */
[----:B-1----:R-:W-:-:S04]  /*afc0*/  @P3 FMUL.FTZ R10, R10, 0.69314718246459960938 ;  /* 0x3f3172180a0a3820 */ /* 0x002fc80000410000 */
[----:B------:R-:W-:Y:S01]  /*afd0*/  @P3 FFMA.FTZ R2, R13, R9, R10 ;  /* 0x000000090d023223 */ /* 0x000fe2000001000a */
[----:B------:R-:W-:Y:S02]  /*afe0*/  WARPGROUP.DEPBAR.LE gsb0, 0x0 ;  /* 0x00008000000079c5 */ /* 0x000fe40000010000 */
[----:B------:R-:W-:-:S06]  /*aff0*/  WARPGROUP.ARRIVE ;  /* 0x00000000000079c5 */ /* 0x000fcc0000000000 */
[----:B------:R-:W-:Y:S03]  /*b000*/  HGMMA.64x192x16.F32 R24, R176, gdesc[UR4].tnspB, R24, gsb0 ;  /* 0x42e00004b0187df0 */ /* 0x000fe60008000818 */
[----:B------:R-:W-:Y:S02]  /*b010*/  WARPGROUP.DEPBAR.LE gsb0, 0x0 ;  /* 0x00008000000079c5 */ /* 0x000fe40000010000 */
[----:B------:R0:W-:Y:S01]  /*b020*/  @!P1 SYNCS.ARRIVE.TRANS64.RED.A1T0 RZ, [R11+URZ], RZ ;  /* 0x000000ff0bff99a7 */ /* 0x0001e2000810043f */
        /* <DEDUP_REMOVED lines=95> */
[----:B0-----:R-:W-:-:S07]  /*b620*/  FMUL.FTZ R119, R119, R5 ;  /* 0x0000000577777220 */ /* 0x001fce0000410000 */
.L_x_376:
[----:B------:R-:W0:Y:S01]  /*b630*/  S2R R5, SR_CgaCtaId ;  /* 0x0000000000057919 */ /* 0x000e220000008800 */
[----:B------:R-:W-:Y:S01]  /*b640*/  MOV R38, 0x400 ;  /* 0x0000040000267802 */ /* 0x000fe20000000f00 */
[----:B------:R-:W-:Y:S01]  /*b650*/  BSSY B0, `(.L_x_398) ;  /* 0x0000257000007945 */ /* 0x000fe20003800000 */
[----:B------:R-:W-:Y:S02]  /*b660*/  BAR.SYNC.DEFER_BLOCKING 0x5, 0x180 ;  /* 0x0146000000007b1d */ /* 0x000fe40000010000 */
[----:B0-----:R-:W-:-:S05]  /*b670*/  LEA R38, R5, R38, 0x18 ;  /* 0x0000002605267211 */ /* 0x001fca00078ec0ff */
[----:B------:R0:W1:Y:S01]  /*b680*/  LDS.128 R40, [R38+0x368d0] ;  /* 0x0368d00026287984 */ /* 0x0000620000000c00 */
[----:B------:R-:W-:Y:S06]  /*b690*/  BAR.ARV 0x4, 0x180 ;  /* 0x0106000000007b1d */ /* 0x000fec0000002000 */
[----:B------:R-:W-:Y:S05]  /*b6a0*/  @P0 BRA `(.L_x_399) ;  /* 0x0000001800540947 */ /* 0x000fea0003800000 */
[----:B------:R-:W2:Y:S01]  /*b6b0*/  S2R R5, SR_SWINHI ;  /* 0x0000000000057919 */ /* 0x000ea20000002f00 */
[----:B------:R-:W-:Y:S01]  /*b6c0*/  F2FP.F16.F32.PACK_AB R6, R7, R6 ;  /* 0x000000060706723e */ /* 0x000fe200000000ff */
[----:B------:R-:W-:Y:S01]  /*b6d0*/  ULDC.64 UR4, c[0x0][0xc08] ;  /* 0x0003020000047ab9 */ /* 0x000fe20000000a00 */
        /* <DEDUP_REMOVED lines=13> */
[----:B------:R-:W-:Y:S02]  /*b7b0*/  MOV R20, R38 ;  /* 0x0000002600147202 */ /* 0x000fe40000000f00 */
[----:B--2---:R-:W-:-:S03]  /*b7c0*/  MOV R21, R5 ;  /* 0x0000000500157202 */ /* 0x004fc60000000f00 */
[----:B------:R-:W-:-:S03]  /*b7d0*/  IMAD.WIDE R4, R216, 0x2, R20 ;  /* 0x00000002d8047825 */ /* 0x000fc600078e0214 */
[C---:B------:R-:W-:Y:S02]  /*b7e0*/  LOP3.LUT R25, R4.reuse, 0x380, RZ, 0xc0, !PT ;  /* 0x0000038004197812 */ /* 0x040fe400078ec0ff */
[C---:B------:R-:W-:Y:S02]  /*b7f0*/  IADD3 R137, P1, R4.reuse, 0x40, RZ ;  /* 0x0000004004897810 */ /* 0x040fe40007f3e0ff */
[C---:B------:R-:W-:Y:S02]  /*b800*/  IADD3 R139, P6, R4.reuse, 0x60, RZ ;  /* 0x00000060048b7810 */ /* 0x040fe40007fde0ff */
[C---:B------:R-:W-:Y:S01]  /*b810*/  IADD3 R141, P5, R4.reuse, 0x4000, RZ ;  /* 0x00004000048d7810 */ /* 0x040fe20007fbe0ff */
[--C-:B------:R-:W-:Y:S01]  /*b820*/  IMAD.X R11, RZ, RZ, R5.reuse, P1 ;  /* 0x000000ffff0b7224 */ /* 0x100fe200008e0605 */
[----:B------:R-:W-:Y:S01]  /*b830*/  IADD3 R83, P2, R4, 0x20, RZ ;  /* 0x0000002004537810 */ /* 0x000fe20007f5e0ff */
[--C-:B------:R-:W-:Y:S01]  /*b840*/  IMAD.X R13, RZ, RZ, R5.reuse, P6 ;  /* 0x000000ffff0d7224 */ /* 0x100fe200030e0605 */
[----:B------:R-:W-:Y:S01]  /*b850*/  SHF.R.U64 R25, R25, 0x3, RZ ;  /* 0x0000000319197819 */ /* 0x000fe200000012ff */
[----:B------:R-:W-:Y:S01]  /*b860*/  IMAD.X R15, RZ, RZ, R5, P5 ;  /* 0x000000ffff0f7224 */ /* 0x000fe200028e0605 */
[----:B------:R-:W-:-:S02]  /*b870*/  IADD3.X R9, RZ, R5, RZ, P2, !PT ;  /* 0x00000005ff097210 */ /* 0x000fc400017fe4ff */
[----:B------:R-:W-:Y:S02]  /*b880*/  LOP3.LUT R8, R83, 0x380, RZ, 0xc0, !PT ;  /* 0x0000038053087812 */ /* 0x000fe400078ec0ff */
[C---:B------:R-:W-:Y:S02]  /*b890*/  IADD3 R143, P0, R4.reuse, 0x4020, RZ ;  /* 0x00004020048f7810 */ /* 0x040fe40007f1e0ff */
[C---:B------:R-:W-:Y:S02]  /*b8a0*/  IADD3 R145, P4, R4.reuse, 0x4040, RZ ;  /* 0x0000404004917810 */ /* 0x040fe40007f9e0ff */
[C---:B------:R-:W-:Y:S01]  /*b8b0*/  IADD3 R147, P3, R4.reuse, 0x4060, RZ ;  /* 0x0000406004937810 */ /* 0x040fe20007f7e0ff */
[--C-:B------:R-:W-:Y:S01]  /*b8c0*/  IMAD.X R27, RZ, RZ, R5.reuse, P0 ;  /* 0x000000ffff1b7224 */ /* 0x100fe200000e0605 */
[C---:B------:R-:W-:Y:S01]  /*b8d0*/  IADD3 R149, P2, R4.reuse, 0x8000, RZ ;  /* 0x0000800004957810 */ /* 0x040fe20007f5e0ff */
[--C-:B------:R-:W-:Y:S01]  /*b8e0*/  IMAD.X R29, RZ, RZ, R5.reuse, P4 ;  /* 0x000000ffff1d7224 */ /* 0x100fe200020e0605 */
[C---:B------:R-:W-:Y:S01]  /*b8f0*/  IADD3 R151, P1, R4.reuse, 0x8020, RZ ;  /* 0x0000802004977810 */ /* 0x040fe20007f3e0ff */
[--C-:B------:R-:W-:Y:S01]  /*b900*/  IMAD.X R31, RZ, RZ, R5.reuse, P3 ;  /* 0x000000ffff1f7224 */ /* 0x100fe200018e0605 */
[C---:B------:R-:W-:Y:S01]  /*b910*/  IADD3 R153, P6, R4.reuse, 0x8040, RZ ;  /* 0x0000804004997810 */ /* 0x040fe20007fde0ff */
[--C-:B------:R-:W-:Y:S01]  /*b920*/  IMAD.X R33, RZ, RZ, R5.reuse, P2 ;  /* 0x000000ffff217224 */ /* 0x100fe200010e0605 */
[----:B------:R-:W-:Y:S01]  /*b930*/  IADD3 R120, P5, R4, 0x8060, RZ ;  /* 0x0000806004787810 */ /* 0x000fe20007fbe0ff */
[--C-:B------:R-:W-:Y:S01]  /*b940*/  IMAD.X R35, RZ, RZ, R5.reuse, P1 ;  /* 0x000000ffff237224 */ /* 0x100fe200008e0605 */
[----:B------:R-:W-:Y:S01]  /*b950*/  LOP3.LUT R4, R25, R4, RZ, 0x3c, !PT ;  /* 0x0000000419047212 */ /* 0x000fe200078e3cff */
[--C-:B------:R-:W-:Y:S01]  /*b960*/  IMAD.X R37, RZ, RZ, R5.reuse, P6 ;  /* 0x000000ffff257224 */ /* 0x100fe200030e0605 */
[----:B------:R-:W-:Y:S01]  /*b970*/  LOP3.LUT R10, R137, 0x380, RZ, 0xc0, !PT ;  /* 0x00000380890a7812 */ /* 0x000fe200078ec0ff */
[----:B------:R-:W-:Y:S01]  /*b980*/  IMAD.X R25, RZ, RZ, R5, P5 ;  /* 0x000000ffff197224 */ /* 0x000fe200028e0605 */
[----:B------:R-:W-:-:S02]  /*b990*/  SHF.R.U64 R8, R8, 0x3, RZ ;  /* 0x0000000308087819 */ /* 0x000fc400000012ff */
[----:B------:R-:W-:Y:S02]  /*b9a0*/  MOV R136, R4 ;  /* 0x0000000400887202 */ /* 0x000fe40000000f00 */
[----:B------:R-:W-:Y:S02]  /*b9b0*/  LOP3.LUT R12, R139, 0x380, RZ, 0xc0, !PT ;  /* 0x000003808b0c7812 */ /* 0x000fe400078ec0ff */
[----:B------:R-:W-:Y:S02]  /*b9c0*/  LOP3.LUT R14, R141, 0x380, RZ, 0xc0, !PT ;  /* 0x000003808d0e7812 */ /* 0x000fe400078ec0ff */
[----:B------:R-:W-:Y:S02]  /*b9d0*/  F2FP.F16.F32.PACK_AB R4, R125, R24 ;  /* 0x000000187d04723e */ /* 0x000fe400000000ff */
[----:B------:R-:W-:Y:S02]  /*b9e0*/  SHF.R.U64 R10, R10, 0x3, RZ ;  /* 0x000000030a0a7819 */ /* 0x000fe400000012ff */
[----:B------:R-:W-:-:S02]  /*b9f0*/  LOP3.LUT R8, R8, R83, RZ, 0x3c, !PT ;  /* 0x0000005308087212 */ /* 0x000fc400078e3cff */
[----:B------:R-:W-:Y:S02]  /*ba00*/  LOP3.LUT R24, R151, 0x380, RZ, 0xc0, !PT ;  /* 0x0000038097187812 */ /* 0x000fe400078ec0ff */
[----:B------:R-:W-:Y:S02]  /*ba10*/  LOP3.LUT R26, R143, 0x380, RZ, 0xc0, !PT ;  /* 0x000003808f1a7812 */ /* 0x000fe400078ec0ff */
[----:B------:R-:W-:Y:S02]  /*ba20*/  LOP3.LUT R83, R120, 0x380, RZ, 0xc0, !PT ;  /* 0x0000038078537812 */ /* 0x000fe400078ec0ff */
[----:B------:R-:W-:Y:S02]  /*ba30*/  LOP3.LUT R28, R145, 0x380, RZ, 0xc0, !PT ;  /* 0x00000380911c7812 */ /* 0x000fe400078ec0ff */
[----:B------:R-:W-:Y:S02]  /*ba40*/  LOP3.LUT R30, R147, 0x380, RZ, 0xc0, !PT ;  /* 0x00000380931e7812 */ /* 0x000fe400078ec0ff */
[----:B------:R-:W-:-:S02]  /*ba50*/  SHF.R.U64 R12, R12, 0x3, RZ ;  /* 0x000000030c0c7819 */ /* 0x000fc400000012ff */
[----:B------:R-:W-:Y:S02]  /*ba60*/  SHF.R.U64 R14, R14, 0x3, RZ ;  /* 0x000000030e0e7819 */ /* 0x000fe400000012ff */
[----:B------:R-:W-:Y:S02]  /*ba70*/  LOP3.LUT R10, R10, R137, RZ, 0x3c, !PT ;  /* 0x000000890a0a7212 */ /* 0x000fe400078e3cff */
[----:B------:R-:W-:Y:S01]  /*ba80*/  F2FP.F16.F32.PACK_AB R5, R135, R134 ;  /* 0x000000868705723e */ /* 0x000fe200000000ff */
[----:B------:R-:W-:Y:S01]  /*ba90*/  BAR.SYNC.DEFER_BLOCKING 0x1, 0x100 ;  /* 0x0044000000007b1d */ /* 0x000fe20000010000 */
[----:B------:R-:W-:Y:S02]  /*baa0*/  SHF.R.U64 R24, R24, 0x3, RZ ;  /* 0x0000000318187819 */ /* 0x000fe400000012ff */
[----:B------:R-:W-:Y:S02]  /*bab0*/  SHF.R.U64 R26, R26, 0x3, RZ ;  /* 0x000000031a1a7819 */ /* 0x000fe400000012ff */
[----:B-1----:R-:W-:-:S02]  /*bac0*/  LOP3.LUT R40, R153, 0x380, RZ, 0xc0, !PT ;  /* 0x0000038099287812 */ /* 0x002fc400078ec0ff */
[----:B------:R-:W-:Y:S02]  /*bad0*/  SHF.R.U64 R83, R83, 0x3, RZ ;  /* 0x0000000353537819 */ /* 0x000fe400000012ff */
[----:B------:R-:W-:Y:S02]  /*bae0*/  LOP3.LUT R32, R149, 0x380, RZ, 0xc0, !PT ;  /* 0x0000038095207812 */ /* 0x000fe400078ec0ff */
[----:B------:R-:W-:Y:S02]  /*baf0*/  SHF.R.U64 R28, R28, 0x3, RZ ;  /* 0x000000031c1c7819 */ /* 0x000fe400000012ff */
[----:B------:R-:W-:Y:S02]  /*bb00*/  SHF.R.U64 R30, R30, 0x3, RZ ;  /* 0x000000031e1e7819 */ /* 0x000fe400000012ff */
[----:B------:R-:W-:Y:S02]  /*bb10*/  LOP3.LUT R12, R12, R139, RZ, 0x3c, !PT ;  /* 0x0000008b0c0c7212 */ /* 0x000fe400078e3cff */
[----:B------:R-:W-:-:S02]  /*bb20*/  LOP3.LUT R14, R14, R141, RZ, 0x3c, !PT ;  /* 0x0000008d0e0e7212 */ /* 0x000fc400078e3cff */
[----:B------:R-:W-:Y:S02]  /*bb30*/  LOP3.LUT R34, R24, R151, RZ, 0x3c, !PT ;  /* 0x0000009718227212 */ /* 0x000fe400078e3cff */
[----:B------:R-:W-:Y:S02]  /*bb40*/  MOV R134, R10 ;  /* 0x0000000a00867202 */ /* 0x000fe40000000f00 */
[----:B------:R-:W-:Y:S01]  /*bb50*/  LOP3.LUT R26, R26, R143, RZ, 0x3c, !PT ;  /* 0x0000008f1a1a7212 */ /* 0x000fe200078e3cff */
[----:B------:R1:W-:Y:S01]  /*bb60*/  STSM.16.M88.4 [R136], R4 ;  /* 0x0000000488007844 */ /* 0x0003e20000000200 */
[----:B------:R-:W-:Y:S02]  /*bb70*/  SHF.R.U64 R40, R40, 0x3, RZ ;  /* 0x0000000328287819 */ /* 0x000fe400000012ff */
[----:B------:R-:W-:Y:S02]  /*bb80*/  LOP3.LUT R24, R83, R120, RZ, 0x3c, !PT ;  /* 0x0000007853187212 */ /* 0x000fe400078e3cff */
[----:B------:R-:W-:-:S02]  /*bb90*/  F2FP.F16.F32.PACK_AB R10, R45, R44 ;  /* 0x0000002c2d0a723e */ /* 0x000fc400000000ff */
[----:B------:R-:W-:Y:S01]  /*bba0*/  SHF.R.U64 R32, R32, 0x3, RZ ;  /* 0x0000000320207819 */ /* 0x000fe200000012ff */
[----:B------:R-:W2:Y:S01]  /*bbb0*/  LDC.64 R44, c[0x0][0xc00] ;  /* 0x00030000ff2c7b82 */ /* 0x000ea20000000a00 */
[----:B------:R-:W-:Y:S02]  /*bbc0*/  LOP3.LUT R28, R28, R145, RZ, 0x3c, !PT ;  /* 0x000000911c1c7212 */ /* 0x000fe400078e3cff */
[----:B------:R-:W-:Y:S02]  /*bbd0*/  LOP3.LUT R30, R30, R147, RZ, 0x3c, !PT ;  /* 0x000000931e1e7212 */ /* 0x000fe400078e3cff */
[----:B------:R-:W-:Y:S02]  /*bbe0*/  MOV R135, R8 ;  /* 0x0000000800877202 */ /* 0x000fe40000000f00 */
[----:B------:R-:W-:Y:S02]  /*bbf0*/  MOV R133, R12 ;  /* 0x0000000c00857202 */ /* 0x000fe40000000f00 */
[----:B-1----:R-:W-:-:S02]  /*bc00*/  F2FP.F16.F32.PACK_AB R4, R123, R122 ;  /* 0x0000007a7b04723e */ /* 0x002fc400000000ff */
[----:B------:R-:W-:Y:S02]  /*bc10*/  F2FP.F16.F32.PACK_AB R5, R132, R129 ;  /* 0x000000818405723e */ /* 0x000fe400000000ff */
[----:B------:R-:W-:Y:S02]  /*bc20*/  F2FP.F16.F32.PACK_AB R6, R126, R121 ;  /* 0x000000797e06723e */ /* 0x000fe400000000ff */
[----:B------:R-:W-:Y:S02]  /*bc30*/  F2FP.F16.F32.PACK_AB R7, R131, R128 ;  /* 0x000000808307723e */ /* 0x000fe400000000ff */
[----:B------:R-:W-:Y:S02]  /*bc40*/  MOV R125, R14 ;  /* 0x0000000e007d7202 */ /* 0x000fe40000000f00 */
[----:B------:R-:W-:Y:S01]  /*bc50*/  F2FP.F16.F32.PACK_AB R8, R124, R3 ;  /* 0x000000037c08723e */ /* 0x000fe200000000ff */
[----:B------:R1:W-:Y:S01]  /*bc60*/  STSM.16.M88.4 [R135], R4 ;  /* 0x0000000487007844 */ /* 0x0003e20000000200 */
[----:B------:R-:W-:-:S02]  /*bc70*/  F2FP.F16.F32.PACK_AB R9, R130, R127 ;  /* 0x0000007f8209723e */ /* 0x000fc400000000ff */
[----:B------:R-:W-:Y:S02]  /*bc80*/  F2FP.F16.F32.PACK_AB R11, R47, R46 ;  /* 0x0000002e2f0b723e */ /* 0x000fe400000000ff */
[----:B------:R-:W-:Y:S02]  /*bc90*/  F2FP.F16.F32.PACK_AB R12, R49, R48 ;  /* 0x00000030310c723e */ /* 0x000fe400000000ff */
[----:B------:R-:W-:Y:S01]  /*bca0*/  F2FP.F16.F32.PACK_AB R13, R51, R50 ;  /* 0x00000032330d723e */ /* 0x000fe200000000ff */
[----:B------:R3:W-:Y:S01]  /*bcb0*/  STSM.16.M88.4 [R134], R8 ;  /* 0x0000000886007844 */ /* 0x0007e20000000200 */
[----:B------:R-:W-:Y:S02]  /*bcc0*/  F2FP.F16.F32.PACK_AB R14, R53, R52 ;  /* 0x00000034350e723e */ /* 0x000fe400000000ff */
[----:B------:R-:W-:Y:S02]  /*bcd0*/  F2FP.F16.F32.PACK_AB R15, R55, R54 ;  /* 0x00000036370f723e */ /* 0x000fe400000000ff */
[----:B------:R-:W-:-:S02]  /*bce0*/  LOP3.LUT R36, R40, R153, RZ, 0x3c, !PT ;  /* 0x0000009928247212 */ /* 0x000fc400078e3cff */
[----:B------:R-:W-:Y:S01]  /*bcf0*/  MOV R120, R26 ;  /* 0x0000001a00787202 */ /* 0x000fe20000000f00 */
[----:B------:R4:W-:Y:S01]  /*bd00*/  STSM.16.M88.4 [R133], R12 ;  /* 0x0000000c85007844 */ /* 0x0009e20000000200 */
[----:B------:R-:W-:Y:S02]  /*bd10*/  MOV R3, R24 ;  /* 0x0000001800037202 */ /* 0x000fe40000000f00 */
[----:B------:R-:W-:Y:S02]  /*bd20*/  LOP3.LUT R32, R32, R149, RZ, 0x3c, !PT ;  /* 0x0000009520207212 */ /* 0x000fe400078e3cff */
[----:B------:R-:W-:Y:S02]  /*bd30*/  MOV R83, R28 ;  /* 0x0000001c00537202 */ /* 0x000fe40000000f00 */
[----:B------:R-:W-:Y:S02]  /*bd40*/  MOV R40, R30 ;  /* 0x0000001e00287202 */ /* 0x000fe40000000f00 */
[----:B------:R-:W-:-:S02]  /*bd50*/  F2FP.F16.F32.PACK_AB R24, R57, R56 ;  /* 0x000000383918723e */ /* 0x000fc400000000ff */
[----:B------:R-:W-:Y:S02]  /*bd60*/  F2FP.F16.F32.PACK_AB R25, R59, R58 ;  /* 0x0000003a3b19723e */ /* 0x000fe400000000ff */
[----:B------:R-:W-:Y:S02]  /*bd70*/  F2FP.F16.F32.PACK_AB R26, R61, R60 ;  /* 0x0000003c3d1a723e */ /* 0x000fe400000000ff */
[----:B------:R-:W-:Y:S02]  /*bd80*/  F2FP.F16.F32.PACK_AB R27, R63, R62 ;  /* 0x0000003e3f1b723e */ /* 0x000fe400000000ff */
[----:B------:R-:W-:Y:S02]  /*bd90*/  F2FP.F16.F32.PACK_AB R28, R65, R64 ;  /* 0x00000040411c723e */ /* 0x000fe400000000ff */
[----:B------:R-:W-:Y:S01]  /*bda0*/  F2FP.F16.F32.PACK_AB R29, R67, R66 ;  /* 0x00000042431d723e */ /* 0x000fe200000000ff */
[----:B------:R-:W-:Y:S01]  /*bdb0*/  STSM.16.M88.4 [R125], R24 ;  /* 0x000000187d007844 */ /* 0x000fe20000000200 */
[----:B------:R-:W-:-:S02]  /*bdc0*/  F2FP.F16.F32.PACK_AB R30, R69, R68 ;  /* 0x00000044451e723e */ /* 0x000fc400000000ff */
[----:B------:R-:W-:Y:S02]  /*bdd0*/  F2FP.F16.F32.PACK_AB R31, R71, R70 ;  /* 0x00000046471f723e */ /* 0x000fe400000000ff */
[----:B-1----:R-:W-:Y:S02]  /*bde0*/  F2FP.F16.F32.PACK_AB R4, R73, R72 ;  /* 0x000000484904723e */ /* 0x002fe400000000ff */
[----:B------:R-:W-:Y:S01]  /*bdf0*/  F2FP.F16.F32.PACK_AB R5, R75, R74 ;  /* 0x0000004a4b05723e */ /* 0x000fe200000000ff */
[----:B------:R-:W-:Y:S01]  /*be00*/  STSM.16.M88.4 [R120], R28 ;  /* 0x0000001c78007844 */ /* 0x000fe20000000200 */
[----:B------:R-:W-:Y:S02]  /*be10*/  F2FP.F16.F32.PACK_AB R6, R77, R76 ;  /* 0x0000004c4d06723e */ /* 0x000fe400000000ff */
[----:B------:R-:W-:Y:S02]  /*be20*/  F2FP.F16.F32.PACK_AB R7, R79, R78 ;  /* 0x0000004e4f07723e */ /* 0x000fe400000000ff */
[----:B---3--:R-:W-:-:S02]  /*be30*/  F2FP.F16.F32.PACK_AB R8, R81, R80 ;  /* 0x000000505108723e */ /* 0x008fc400000000ff */
[----:B------:R-:W-:Y:S01]  /*be40*/  F2FP.F16.F32.PACK_AB R9, R39, R82 ;  /* 0x000000522709723e */ /* 0x000fe200000000ff */
[----:B------:R-:W-:Y:S01]  /*be50*/  STSM.16.M88.4 [R83], R4 ;  /* 0x0000000453007844 */ /* 0x000fe20000000200 */
[----:B------:R-:W-:Y:S02]  /*be60*/  F2FP.F16.F32.PACK_AB R10, R85, R84 ;  /* 0x00000054550a723e */ /* 0x000fe400000000ff */
[----:B------:R-:W-:Y:S02]  /*be70*/  F2FP.F16.F32.PACK_AB R11, R87, R86 ;  /* 0x00000056570b723e */ /* 0x000fe400000000ff */
[----:B------:R-:W-:Y:S02]  /*be80*/  MOV R32, R32 ;  /* 0x0000002000207202 */ /* 0x000fe40000000f00 */
[----:B----4-:R-:W-:Y:S01]  /*be90*/  F2FP.F16.F32.PACK_AB R12, R89, R88 ;  /* 0x00000058590c723e */ /* 0x010fe200000000ff */
[----:B------:R1:W-:Y:S01]  /*bea0*/  STSM.16.M88.4 [R40], R8 ;  /* 0x0000000828007844 */ /* 0x0003e20000000200 */
[----:B------:R-:W-:-:S02]  /*beb0*/  F2FP.F16.F32.PACK_AB R13, R91, R90 ;  /* 0x0000005a5b0d723e */ /* 0x000fc400000000ff */
[----:B------:R-:W-:Y:S02]  /*bec0*/  F2FP.F16.F32.PACK_AB R14, R93, R92 ;  /* 0x0000005c5d0e723e */ /* 0x000fe400000000ff */
[----:B------:R-:W-:Y:S02]  /*bed0*/  F2FP.F16.F32.PACK_AB R15, R95, R94 ;  /* 0x0000005e5f0f723e */ /* 0x000fe400000000ff */
[----:B------:R-:W-:Y:S02]  /*bee0*/  MOV R34, R34 ;  /* 0x0000002200227202 */ /* 0x000fe40000000f00 */
[----:B------:R-:W-:Y:S01]  /*bef0*/  MOV R37, R36 ;  /* 0x0000002400257202 */ /* 0x000fe20000000f00 */
[----:B------:R-:W-:Y:S01]  /*bf00*/  STSM.16.M88.4 [R32], R12 ;  /* 0x0000000c20007844 */ /* 0x000fe20000000200 */
[----:B------:R-:W-:Y:S01]  /*bf10*/  ISETP.NE.U32.AND P2, PT, RZ, UR4, PT ;  /* 0x00000004ff007c0c */ /* 0x000fe2000bf45070 */
[----:B------:R-:W-:Y:S01]  /*bf20*/  IMAD.MOV.U32 R36, RZ, RZ, RZ ;  /* 0x000000ffff247224 */ /* 0x000fe200078e00ff */
[----:B--2---:R-:W-:Y:S01]  /*bf30*/  ISETP.NE.U32.AND P0, PT, R44, RZ, PT ;  /* 0x000000ff2c00720c */ /* 0x004fe20003f05070 */
[----:B------:R-:W-:Y:S01]  /*bf40*/  STSM.16.M88.4 [R34], R96 ;  /* 0x0000006022007844 */ /* 0x000fe20000000200 */
[----:B------:R-:W-:Y:S01]  /*bf50*/  ISETP.NE.AND.EX P2, PT, RZ, UR5, PT, P2 ;  /* 0x00000005ff007c0c */ /* 0x000fe2000bf45320 */
[----:B-1----:R-:W1:Y:S01]  /*bf60*/  LDC R40, c[0x0][0xbe8] ;  /* 0x0002fa00ff287b82 */ /* 0x002e620000000800 */
[----:B------:R-:W-:Y:S01]  /*bf70*/  SHF.L.U32 R5, R204, 0x2, RZ ;  /* 0x00000002cc057819 */ /* 0x000fe200000006ff */
[----:B------:R-:W-:Y:S01]  /*bf80*/  STSM.16.M88.4 [R37], R104 ;  /* 0x0000006825007844 */ /* 0x000fe20000000200 */
[----:B------:R-:W-:-:S02]  /*bf90*/  ISETP.NE.AND.EX P0, PT, R45, RZ, PT, P0 ;  /* 0x000000ff2d00720c */ /* 0x000fc40003f05300 */
[----:B------:R-:W-:Y:S01]  /*bfa0*/  SHF.L.U64.HI R10, R204, 0x2, R208 ;  /* 0x00000002cc0a7819 */ /* 0x000fe200000102d0 */
[----:B------:R2:W-:Y:S02]  /*bfb0*/  STSM.16.M88.4 [R3], R112 ;  /* 0x0000007003007844 */ /* 0x0005e40000000200 */
[----:B------:R-:W-:Y:S01]  /*bfc0*/  BAR.SYNC.DEFER_BLOCKING 0x1, 0x100 ;  /* 0x0044000000007b1d */ /* 0x000fe20000010000 */
[----:B------:R-:W-:-:S03]  /*bfd0*/  IADD3 R6, P1, R5, R44, RZ ;  /* 0x0000002c05067210 */ /* 0x000fc60007f3e0ff */
[----:B------:R-:W-:Y:S02]  /*bfe0*/  @P2 IADD3 R4, P3, R5, UR4, RZ ;  /* 0x0000000405042c10 */ /* 0x000fe4000ff7e0ff */
[----:B------:R-:W-:Y:S01]  /*bff0*/  ULDC UR4, c[0x0][0xa88] ;  /* 0x0002a20000047ab9 */ /* 0x000fe20000000800 */
[C---:B------:R-:W-:Y:S01]  /*c000*/  IMAD.X R7, R10.reuse, 0x1, R45, P1 ;  /* 0x000000010a077824 */ /* 0x040fe200008e062d */
[----:B------:R-:W-:Y:S01]  /*c010*/  @P2 IADD3.X R5, R10, UR5, RZ, P3, !PT ;  /* 0x000000050a052c10 */ /* 0x000fe20009ffe4ff */
[----:B--2---:R-:W-:-:S03]  /*c020*/  IMAD.U32 R3, RZ, RZ, UR4 ;  /* 0x00000004ff037e24 */ /* 0x004fc6000f8e00ff */
[----:B------:R2:W5:Y:S01]  /*c030*/  @P0 LDG.E R36, desc[UR60][R6.64] ;  /* 0x0000003c06240981 */ /* 0x000562000c1e1900 */
[----:B-1----:R-:W-:-:S03]  /*c040*/  ISETP.NE.AND P1, PT, R40, 0x1, PT ;  /* 0x000000012800780c */ /* 0x002fc60003f25270 */
[----:B------:R2:W5:Y:S10]  /*c050*/  @P2 LDG.E R3, desc[UR60][R4.64] ;  /* 0x0000003c04032981 */ /* 0x000574000c1e1900 */
[----:B------:R-:W1:Y:S08]  /*c060*/  @P1 LDC R8, c[0x0][0xbec] ;  /* 0x0002fb00ff081b82 */ /* 0x000e700000000800 */
[----:B------:R-:W3:Y:S01]  /*c070*/  @P1 LDC R9, c[0x0][0xbf0] ;  /* 0x0002fc00ff091b82 */ /* 0x000ee20000000800 */
[----:B--2---:R-:W-:Y:S05]  /*c080*/  @P2 BRA `(.L_x_400) ;  /* 0x0000000000102947 */ /* 0x004fea0003800000 */
[----:B------:R-:W-:Y:S05]  /*c090*/  @!P0 BRA `(.L_x_400) ;  /* 0x00000000000c8947 */ /* 0x000fea0003800000 */
[----:B------:R-:W2:Y:S04]  /*c0a0*/  LDG.E R4, desc[UR60][R6.64] ;  /* 0x0000003c06047981 */ /* 0x000ea8000c1e1900 */
[----:B-----5:R-:W2:Y:S02]  /*c0b0*/  LDG.E R3, desc[UR60][R6.64+0x4] ;  /* 0x0000043c06037981 */ /* 0x020ea4000c1e1900 */
[----:B--2---:R-:W-:-:S07]  /*c0c0*/  IMAD.IADD R3, R3, 0x1, -R4 ;  /* 0x0000000103037824 */ /* 0x004fce00078e0a04 */
.L_x_400:
[----:B------:R-:W-:Y:S01]  /*c0d0*/  SHF.R.S32.HI R39, RZ, 0x1f, R206 ;  /* 0x0000001fff277819 */ /* 0x000fe200000114ce */
[C---:B------:R-:W-:Y:S01]  /*c0e0*/  IMAD R13, R207.reuse, 0x80, R215 ;  /* 0x00000080cf0d7824 */ /* 0x040fe200078e02d7 */
[----:B------:R-:W-:Y:S01]  /*c0f0*/  ULDC.64 UR4, c[0x0][0xb90] ;  /* 0x0002e40000047ab9 */ /* 0x000fe20000000a00 */
[----:B-----5:R-:W-:Y:S01]  /*c100*/  SHF.R.S32.HI R37, RZ, 0x1f, R36 ;  /* 0x0000001fff257819 */ /* 0x020fe20000011424 */
[----:B------:R-:W-:Y:S01]  /*c110*/  IMAD R14, R207, 0x80, R213 ;  /* 0x00000080cf0e7824 */ /* 0x000fe200078e02d5 */
[----:B------:R-:W-:Y:S01]  /*c120*/  SEL R208, R208, RZ, !P0 ;  /* 0x000000ffd0d07207 */ /* 0x000fe20004000000 */
[----:B------:R-:W-:Y:S01]  /*c130*/  IMAD R5, R39, UR4, RZ ;  /* 0x0000000427057c24 */ /* 0x000fe2000f8e02ff */
[----:B------:R-:W-:Y:S01]  /*c140*/  SEL R69, R204, RZ, !P0 ;  /* 0x000000ffcc457207 */ /* 0x000fe20004000000 */
[----:B-1----:R-:W-:Y:S01]  /*c150*/  @P1 IMAD.HI.U32 R6, R13, R8, RZ ;  /* 0x000000080d061227 */ /* 0x002fe200078e00ff */
[----:B------:R-:W1:Y:S03]  /*c160*/  @P1 LDC R73, c[0x0][0xbec] ;  /* 0x0002fb00ff491b82 */ /* 0x000e660000000800 */
[----:B------:R-:W-:Y:S01]  /*c170*/  IMAD.MOV.U32 R7, RZ, RZ, R13 ;  /* 0x000000ffff077224 */ /* 0x000fe200078e000d */
[----:B---3--:R-:W-:Y:S01]  /*c180*/  @P1 SHF.R.U32.HI R7, RZ, R9, R6 ;  /* 0x00000009ff071219 */ /* 0x008fe20000011606 */
[----:B------:R-:W-:-:S02]  /*c190*/  IMAD R11, R206, UR5, R5 ;  /* 0x00000005ce0b7c24 */ /* 0x000fc4000f8e0205 */
[----:B------:R-:W-:Y:S01]  /*c1a0*/  IMAD.WIDE.U32 R4, R206, UR4, R36 ;  /* 0x00000004ce047c25 */ /* 0x000fe2000f8e0024 */
[----:B------:R-:W-:-:S03]  /*c1b0*/  ULDC.64 UR4, c[0x0][0xb98] ;  /* 0x0002e60000047ab9 */ /* 0x000fc60000000a00 */
[----:B------:R-:W-:Y:S02]  /*c1c0*/  IMAD R9, R209, 0x40, R18 ;  /* 0x00000040d1097824 */ /* 0x000fe400078e0212 */
[----:B------:R-:W-:Y:S02]  /*c1d0*/  IMAD.IADD R5, R5, 0x1, R11 ;  /* 0x0000000105057824 */ /* 0x000fe400078e020b */
[----:B------:R-:W-:Y:S02]  /*c1e0*/  IMAD.MOV R11, RZ, RZ, -R7 ;  /* 0x000000ffff0b7224 */ /* 0x000fe400078e0a07 */
[----:B------:R-:W-:-:S04]  /*c1f0*/  IMAD.WIDE R20, R9, 0x2, R20 ;  /* 0x0000000209147825 */ /* 0x000fc800078e0214 */
[----:B------:R-:W-:Y:S01]  /*c200*/  IMAD R6, R208, UR4, RZ ;  /* 0x00000004d0067c24 */ /* 0x000fe2000f8e02ff */
[C---:B------:R-:W-:Y:S01]  /*c210*/  IADD3 R29, P3, R20.reuse, 0x6000, RZ ;  /* 0x00006000141d7810 */ /* 0x040fe20007f7e0ff */
[----:B------:R-:W-:Y:S01]  /*c220*/  IMAD.WIDE.U32 R4, R69, UR4, R4 ;  /* 0x0000000445047c25 */ /* 0x000fe2000f8e0004 */
[----:B------:R-:W-:Y:S02]  /*c230*/  IADD3 R25, P5, R20, 0x3000, RZ ;  /* 0x0000300014197810 */ /* 0x000fe40007fbe0ff */
[----:B------:R-:W-:Y:S01]  /*c240*/  LOP3.LUT R28, R29, 0x380, RZ, 0xc0, !PT ;  /* 0x000003801d1c7812 */ /* 0x000fe200078ec0ff */
[----:B------:R-:W-:Y:S01]  /*c250*/  IMAD R9, R40, R11, R13 ;  /* 0x0000000b28097224 */ /* 0x000fe200078e020d */
[----:B------:R-:W-:Y:S01]  /*c260*/  SHF.R.S32.HI R11, RZ, 0x1f, R7 ;  /* 0x0000001fff0b7819 */ /* 0x000fe20000011407 */
[----:B------:R-:W-:Y:S01]  /*c270*/  IMAD R8, R69, UR5, R6 ;  /* 0x0000000545087c24 */ /* 0x000fe2000f8e0206 */
[----:B------:R-:W-:Y:S01]  /*c280*/  IADD3 R4, P0, R7, R4, RZ ;  /* 0x0000000407047210 */ /* 0x000fe20007f1e0ff */
[----:B------:R-:W-:Y:S01]  /*c290*/  ULDC.64 UR4, c[0x0][0xb88] ;  /* 0x0002e20000047ab9 */ /* 0x000fe20000000a00 */
[----:B------:R-:W-:Y:S01]  /*c2a0*/  SHF.R.S32.HI R6, RZ, 0x1f, R9 ;  /* 0x0000001fff067819 */ /* 0x000fe20000011409 */
[----:B------:R-:W-:Y:S01]  /*c2b0*/  IMAD R71, R3, R40, RZ ;  /* 0x0000002803477224 */ /* 0x000fe200078e02ff */
[----:B------:R-:W-:-:S02]  /*c2c0*/  IADD3.X R5, R11, R5, R8, P0, !PT ;  /* 0x000000050b057210 */ /* 0x000fc400007fe408 */
[----:B------:R-:W-:Y:S01]  /*c2d0*/  IADD3 R7, P2, R20, 0x1000, RZ ;  /* 0x0000100014077810 */ /* 0x000fe20007f5e0ff */
[----:B------:R-:W-:Y:S01]  /*c2e0*/  IMAD R6, R6, UR4, RZ ;  /* 0x0000000406067c24 */ /* 0x000fe2000f8e02ff */
[C---:B------:R-:W-:Y:S01]  /*c2f0*/  IADD3 R13, P6, R20.reuse, 0x2000, RZ ;  /* 0x00002000140d7810 */ /* 0x040fe20007fde0ff */
[----:B------:R-:W-:Y:S01]  /*c300*/  IMAD.WIDE.U32 R4, R9, UR4, R4 ;  /* 0x0000000409047c25 */ /* 0x000fe2000f8e0004 */
[----:B------:R-:W-:Y:S02]  /*c310*/  LOP3.LUT R8, R7, 0x380, RZ, 0xc0, !PT ;  /* 0x0000038007087812 */ /* 0x000fe400078ec0ff */
[----:B------:R-:W-:Y:S01]  /*c320*/  IADD3 R53, P4, R20, 0x4000, RZ ;  /* 0x0000400014357810 */ /* 0x000fe20007f9e0ff */
[----:B------:R-:W-:Y:S01]  /*c330*/  IMAD R11, R9, UR5, R6 ;  /* 0x00000005090b7c24 */ /* 0x000fe2000f8e0206 */
[----:B------:R-:W-:Y:S01]  /*c340*/  ULDC.64 UR4, c[0x0][0xb50] ;  /* 0x0002d40000047ab9 */ /* 0x000fe20000000a00 */
[----:B------:R-:W-:Y:S02]  /*c350*/  SHF.R.U64 R8, R8, 0x3, RZ ;  /* 0x0000000308087819 */ /* 0x000fe400000012ff */
[----:B------:R-:W-:Y:S01]  /*c360*/  IMAD.IADD R5, R5, 0x1, R11 ;  /* 0x0000000105057824 */ /* 0x000fe200078e020b */
[----:B------:R-:W-:-:S02]  /*c370*/  LEA R10, P0, R4, UR4, 0x2 ;  /* 0x00000004040a7c11 */ /* 0x000fc4000f8010ff */
[----:B------:R-:W-:Y:S02]  /*c380*/  LOP3.LUT R8, R8, R7, RZ, 0x3c, !PT ;  /* 0x0000000708087212 */ /* 0x000fe400078e3cff */
[----:B------:R-:W-:Y:S01]  /*c390*/  LEA.HI.X R7, R4, UR5, R5, 0x2, P0 ;  /* 0x0000000504077c11 */ /* 0x000fe200080f1405 */
[----:B------:R-:W-:Y:S01]  /*c3a0*/  SHFL.IDX PT, R50, R10, RZ, 0x1c1f ;  /* 0x001c1fff0a327589 */ /* 0x000fe200000e0000 */
[----:B------:R-:W-:Y:S01]  /*c3b0*/  IADD3 R45, P0, R20, 0x5000, RZ ;  /* 0x00005000142d7810 */ /* 0x000fe20007f1e0ff */
[----:B------:R-:W-:Y:S01]  /*c3c0*/  VIADD R4, R14, 0x8 ;  /* 0x000000080e047836 */ /* 0x000fe20000000000 */
[----:B------:R-:W-:Y:S01]  /*c3d0*/  IADD3.X R9, RZ, R21, RZ, P2, !PT ;  /* 0x00000015ff097210 */ /* 0x000fe200017fe4ff */
[----:B------:R-:W2:Y:S01]  /*c3e0*/  SHFL.IDX PT, R51, R7, RZ, 0x1c1f ;  /* 0x001c1fff07337589 */ /* 0x000ea200000e0000 */
[----:B------:R-:W-:Y:S01]  /*c3f0*/  LOP3.LUT R44, R45, 0x380, RZ, 0xc0, !PT ;  /* 0x000003802d2c7812 */ /* 0x000fe200078ec0ff */
[----:B------:R-:W-:Y:S01]  /*c400*/  ULDC.64 UR4, c[0x0][0xaa0] ;  /* 0x0002a80000047ab9 */ /* 0x000fe20000000a00 */
[----:B------:R-:W-:Y:S01]  /*c410*/  IADD3 R33, P2, R20, 0x7000, RZ ;  /* 0x0000700014217810 */ /* 0x000fe20007f5e0ff */
[----:B------:R-:W-:Y:S01]  /*c420*/  SHFL.IDX PT, R58, R10, 0x1, 0x1c1f ;  /* 0x003c1f000a3a7f89 */ /* 0x000fe200000e0000 */
[----:B------:R-:W-:-:S02]  /*c430*/  SHF.R.U64 R28, R28, 0x3, RZ ;  /* 0x000000031c1c7819 */ /* 0x000fc400000012ff */
[----:B------:R-:W-:Y:S01]  /*c440*/  SHF.R.U64 R44, R44, 0x3, RZ ;  /* 0x000000032c2c7819 */ /* 0x000fe200000012ff */
[----:B------:R-:W3:Y:S01]  /*c450*/  SHFL.IDX PT, R59, R7, 0x1, 0x1c1f ;  /* 0x003c1f00073b7f89 */ /* 0x000ee200000e0000 */
[----:B------:R-:W-:Y:S02]  /*c460*/  LOP3.LUT R32, R33, 0x380, RZ, 0xc0, !PT ;  /* 0x0000038021207812 */ /* 0x000fe400078ec0ff */
[----:B------:R-:W-:Y:S02]  /*c470*/  LOP3.LUT R12, R13, 0x380, RZ, 0xc0, !PT ;  /* 0x000003800d0c7812 */ /* 0x000fe400078ec0ff */
[----:B------:R-:W-:Y:S02]  /*c480*/  LOP3.LUT R24, R25, 0x380, RZ, 0xc0, !PT ;  /* 0x0000038019187812 */ /* 0x000fe400078ec0ff */
[----:B------:R-:W-:Y:S02]  /*c490*/  LOP3.LUT R52, R53, 0x380, RZ, 0xc0, !PT ;  /* 0x0000038035347812 */ /* 0x000fe400078ec0ff */
[----:B------:R-:W-:Y:S01]  /*c4a0*/  LOP3.LUT R28, R28, R29, RZ, 0x3c, !PT ;  /* 0x0000001d1c1c7212 */ /* 0x000fe200078e3cff */
[--C-:B------:R-:W-:Y:S01]  /*c4b0*/  IMAD.X R29, RZ, RZ, R21.reuse, P3 ;  /* 0x000000ffff1d7224 */ /* 0x100fe200018e0615 */
[----:B------:R-:W-:Y:S01]  /*c4c0*/  LOP3.LUT R44, R44, R45, RZ, 0x3c, !PT ;  /* 0x0000002d2c2c7212 */ /* 0x000fe200078e3cff */
[----:B------:R-:W-:Y:S01]  /*c4d0*/  IMAD.X R45, RZ, RZ, R21, P0 ;  /* 0x000000ffff2d7224 */ /* 0x000fe200000e0615 */
[----:B------:R-:W-:-:S02]  /*c4e0*/  SHF.R.U64 R32, R32, 0x3, RZ ;  /* 0x0000000320207819 */ /* 0x000fc400000012ff */
[----:B------:R-:W-:Y:S02]  /*c4f0*/  IADD3 R6, P3, R20, 0xb000, RZ ;  /* 0x0000b00014067810 */ /* 0x000fe40007f7e0ff */
[----:B------:R-:W-:Y:S02]  /*c500*/  SHF.R.U64 R12, R12, 0x3, RZ ;  /* 0x000000030c0c7819 */ /* 0x000fe400000012ff */
[----:B------:R-:W-:Y:S01]  /*c510*/  SHF.R.U64 R24, R24, 0x3, RZ ;  /* 0x0000000318187819 */ /* 0x000fe200000012ff */
[--C-:B------:R-:W-:Y:S01]  /*c520*/  IMAD.X R49, RZ, RZ, R21.reuse, P3 ;  /* 0x000000ffff317224 */ /* 0x100fe200018e0615 */
[----:B------:R-:W-:Y:S02]  /*c530*/  SHF.R.U64 R52, R52, 0x3, RZ ;  /* 0x0000000334347819 */ /* 0x000fe400000012ff */
[----:B------:R-:W-:Y:S02]  /*c540*/  LOP3.LUT P0, RZ, R211, 0x3, RZ, 0xc0, !PT ;  /* 0x00000003d3ff7812 */ /* 0x000fe4000780c0ff */
[----:B------:R-:W-:Y:S01]  /*c550*/  LOP3.LUT R32, R32, R33, RZ, 0x3c, !PT ;  /* 0x0000002120207212 */ /* 0x000fe200078e3cff */
[----:B------:R-:W-:Y:S01]  /*c560*/  IMAD.X R33, RZ, RZ, R21, P2 ;  /* 0x000000ffff217224 */ /* 0x000fe200010e0615 */
[----:B------:R-:W-:-:S02]  /*c570*/  LOP3.LUT R3, R6, 0x380, RZ, 0xc0, !PT ;  /* 0x0000038006037812 */ /* 0x000fc400078ec0ff */
[----:B------:R-:W-:Y:S01]  /*c580*/  LOP3.LUT R12, R12, R13, RZ, 0x3c, !PT ;  /* 0x0000000d0c0c7212 */ /* 0x000fe200078e3cff */
[--C-:B------:R-:W-:Y:S01]  /*c590*/  IMAD.X R13, RZ, RZ, R21.reuse, P6 ;  /* 0x000000ffff0d7224 */ /* 0x100fe200030e0615 */
[----:B------:R-:W-:Y:S01]  /*c5a0*/  LOP3.LUT R24, R24, R25, RZ, 0x3c, !PT ;  /* 0x0000001918187212 */ /* 0x000fe200078e3cff */
[--C-:B------:R-:W-:Y:S01]  /*c5b0*/  IMAD.X R25, RZ, RZ, R21.reuse, P5 ;  /* 0x000000ffff197224 */ /* 0x100fe200028e0615 */
[----:B------:R-:W-:Y:S01]  /*c5c0*/  LOP3.LUT R52, R52, R53, RZ, 0x3c, !PT ;  /* 0x0000003534347212 */ /* 0x000fe200078e3cff */
[----:B------:R-:W-:Y:S01]  /*c5d0*/  IMAD.X R53, RZ, RZ, R21, P4 ;  /* 0x000000ffff357224 */ /* 0x000fe200020e0615 */
[-C--:B------:R-:W-:Y:S02]  /*c5e0*/  ISETP.GE.OR P2, PT, R14, R71.reuse, P0 ;  /* 0x000000470e00720c */ /* 0x080fe40000746670 */
[----:B------:R-:W-:Y:S02]  /*c5f0*/  ISETP.GE.OR P0, PT, R4, R71, P0 ;  /* 0x000000470400720c */ /* 0x000fe40000706670 */
[----:B------:R-:W-:-:S02]  /*c600*/  IADD3 R65, P6, R20, 0x8000, RZ ;  /* 0x0000800014417810 */ /* 0x000fc40007fde0ff */
[C---:B------:R-:W-:Y:S02]  /*c610*/  IADD3 R61, P5, R20.reuse, 0x9000, RZ ;  /* 0x00009000143d7810 */ /* 0x040fe40007fbe0ff */
[C---:B------:R-:W-:Y:S02]  /*c620*/  IADD3 R57, P4, R20.reuse, 0xa000, RZ ;  /* 0x0000a00014397810 */ /* 0x040fe40007f9e0ff */
[----:B------:R-:W-:Y:S02]  /*c630*/  LOP3.LUT R5, R20, 0x380, RZ, 0xc0, !PT ;  /* 0x0000038014057812 */ /* 0x000fe400078ec0ff */
[----:B------:R-:W-:Y:S01]  /*c640*/  SHF.R.U64 R3, R3, 0x3, RZ ;  /* 0x0000000303037819 */ /* 0x000fe200000012ff */
[----:B--2---:R2:W-:Y:S01]  /*c650*/  @!P2 ST.E desc[UR60][R50.64], R0 ;  /* 0x000000003200a985 */ /* 0x0045e2000c10193c */
[----:B------:R-:W-:Y:S02]  /*c660*/  LOP3.LUT R64, R65, 0x380, RZ, 0xc0, !PT ;  /* 0x0000038041407812 */ /* 0x000fe400078ec0ff */
[----:B------:R-:W-:Y:S01]  /*c670*/  LOP3.LUT R60, R61, 0x380, RZ, 0xc0, !PT ;  /* 0x000003803d3c7812 */ /* 0x000fe200078ec0ff */
[----:B---3--:R3:W-:Y:S01]  /*c680*/  @!P0 ST.E desc[UR60][R58.64], R2 ;  /* 0x000000023a008985 */ /* 0x0087e2000c10193c */
[----:B------:R-:W-:-:S02]  /*c690*/  LOP3.LUT R56, R57, 0x380, RZ, 0xc0, !PT ;  /* 0x0000038039387812 */ /* 0x000fc400078ec0ff */
[----:B------:R-:W-:Y:S01]  /*c6a0*/  SHF.R.U64 R5, R5, 0x3, RZ ;  /* 0x0000000305057819 */ /* 0x000fe200000012ff */
[----:B------:R-:W5:Y:S01]  /*c6b0*/  LD.E.128 R8, desc[UR60][R8.64] ;  /* 0x0000003c08087980 */ /* 0x000f62000c101d00 */
[----:B------:R-:W-:Y:S01]  /*c6c0*/  LOP3.LUT R48, R3, R6, RZ, 0x3c, !PT ;  /* 0x0000000603307212 */ /* 0x000fe200078e3cff */
[----:B------:R-:W-:Y:S01]  /*c6d0*/  IMAD R3, R37, UR4, RZ ;  /* 0x0000000425037c24 */ /* 0x000fe2000f8e02ff */
[----:B------:R-:W-:Y:S01]  /*c6e0*/  SHF.R.U64 R64, R64, 0x3, RZ ;  /* 0x0000000340407819 */ /* 0x000fe200000012ff */
[----:B------:R-:W4:Y:S01]  /*c6f0*/  @P1 LDC R37, c[0x0][0xbf0] ;  /* 0x0002fc00ff251b82 */ /* 0x000f220000000800 */
[----:B------:R-:W-:Y:S01]  /*c700*/  SHF.R.U64 R60, R60, 0x3, RZ ;  /* 0x000000033c3c7819 */ /* 0x000fe200000012ff */
[----:B--2---:R-:W-:Y:S01]  /*c710*/  IMAD R0, R205, 0x20, R209 ;  /* 0x00000020cd007824 */ /* 0x004fe200078e02d1 */
[----:B------:R-:W-:Y:S01]  /*c720*/  SHF.R.U64 R56, R56, 0x3, RZ ;  /* 0x0000000338387819 */ /* 0x000fe200000012ff */
[----:B------:R-:W5:Y:S01]  /*c730*/  LD.E.128 R12, desc[UR60][R12.64] ;  /* 0x0000003c0c0c7980 */ /* 0x000f62000c101d00 */
[----:B------:R-:W-:-:S02]  /*c740*/  LOP3.LUT R20, R5, R20, RZ, 0x3c, !PT ;  /* 0x0000001405147212 */ /* 0x000fc400078e3cff */
[----:B------:R-:W-:Y:S01]  /*c750*/  LOP3.LUT R64, R64, R65, RZ, 0x3c, !PT ;  /* 0x0000004140407212 */ /* 0x000fe200078e3cff */
[--C-:B------:R-:W-:Y:S01]  /*c760*/  IMAD.X R65, RZ, RZ, R21.reuse, P6 ;  /* 0x000000ffff417224 */ /* 0x100fe200030e0615 */
[----:B------:R-:W-:Y:S01]  /*c770*/  LOP3.LUT R60, R60, R61, RZ, 0x3c, !PT ;  /* 0x0000003d3c3c7212 */ /* 0x000fe200078e3cff */
[----:B------:R-:W-:Y:S01]  /*c780*/  IMAD.X R61, RZ, RZ, R21, P5 ;  /* 0x000000ffff3d7224 */ /* 0x000fe200028e0615 */
[----:B------:R-:W-:Y:S01]  /*c790*/  LOP3.LUT R56, R56, R57, RZ, 0x3c, !PT ;  /* 0x0000003938387212 */ /* 0x000fe200078e3cff */
[----:B------:R2:W5:Y:S01]  /*c7a0*/  LD.E.128 R4, desc[UR60][R20.64] ;  /* 0x0000003c14047980 */ /* 0x000562000c101d00 */
[----:B------:R-:W-:-:S03]  /*c7b0*/  IADD3.X R57, RZ, R21, RZ, P4, !PT ;  /* 0x00000015ff397210 */ /* 0x000fc600027fe4ff */
[----:B------:R-:W5:Y:S04]  /*c7c0*/  LD.E.128 R24, desc[UR60][R24.64] ;  /* 0x0000003c18187980 */ /* 0x000f68000c101d00 */
[----:B------:R-:W5:Y:S01]  /*c7d0*/  LD.E.128 R52, desc[UR60][R52.64] ;  /* 0x0000003c34347980 */ /* 0x000f62000c101d00 */
[C---:B--2---:R-:W-:Y:S02]  /*c7e0*/  IMAD R21, R36.reuse, UR5, R3 ;  /* 0x0000000524157c24 */ /* 0x044fe4000f8e0203 */
[----:B---3--:R-:W-:Y:S01]  /*c7f0*/  IMAD.WIDE.U32 R2, R36, UR4, RZ ;  /* 0x0000000424027c25 */ /* 0x008fe2000f8e00ff */
[----:B------:R-:W-:Y:S01]  /*c800*/  ULDC.64 UR4, c[0x0][0xae8] ;  /* 0x0002ba0000047ab9 */ /* 0x000fe20000000a00 */
[----:B------:R-:W5:Y:S02]  /*c810*/  LD.E.128 R44, desc[UR60][R44.64] ;  /* 0x0000003c2c2c7980 */ /* 0x000f64000c101d00 */
[----:B------:R-:W-:-:S02]  /*c820*/  IMAD.IADD R3, R3, 0x1, R21 ;  /* 0x0000000103037824 */ /* 0x000fc400078e0215 */
[----:B------:R-:W-:Y:S01]  /*c830*/  IMAD R21, R39, UR4, RZ ;  /* 0x0000000427157c24 */ /* 0x000fe2000f8e02ff */
[----:B------:R-:W5:Y:S01]  /*c840*/  LD.E.128 R28, desc[UR60][R28.64] ;  /* 0x0000003c1c1c7980 */ /* 0x000f62000c101d00 */
[----:B------:R-:W-:Y:S02]  /*c850*/  IMAD R36, R207, 0x80, R0 ;  /* 0x00000080cf247824 */ /* 0x000fe400078e0200 */
[C---:B------:R-:W-:Y:S01]  /*c860*/  IMAD R21, R206.reuse, UR5, R21 ;  /* 0x00000005ce157c24 */ /* 0x040fe2000f8e0215 */
[----:B------:R-:W5:Y:S01]  /*c870*/  LD.E.128 R32, desc[UR60][R32.64] ;  /* 0x0000003c20207980 */ /* 0x000f62000c101d00 */
[----:B------:R-:W-:Y:S01]  /*c880*/  IMAD.WIDE.U32 R2, R206, UR4, R2 ;  /* 0x00000004ce027c25 */ /* 0x000fe2000f8e0002 */
[----:B------:R-:W-:Y:S02]  /*c890*/  ULDC.64 UR4, c[0x0][0xaf0] ;  /* 0x0002bc0000047ab9 */ /* 0x000fe40000000a00 */
[----:B------:R-:W5:Y:S01]  /*c8a0*/  LD.E.128 R64, desc[UR60][R64.64] ;  /* 0x0000003c40407980 */ /* 0x000f62000c101d00 */
[----:B-1----:R-:W-:-:S03]  /*c8b0*/  @P1 IMAD.HI.U32 R0, R36, R73, RZ ;  /* 0x0000004924001227 */ /* 0x002fc600078e00ff */
[----:B------:R-:W5:Y:S01]  /*c8c0*/  LD.E.128 R60, desc[UR60][R60.64] ;  /* 0x0000003c3c3c7980 */ /* 0x000f62000c101d00 */
[----:B------:R-:W-:Y:S02]  /*c8d0*/  IMAD.IADD R3, R3, 0x1, R21 ;  /* 0x0000000103037824 */ /* 0x000fe400078e0215 */
[----:B------:R-:W-:Y:S01]  /*c8e0*/  IMAD.MOV.U32 R21, RZ, RZ, R36 ;  /* 0x000000ffff157224 */ /* 0x000fe200078e0024 */
[----:B----4-:R-:W-:Y:S01]  /*c8f0*/  @P1 SHF.R.U32.HI R21, RZ, R37, R0 ;  /* 0x00000025ff151219 */ /* 0x010fe20000011600 */
[----:B------:R-:W-:Y:S01]  /*c900*/  IMAD R20, R208, UR4, RZ ;  /* 0x00000004d0147c24 */ /* 0x000fe2000f8e02ff */
[----:B------:R-:W5:Y:S01]  /*c910*/  LD.E.128 R56, desc[UR60][R56.64] ;  /* 0x0000003c38387980 */ /* 0x000f62000c101d00 */
[C---:B------:R-:W-:Y:S01]  /*c920*/  IMAD.WIDE.U32 R2, R69.reuse, UR4, R2 ;  /* 0x0000000445027c25 */ /* 0x040fe2000f8e0002 */
[--C-:B------:R-:W-:Y:S02]  /*c930*/  SHF.R.S32.HI R0, RZ, 0x1f, R21.reuse ;  /* 0x0000001fff007819 */ /* 0x100fe40000011415 */
[----:B------:R-:W5:Y:S01]  /*c940*/  LD.E.128 R48, desc[UR60][R48.64] ;  /* 0x0000003c30307980 */ /* 0x000f62000c101d00 */
[----:B------:R-:W-:Y:S01]  /*c950*/  IMAD R37, R69, UR5, R20 ;  /* 0x0000000545257c24 */ /* 0x000fe2000f8e0214 */
[----:B------:R-:W-:Y:S01]  /*c960*/  ULDC.64 UR4, c[0x0][0xae0] ;  /* 0x0002b80000047ab9 */ /* 0x000fe20000000a00 */
[----:B------:R-:W-:Y:S01]  /*c970*/  IMAD.MOV R39, RZ, RZ, -R21 ;  /* 0x000000ffff277224 */ /* 0x000fe200078e0a15 */
[----:B------:R-:W-:Y:S01]  /*c980*/  @!PT LDS RZ, [RZ] ;  /* 0x00000000fffff984 */ /* 0x000fe20000000800 */
[----:B------:R-:W-:Y:S01]  /*c990*/  @!PT LDS RZ, [RZ] ;  /* 0x00000000fffff984 */ /* 0x000fe20000000800 */
[----:B------:R-:W-:Y:S01]  /*c9a0*/  @!PT LDS RZ, [RZ] ;  /* 0x00000000fffff984 */ /* 0x000fe20000000800 */
[----:B------:R-:W-:Y:S01]  /*c9b0*/  @!PT LDS RZ, [RZ] ;  /* 0x00000000fffff984 */ /* 0x000fe20000000800 */
[----:B------:R1:W-:Y:S06]  /*c9c0*/  MEMBAR.ALL.CTA ;  /* 0x0000000000007992 */ /* 0x0003ec0000008000 */
[----:B-1----:R-:W1:Y:S01]  /*c9d0*/  FENCE.VIEW.ASYNC.S ;  /* 0x00000000000073c6 */ /* 0x002e620000000000 */
[----:B------:R-:W-:-:S02]  /*c9e0*/  IMAD.IADD R3, R3, 0x1, R37 ;  /* 0x0000000103037824 */ /* 0x000fc400078e0225 */
[----:B------:R-:W-:Y:S02]  /*c9f0*/  IMAD R0, R0, UR4, RZ ;  /* 0x0000000400007c24 */ /* 0x000fe4000f8e02ff */
[----:B------:R-:W-:Y:S02]  /*ca00*/  IMAD R37, R40, R39, R36 ;  /* 0x0000002728257224 */ /* 0x000fe400078e0224 */
[C---:B------:R-:W-:Y:S02]  /*ca10*/  IMAD R39, R21.reuse, UR5, R0 ;  /* 0x0000000515277c24 */ /* 0x040fe4000f8e0200 */
[----:B------:R-:W-:Y:S01]  /*ca20*/  IMAD.WIDE.U32 R2, R21, UR4, R2 ;  /* 0x0000000415027c25 */ /* 0x000fe2000f8e0002 */
[----:B------:R-:W-:Y:S01]  /*ca30*/  SHF.R.S32.HI R0, RZ, 0x1f, R37 ;  /* 0x0000001fff007819 */ /* 0x000fe20000011425 */
[----:B------:R-:W-:Y:S02]  /*ca40*/  ULDC.64 UR4, c[0x0][0xad8] ;  /* 0x0002b60000047ab9 */ /* 0x000fe40000000a00 */
[----:B------:R-:W-:-:S02]  /*ca50*/  IMAD.IADD R3, R3, 0x1, R39 ;  /* 0x0000000103037824 */ /* 0x000fc400078e0227 */
[----:B------:R-:W-:Y:S02]  /*ca60*/  IMAD R20, R0, UR4, RZ ;  /* 0x0000000400147c24 */ /* 0x000fe4000f8e02ff */
[----:B------:R-:W-:Y:S02]  /*ca70*/  IMAD R68, R207, 0x80, R209 ;  /* 0x00000080cf447824 */ /* 0x000fe400078e02d1 */
[C---:B------:R-:W-:Y:S02]  /*ca80*/  IMAD R21, R37.reuse, UR5, R20 ;  /* 0x0000000525157c24 */ /* 0x040fe4000f8e0214 */
[----:B------:R-:W-:Y:S01]  /*ca90*/  IMAD.WIDE.U32 R2, R37, UR4, R2 ;  /* 0x0000000425027c25 */ /* 0x000fe2000f8e0002 */
[CC--:B------:R-:W-:Y:S01]  /*caa0*/  ISETP.GE.AND P2, PT, R68.reuse, R71.reuse, PT ;  /* 0x000000474400720c */ /* 0x0c0fe20003f46270 */
[----:B------:R-:W-:Y:S01]  /*cab0*/  ULDC.64 UR4, c[0x0][0xa80] ;  /* 0x0002a00000047ab9 */ /* 0x000fe20000000a00 */
[----:B------:R-:W-:Y:S01]  /*cac0*/  IADD3 R0, R68, 0x20, RZ ;  /* 0x0000002044007810 */ /* 0x000fe20007ffe0ff */
[----:B------:R-:W-:Y:S01]  /*cad0*/  IMAD.IADD R3, R3, 0x1, R21 ;  /* 0x0000000103037824 */ /* 0x000fe200078e0215 */
[----:B------:R-:W-:Y:S01]  /*cae0*/  LEA R39, P3, R2, UR4, 0x1 ;  /* 0x0000000402277c11 */ /* 0x000fe2000f8608ff */
[----:B0-----:R-:W-:Y:S01]  /*caf0*/  VIADD R38, R38, 0x36820 ;  /* 0x0003682026267836 */ /* 0x001fe20000000000 */
[----:B------:R-:W-:Y:S01]  /*cb00*/  ISETP.GE.AND P1, PT, R0, R71, PT ;  /* 0x000000470000720c */ /* 0x000fe20003f26270 */
[----:B------:R-:W-:Y:S01]  /*cb10*/  VIADD R0, R68, 0x40 ;  /* 0x0000004044007836 */ /* 0x000fe20000000000 */
[----:B------:R-:W-:-:S02]  /*cb20*/  LEA.HI.X R40, R2, UR5, R3, 0x1, P3 ;  /* 0x0000000502287c11 */ /* 0x000fc400098f0c03 */
[----:B------:R-:W-:Y:S01]  /*cb30*/  PRMT R38, RZ, 0x654, R38 ;  /* 0x00000654ff267816 */ /* 0x000fe20000000026 */
[----:B-1----:R0:W1:Y:S01]  /*cb40*/  SHFL.IDX PT, R36, R39, RZ, 0x181f ;  /* 0x00181fff27247589 */ /* 0x00206200000e0000 */
[----:B------:R-:W-:Y:S01]  /*cb50*/  ISETP.GE.AND P0, PT, R0, R71, PT ;  /* 0x000000470000720c */ /* 0x000fe20003f06270 */
[----:B------:R-:W-:Y:S01]  /*cb60*/  BSSY B1, `(.L_x_401) ;  /* 0x0000011000017945 */ /* 0x000fe20003800000 */
[----:B------:R0:W-:Y:S01]  /*cb70*/  SYNCS.ARRIVE.TRANS64.RED.A1T0 RZ, [R38+URZ], RZ ;  /* 0x000000ff26ff79a7 */ /* 0x0001e2000810043f */
[----:B------:R0:W2:Y:S02]  /*cb80*/  SHFL.IDX PT, R0, R40, RZ, 0x181f ;  /* 0x00181fff28007589 */ /* 0x0000a400000e0000 */
[----:B------:R-:W-:Y:S08]  /*cb90*/  @P2 BRA `(.L_x_402) ;  /* 0x0000000000342947 */ /* 0x000ff00003800000 */
[----:B------:R-:W-:Y:S02]  /*cba0*/  ULDC UR4, c[0x0][0xac8] ;  /* 0x0002b20000047ab9 */ /* 0x000fe40000000800 */
[----:B------:R-:W-:Y:S02]  /*cbb0*/  ISETP.GE.AND P4, PT, R18, UR4, PT ;  /* 0x0000000412007c0c */ /* 0x000fe4000bf86270 */
[----:B------:R-:W-:Y:S02]  /*cbc0*/  ISETP.GE.AND P3, PT, R19, UR4, PT ;  /* 0x0000000413007c0c */ /* 0x000fe4000bf66270 */
[----:B------:R-:W-:-:S09]  /*cbd0*/  ISETP.GE.AND P2, PT, R23, UR4, PT ;  /* 0x0000000417007c0c */ /* 0x000fd2000bf46270 */
[CC--:B-1----:R-:W-:Y:S02]  /*cbe0*/  @!P4 LEA R2, P6, R18.reuse, R36.reuse, 0x1 ;  /* 0x000000241202c211 */ /* 0x0c2fe400078c08ff */
[----:B------:R-:W-:Y:S02]  /*cbf0*/  @!P3 LEA R20, P5, R19, R36, 0x1 ;  /* 0x000000241314b211 */ /* 0x000fe400078a08ff */
[----:B--2---:R-:W-:Y:S02]  /*cc00*/  @!P4 LEA.HI.X R3, R18, R0, R219, 0x1, P6 ;  /* 0x000000001203c211 */ /* 0x004fe400030f0cdb */
[----:B------:R-:W-:Y:S02]  /*cc10*/  @!P2 LEA R36, P6, R23, R36, 0x1 ;  /* 0x000000241724a211 */ /* 0x000fe400078c08ff */
[-C--:B------:R-:W-:Y:S01]  /*cc20*/  @!P3 LEA.HI.X R21, R19, R0.reuse, R218, 0x1, P5 ;  /* 0x000000001315b211 */ /* 0x080fe200028f0cda */
[----:B-----5:R3:W-:Y:S01]  /*cc30*/  @!P4 ST.E.128 desc[UR60][R2.64], R4 ;  /* 0x000000040200c985 */ /* 0x0207e2000c101d3c */
[----:B------:R-:W-:-:S03]  /*cc40*/  @!P2 LEA.HI.X R37, R23, R0, R217, 0x1, P6 ;  /* 0x000000001725a211 */ /* 0x000fc600030f0cd9 */
[----:B------:R3:W-:Y:S04]  /*cc50*/  @!P3 ST.E.128 desc[UR60][R20.64], R52 ;  /* 0x000000341400b985 */ /* 0x0007e8000c101d3c */
[----:B------:R3:W-:Y:S02]  /*cc60*/  @!P2 ST.E.128 desc[UR60][R36.64], R64 ;  /* 0x000000402400a985 */ /* 0x0007e4000c101d3c */
.L_x_402:
[----:B------:R-:W-:Y:S05]  /*cc70*/  BSYNC B1 ;  /* 0x0000000000017941 */ /* 0x000fea0003800000 */
.L_x_401:
[----:B--2---:R2:W4:Y:S01]  /*cc80*/  SHFL.IDX PT, R0, R40, 0x1, 0x181f ;  /* 0x00381f0028007f89 */ /* 0x00452200000e0000 */
[----:B------:R-:W-:Y:S03]  /*cc90*/  BSSY B1, `(.L_x_403) ;  /* 0x0000010000017945 */ /* 0x000fe60003800000 */
[----:B---3-5:R2:W3:Y:S01]  /*cca0*/  SHFL.IDX PT, R6, R39, 0x1, 0x181f ;  /* 0x00381f0027067f89 */ /* 0x0284e200000e0000 */
[----:B------:R-:W-:Y:S05]  /*ccb0*/  @P1 BRA `(.L_x_404) ;  /* 0x0000000000341947 */ /* 0x000fea0003800000 */
[----:B------:R-:W-:Y:S02]  /*ccc0*/  ULDC UR4, c[0x0][0xac8] ;  /* 0x0002b20000047ab9 */ /* 0x000fe40000000800 */
[----:B------:R-:W-:Y:S02]  /*ccd0*/  ISETP.GE.AND P4, PT, R18, UR4, PT ;  /* 0x0000000412007c0c */ /* 0x000fe4000bf86270 */
[----:B------:R-:W-:Y:S02]  /*cce0*/  ISETP.GE.AND P5, PT, R19, UR4, PT ;  /* 0x0000000413007c0c */ /* 0x000fe4000bfa6270 */
[----:B------:R-:W-:-:S09]  /*ccf0*/  ISETP.GE.AND P6, PT, R23, UR4, PT ;  /* 0x0000000417007c0c */ /* 0x000fd2000bfc6270 */
[CC--:B---3--:R-:W-:Y:S02]  /*cd00*/  @!P4 LEA R2, P1, R18.reuse, R6.reuse, 0x1 ;  /* 0x000000061202c211 */ /* 0x0c8fe400078208ff */
[-C--:B------:R-:W-:Y:S02]  /*cd10*/  @!P5 LEA R4, P2, R19, R6.reuse, 0x1 ;  /* 0x000000061304d211 */ /* 0x080fe400078408ff */
[----:B------:R-:W-:Y:S02]  /*cd20*/  @!P6 LEA R6, P3, R23, R6, 0x1 ;  /* 0x000000061706e211 */ /* 0x000fe400078608ff */
[-C--:B----4-:R-:W-:Y:S02]  /*cd30*/  @!P4 LEA.HI.X R3, R18, R0.reuse, R219, 0x1, P1 ;  /* 0x000000001203c211 */ /* 0x090fe400008f0cdb */
[-C--:B------:R-:W-:Y:S02]  /*cd40*/  @!P5 LEA.HI.X R5, R19, R0.reuse, R218, 0x1, P2 ;  /* 0x000000001305d211 */ /* 0x080fe400010f0cda */
[----:B------:R-:W-:Y:S01]  /*cd50*/  @!P6 LEA.HI.X R7, R23, R0, R217, 0x1, P3 ;  /* 0x000000001707e211 */ /* 0x000fe200018f0cd9 */
[----:B------:R3:W-:Y:S04]  /*cd60*/  @!P4 ST.E.128 desc[UR60][R2.64], R8 ;  /* 0x000000080200c985 */ /* 0x0007e8000c101d3c */
[----:B------:R3:W-:Y:S04]  /*cd70*/  @!P5 ST.E.128 desc[UR60][R4.64], R44 ;  /* 0x0000002c0400d985 */ /* 0x0007e8000c101d3c */
[----:B------:R3:W-:Y:S02]  /*cd80*/  @!P6 ST.E.128 desc[UR60][R6.64], R60 ;  /* 0x0000003c0600e985 */ /* 0x0007e4000c101d3c */
.L_x_404:
[----:B------:R-:W-:Y:S05]  /*cd90*/  BSYNC B1 ;  /* 0x0000000000017941 */ /* 0x000fea0003800000 */
.L_x_403:
[----:B----4-:R4:W0:Y:S01]  /*cda0*/  SHFL.IDX PT, R0, R40, 0x2, 0x181f ;  /* 0x00581f0028007f89 */ /* 0x01082200000e0000 */
[----:B------:R-:W-:Y:S03]  /*cdb0*/  BSSY B1, `(.L_x_405) ;  /* 0x0000010000017945 */ /* 0x000fe60003800000 */
[----:B---3--:R4:W3:Y:S01]  /*cdc0*/  SHFL.IDX PT, R6, R39, 0x2, 0x181f ;  /* 0x00581f0027067f89 */ /* 0x0088e200000e0000 */
        /* <DEDUP_REMOVED lines=8> */
[-C--:B0-----:R-:W-:Y:S02]  /*ce50*/  @!P3 LEA.HI.X R3, R18, R0.reuse, R219, 0x1, P0 ;  /* 0x000000001203b211 */ /* 0x081fe400000f0cdb */
[-C--:B------:R-:W-:Y:S02]  /*ce60*/  @!P4 LEA.HI.X R5, R19, R0.reuse, R218, 0x1, P1 ;  /* 0x000000001305c211 */ /* 0x080fe400008f0cda */
[----:B------:R-:W-:Y:S01]  /*ce70*/  @!P5 LEA.HI.X R7, R23, R0, R217, 0x1, P2 ;  /* 0x000000001707d211 */ /* 0x000fe200010f0cd9 */
[----:B------:R0:W-:Y:S04]  /*ce80*/  @!P3 ST.E.128 desc[UR60][R2.64], R12 ;  /* 0x0000000c0200b985 */ /* 0x0001e8000c101d3c */
[----:B------:R0:W-:Y:S04]  /*ce90*/  @!P4 ST.E.128 desc[UR60][R4.64], R28 ;  /* 0x0000001c0400c985 */ /* 0x0001e8000c101d3c */
[----:B------:R0:W-:Y:S02]  /*cea0*/  @!P5 ST.E.128 desc[UR60][R6.64], R56 ;  /* 0x000000380600d985 */ /* 0x0001e4000c101d3c */
.L_x_406:
[----:B------:R-:W-:Y:S05]  /*ceb0*/  BSYNC B1 ;  /* 0x0000000000017941 */ /* 0x000fea0003800000 */
.L_x_405:
[----:B0-----:R-:W-:Y:S01]  /*cec0*/  VIADD R0, R68, 0x60 ;  /* 0x0000006044007836 */ /* 0x001fe20000000000 */
[----:B--2-4-:R-:W0:Y:S04]  /*ced0*/  SHFL.IDX PT, R40, R40, 0x3, 0x181f ;  /* 0x00781f0028287f89 */ /* 0x014e2800000e0000 */
[----:B------:R-:W-:Y:S01]  /*cee0*/  ISETP.GE.AND P0, PT, R0, R71, PT ;  /* 0x000000470000720c */ /* 0x000fe20003f06270 */
[----:B---3--:R2:W3:-:S12]  /*cef0*/  SHFL.IDX PT, R6, R39, 0x3, 0x181f ;  /* 0x00781f0027067f89 */ /* 0x0084d800000e0000 */
[----:B--2---:R-:W-:Y:S05]  /*cf00*/  @P0 BRA `(.L_x_407) ;  /* 0x0000000c002c0947 */ /* 0x004fea0003800000 */
[----:B------:R-:W-:Y:S02]  /*cf10*/  ULDC UR4, c[0x0][0xac8] ;  /* 0x0002b20000047ab9 */ /* 0x000fe40000000800 */
[----:B------:R-:W-:Y:S02]  /*cf20*/  ISETP.GE.AND P2, PT, R18, UR4, PT ;  /* 0x0000000412007c0c */ /* 0x000fe4000bf46270 */
[----:B------:R-:W-:-:S11]  /*cf30*/  ISETP.GE.AND P3, PT, R19, UR4, PT ;  /* 0x0000000413007c0c */ /* 0x000fd6000bf66270 */
[CC--:B---3--:R-:W-:Y:S02]  /*cf40*/  @!P2 LEA R2, P0, R18.reuse, R6.reuse, 0x1 ;  /* 0x000000061202a211 */ /* 0x0c8fe400078008ff */
[C---:B------:R-:W-:Y:S02]  /*cf50*/  @!P3 LEA R4, P1, R19.reuse, R6, 0x1 ;  /* 0x000000061304b211 */ /* 0x040fe400078208ff */
[-C--:B0-----:R-:W-:Y:S02]  /*cf60*/  @!P2 LEA.HI.X R3, R18, R40.reuse, R219, 0x1, P0 ;  /* 0x000000281203a211 */ /* 0x081fe400000f0cdb */
[----:B------:R-:W-:Y:S02]  /*cf70*/  @!P3 LEA.HI.X R5, R19, R40, R218, 0x1, P1 ;  /* 0x000000281305b211 */ /* 0x000fe400008f0cda */
[----:B------:R-:W-:Y:S01]  /*cf80*/  ISETP.GE.AND P0, PT, R23, UR4, PT ;  /* 0x0000000417007c0c */ /* 0x000fe2000bf06270 */
[----:B------:R2:W-:Y:S04]  /*cf90*/  @!P2 ST.E.128 desc[UR60][R2.64], R24 ;  /* 0x000000180200a985 */ /* 0x0005e8000c101d3c */
[----:B------:R2:W-:Y:S08]  /*cfa0*/  @!P3 ST.E.128 desc[UR60][R4.64], R32 ;  /* 0x000000200400b985 */ /* 0x0005f0000c101d3c */
[----:B------:R-:W-:Y:S05]  /*cfb0*/  @P0 BRA `(.L_x_407) ;  /* 0x0000000c00000947 */ /* 0x000fea0003800000 */
[----:B--2---:R-:W-:-:S04]  /*cfc0*/  LEA R2, P0, R23, R6, 0x1 ;  /* 0x0000000617027211 */ /* 0x004fc800078008ff */
[----:B------:R-:W-:-:S05]  /*cfd0*/  LEA.HI.X R3, R23, R40, R217, 0x1, P0 ;  /* 0x0000002817037211 */ /* 0x000fca00000f0cd9 */
[----:B------:R4:W-:Y:S01]  /*cfe0*/  ST.E.128 desc[UR60][R2.64], R48 ;  /* 0x0000003002007985 */ /* 0x0009e2000c101d3c */
[----:B------:R-:W-:Y:S05]  /*cff0*/  BRA `(.L_x_407) ;  /* 0x0000000800f07947 */ /* 0x000fea0003800000 */
.L_x_399:
[----:B------:R-:W2:Y:S01]  /*d000*/  LDC.64 R4, c[0x0][0xc00] ;  /* 0x00030000ff047b82 */ /* 0x000ea20000000a00 */
[----:B------:R-:W-:Y:S01]  /*d010*/  ULDC.64 UR4, c[0x0][0xc08] ;  /* 0x0003020000047ab9 */ /* 0x000fe20000000a00 */
[----:B------:R-:W-:-:S06]  /*d020*/  IMAD.MOV.U32 R6, RZ, RZ, RZ ;  /* 0x000000ffff067224 */ /* 0x000fcc00078e00ff */
[----:B------:R-:W3:Y:S01]  /*d030*/  LDC.64 R2, c[0x0][0xc00] ;  /* 0x00030000ff027b82 */ /* 0x000ee20000000a00 */
[----:B------:R-:W-:-:S04]  /*d040*/  ISETP.NE.U32.AND P1, PT, RZ, UR4, PT ;  /* 0x00000004ff007c0c */ /* 0x000fc8000bf25070 */
[----:B------:R-:W-:-:S03]  /*d050*/  ISETP.NE.AND.EX P1, PT, RZ, UR5, PT, P1 ;  /* 0x00000005ff007c0c */ /* 0x000fc6000bf25310 */
[----:B------:R-:W4:Y:S01]  /*d060*/  LDC R25, c[0x0][0xbe8] ;  /* 0x0002fa00ff197b82 */ /* 0x000f220000000800 */
[----:B--2---:R-:W-:-:S04]  /*d070*/  ISETP.NE.U32.AND P0, PT, R4, RZ, PT ;  /* 0x000000ff0400720c */ /* 0x004fc80003f05070 */
[----:B------:R-:W-:Y:S01]  /*d080*/  ISETP.NE.AND.EX P0, PT, R5, RZ, PT, P0 ;  /* 0x000000ff0500720c */ /* 0x000fe20003f05300 */
[----:B---3--:R-:W-:-:S04]  /*d090*/  IMAD.WIDE R4, R204, 0x4, R2 ;  /* 0x00000004cc047825 */ /* 0x008fc800078e0202 */
[----:B------:R-:W2:Y:S01]  /*d0a0*/  @P1 LDC.64 R2, c[0x0][0xc08] ;  /* 0x00030200ff021b82 */ /* 0x000ea20000000a00 */
[----:B------:R-:W-:Y:S02]  /*d0b0*/  ULDC UR4, c[0x0][0xa88] ;  /* 0x0002a20000047ab9 */ /* 0x000fe40000000800 */
[----:B------:R-:W-:-:S05]  /*d0c0*/  IMAD.U32 R0, RZ, RZ, UR4 ;  /* 0x00000004ff007e24 */ /* 0x000fca000f8e00ff */
[----:B------:R3:W5:Y:S01]  /*d0d0*/  @P0 LDG.E R6, desc[UR60][R4.64] ;  /* 0x0000003c04060981 */ /* 0x000762000c1e1900 */
[----:B--2---:R-:W-:-:S05]  /*d0e0*/  @P1 IMAD.WIDE R2, R204, 0x4, R2 ;  /* 0x00000004cc021825 */ /* 0x004fca00078e0202 */
[----:B------:R3:W5:Y:S01]  /*d0f0*/  @P1 LDG.E R0, desc[UR60][R2.64] ;  /* 0x0000003c02001981 */ /* 0x000762000c1e1900 */
[----:B----4-:R-:W-:Y:S02]  /*d100*/  ISETP.NE.AND P2, PT, R25, 0x1, PT ;  /* 0x000000011900780c */ /* 0x010fe40003f45270 */
[----:B------:R-:W-:-:S11]  /*d110*/  ISETP.GE.AND P3, PT, R220, 0x80, PT ;  /* 0x00000080dc00780c */ /* 0x000fd60003f66270 */
[----:B------:R-:W2:Y:S08]  /*d120*/  @P2 LDC R12, c[0x0][0xbec] ;  /* 0x0002fb00ff0c2b82 */ /* 0x000eb00000000800 */
[----:B------:R-:W4:Y:S01]  /*d130*/  @P2 LDC R27, c[0x0][0xbf0] ;  /* 0x0002fc00ff1b2b82 */ /* 0x000f220000000800 */
[----:B---3--:R-:W-:Y:S05]  /*d140*/  @P1 BRA `(.L_x_408) ;  /* 0x0000000000101947 */ /* 0x008fea0003800000 */
[----:B------:R-:W-:Y:S05]  /*d150*/  @!P0 BRA `(.L_x_408) ;  /* 0x00000000000c8947 */ /* 0x000fea0003800000 */
[----:B------:R-:W3:Y:S04]  /*d160*/  LDG.E R3, desc[UR60][R4.64] ;  /* 0x0000003c04037981 */ /* 0x000ee8000c1e1900 */
[----:B-----5:R-:W3:Y:S02]  /*d170*/  LDG.E R0, desc[UR60][R4.64+0x4] ;  /* 0x0000043c04007981 */ /* 0x020ee4000c1e1900 */
[----:B---3--:R-:W-:-:S07]  /*d180*/  IMAD.IADD R0, R0, 0x1, -R3 ;  /* 0x0000000100007824 */ /* 0x008fce00078e0a03 */
.L_x_408:
[----:B------:R-:W-:Y:S01]  /*d190*/  BSSY B1, `(.L_x_409) ;  /* 0x000002e000017945 */ /* 0x000fe20003800000 */
[----:B------:R-:W-:Y:S02]  /*d1a0*/  SHF.R.S32.HI R10, RZ, 0x1f, R206 ;  /* 0x0000001fff0a7819 */ /* 0x000fe400000114ce */
[----:B------:R-:W-:Y:S02]  /*d1b0*/  SEL R13, R204, RZ, !P0 ;  /* 0x000000ffcc0d7207 */ /* 0x000fe40004000000 */
[----:B------:R-:W-:Y:S02]  /*d1c0*/  SEL R208, R208, RZ, !P0 ;  /* 0x000000ffd0d07207 */ /* 0x000fe40004000000 */
[----:B-----5:R-:W-:Y:S01]  /*d1d0*/  SHF.R.S32.HI R11, RZ, 0x1f, R6 ;  /* 0x0000001fff0b7819 */ /* 0x020fe20000011406 */
[----:B------:R-:W-:Y:S06]  /*d1e0*/  @P3 BRA `(.L_x_410) ;  /* 0x0000000000a03947 */ /* 0x000fec0003800000 */
[----:B------:R-:W3:Y:S01]  /*d1f0*/  S2R R2, SR_TID.X ;  /* 0x0000000000027919 */ /* 0x000ee20000002100 */
[----:B------:R-:W5:Y:S02]  /*d200*/  LDC R9, c[0x0][0xbe8] ;  /* 0x0002fa00ff097b82 */ /* 0x000f640000000800 */
[----:B-----5:R-:W-:Y:S02]  /*d210*/  IMAD R3, R0, R9, RZ ;  /* 0x0000000900037224 */ /* 0x020fe400078e02ff */
[----:B---3--:R-:W-:-:S04]  /*d220*/  IMAD R2, R207, 0x80, R2 ;  /* 0x00000080cf027824 */ /* 0x008fc800078e0202 */
[----:B------:R-:W-:-:S05]  /*d230*/  VIADD R8, R2, 0xffffff80 ;  /* 0xffffff8002087836 */ /* 0x000fca0000000000 */
[----:B------:R-:W-:-:S13]  /*d240*/  ISETP.GE.AND P0, PT, R8, R3, PT ;  /* 0x000000030800720c */ /* 0x000fda0003f06270 */
[----:B------:R-:W-:Y:S05]  /*d250*/  @P0 BRA `(.L_x_410) ;  /* 0x0000000000840947 */ /* 0x000fea0003800000 */
[----:B------:R-:W-:Y:S01]  /*d260*/  ISETP.NE.AND P0, PT, R9, 0x1, PT ;  /* 0x000000010900780c */ /* 0x000fe20003f05270 */
[----:B------:R-:W-:Y:S01]  /*d270*/  ULDC.64 UR4, c[0x0][0xb90] ;  /* 0x0002e40000047ab9 */ /* 0x000fe20000000a00 */
[----:B------:R-:W-:Y:S01]  /*d280*/  MOV R2, R6 ;  /* 0x0000000600027202 */ /* 0x000fe20000000f00 */
[----:B------:R-:W-:Y:S02]  /*d290*/  IMAD R7, R10, UR4, RZ ;  /* 0x000000040a077c24 */ /* 0x000fe4000f8e02ff */
[----:B------:R-:W-:Y:S02]  /*d2a0*/  IMAD.MOV.U32 R3, RZ, RZ, R11 ;  /* 0x000000ffff037224 */ /* 0x000fe400078e000b */
[----:B------:R-:W-:Y:S02]  /*d2b0*/  IMAD.MOV.U32 R5, RZ, RZ, R8 ;  /* 0x000000ffff057224 */ /* 0x000fe400078e0008 */
[----:B------:R-:W-:-:S04]  /*d2c0*/  IMAD.WIDE.U32 R2, R206, UR4, R2 ;  /* 0x00000004ce027c25 */ /* 0x000fc8000f8e0002 */
[----:B------:R-:W3:Y:S01]  /*d2d0*/  @P0 LDC R15, c[0x0][0xbec] ;  /* 0x0002fb00ff0f0b82 */ /* 0x000ee20000000800 */
[----:B------:R-:W-:Y:S01]  /*d2e0*/  IMAD R7, R206, UR5, R7 ;  /* 0x00000005ce077c24 */ /* 0x000fe2000f8e0207 */
[----:B------:R-:W-:-:S03]  /*d2f0*/  ULDC.64 UR4, c[0x0][0xb98] ;  /* 0x0002e60000047ab9 */ /* 0x000fc60000000a00 */
[----:B------:R-:W-:-:S03]  /*d300*/  IMAD.IADD R3, R3, 0x1, R7 ;  /* 0x0000000103037824 */ /* 0x000fc600078e0207 */
[----:B------:R-:W5:Y:S01]  /*d310*/  @P0 LDC R21, c[0x0][0xbf0] ;  /* 0x0002fc00ff150b82 */ /* 0x000f620000000800 */
[----:B------:R-:W-:-:S04]  /*d320*/  IMAD.WIDE.U32 R2, R13, UR4, R2 ;  /* 0x000000040d027c25 */ /* 0x000fc8000f8e0002 */
[----:B---3--:R-:W-:-:S05]  /*d330*/  @P0 IMAD.HI.U32 R4, R8, R15, RZ ;  /* 0x0000000f08040227 */ /* 0x008fca00078e00ff */
[----:B-----5:R-:W-:Y:S01]  /*d340*/  @P0 SHF.R.U32.HI R5, RZ, R21, R4 ;  /* 0x00000015ff050219 */ /* 0x020fe20000011604 */
[----:B------:R-:W-:-:S03]  /*d350*/  IMAD R4, R208, UR4, RZ ;  /* 0x00000004d0047c24 */ /* 0x000fc6000f8e02ff */
[----:B------:R-:W-:Y:S01]  /*d360*/  IADD3 R2, P0, R5, R2, RZ ;  /* 0x0000000205027210 */ /* 0x000fe20007f1e0ff */
[----:B------:R-:W-:-:S04]  /*d370*/  IMAD.MOV R7, RZ, RZ, -R5 ;  /* 0x000000ffff077224 */ /* 0x000fc800078e0a05 */
[----:B------:R-:W-:Y:S01]  /*d380*/  IMAD R7, R9, R7, R8 ;  /* 0x0000000709077224 */ /* 0x000fe200078e0208 */
[----:B------:R-:W-:Y:S01]  /*d390*/  SHF.R.S32.HI R9, RZ, 0x1f, R5 ;  /* 0x0000001fff097819 */ /* 0x000fe20000011405 */
[----:B------:R-:W-:Y:S01]  /*d3a0*/  IMAD R8, R13, UR5, R4 ;  /* 0x000000050d087c24 */ /* 0x000fe2000f8e0204 */
[----:B------:R-:W-:Y:S02]  /*d3b0*/  ULDC.64 UR4, c[0x0][0xb88] ;  /* 0x0002e20000047ab9 */ /* 0x000fe40000000a00 */
[----:B------:R-:W-:Y:S02]  /*d3c0*/  SHF.R.S32.HI R4, RZ, 0x1f, R7 ;  /* 0x0000001fff047819 */ /* 0x000fe40000011407 */
[----:B------:R-:W-:-:S03]  /*d3d0*/  IADD3.X R3, R9, R3, R8, P0, !PT ;  /* 0x0000000309037210 */ /* 0x000fc600007fe408 */
[----:B------:R-:W-:Y:S02]  /*d3e0*/  IMAD R4, R4, UR4, RZ ;  /* 0x0000000404047c24 */ /* 0x000fe4000f8e02ff */
[----:B------:R-:W-:-:S04]  /*d3f0*/  IMAD.WIDE.U32 R2, R7, UR4, R2 ;  /* 0x0000000407027c25 */ /* 0x000fc8000f8e0002 */
[----:B------:R-:W-:Y:S01]  /*d400*/  IMAD R5, R7, UR5, R4 ;  /* 0x0000000507057c24 */ /* 0x000fe2000f8e0204 */
[----:B------:R-:W-:Y:S02]  /*d410*/  ULDC.64 UR4, c[0x0][0xb50] ;  /* 0x0002d40000047ab9 */ /* 0x000fe40000000a00 */
[----:B------:R-:W-:Y:S01]  /*d420*/  LEA R4, P0, R2, UR4, 0x2 ;  /* 0x0000000402047c11 */ /* 0x000fe2000f8010ff */
[----:B------:R-:W-:-:S05]  /*d430*/  IMAD.IADD R3, R3, 0x1, R5 ;  /* 0x0000000103037824 */ /* 0x000fca00078e0205 */
[----:B------:R-:W-:Y:S01]  /*d440*/  LEA.HI.X R5, R2, UR5, R3, 0x2, P0 ;  /* 0x0000000502057c11 */ /* 0x000fe200080f1403 */
[----:B------:R-:W-:-:S05]  /*d450*/  IMAD.MOV.U32 R3, RZ, RZ, -0x800000 ;  /* 0xff800000ff037424 */ /* 0x000fca00078e00ff */
[----:B------:R3:W-:Y:S02]  /*d460*/  STG.E desc[UR60][R4.64], R3 ;  /* 0x0000000304007986 */ /* 0x0007e4000c10193c */
.L_x_410:
[----:B------:R-:W-:Y:S05]  /*d470*/  BSYNC B1 ;  /* 0x0000000000017941 */ /* 0x000fea0003800000 */
.L_x_409:
[----:B------:R-:W-:Y:S01]  /*d480*/  ULDC.64 UR4, c[0x0][0xaa0] ;  /* 0x0002a80000047ab9 */ /* 0x000fe20000000a00 */
[----:B---3--:R-:W-:Y:S01]  /*d490*/  IMAD R4, R205, 0x20, R209 ;  /* 0x00000020cd047824 */ /* 0x008fe200078e02d1 */
[----:B------:R-:W-:Y:S01]  /*d4a0*/  BSSY B1, `(.L_x_411) ;  /* 0x000003b000017945 */ /* 0x000fe20003800000 */
[----:B------:R-:W-:Y:S02]  /*d4b0*/  IMAD R3, R11, UR4, RZ ;  /* 0x000000040b037c24 */ /* 0x000fe4000f8e02ff */
[----:B------:R-:W-:Y:S02]  /*d4c0*/  IMAD R9, R207, 0x80, R4 ;  /* 0x00000080cf097824 */ /* 0x000fe400078e0204 */
[C---:B------:R-:W-:Y:S02]  /*d4d0*/  IMAD R5, R6.reuse, UR5, R3 ;  /* 0x0000000506057c24 */ /* 0x040fe4000f8e0203 */
[----:B------:R-:W-:Y:S01]  /*d4e0*/  IMAD.WIDE.U32 R2, R6, UR4, RZ ;  /* 0x0000000406027c25 */ /* 0x000fe2000f8e00ff */
[----:B------:R-:W-:-:S03]  /*d4f0*/  ULDC.64 UR4, c[0x0][0xae8] ;  /* 0x0002ba0000047ab9 */ /* 0x000fc60000000a00 */
[----:B------:R-:W-:Y:S02]  /*d500*/  IMAD.IADD R3, R3, 0x1, R5 ;  /* 0x0000000103037824 */ /* 0x000fe400078e0205 */
[----:B------:R-:W-:Y:S02]  /*d510*/  IMAD R7, R10, UR4, RZ ;  /* 0x000000040a077c24 */ /* 0x000fe4000f8e02ff */
[----:B--2---:R-:W-:-:S04]  /*d520*/  @P2 IMAD.HI.U32 R4, R9, R12, RZ ;  /* 0x0000000c09042227 */ /* 0x004fc800078e00ff */
[C---:B------:R-:W-:Y:S02]  /*d530*/  IMAD R7, R206.reuse, UR5, R7 ;  /* 0x00000005ce077c24 */ /* 0x040fe4000f8e0207 */
[----:B------:R-:W-:Y:S01]  /*d540*/  IMAD.WIDE.U32 R2, R206, UR4, R2 ;  /* 0x00000004ce027c25 */ /* 0x000fe2000f8e0002 */
[----:B------:R-:W-:-:S03]  /*d550*/  ULDC.64 UR4, c[0x0][0xaf0] ;  /* 0x0002bc0000047ab9 */ /* 0x000fc60000000a00 */
[----:B------:R-:W-:Y:S01]  /*d560*/  IMAD.MOV.U32 R5, RZ, RZ, R9 ;  /* 0x000000ffff057224 */ /* 0x000fe200078e0009 */
[----:B----4-:R-:W-:Y:S01]  /*d570*/  @P2 SHF.R.U32.HI R5, RZ, R27, R4 ;  /* 0x0000001bff052219 */ /* 0x010fe20000011604 */
[----:B------:R-:W-:Y:S02]  /*d580*/  IMAD R6, R208, UR4, RZ ;  /* 0x00000004d0067c24 */ /* 0x000fe4000f8e02ff */
[----:B------:R-:W-:Y:S01]  /*d590*/  IMAD.IADD R3, R3, 0x1, R7 ;  /* 0x0000000103037824 */ /* 0x000fe200078e0207 */
[----:B------:R-:W-:Y:S01]  /*d5a0*/  SHF.R.S32.HI R4, RZ, 0x1f, R5 ;  /* 0x0000001fff047819 */ /* 0x000fe20000011405 */
[----:B------:R-:W-:Y:S01]  /*d5b0*/  IMAD R7, R13, UR5, R6 ;  /* 0x000000050d077c24 */ /* 0x000fe2000f8e0206 */
[----:B------:R-:W-:Y:S01]  /*d5c0*/  IADD3 R6, -R5, RZ, RZ ;  /* 0x000000ff05067210 */ /* 0x000fe20007ffe1ff */
[----:B------:R-:W-:Y:S01]  /*d5d0*/  IMAD.WIDE.U32 R2, R13, UR4, R2 ;  /* 0x000000040d027c25 */ /* 0x000fe2000f8e0002 */
[----:B------:R-:W-:-:S03]  /*d5e0*/  ULDC.64 UR4, c[0x0][0xae0] ;  /* 0x0002b80000047ab9 */ /* 0x000fc60000000a00 */
[----:B------:R-:W-:Y:S02]  /*d5f0*/  IMAD.IADD R3, R3, 0x1, R7 ;  /* 0x0000000103037824 */ /* 0x000fe400078e0207 */
[----:B------:R-:W-:Y:S02]  /*d600*/  IMAD R4, R4, UR4, RZ ;  /* 0x0000000404047c24 */ /* 0x000fe4000f8e02ff */
[----:B------:R-:W-:Y:S02]  /*d610*/  IMAD R7, R25, R6, R9 ;  /* 0x0000000619077224 */ /* 0x000fe400078e0209 */
[C---:B------:R-:W-:Y:S02]  /*d620*/  IMAD R9, R5.reuse, UR5, R4 ;  /* 0x0000000505097c24 */ /* 0x040fe4000f8e0204 */
[----:B------:R-:W-:Y:S01]  /*d630*/  IMAD.WIDE.U32 R2, R5, UR4, R2 ;  /* 0x0000000405027c25 */ /* 0x000fe2000f8e0002 */
[----:B------:R-:W-:Y:S01]  /*d640*/  SHF.R.S32.HI R4, RZ, 0x1f, R7 ;  /* 0x0000001fff047819 */ /* 0x000fe20000011407 */
[----:B------:R-:W-:-:S02]  /*d650*/  ULDC.64 UR4, c[0x0][0xad8] ;  /* 0x0002b60000047ab9 */ /* 0x000fc40000000a00 */
[----:B------:R-:W-:Y:S02]  /*d660*/  IMAD.IADD R3, R3, 0x1, R9 ;  /* 0x0000000103037824 */ /* 0x000fe400078e0209 */
[----:B------:R-:W-:Y:S02]  /*d670*/  IMAD R4, R4, UR4, RZ ;  /* 0x0000000404047c24 */ /* 0x000fe4000f8e02ff */
[----:B------:R-:W-:Y:S02]  /*d680*/  IMAD R8, R207, 0x80, R209 ;  /* 0x00000080cf087824 */ /* 0x000fe400078e02d1 */
[----:B------:R-:W-:Y:S02]  /*d690*/  IMAD R25, R0, R25, RZ ;  /* 0x0000001900197224 */ /* 0x000fe400078e02ff */
[C---:B------:R-:W-:Y:S02]  /*d6a0*/  IMAD R5, R7.reuse, UR5, R4 ;  /* 0x0000000507057c24 */ /* 0x040fe4000f8e0204 */
[----:B------:R-:W-:Y:S01]  /*d6b0*/  IMAD.WIDE.U32 R2, R7, UR4, R2 ;  /* 0x0000000407027c25 */ /* 0x000fe2000f8e0002 */
[----:B------:R-:W-:Y:S01]  /*d6c0*/  ISETP.GE.AND P2, PT, R8, R25, PT ;  /* 0x000000190800720c */ /* 0x000fe20003f46270 */
[----:B------:R-:W-:-:S02]  /*d6d0*/  ULDC.64 UR4, c[0x0][0xa80] ;  /* 0x0002a00000047ab9 */ /* 0x000fc40000000a00 */
[----:B------:R-:W-:Y:S01]  /*d6e0*/  VIADD R0, R8, 0x20 ;  /* 0x0000002008007836 */ /* 0x000fe20000000000 */
[----:B------:R-:W-:Y:S01]  /*d6f0*/  LEA R4, P3, R2, UR4, 0x1 ;  /* 0x0000000402047c11 */ /* 0x000fe2000f8608ff */
[----:B------:R-:W-:-:S03]  /*d700*/  IMAD.IADD R3, R3, 0x1, R5 ;  /* 0x0000000103037824 */ /* 0x000fc600078e0205 */
[-C--:B------:R-:W-:Y:S01]  /*d710*/  ISETP.GE.AND P1, PT, R0, R25.reuse, PT ;  /* 0x000000190000720c */ /* 0x080fe20003f26270 */
[----:B------:R-:W-:Y:S01]  /*d720*/  VIADD R0, R8, 0x40 ;  /* 0x0000004008007836 */ /* 0x000fe20000000000 */
[----:B------:R-:W-:Y:S02]  /*d730*/  LEA.HI.X R5, R2, UR5, R3, 0x1, P3 ;  /* 0x0000000502057c11 */ /* 0x000fe400098f0c03 */
[----:B------:R2:W3:Y:S02]  /*d740*/  SHFL.IDX PT, R2, R4, RZ, 0x181f ;  /* 0x00181fff04027589 */ /* 0x0004e400000e0000 */
[----:B------:R-:W-:Y:S02]  /*d750*/  ISETP.GE.AND P0, PT, R0, R25, PT ;  /* 0x000000190000720c */ /* 0x000fe40003f06270 */
[----:B------:R2:W4:Y:S01]  /*d760*/  SHFL.IDX PT, R0, R5, RZ, 0x181f ;  /* 0x00181fff05007589 */ /* 0x00052200000e0000 */
[----:B------:R-:W-:Y:S10]  /*d770*/  @P2 BRA `(.L_x_412) ;  /* 0x0000000000342947 */ /* 0x000ff40003800000 */
[----:B------:R-:W-:Y:S02]  /*d780*/  ULDC UR4, c[0x0][0xac8] ;  /* 0x0002b20000047ab9 */ /* 0x000fe40000000800 */
[----:B------:R-:W-:Y:S02]  /*d790*/  ISETP.GE.AND P4, PT, R18, UR4, PT ;  /* 0x0000000412007c0c */ /* 0x000fe4000bf86270 */
[----:B------:R-:W-:Y:S02]  /*d7a0*/  ISETP.GE.AND P3, PT, R19, UR4, PT ;  /* 0x0000000413007c0c */ /* 0x000fe4000bf66270 */
[----:B------:R-:W-:-:S09]  /*d7b0*/  ISETP.GE.AND P2, PT, R23, UR4, PT ;  /* 0x0000000417007c0c */ /* 0x000fd2000bf46270 */
[CC--:B---3--:R-:W-:Y:S02]  /*d7c0*/  @!P4 LEA R6, P6, R18.reuse, R2.reuse, 0x1 ;  /* 0x000000021206c211 */ /* 0x0c8fe400078c08ff */
[----:B------:R-:W-:Y:S02]  /*d7d0*/  @!P3 LEA R10, P5, R19, R2, 0x1 ;  /* 0x00000002130ab211 */ /* 0x000fe400078a08ff */
[----:B----4-:R-:W-:Y:S02]  /*d7e0*/  @!P4 LEA.HI.X R7, R18, R0, R219, 0x1, P6 ;  /* 0x000000001207c211 */ /* 0x010fe400030f0cdb */
[----:B------:R-:W-:Y:S02]  /*d7f0*/  @!P2 LEA R2, P6, R23, R2, 0x1 ;  /* 0x000000021702a211 */ /* 0x000fe400078c08ff */
[-C--:B------:R-:W-:Y:S01]  /*d800*/  @!P3 LEA.HI.X R11, R19, R0.reuse, R218, 0x1, P5 ;  /* 0x00000000130bb211 */ /* 0x080fe200028f0cda */
[----:B------:R3:W-:Y:S01]  /*d810*/  @!P4 ST.E.128 desc[UR60][R6.64], RZ ;  /* 0x000000ff0600c985 */ /* 0x0007e2000c101d3c */
[----:B------:R-:W-:-:S03]  /*d820*/  @!P2 LEA.HI.X R3, R23, R0, R217, 0x1, P6 ;  /* 0x000000001703a211 */ /* 0x000fc600030f0cd9 */
[----:B------:R3:W-:Y:S04]  /*d830*/  @!P3 ST.E.128 desc[UR60][R10.64], RZ ;  /* 0x000000ff0a00b985 */ /* 0x0007e8000c101d3c */
[----:B------:R3:W-:Y:S02]  /*d840*/  @!P2 ST.E.128 desc[UR60][R2.64], RZ ;  /* 0x000000ff0200a985 */ /* 0x0007e4000c101d3c */
.L_x_412:
[----:B------:R-:W-:Y:S05]  /*d850*/  BSYNC B1 ;  /* 0x0000000000017941 */ /* 0x000fea0003800000 */
.L_x_411:
        /* <DEDUP_REMOVED lines=14> */
[----:B------:R0:W-:Y:S04]  /*d940*/  @!P4 ST.E.128 desc[UR60][R6.64], RZ ;  /* 0x000000ff0600c985 */ /* 0x0001e8000c101d3c */
[----:B------:R0:W-:Y:S04]  /*d950*/  @!P5 ST.E.128 desc[UR60][R10.64], RZ ;  /* 0x000000ff0a00d985 */ /* 0x0001e8000c101d3c */
[----:B------:R0:W-:Y:S02]  /*d960*/  @!P6 ST.E.128 desc[UR60][R2.64], RZ ;  /* 0x000000ff0200e985 */ /* 0x0001e4000c101d3c */
.L_x_414:
[----:B------:R-:W-:Y:S05]  /*d970*/  BSYNC B1 ;  /* 0x0000000000017941 */ /* 0x000fea0003800000 */
.L_x_413:
[----:B0-----:R0:W0:Y:S01]  /*d980*/  SHFL.IDX PT, R0, R5, 0x2, 0x181f ;  /* 0x00581f0005007f89 */ /* 0x00102200000e0000 */
[----:B------:R-:W-:Y:S03]  /*d990*/  BSSY B1, `(.L_x_415) ;  /* 0x0000010000017945 */ /* 0x000fe60003800000 */
[----:B---3--:R3:W0:Y:S01]  /*d9a0*/  SHFL.IDX PT, R2, R4, 0x2, 0x181f ;  /* 0x00581f0004027f89 */ /* 0x00862200000e0000 */
[----:B------:R-:W-:Y:S05]  /*d9b0*/  @P0 BRA `(.L_x_416) ;  /* 0x0000000000340947 */ /* 0x000fea0003800000 */
[----:B------:R-:W-:Y:S02]  /*d9c0*/  ULDC UR4, c[0x0][0xac8] ;  /* 0x0002b20000047ab9 */ /* 0x000fe40000000800 */
[----:B------:R-:W-:Y:S02]  /*d9d0*/  ISETP.GE.AND P3, PT, R18, UR4, PT ;  /* 0x0000000412007c0c */ /* 0x000fe4000bf66270 */
[----:B------:R-:W-:Y:S02]  /*d9e0*/  ISETP.GE.AND P4, PT, R19, UR4, PT ;  /* 0x0000000413007c0c */ /* 0x000fe4000bf86270 */
[----:B------:R-:W-:-:S09]  /*d9f0*/  ISETP.GE.AND P5, PT, R23, UR4, PT ;  /* 0x0000000417007c0c */ /* 0x000fd2000bfa6270 */
[CC--:B0-----:R-:W-:Y:S02]  /*da00*/  @!P3 LEA R6, P0, R18.reuse, R2.reuse, 0x1 ;  /* 0x000000021206b211 */ /* 0x0c1fe400078008ff */
[-C--:B------:R-:W-:Y:S02]  /*da10*/  @!P4 LEA R10, P1, R19, R2.reuse, 0x1 ;  /* 0x00000002130ac211 */ /* 0x080fe400078208ff */
[----:B------:R-:W-:Y:S02]  /*da20*/  @!P5 LEA R2, P2, R23, R2, 0x1 ;  /* 0x000000021702d211 */ /* 0x000fe400078408ff */
[-C--:B------:R-:W-:Y:S02]  /*da30*/  @!P3 LEA.HI.X R7, R18, R0.reuse, R219, 0x1, P0 ;  /* 0x000000001207b211 */ /* 0x080fe400000f0cdb */
[-C--:B------:R-:W-:Y:S02]  /*da40*/  @!P4 LEA.HI.X R11, R19, R0.reuse, R218, 0x1, P1 ;  /* 0x00000000130bc211 */ /* 0x080fe400008f0cda */
[----:B------:R-:W-:Y:S01]  /*da50*/  @!P5 LEA.HI.X R3, R23, R0, R217, 0x1, P2 ;  /* 0x000000001703d211 */ /* 0x000fe200010f0cd9 */
[----:B------:R0:W-:Y:S04]  /*da60*/  @!P3 ST.E.128 desc[UR60][R6.64], RZ ;  /* 0x000000ff0600b985 */ /* 0x0001e8000c101d3c */
[----:B------:R0:W-:Y:S04]  /*da70*/  @!P4 ST.E.128 desc[UR60][R10.64], RZ ;  /* 0x000000ff0a00c985 */ /* 0x0001e8000c101d3c */
[----:B------:R0:W-:Y:S02]  /*da80*/  @!P5 ST.E.128 desc[UR60][R2.64], RZ ;  /* 0x000000ff0200d985 */ /* 0x0001e4000c101d3c */
.L_x_416:
[----:B------:R-:W-:Y:S05]  /*da90*/  BSYNC B1 ;  /* 0x0000000000017941 */ /* 0x000fea0003800000 */
.L_x_415:
[----:B0-----:R-:W-:Y:S01]  /*daa0*/  VIADD R0, R8, 0x60 ;  /* 0x0000006008007836 */ /* 0x001fe20000000000 */
[----:B------:R0:W0:Y:S04]  /*dab0*/  SHFL.IDX PT, R6, R5, 0x3, 0x181f ;  /* 0x00781f0005067f89 */ /* 0x00002800000e0000 */
[----:B------:R-:W-:Y:S01]  /*dac0*/  ISETP.GE.AND P0, PT, R0, R25, PT ;  /* 0x000000190000720c */ /* 0x000fe20003f06270 */
[----:B------:R0:W0:-:S12]  /*dad0*/  SHFL.IDX PT, R2, R4, 0x3, 0x181f ;  /* 0x00781f0004027f89 */ /* 0x00001800000e0000 */
[----:B------:R-:W-:Y:S05]  /*dae0*/  @P0 BRA `(.L_x_407) ;  /* 0x0000000000340947 */ /* 0x000fea0003800000 */
[----:B------:R-:W-:Y:S02]  /*daf0*/  ULDC UR4, c[0x0][0xac8] ;  /* 0x0002b20000047ab9 */ /* 0x000fe40000000800 */
[----:B------:R-:W-:Y:S02]  /*db00*/  ISETP.GE.AND P3, PT, R18, UR4, PT ;  /* 0x0000000412007c0c */ /* 0x000fe4000bf66270 */
[----:B------:R-:W-:Y:S02]  /*db10*/  ISETP.GE.AND P4, PT, R19, UR4, PT ;  /* 0x0000000413007c0c */ /* 0x000fe4000bf86270 */
[----:B------:R-:W-:-:S09]  /*db20*/  ISETP.GE.AND P5, PT, R23, UR4, PT ;  /* 0x0000000417007c0c */ /* 0x000fd2000bfa6270 */
[CC--:B0-234-:R-:W-:Y:S02]  /*db30*/  @!P3 LEA R4, P0, R18.reuse, R2.reuse, 0x1 ;  /* 0x000000021204b211 */ /* 0x0ddfe400078008ff */
        /* <DEDUP_REMOVED lines=8> */
.L_x_407:
[----:B------:R-:W-:Y:S05]  /*dbc0*/  BSYNC B0 ;  /* 0x0000000000007941 */ /* 0x000fea0003800000 */
.L_x_398:
[----:B------:R-:W-:Y:S02]  /*dbd0*/  ULDC UR4, c[0x0][0xc3c] ;  /* 0x00030f0000047ab9 */ /* 0x000fe40000000800 */
[----:B-1----:R-:W-:-:S13]  /*dbe0*/  ISETP.GE.AND P0, PT, R43, UR4, PT ;  /* 0x000000042b007c0c */ /* 0x002fda000bf06270 */
[----:B------:R-:W-:Y:S05]  /*dbf0*/  @!P0 BRA `(.L_x_417) ;  /* 0xffffff3000788947 */ /* 0x000fea000383ffff */
[----:B------:R-:W-:Y:S05]  /*dc00*/  EXIT ;  /* 0x000000000000794d */ /* 0x000fea0003800000 */
.L_x_373:
[----:B------:R-:W-:-:S08]  /*dc10*/  NOP ;  /* 0x0000000000007918 */ /* 0x000fd00000000000 */
[----:B0-----:R-:W0:-:S00]  /*dc20*/  USETMAXREG.DEALLOC.CTAPOOL 0x18 ;  /* 0x00000018000079c8 */ /* 0x001e0000080e0500 */
[----:B0-----:R-:W-:-:S06]  /*dc30*/  LOP3.LUT R0, R0, 0x3, RZ, 0xc0, !PT ;  /* 0x0000000300007812 */ /* 0x001fcc00078ec0ff */
[----:B------:R-:W0:Y:S02]  /*dc40*/  SHFL.IDX PT, R0, R0, RZ, 0x1f ;  /* 0x00001fff00007589 */ /* 0x000e2400000e0000 */
[----:B0-----:R-:W-:Y:S01]  /*dc50*/  ISETP.NE.AND P0, PT, R0, RZ, PT ;  /* 0x000000ff0000720c */ /* 0x001fe20003f05270 */
[----:B------:R-:W-:-:S03]  /*dc60*/  IMAD.MOV.U32 R0, RZ, RZ, RZ ;  /* 0x000000ffff007224 */ /* 0x000fc600078e00ff */
[----:B------:R-:W-:-:S05]  /*dc70*/  P2R R2, PR, RZ, 0x1 ;  /* 0x00000001ff027803 */ /* 0x000fca0000000000 */
[----:B------:R0:W-:Y:S04]  /*dc80*/  STL [R1+0x58], R2 ;  /* 0x0000580201007387 */ /* 0x0001e80000100800 */
[----:B------:R-:W-:Y:S05]  /*dc90*/  @!P0 BRA `(.L_x_418) ;  /* 0x00000000001c8947 */ /* 0x000fea0003800000 */
[----:B------:R-:W1:Y:S08]  /*dca0*/  S2UR UR5, SR_CgaCtaId ;  /* 0x00000000000579c3 */ /* 0x000e700000008800 */
[----:B------:R-:W-:Y:S06]  /*dcb0*/  BAR.SYNC.DEFER_BLOCKING 0x5, 0x180 ;  /* 0x0146000000007b1d */ /* 0x000fec0000010000 */
[----:B------:R-:W-:-:S02]  /*dcc0*/  UMOV UR4, 0x400 ;  /* 0x0000040000047882 */ /* 0x000fc40000000000 */
[----:B-1----:R-:W-:-:S09]  /*dcd0*/  ULEA UR4, UR5, UR4, 0x18 ;  /* 0x0000000405047291 */ /* 0x002fd2000f8ec03f */
[----:B------:R-:W1:Y:S01]  /*dce0*/  LDS.128 R16, [UR4+0x368d0] ;  /* 0x0368d004ff107984 */ /* 0x000e620008000c00 */
[----:B------:R-:W-:Y:S06]  /*dcf0*/  BAR.ARV 0x4, 0x180 ;  /* 0x0106000000007b1d */ /* 0x000fec0000002000 */
[----:B------:R-:W-:Y:S05]  /*dd00*/  BRA `(.L_x_419) ;  /* 0x0000000400fc7947 */ /* 0x000fea0003800000 */
.L_x_418:
[----:B0-----:R-:W0:Y:S01]  /*dd10*/  S2R R2, SR_TID.X ;  /* 0x0000000000027919 */ /* 0x001e220000002100 */
[----:B------:R-:W-:Y:S01]  /*dd20*/  ULDC UR4, c[0x0][0xc3c] ;  /* 0x00030f0000047ab9 */ /* 0x000fe20000000800 */
[----:B------:R-:W1:Y:S01]  /*dd30*/  S2UR UR6, SR_CTAID.X ;  /* 0x00000000000679c3 */ /* 0x000e620000002500 */
[----:B------:R-:W-:Y:S01]  /*dd40*/  ULDC UR5, c[0x0][0xc38] ;  /* 0x00030e0000057ab9 */ /* 0x000fe20000000800 */
[----:B0-----:R-:W-:-:S04]  /*dd50*/  LOP3.LUT R5, R2, 0x1f, RZ, 0xc0, !PT ;  /* 0x0000001f02057812 */ /* 0x001fc800078ec0ff */
[----:B------:R-:W-:-:S04]  /*dd60*/  ISETP.NE.AND P0, PT, R5, 0x1f, PT ;  /* 0x0000001f0500780c */ /* 0x000fc80003f05270 */
[----:B------:R-:W-:-:S13]  /*dd70*/  ISETP.GE.OR P1, PT, R5, UR4, !P0 ;  /* 0x0000000405007c0c */ /* 0x000fda000c726670 */
[----:B------:R-:W0:Y:S02]  /*dd80*/  @!P1 LDC.64 R2, c[0x0][0xc80] ;  /* 0x00032000ff029b82 */ /* 0x000e240000000a00 */
[----:B0-----:R-:W-:-:S05]  /*dd90*/  @!P1 IMAD.WIDE.U32 R2, R5, 0x4, R2 ;  /* 0x0000000405029825 */ /* 0x001fca00078e0002 */
[----:B------:R-:W2:Y:S01]  /*dda0*/  @!P1 LDG.E R0, desc[UR60][R2.64] ;  /* 0x0000003c02009981 */ /* 0x000ea2000c1e1900 */
[C---:B------:R-:W-:Y:S01]  /*ddb0*/  ISETP.NE.AND P1, PT, R5.reuse, RZ, PT ;  /* 0x000000ff0500720c */ /* 0x040fe20003f25270 */
[----:B------:R-:W-:Y:S01]  /*ddc0*/  UMOV UR4, URZ ;  /* 0x0000003f00047c82 */ /* 0x000fe20008000000 */
[C---:B------:R-:W-:Y:S01]  /*ddd0*/  ISETP.GE.U32.AND P2, PT, R5.reuse, 0x2, PT ;  /* 0x000000020500780c */ /* 0x040fe20003f46070 */
[----:B------:R-:W-:Y:S01]  /*dde0*/  IMAD.MOV.U32 R16, RZ, RZ, RZ ;  /* 0x000000ffff107224 */ /* 0x000fe200078e00ff */
[C---:B------:R-:W-:Y:S02]  /*ddf0*/  ISETP.GE.U32.AND P3, PT, R5.reuse, 0x4, PT ;  /* 0x000000040500780c */ /* 0x040fe40003f66070 */
[C---:B------:R-:W-:Y:S02]  /*de00*/  ISETP.GE.U32.AND P4, PT, R5.reuse, 0x8, PT ;  /* 0x000000080500780c */ /* 0x040fe40003f86070 */
[----:B------:R-:W-:Y:S01]  /*de10*/  ISETP.GE.U32.AND P5, PT, R5, 0x10, PT ;  /* 0x000000100500780c */ /* 0x000fe20003fa6070 */
[----:B--2---:R-:W0:Y:S02]  /*de20*/  SHFL.UP PT, R4, R0, 0x1, RZ ;  /* 0x0420000000047989 */ /* 0x004e2400000e00ff */
[----:B0-----:R-:W-:-:S05]  /*de30*/  SEL R7, R4, RZ, P1 ;  /* 0x000000ff04077207 */ /* 0x001fca0000800000 */
[----:B------:R-:W-:-:S05]  /*de40*/  IMAD.IADD R7, R0, 0x1, R7 ;  /* 0x0000000100077824 */ /* 0x000fca00078e0207 */
[----:B------:R-:W0:Y:S02]  /*de50*/  SHFL.UP PT, R4, R7, 0x2, RZ ;  /* 0x0440000007047989 */ /* 0x000e2400000e00ff */
[----:B0-----:R-:W-:-:S05]  /*de60*/  SEL R4, R4, RZ, P2 ;  /* 0x000000ff04047207 */ /* 0x001fca0001000000 */
[----:B------:R-:W-:-:S05]  /*de70*/  IMAD.IADD R4, R7, 0x1, R4 ;  /* 0x0000000107047824 */ /* 0x000fca00078e0204 */
[----:B------:R-:W0:Y:S02]  /*de80*/  SHFL.UP PT, R6, R4, 0x4, RZ ;  /* 0x0480000004067989 */ /* 0x000e2400000e00ff */
[----:B0-----:R-:W-:-:S04]  /*de90*/  SEL R3, R6, RZ, P3 ;  /* 0x000000ff06037207 */ /* 0x001fc80001800000 */
[----:B------:R-:W-:-:S05]  /*dea0*/  IADD3 R3, R4, R3, RZ ;  /* 0x0000000304037210 */ /* 0x000fca0007ffe0ff */
[----:B------:R-:W0:Y:S02]  /*deb0*/  SHFL.UP PT, R2, R3, 0x8, RZ ;  /* 0x0500000003027989 */ /* 0x000e2400000e00ff */
[----:B0-----:R-:W-:-:S05]  /*dec0*/  SEL R2, R2, RZ, P4 ;  /* 0x000000ff02027207 */ /* 0x001fca0002000000 */
[----:B------:R-:W-:-:S05]  /*ded0*/  IMAD.IADD R6, R3, 0x1, R2 ;  /* 0x0000000103067824 */ /* 0x000fca00078e0202 */
[----:B------:R-:W0:Y:S02]  /*dee0*/  SHFL.UP PT, R2, R6, 0x10, RZ ;  /* 0x0600000006027989 */ /* 0x000e2400000e00ff */
[----:B0-----:R-:W-:-:S05]  /*def0*/  SEL R7, R2, RZ, P5 ;  /* 0x000000ff02077207 */ /* 0x001fca0002800000 */
[----:B------:R-:W-:-:S05]  /*df00*/  IMAD.IADD R2, R6, 0x1, R7 ;  /* 0x0000000106027824 */ /* 0x000fca00078e0207 */
[----:B------:R-:W0:Y:S02]  /*df10*/  SHFL.IDX PT, R4, R2, 0x1f, 0x1f ;  /* 0x03e01f0002047f89 */ /* 0x000e2400000e0000 */
[----:B0-----:R-:W-:-:S04]  /*df20*/  IMAD R4, R4, UR5, RZ ;  /* 0x0000000504047c24 */ /* 0x001fc8000f8e02ff */
[----:B------:R-:W-:Y:S01]  /*df30*/  IMAD.MOV.U32 R7, RZ, RZ, R4 ;  /* 0x000000ffff077224 */ /* 0x000fe200078e0004 */
[----:B-1----:R-:W-:-:S13]  /*df40*/  ISETP.GT.AND P6, PT, R4, UR6, PT ;  /* 0x0000000604007c0c */ /* 0x002fda000bfc4270 */
[----:B------:R-:W-:Y:S05]  /*df50*/  @P6 BRA `(.L_x_420) ;  /* 0x0000000000a06947 */ /* 0x000fea0003800000 */
[----:B------:R-:W0:Y:S01]  /*df60*/  LDC R6, c[0x0][0xc3c] ;  /* 0x00030f00ff067b82 */ /* 0x000e220000000800 */
[----:B------:R-:W-:Y:S01]  /*df70*/  IMAD.MOV.U32 R4, RZ, RZ, R7 ;  /* 0x000000ffff047224 */ /* 0x000fe200078e0007 */
[----:B------:R-:W-:Y:S01]  /*df80*/  UMOV UR4, URZ ;  /* 0x0000003f00047c82 */ /* 0x000fe20008000000 */
[----:B------:R-:W-:Y:S01]  /*df90*/  ULDC UR7, c[0x0][0xc3c] ;  /* 0x00030f0000077ab9 */ /* 0x000fe20000000800 */
[----:B------:R-:W-:-:S05]  /*dfa0*/  ULDC UR5, c[0x0][0xc38] ;  /* 0x00030e0000057ab9 */ /* 0x000fca0000000800 */
.L_x_424:
[----:B------:R-:W-:Y:S01]  /*dfb0*/  UIADD3 UR4, UR4, 0x1f, URZ ;  /* 0x0000001f04047890 */ /* 0x000fe2000fffe03f */
[----:B------:R-:W-:-:S05]  /*dfc0*/  IMAD.U32 R19, RZ, RZ, UR7 ;  /* 0x00000007ff137e24 */ /* 0x000fca000f8e00ff */
[----:B0-----:R-:W-:-:S13]  /*dfd0*/  ISETP.LE.AND P6, PT, R6, UR4, PT ;  /* 0x0000000406007c0c */ /* 0x001fda000bfc3270 */
[----:B------:R-:W-:Y:S05]  /*dfe0*/  @P6 BRA `(.L_x_421) ;  /* 0x0000000400206947 */ /* 0x000fea0003800000 */
[----:B------:R-:W-:Y:S01]  /*dff0*/  VIADD R7, R5, UR4 ;  /* 0x0000000405077c36 */ /* 0x000fe20008000000 */
[----:B------:R-:W-:Y:S01]  /*e000*/  BSSY B0, `(.L_x_422) ;  /* 0x0000007000007945 */ /* 0x000fe20003800000 */
[----:B------:R-:W-:-:S03]  /*e010*/  IMAD.MOV.U32 R0, RZ, RZ, RZ ;  /* 0x000000ffff007224 */ /* 0x000fc600078e00ff */
[----:B------:R-:W-:-:S13]  /*e020*/  ISETP.GE.OR P6, PT, R7, R6, !P0 ;  /* 0x000000060700720c */ /* 0x000fda00047c6670 */
[----:B------:R-:W-:Y:S05]  /*e030*/  @P6 BRA `(.L_x_423) ;  /* 0x00000000000c6947 */ /* 0x000fea0003800000 */
[----:B------:R-:W0:Y:S02]  /*e040*/  LDC.64 R2, c[0x0][0xc80] ;  /* 0x00032000ff027b82 */ /* 0x000e240000000a00 */
[----:B0-----:R-:W-:-:S05]  /*e050*/  IMAD.WIDE R2, R7, 0x4, R2 ;  /* 0x0000000407027825 */ /* 0x001fca00078e0202 */
[----:B------:R0:W5:Y:S02]  /*e060*/  LDG.E R0, desc[UR60][R2.64] ;  /* 0x0000003c02007981 */ /* 0x000164000c1e1900 */
.L_x_423:
[----:B------:R-:W-:Y:S05]  /*e070*/  BSYNC B0 ;  /* 0x0000000000007941 */ /* 0x000fea0003800000 */
.L_x_422:
[----:B0----5:R-:W0:Y:S02]  /*e080*/  SHFL.UP PT, R2, R0, 0x1, RZ ;  /* 0x0420000000027989 */ /* 0x021e2400000e00ff */
        /* <DEDUP_REMOVED lines=16> */
[----:B------:R-:W-:-:S05]  /*e190*/  IMAD.IADD R4, R3, 0x1, R4 ;  /* 0x0000000103047824 */ /* 0x000fca00078e0204 */
[----:B------:R-:W-:-:S13]  /*e1a0*/  ISETP.GT.AND P6, PT, R4, UR6, PT ;  /* 0x0000000604007c0c */ /* 0x000fda000bfc4270 */
[----:B------:R-:W-:Y:S05]  /*e1b0*/  @!P6 BRA `(.L_x_424) ;  /* 0xfffffffc007ce947 */ /* 0x000fea000383ffff */
[----:B------:R-:W-:Y:S02]  /*e1c0*/  IMAD.MOV.U32 R2, RZ, RZ, R9 ;  /* 0x000000ffff027224 */ /* 0x000fe400078e0009 */
[----:B------:R-:W-:-:S07]  /*e1d0*/  IMAD.MOV.U32 R7, RZ, RZ, R3 ;  /* 0x000000ffff077224 */ /* 0x000fce00078e0003 */
.L_x_420:
[----:B------:R-:W-:-:S04]  /*e1e0*/  IMAD.IADD R7, R4, 0x1, -R7 ;  /* 0x0000000104077824 */ /* 0x000fc800078e0a07 */
[----:B------:R-:W-:-:S05]  /*e1f0*/  IMAD R3, R2, UR5, R7 ;  /* 0x0000000502037c24 */ /* 0x000fca000f8e0207 */
[----:B------:R-:W-:-:S13]  /*e200*/  ISETP.GT.AND P0, PT, R3, UR6, PT ;  /* 0x0000000603007c0c */ /* 0x000fda000bf04270 */
[----:B------:R-:W-:-:S04]  /*e210*/  VOTE.ANY R6, PT, !P0 ;  /* 0x0000000000067806 */ /* 0x000fc800040e0100 */
[----:B------:R-:W0:Y:S01]  /*e220*/  POPC R19, R6 ;  /* 0x0000000600137309 */ /* 0x000e220000000000 */
[----:B------:R-:W-:Y:S01]  /*e230*/  ISETP.NE.AND P0, PT, R6, RZ, PT ;  /* 0x000000ff0600720c */ /* 0x000fe20003f05270 */
[----:B0-----:R-:W0:Y:S02]  /*e240*/  SHFL.IDX PT, R0, R0, R19, 0x1f ;  /* 0x00001f1300007589 */ /* 0x001e2400000e0000 */
[----:B0-----:R-:W-:-:S04]  /*e250*/  IABS R4, R0 ;  /* 0x0000000000047213 */ /* 0x001fc80000000000 */
[----:B------:R-:W0:Y:S08]  /*e260*/  I2F.RP R8, R4 ;  /* 0x0000000400087306 */ /* 0x000e300000209400 */
[----:B0-----:R-:W0:Y:S02]  /*e270*/  MUFU.RCP R8, R8 ;  /* 0x0000000800087308 */ /* 0x001e240000001000 */
[----:B0-----:R-:W-:-:S06]  /*e280*/  VIADD R3, R8, 0xffffffe ;  /* 0x0ffffffe08037836 */ /* 0x001fcc0000000000 */
[----:B------:R-:W0:Y:S02]  /*e290*/  F2I.FTZ.U32.TRUNC.NTZ R3, R3 ;  /* 0x0000000300037305 */ /* 0x000e24000021f000 */
[----:B0-----:R-:W-:Y:S01]  /*e2a0*/  IMAD.MOV R11, RZ, RZ, -R3 ;  /* 0x000000ffff0b7224 */ /* 0x001fe200078e0a03 */
[----:B------:R-:W-:Y:S06]  /*e2b0*/  @!P0 BRA `(.L_x_425) ;  /* 0x0000000000088947 */ /* 0x000fec0003800000 */
[----:B------:R-:W-:-:S05]  /*e2c0*/  VIADD R9, R19, 0xffffffff ;  /* 0xffffffff13097836 */ /* 0x000fca0000000000 */
[----:B------:R0:W1:Y:S02]  /*e2d0*/  SHFL.IDX PT, R16, R2, R9, 0x1f ;  /* 0x00001f0902107589 */ /* 0x00006400000e0000 */
.L_x_425:
[----:B-1----:R-:W-:Y:S01]  /*e2e0*/  IMAD R16, R16, UR5, R7 ;  /* 0x0000000510107c24 */ /* 0x002fe2000f8e0207 */
[----:B------:R-:W-:Y:S01]  /*e2f0*/  IABS R6, R0 ;  /* 0x0000000000067213 */ /* 0x000fe20000000000 */
[----:B------:R-:W-:Y:S02]  /*e300*/  IMAD R7, R11, R4, RZ ;  /* 0x000000040b077224 */ /* 0x000fe400078e02ff */
[----:B0-----:R-:W-:Y:S01]  /*e310*/  IMAD.MOV.U32 R2, RZ, RZ, RZ ;  /* 0x000000ffff027224 */ /* 0x001fe200078e00ff */
[----:B------:R-:W-:Y:S01]  /*e320*/  IADD3 R17, -R16, UR6, RZ ;  /* 0x0000000610117c10 */ /* 0x000fe2000fffe1ff */
[----:B------:R-:W-:Y:S01]  /*e330*/  VIADD R19, R19, UR4 ;  /* 0x0000000413137c36 */ /* 0x000fe20008000000 */
[----:B------:R-:W-:Y:S01]  /*e340*/  IADD3 R6, RZ, -R6, RZ ;  /* 0x80000006ff067210 */ /* 0x000fe20007ffe0ff */
[----:B------:R-:W-:Y:S01]  /*e350*/  IMAD.HI.U32 R2, R3, R7, R2 ;  /* 0x0000000703027227 */ /* 0x000fe200078e0002 */
[----:B------:R-:W-:-:S05]  /*e360*/  IABS R3, R17 ;  /* 0x0000001100037213 */ /* 0x000fca0000000000 */
[----:B------:R-:W-:-:S04]  /*e370*/  IMAD.HI.U32 R2, R2, R3, RZ ;  /* 0x0000000302027227 */ /* 0x000fc800078e00ff */
[----:B------:R-:W-:-:S05]  /*e380*/  IMAD R3, R2, R6, R3 ;  /* 0x0000000602037224 */ /* 0x000fca00078e0203 */
[----:B------:R-:W-:-:S13]  /*e390*/  ISETP.GT.U32.AND P1, PT, R4, R3, PT ;  /* 0x000000030400720c */ /* 0x000fda0003f24070 */
[----:B------:R-:W-:Y:S02]  /*e3a0*/  @!P1 IMAD.IADD R3, R3, 0x1, -R4 ;  /* 0x0000000103039824 */ /* 0x000fe400078e0a04 */
[----:B------:R-:W-:Y:S01]  /*e3b0*/  @!P1 VIADD R2, R2, 0x1 ;  /* 0x0000000102029836 */ /* 0x000fe20000000000 */
[----:B------:R-:W-:Y:S02]  /*e3c0*/  ISETP.NE.AND P1, PT, R0, RZ, PT ;  /* 0x000000ff0000720c */ /* 0x000fe40003f25270 */
[----:B------:R-:W-:Y:S02]  /*e3d0*/  ISETP.GE.U32.AND P0, PT, R3, R4, PT ;  /* 0x000000040300720c */ /* 0x000fe40003f06070 */
[----:B------:R-:W-:-:S04]  /*e3e0*/  LOP3.LUT R3, R17, R0, RZ, 0x3c, !PT ;  /* 0x0000000011037212 */ /* 0x000fc800078e3cff */
[----:B------:R-:W-:-:S07]  /*e3f0*/  ISETP.GE.AND P2, PT, R3, RZ, PT ;  /* 0x000000ff0300720c */ /* 0x000fce0003f46270 */
[----:B------:R-:W-:-:S06]  /*e400*/  @P0 VIADD R2, R2, 0x1 ;  /* 0x0000000102020836 */ /* 0x000fcc0000000000 */
[----:B------:R-:W-:Y:S01]  /*e410*/  @!P2 IMAD.MOV R2, RZ, RZ, -R2 ;  /* 0x000000ffff02a224 */ /* 0x000fe200078e0a02 */
[----:B------:R-:W-:-:S05]  /*e420*/  @!P1 LOP3.LUT R2, RZ, R0, RZ, 0x33, !PT ;  /* 0x00000000ff029212 */ /* 0x000fca00078e33ff */
[--C-:B------:R-:W-:Y:S02]  /*e430*/  IMAD.MOV R3, RZ, RZ, -R2.reuse ;  /* 0x000000ffff037224 */ /* 0x100fe400078e0a02 */
[----:B------:R-:W-:Y:S02]  /*e440*/  IMAD.MOV.U32 R18, RZ, RZ, R2 ;  /* 0x000000ffff127224 */ /* 0x000fe400078e0002 */
[----:B------:R-:W-:Y:S01]  /*e450*/  IMAD R17, R0, R3, R17 ;  /* 0x0000000300117224 */ /* 0x000fe200078e0211 */
[----:B------:R-:W-:Y:S06]  /*e460*/  BRA `(.L_x_426) ;  /* 0x00000000000c7947 */ /* 0x000fec0003800000 */
.L_x_421:
[----:B------:R-:W-:Y:S02]  /*e470*/  IMAD.MOV.U32 R17, RZ, RZ, RZ ;  /* 0x000000ffff117224 */ /* 0x000fe400078e00ff */
[----:B------:R-:W-:Y:S02]  /*e480*/  IMAD.U32 R16, RZ, RZ, UR6 ;  /* 0x00000006ff107e24 */ /* 0x000fe4000f8e00ff */
[----:B------:R-:W-:-:S07]  /*e490*/  IMAD.MOV.U32 R18, RZ, RZ, RZ ;  /* 0x000000ffff127224 */ /* 0x000fce00078e00ff */
.L_x_426:
[----:B------:R-:W-:-:S13]  /*e4a0*/  ISETP.NE.AND P0, PT, R5, RZ, PT ;  /* 0x000000ff0500720c */ /* 0x000fda0003f05270 */
[----:B------:R-:W0:Y:S01]  /*e4b0*/  @!P0 S2R R3, SR_CgaCtaId ;  /* 0x0000000000038919 */ /* 0x000e220000008800 */
[----:B------:R-:W-:-:S04]  /*e4c0*/  @!P0 MOV R0, 0x400 ;  /* 0x0000040000008802 */ /* 0x000fc80000000f00 */
[----:B0-----:R-:W-:-:S05]  /*e4d0*/  @!P0 LEA R0, R3, R0, 0x18 ;  /* 0x0000000003008211 */ /* 0x001fca00078ec0ff */
[----:B------:R0:W-:Y:S01]  /*e4e0*/  @!P0 STS.128 [R0+0x368d0], R16 ;  /* 0x0368d01000008388 */ /* 0x0001e20000000c00 */
[----:B------:R-:W-:Y:S06]  /*e4f0*/  BAR.ARV 0x5, 0x180 ;  /* 0x0146000000007b1d */ /* 0x000fec0000002000 */
.L_x_419:
[----:B0-----:R-:W-:Y:S01]  /*e500*/  MOV R0, 0x1 ;  /* 0x0000000100007802 */ /* 0x001fe20000000f00 */
[----:B------:R0:W-:Y:S01]  /*e510*/  STL [R1+0x50], RZ ;  /* 0x000050ff01007387 */ /* 0x0001e20000100800 */
[----:B------:R-:W-:Y:S02]  /*e520*/  ULDC UR4, c[0x0][0xc3c] ;  /* 0x00030f0000047ab9 */ /* 0x000fe40000000800 */
[----:B-1----:R-:W-:Y:S01]  /*e530*/  ISETP.GE.AND P0, PT, R19, UR4, PT ;  /* 0x0000000413007c0c */ /* 0x002fe2000bf06270 */
[----:B------:R0:W-:Y:S04]  /*e540*/  STL [R1+0x10], R0 ;  /* 0x0000100001007387 */ /* 0x0001e80000100800 */
[----:B------:R0:W-:Y:S08]  /*e550*/  STL [R1+0x8], RZ ;  /* 0x000008ff01007387 */ /* 0x0001f00000100800 */
[----:B0-----:R-:W-:Y:S05]  /*e560*/  @P0 BRA `(.L_x_427) ;  /* 0x0000005400f80947 */ /* 0x001fea0003800000 */
[----:B------:R-:W0:Y:S01]  /*e570*/  S2R R5, SR_TID.X ;  /* 0x0000000000057919 */ /* 0x000e220000002100 */
[----:B------:R-:W1:Y:S01]  /*e580*/  S2UR UR5, SR_CgaCtaId ;  /* 0x00000000000579c3 */ /* 0x000e620000008800 */
[----:B------:R-:W-:Y:S01]  /*e590*/  UMOV UR4, 0x400 ;  /* 0x0000040000047882 */ /* 0x000fe20000000000 */
[----:B------:R-:W-:Y:S01]  /*e5a0*/  BSSY B8, `(.L_x_427) ;  /* 0x000057a000087945 */ /* 0x000fe20003800000 */
[----:B------:R-:W-:Y:S01]  /*e5b0*/  ULDC UR38, c[0x0][0xc] ;  /* 0x0000030000267ab9 */ /* 0x000fe20000000800 */
[----:B------:R-:W-:Y:S01]  /*e5c0*/  ULDC.64 UR36, c[0x0][0x198] ;  /* 0x0000660000247ab9 */ /* 0x000fe20000000a00 */
[----:B-1----:R-:W-:Y:S01]  /*e5d0*/  ULEA UR4, UR5, UR4, 0x18 ;  /* 0x0000000405047291 */ /* 0x002fe2000f8ec03f */
[C---:B0-----:R-:W-:Y:S01]  /*e5e0*/  IMAD.SHL.U32 R0, R5.reuse, 0x8, RZ ;  /* 0x0000000805007824 */ /* 0x041fe200078e00ff */
[----:B------:R-:W-:-:S04]  /*e5f0*/  LOP3.LUT R4, R5, 0x7f, RZ, 0xc0, !PT ;  /* 0x0000007f05047812 */ /* 0x000fc800078ec0ff */
[C---:B------:R-:W-:Y:S02]  /*e600*/  LOP3.LUT R2, R0.reuse, 0x1f8, RZ, 0xc0, !PT ;  /* 0x000001f800027812 */ /* 0x040fe400078ec0ff */
[----:B------:R-:W-:Y:S02]  /*e610*/  LOP3.LUT R0, R0, 0x38, RZ, 0xc0, !PT ;  /* 0x0000003800007812 */ /* 0x000fe400078ec0ff */
[----:B------:R-:W-:Y:S01]  /*e620*/  LOP3.LUT R3, R2, 0x38, R5, 0x78, !PT ;  /* 0x0000003802037812 */ /* 0x000fe200078e7805 */
[----:B------:R-:W-:-:S05]  /*e630*/  IMAD.SHL.U32 R2, R4, 0x8, RZ ;  /* 0x0000000804027824 */ /* 0x000fca00078e00ff */
[----:B------:R-:W-:Y:S01]  /*e640*/  LOP3.LUT R3, R3, 0x200, R2, 0xf8, !PT ;  /* 0x0000020003037812 */ /* 0x000fe200078ef802 */
[----:B------:R-:W-:Y:S01]  /*e650*/  IMAD.SHL.U32 R2, R5, 0x10, RZ ;  /* 0x0000001005027824 */ /* 0x000fe200078e00ff */
[----:B------:R-:W-:Y:S01]  /*e660*/  SHF.R.U32.HI R5, RZ, 0x3, R4 ;  /* 0x00000003ff057819 */ /* 0x000fe20000011604 */
[----:B------:R-:W-:-:S03]  /*e670*/  IMAD.U32 R4, RZ, RZ, UR4 ;  /* 0x00000004ff047e24 */ /* 0x000fc6000f8e00ff */
[----:B------:R-:W-:Y:S01]  /*e680*/  LOP3.LUT R2, R5, 0x70, R2, 0xf8, !PT ;  /* 0x0000007005027812 */ /* 0x000fe200078ef802 */
[----:B------:R-:W-:Y:S01]  /*e690*/  IMAD R3, R3, 0x2, R4 ;  /* 0x0000000203037824 */ /* 0x000fe200078e0204 */
[----:B------:R-:W-:Y:S01]  /*e6a0*/  STL [R1+0x4], R4 ;  /* 0x0000040401007387 */ /* 0x000fe20000100800 */
[----:B------:R-:W-:-:S03]  /*e6b0*/  IMAD.MOV.U32 R2, RZ, RZ, 0x1 ;  /* 0x00000001ff027424 */ /* 0x000fc600078e00ff */
[----:B------:R-:W-:Y:S04]  /*e6c0*/  STL [R1+0x24], R3 ;  /* 0x0000240301007387 */ /* 0x000fe80000100800 */
[----:B------:R-:W-:Y:S04]  /*e6d0*/  STL [R1+0x8], RZ ;  /* 0x000008ff01007387 */ /* 0x000fe80000100800 */
[----:B------:R0:W-:Y:S04]  /*e6e0*/  STL [R1+0x10], R2 ;  /* 0x0000100201007387 */ /* 0x0001e80000100800 */
[----:B------:R1:W-:Y:S01]  /*e6f0*/  STL [R1+0x50], RZ ;  /* 0x000050ff01007387 */ /* 0x0003e20000100800 */
[----:B0-----:R-:W-:-:S02]  /*e700*/  LOP3.LUT R2, R0, 0x40, RZ, 0xfc, !PT ;  /* 0x0000004000027812 */ /* 0x001fc400078efcff */
[----:B-1----:R-:W-:-:S07]  /*e710*/  LOP3.LUT R0, R0, 0x80, RZ, 0xfc, !PT ;  /* 0x0000008000007812 */ /* 0x002fce00078efcff */
.L_x_533:
[----:B0--3--:R-:W0:Y:S02]  /*e720*/  LDC.64 R2, c[0x0][0xc88] ;  /* 0x00032200ff027b82 */ /* 0x009e240000000a00 */
[----:B0-----:R-:W-:-:S05]  /*e730*/  IMAD.WIDE R2, R19, 0x4, R2 ;  /* 0x0000000413027825 */ /* 0x001fca00078e0202 */
[----:B------:R-:W2:Y:S01]  /*e740*/  LDG.E R11, desc[UR60][R2.64] ;  /* 0x0000003c020b7981 */ /* 0x000ea2000c1e1900 */
[----:B------:R-:W-:Y:S05]  /*e750*/  YIELD ;  /* 0x0000000000007946 */ /* 0x000fea0003800000 */
[----:B------:R-:W-:Y:S01]  /*e760*/  ULDC.64 UR4, c[0x0][0xa28] ;  /* 0x00028a0000047ab9 */ /* 0x000fe20000000a00 */
[----:B------:R-:W-:Y:S01]  /*e770*/  IMAD.MOV.U32 R0, RZ, RZ, RZ ;  /* 0x000000ffff007224 */ /* 0x000fe200078e00ff */
[----:B------:R-:W-:Y:S01]  /*e780*/  ISETP.NE.U32.AND P0, PT, RZ, UR4, PT ;  /* 0x00000004ff007c0c */ /* 0x000fe2000bf05070 */
[----:B------:R-:W-:Y:S01]  /*e790*/  IMAD.MOV.U32 R6, RZ, RZ, RZ ;  /* 0x000000ffff067224 */ /* 0x000fe200078e00ff */
[----:B------:R-:W-:Y:S01]  /*e7a0*/  ULDC.64 UR6, c[0x0][0xa18] ;  /* 0x0002860000067ab9 */ /* 0x000fe20000000a00 */
[----:B------:R-:W-:Y:S01]  /*e7b0*/  ULDC.64 UR8, c[0x0][0xa08] ;  /* 0x0002820000087ab9 */ /* 0x000fe20000000a00 */
[----:B------:R-:W-:-:S02]  /*e7c0*/  ISETP.NE.AND.EX P0, PT, RZ, UR5, PT, P0 ;  /* 0x00000005ff007c0c */ /* 0x000fc4000bf05300 */
[----:B--2---:R-:W-:Y:S01]  /*e7d0*/  SHF.R.S32.HI R4, RZ, 0x1f, R11 ;  /* 0x0000001fff047819 */ /* 0x004fe2000001140b */
[----:B------:R-:W-:-:S10]  /*e7e0*/  IMAD.SHL.U32 R10, R11, 0x4, RZ ;  /* 0x000000040b0a7824 */ /* 0x000fd400078e00ff */
[C---:B------:R-:W-:Y:S01]  /*e7f0*/  @P0 LEA R2, P1, R11.reuse, UR4, 0x2 ;  /* 0x000000040b020c11 */ /* 0x040fe2000f8210ff */
[----:B------:R-:W-:Y:S03]  /*e800*/  STL [R1+0x28], R11 ;  /* 0x0000280b01007387 */ /* 0x000fe60000100800 */
[C-C-:B------:R-:W-:Y:S01]  /*e810*/  @P0 LEA.HI.X R3, R11.reuse, UR5, R4.reuse, 0x2, P1 ;  /* 0x000000050b030c11 */ /* 0x140fe200088f1404 */
[----:B------:R-:W-:Y:S01]  /*e820*/  ULDC.64 UR4, c[0x0][0xa00] ;  /* 0x0002800000047ab9 */ /* 0x000fe20000000a00 */
[----:B------:R-:W-:Y:S01]  /*e830*/  SHF.L.U64.HI R9, R11, 0x2, R4 ;  /* 0x000000020b097819 */ /* 0x000fe20000010204 */
[----:B------:R0:W-:Y:S01]  /*e840*/  STL [R1+0x38], R4 ;  /* 0x0000380401007387 */ /* 0x0001e20000100800 */
[----:B------:R-:W-:-:S03]  /*e850*/  ISETP.NE.U32.AND P1, PT, RZ, UR4, PT ;  /* 0x00000004ff007c0c */ /* 0x000fc6000bf25070 */
[----:B-1---5:R1:W5:Y:S01]  /*e860*/  @P0 LDG.E R0, desc[UR60][R2.64] ;  /* 0x0000003c02000981 */ /* 0x022362000c1e1900 */
[----:B------:R-:W-:Y:S01]  /*e870*/  ISETP.NE.AND.EX P1, PT, RZ, UR5, PT, P1 ;  /* 0x00000005ff007c0c */ /* 0x000fe2000bf25310 */
[----:B----4-:R-:W-:Y:S01]  /*e880*/  IMAD.MOV.U32 R8, RZ, RZ, RZ ;  /* 0x000000ffff087224 */ /* 0x010fe200078e00ff */
[----:B------:R-:W-:Y:S01]  /*e890*/  ISETP.NE.U32.AND P2, PT, RZ, UR6, PT ;  /* 0x00000006ff007c0c */ /* 0x000fe2000bf45070 */
[----:B------:R-:W-:Y:S01]  /*e8a0*/  STL [R1], R10 ;  /* 0x0000000a01007387 */ /* 0x000fe20000100800 */
[----:B------:R-:W-:Y:S02]  /*e8b0*/  ISETP.NE.U32.AND P0, PT, RZ, UR8, PT ;  /* 0x00000008ff007c0c */ /* 0x000fe4000bf05070 */
[----:B------:R-:W-:Y:S01]  /*e8c0*/  ISETP.NE.AND.EX P2, PT, RZ, UR7, PT, P2 ;  /* 0x00000007ff007c0c */ /* 0x000fe2000bf45320 */
[----:B------:R-:W-:Y:S01]  /*e8d0*/  STL [R1+0x1c], R9 ;  /* 0x00001c0901007387 */ /* 0x000fe20000100800 */
[----:B------:R-:W-:Y:S02]  /*e8e0*/  ISETP.NE.AND.EX P0, PT, RZ, UR9, PT, P0 ;  /* 0x00000009ff007c0c */ /* 0x000fe4000bf05300 */
[----:B-1----:R-:W-:-:S02]  /*e8f0*/  IADD3 R2, P3, R10, UR4, RZ ;  /* 0x000000040a027c10 */ /* 0x002fc4000ff7e0ff */
[----:B0-----:R-:W-:Y:S02]  /*e900*/  IADD3 R4, P4, R10, UR8, RZ ;  /* 0x000000080a047c10 */ /* 0x001fe4000ff9e0ff */
[C---:B------:R-:W-:Y:S01]  /*e910*/  IADD3.X R3, R9.reuse, UR5, RZ, P3, !PT ;  /* 0x0000000509037c10 */ /* 0x040fe20009ffe4ff */
[----:B------:R-:W-:Y:S01]  /*e920*/  ULDC UR4, c[0x0][0x288] ;  /* 0x0000a20000047ab9 */ /* 0x000fe20000000800 */
[----:B------:R-:W-:-:S03]  /*e930*/  IADD3.X R5, R9, UR9, RZ, P4, !PT ;  /* 0x0000000909057c10 */ /* 0x000fc6000a7fe4ff */
[----:B------:R-:W2:Y:S01]  /*e940*/  @P1 LDG.E R6, desc[UR60][R2.64] ;  /* 0x0000003c02061981 */ /* 0x000ea2000c1e1900 */
[----:B------:R-:W-:Y:S01]  /*e950*/  MOV R12, UR4 ;  /* 0x00000004000c7c02 */ /* 0x000fe20008000f00 */
[----:B------:R-:W-:Y:S02]  /*e960*/  ULDC.64 UR4, c[0x0][0x418] ;  /* 0x0001060000047ab9 */ /* 0x000fe40000000a00 */
[----:B------:R-:W5:Y:S04]  /*e970*/  @P0 LDG.E R8, desc[UR60][R4.64] ;  /* 0x0000003c04080981 */ /* 0x000f68000c1e1900 */
[----:B--2---:R0:W-:Y:S02]  /*e980*/  STL [R1+0x34], R6 ;  /* 0x0000340601007387 */ /* 0x0041e40000100800 */
[----:B0-----:R-:W-:-:S04]  /*e990*/  @P2 IADD3 R6, P3, R10, UR6, RZ ;  /* 0x000000060a062c10 */ /* 0x001fc8000ff7e0ff */
[----:B------:R-:W-:-:S05]  /*e9a0*/  @P2 IADD3.X R7, R9, UR7, RZ, P3, !PT ;  /* 0x0000000709072c10 */ /* 0x000fca0009ffe4ff */
[----:B------:R0:W2:Y:S01]  /*e9b0*/  @P2 LDG.E R12, desc[UR60][R6.64] ;  /* 0x0000003c060c2981 */ /* 0x0000a2000c1e1900 */
[----:B------:R-:W-:-:S03]  /*e9c0*/  UISETP.NE.U32.AND UP0, UPT, UR4, URZ, UPT ;  /* 0x0000003f0400728c */ /* 0x000fc6000bf05070 */
[----:B------:R-:W-:Y:S01]  /*e9d0*/  ULDC UR4, c[0x0][0x424] ;  /* 0x0001090000047ab9 */ /* 0x000fe20000000800 */
[----:B------:R-:W-:-:S03]  /*e9e0*/  UISETP.NE.AND.EX UP0, UPT, UR5, URZ, UPT, UP0 ;  /* 0x0000003f0500728c */ /* 0x000fc6000bf05300 */
[----:B------:R-:W-:Y:S01]  /*e9f0*/  ULDC UR5, c[0x0][0x2f0] ;  /* 0x0000bc0000057ab9 */ /* 0x000fe20000000800 */
[----:B------:R-:W-:-:S04]  /*ea00*/  USEL UR4, UR4, 0x1, UP0 ;  /* 0x0000000104047887 */ /* 0x000fc80008000000 */
[----:B------:R-:W-:-:S06]  /*ea10*/  UIMAD UR4, UR4, UR5, URZ ;  /* 0x00000005040472a4 */ /* 0x000fcc000f8e023f */
[----:B0-----:R-:W-:Y:S01]  /*ea20*/  IMAD.U32 R6, RZ, RZ, UR4 ;  /* 0x00000004ff067e24 */ /* 0x001fe2000f8e00ff */
[----:B--2---:R0:W-:Y:S01]  /*ea30*/  STL [R1+0x3c], R12 ;  /* 0x00003c0c01007387 */ /* 0x0041e20000100800 */
[----:B------:R-:W-:Y:S05]  /*ea40*/  @P2 BRA `(.L_x_428) ;  /* 0x0000000000142947 */ /* 0x000fea0003800000 */
[----:B------:R-:W-:Y:S05]  /*ea50*/  @!P1 BRA `(.L_x_428) ;  /* 0x0000000000109947 */ /* 0x000fea0003800000 */
[----:B------:R-:W2:Y:S04]  /*ea60*/  LDG.E R7, desc[UR60][R2.64] ;  /* 0x0000003c02077981 */ /* 0x000ea8000c1e1900 */
[----:B------:R-:W2:Y:S02]  /*ea70*/  LDG.E R2, desc[UR60][R2.64+0x4] ;  /* 0x0000043c02027981 */ /* 0x000ea4000c1e1900 */
[----:B--2---:R-:W-:-:S05]  /*ea80*/  IMAD.IADD R2, R2, 0x1, -R7 ;  /* 0x0000000102027824 */ /* 0x004fca00078e0a07 */
[----:B------:R1:W-:Y:S02]  /*ea90*/  STL [R1+0x3c], R2 ;  /* 0x00003c0201007387 */ /* 0x0003e40000100800 */
.L_x_428:
[----:B-1----:R-:W-:Y:S01]  /*eaa0*/  IMAD.MOV.U32 R2, RZ, RZ, R11 ;  /* 0x000000ffff027224 */ /* 0x002fe200078e000b */
[----:B------:R-:W-:Y:S01]  /*eab0*/  ULDC.64 UR4, c[0x0][0xa20] ;  /* 0x0002880000047ab9 */ /* 0x000fe20000000a00 */
[----:B-----5:R-:W-:Y:S01]  /*eac0*/  IMAD.IADD R3, R8, 0x1, R0 ;  /* 0x0000000108037824 */ /* 0x020fe200078e0200 */
[----:B------:R-:W-:Y:S02]  /*ead0*/  ISETP.NE.U32.AND P1, PT, RZ, UR4, PT ;  /* 0x00000004ff007c0c */ /* 0x000fe4000bf25070 */
[----:B------:R1:W-:Y:S02]  /*eae0*/  STL [R1+0xc], R2 ;  /* 0x00000c0201007387 */ /* 0x0003e40000100800 */
[----:B------:R-:W-:Y:S02]  /*eaf0*/  ISETP.NE.AND.EX P1, PT, RZ, UR5, PT, P1 ;  /* 0x00000005ff007c0c */ /* 0x000fe4000bf25310 */
[----:B------:R1:W-:Y:S11]  /*eb00*/  STL [R1+0x18], R3 ;  /* 0x0000180301007387 */ /* 0x0003f60000100800 */
[----:B-1----:R-:W-:Y:S05]  /*eb10*/  @!P1 BRA `(.L_x_429) ;  /* 0x0000000000109947 */ /* 0x002fea0003800000 */
[----:B------:R-:W-:-:S04]  /*eb20*/  IADD3 R6, P0, R10, UR4, RZ ;  /* 0x000000040a067c10 */ /* 0x000fc8000ff1e0ff */
[----:B------:R-:W-:-:S05]  /*eb30*/  IADD3.X R7, R9, UR5, RZ, P0, !PT ;  /* 0x0000000509077c10 */ /* 0x000fca00087fe4ff */
[----:B------:R1:W5:Y:S01]  /*eb40*/  LDG.E R6, desc[UR60][R6.64] ;  /* 0x0000003c06067981 */ /* 0x000362000c1e1900 */
[----:B------:R-:W-:Y:S05]  /*eb50*/  BRA `(.L_x_430) ;  /* 0x0000000000107947 */ /* 0x000fea0003800000 */
.L_x_429:
[----:B------:R-:W-:Y:S05]  /*eb60*/  @!P0 BRA `(.L_x_430) ;  /* 0x00000000000c8947 */ /* 0x000fea0003800000 */
[----:B------:R-:W2:Y:S04]  /*eb70*/  LDG.E R6, desc[UR60][R4.64] ;  /* 0x0000003c04067981 */ /* 0x000ea8000c1e1900 */
[----:B------:R-:W2:Y:S02]  /*eb80*/  LDG.E R4, desc[UR60][R4.64+0x4] ;  /* 0x0000043c04047981 */ /* 0x000ea4000c1e1900 */
[----:B--2---:R-:W-:-:S07]  /*eb90*/  IMAD.IADD R6, R4, 0x1, -R6 ;  /* 0x0000000104067824 */ /* 0x004fce00078e0a06 */
.L_x_430:
[----:B-----5:R-:W-:Y:S01]  /*eba0*/  IMAD.IADD R0, R6, 0x1, -R0 ;  /* 0x0000000106007824 */ /* 0x020fe200078e0a00 */
[----:B------:R-:W-:Y:S01]  /*ebb0*/  BSSY B7, `(.L_x_431) ;  /* 0x0000476000077945 */ /* 0x000fe20003800000 */
[----:B------:R-:W-:Y:S02]  /*ebc0*/  IMAD.MOV.U32 R2, RZ, RZ, RZ ;  /* 0x000000ffff027224 */ /* 0x000fe400078e00ff */
[C---:B------:R-:W-:Y:S01]  /*ebd0*/  VIADD R3, R0.reuse, 0x6f ;  /* 0x0000006f00037836 */ /* 0x040fe20000000000 */
[----:B------:R2:W-:Y:S01]  /*ebe0*/  STL [R1+0x40], R0 ;  /* 0x0000400001007387 */ /* 0x0005e20000100800 */
[----:B------:R-:W-:Y:S02]  /*ebf0*/  ISETP.GT.AND P0, PT, R0, RZ, PT ;  /* 0x000000ff0000720c */ /* 0x000fe40003f04270 */
[----:B------:R-:W-:-:S05]  /*ec00*/  IMAD.HI R2, R3, -0x6db6db6d, R2 ;  /* 0x9249249303027827 */ /* 0x000fca00078e0202 */
[----:B--2---:R-:W-:-:S04]  /*ec10*/  SHF.R.U32.HI R0, RZ, 0x1f, R2 ;  /* 0x0000001fff007819 */ /* 0x004fc80000011602 */
[----:B------:R-:W-:-:S05]  /*ec20*/  LEA.HI.SX32 R0, R2, R0, 0x1a ;  /* 0x0000000002007211 */ /* 0x000fca00078fd2ff */
[----:B------:R2:W-:Y:S01]  /*ec30*/  STL [R1+0x30], R0 ;  /* 0x0000300001007387 */ /* 0x0005e20000100800 */
[----:B------:R-:W-:Y:S05]  /*ec40*/  @P0 BRA `(.L_x_432) ;  /* 0x0000000000440947 */ /* 0x000fea0003800000 */
[----:B------:R-:W3:Y:S02]  /*ec50*/  S2R R4, SR_TID.X ;  /* 0x0000000000047919 */ /* 0x000ee40000002100 */
[----:B---3--:R-:W-:-:S04]  /*ec60*/  LOP3.LUT R4, R4, 0x7f, RZ, 0xc0, !PT ;  /* 0x0000007f04047812 */ /* 0x008fc800078ec0ff */
[----:B------:R-:W-:-:S13]  /*ec70*/  ISETP.NE.AND P0, PT, R4, RZ, PT ;  /* 0x000000ff0400720c */ /* 0x000fda0003f05270 */
[----:B------:R-:W-:Y:S05]  /*ec80*/  @P0 BRA `(.L_x_433) ;  /* 0x0000004400a00947 */ /* 0x000fea0003800000 */
[----:B------:R-:W3:Y:S01]  /*ec90*/  S2R R3, SR_LANEID ;  /* 0x0000000000037919 */ /* 0x000ee20000000000 */
[----:B------:R-:W-:Y:S02]  /*eca0*/  VOTEU.ANY UR4, UPT, PT ;  /* 0x0000000000047886 */ /* 0x000fe400038e0100 */
[----:B--2---:R-:W3:Y:S08]  /*ecb0*/  FLO.U32 R0, UR4 ;  /* 0x0000000400007d00 */ /* 0x004ef000080e0000 */
[----:B------:R-:W2:Y:S01]  /*ecc0*/  POPC R5, UR4 ;  /* 0x0000000400057d09 */ /* 0x000ea20008000000 */
[----:B---3--:R-:W-:-:S02]  /*ecd0*/  ISETP.EQ.U32.AND P0, PT, R0, R3, PT ;  /* 0x000000030000720c */ /* 0x008fc40003f02070 */
[----:B------:R-:W2:Y:S11]  /*ece0*/  LDC.64 R2, c[0x0][0xc60] ;  /* 0x00031800ff027b82 */ /* 0x000eb60000000a00 */
[----:B--2---:R-:W2:Y:S01]  /*ecf0*/  @P0 ATOMG.E.ADD.STRONG.GPU PT, R3, desc[UR60][R2.64], R5 ;  /* 0x00000005020309a8 */ /* 0x004ea200081ee1fc */
[----:B------:R-:W3:Y:S02]  /*ed00*/  S2R R4, SR_LTMASK ;  /* 0x0000000000047919 */ /* 0x000ee40000003900 */
[----:B---3--:R-:W-:-:S04]  /*ed10*/  LOP3.LUT R4, R4, UR4, RZ, 0xc0, !PT ;  /* 0x0000000404047c12 */ /* 0x008fc8000f8ec0ff */
[----:B-1----:R-:W1:Y:S01]  /*ed20*/  POPC R7, R4 ;  /* 0x0000000400077309 */ /* 0x002e620000000000 */
[----:B--2---:R-:W1:Y:S02]  /*ed30*/  SHFL.IDX PT, R0, R3, R0, 0x1f ;  /* 0x00001f0003007589 */ /* 0x004e6400000e0000 */
[----:B-1----:R-:W-:Y:S01]  /*ed40*/  IADD3 R16, R0, UR38, R7 ;  /* 0x0000002600107c10 */ /* 0x002fe2000fffe007 */
[----:B------:R-:W-:Y:S06]  /*ed50*/  BRA `(.L_x_433) ;  /* 0x00000044006c7947 */ /* 0x000fec0003800000 */
.L_x_432:
[----:B--2---:R-:W2:Y:S01]  /*ed60*/  LDL R0, [R1+0x4] ;  /* 0x0000040001007983 */ /* 0x004ea20000100800 */
[----:B------:R-:W-:Y:S01]  /*ed70*/  BSSY B6, `(.L_x_434) ;  /* 0x0000014000067945 */ /* 0x000fe20003800000 */
[----:B--2---:R-:W-:-:S05]  /*ed80*/  VIADD R0, R0, 0x21400 ;  /* 0x0002140000007836 */ /* 0x004fca0000000000 */
[----:B------:R-:W-:-:S13]  /*ed90*/  LOP3.LUT P0, RZ, R0, 0x3ff, RZ, 0xc0, !PT ;  /* 0x000003ff00ff7812 */ /* 0x000fda000780c0ff */
[----:B------:R-:W-:Y:S05]  /*eda0*/  @!P0 BRA `(.L_x_435) ;  /* 0x0000000000408947 */ /* 0x000fea0003800000 */
[----:B------:R-:W-:Y:S01]  /*edb0*/  MOV R2, 0x0 ;  /* 0x0000000000027802 */ /* 0x000fe20000000f00 */
[----:B------:R-:W-:Y:S01]  /*edc0*/  ULDC.64 UR6, c[0x4][0xa8] ;  /* 0x01002a0000067ab9 */ /* 0x000fe20000000a00 */
[----:B------:R-:W-:Y:S01]  /*edd0*/  ULDC.64 UR8, c[0x4][0xb0] ;  /* 0x01002c0000087ab9 */ /* 0x000fe20000000a00 */
[----:B------:R-:W-:Y:S01]  /*ede0*/  ULDC.64 UR4, c[0x4][0x8] ;  /* 0x0100020000047ab9 */ /* 0x000fe20000000a00 */
[----:B------:R-:W-:Y:S01]  /*edf0*/  IMAD.U32 R4, RZ, RZ, UR6 ;  /* 0x00000006ff047e24 */ /* 0x000fe2000f8e00ff */
[----:B------:R-:W-:Y:S01]  /*ee00*/  MOV R5, UR7 ;  /* 0x0000000700057c02 */ /* 0x000fe20008000f00 */
[----:B------:R-:W2:Y:S01]  /*ee10*/  LDC.64 R2, c[0x4][R2] ;  /* 0x0100000002027b82 */ /* 0x000ea20000000a00 */
[----:B------:R-:W-:Y:S02]  /*ee20*/  IMAD.U32 R6, RZ, RZ, UR8 ;  /* 0x00000008ff067e24 */ /* 0x000fe4000f8e00ff */
[----:B-1----:R-:W-:Y:S02]  /*ee30*/  IMAD.U32 R7, RZ, RZ, UR9 ;  /* 0x00000009ff077e24 */ /* 0x002fe4000f8e00ff */
[----:B------:R-:W-:-:S02]  /*ee40*/  IMAD.U32 R10, RZ, RZ, UR4 ;  /* 0x00000004ff0a7e24 */ /* 0x000fc4000f8e00ff */
[----:B------:R-:W-:Y:S02]  /*ee50*/  IMAD.U32 R11, RZ, RZ, UR5 ;  /* 0x00000005ff0b7e24 */ /* 0x000fe4000f8e00ff */
[----:B------:R-:W-:Y:S02]  /*ee60*/  IMAD.MOV.U32 R8, RZ, RZ, 0x70 ;  /* 0x00000070ff087424 */ /* 0x000fe400078e00ff */
[----:B0-----:R-:W-:Y:S02]  /*ee70*/  IMAD.MOV.U32 R12, RZ, RZ, 0x1 ;  /* 0x00000001ff0c7424 */ /* 0x001fe400078e00ff */
[----:B------:R-:W-:-:S07]  /*ee80*/  IMAD.MOV.U32 R13, RZ, RZ, RZ ;  /* 0x000000ffff0d7224 */ /* 0x000fce00078e00ff */
[----:B------:R-:W-:-:S07]  /*ee90*/  LEPC R20, `(.L_x_435) ;  /* 0x000000001014794e */ /* 0x000fce0000000000 */
[----:B--2---:R-:W-:Y:S05]  /*eea0*/  CALL.ABS.NOINC R2 ;  /* 0x0000000002007343 */ /* 0x004fea0003c00000 */
.L_x_435:
[----:B------:R-:W-:Y:S05]  /*eeb0*/  BSYNC B6 ;  /* 0x0000000000067941 */ /* 0x000fea0003800000 */
.L_x_434:
[----:B------:R-:W2:Y:S01]  /*eec0*/  LDL R2, [R1+0x4] ;  /* 0x0000040001027983 */ /* 0x000ea20000100800 */
        /* <DEDUP_REMOVED lines=8> */
[----:B------:R2:W3:Y:S01]  /*ef50*/  LDC.64 R2, c[0x4][R0] ;  /* 0x0100000000027b82 */ /* 0x0004e20000000a00 */
[----:B------:R-:W-:Y:S01]  /*ef60*/  IMAD.U32 R4, RZ, RZ, UR6 ;  /* 0x00000006ff047e24 */ /* 0x000fe2000f8e00ff */
[----:B------:R-:W-:Y:S01]  /*ef70*/  MOV R6, UR8 ;  /* 0x0000000800067c02 */ /* 0x000fe20008000f00 */
[----:B------:R-:W-:Y:S02]  /*ef80*/  IMAD.U32 R5, RZ, RZ, UR7 ;  /* 0x00000007ff057e24 */ /* 0x000fe4000f8e00ff */
[----:B-1----:R-:W-:Y:S02]  /*ef90*/  IMAD.U32 R7, RZ, RZ, UR9 ;  /* 0x00000009ff077e24 */ /* 0x002fe4000f8e00ff */
[----:B------:R-:W-:-:S02]  /*efa0*/  IMAD.U32 R10, RZ, RZ, UR4 ;  /* 0x00000004ff0a7e24 */ /* 0x000fc4000f8e00ff */
[----:B------:R-:W-:Y:S02]  /*efb0*/  IMAD.U32 R11, RZ, RZ, UR5 ;  /* 0x00000005ff0b7e24 */ /* 0x000fe4000f8e00ff */
[----:B------:R-:W-:Y:S02]  /*efc0*/  IMAD.MOV.U32 R8, RZ, RZ, 0x70 ;  /* 0x00000070ff087424 */ /* 0x000fe400078e00ff */
[----:B0-----:R-:W-:Y:S02]  /*efd0*/  IMAD.MOV.U32 R12, RZ, RZ, 0x1 ;  /* 0x00000001ff0c7424 */ /* 0x001fe400078e00ff */
[----:B--2---:R-:W-:-:S07]  /*efe0*/  IMAD.MOV.U32 R13, RZ, RZ, RZ ;  /* 0x000000ffff0d7224 */ /* 0x004fce00078e00ff */
[----:B------:R-:W-:-:S07]  /*eff0*/  LEPC R20, `(.L_x_438) ;  /* 0x000000001014794e */ /* 0x000fce0000000000 */
[----:B---3--:R-:W-:Y:S05]  /*f000*/  CALL.ABS.NOINC R2 ;  /* 0x0000000002007343 */ /* 0x008fea0003c00000 */
.L_x_438:
[----:B------:R-:W-:Y:S01]  /*f010*/  MOV R2, 0x0 ;  /* 0x0000000000027802 */ /* 0x000fe20000000f00 */
[----:B------:R-:W-:Y:S01]  /*f020*/  ULDC.64 UR6, c[0x4][0xa8] ;  /* 0x01002a0000067ab9 */ /* 0x000fe20000000a00 */
[----:B------:R-:W-:Y:S01]  /*f030*/  ULDC.64 UR8, c[0x4][0xb0] ;  /* 0x01002c0000087ab9 */ /* 0x000fe20000000a00 */
[----:B------:R-:W-:Y:S01]  /*f040*/  ULDC.64 UR4, c[0x4][0x18] ;  /* 0x0100060000047ab9 */ /* 0x000fe20000000a00 */
[----:B------:R-:W-:Y:S01]  /*f050*/  IMAD.U32 R4, RZ, RZ, UR6 ;  /* 0x00000006ff047e24 */ /* 0x000fe2000f8e00ff */
        /* <DEDUP_REMOVED lines=10> */
[----:B0-----:R-:W-:Y:S05]  /*f100*/  CALL.ABS.NOINC R2 ;  /* 0x0000000002007343 */ /* 0x001fea0003c00000 */
.L_x_437:
[----:B------:R-:W-:Y:S05]  /*f110*/  BSYNC B6 ;  /* 0x0000000000067941 */ /* 0x000fea0003800000 */
.L_x_436:
[----:B------:R-:W2:Y:S01]  /*f120*/  LDL.LU R2, [R1] ;  /* 0x0000000001027983 */ /* 0x000ea20000300800 */
[----:B------:R-:W-:-:S03]  /*f130*/  ULDC.64 UR4, c[0x0][0x9f8] ;  /* 0x00027e0000047ab9 */ /* 0x000fc60000000a00 */
[----:B------:R-:W3:Y:S04]  /*f140*/  LDL.LU R4, [R1+0x1c] ;  /* 0x00001c0001047983 */ /* 0x000ee80000300800 */
[----:B-1----:R-:W4:Y:S01]  /*f150*/  LDL R7, [R1+0xc] ;  /* 0x00000c0001077983 */ /* 0x002f220000100800 */
[----:B------:R-:W-:-:S03]  /*f160*/  ISETP.NE.U32.AND P0, PT, RZ, UR4, PT ;  /* 0x00000004ff007c0c */ /* 0x000fc6000bf05070 */
[----:B------:R-:W5:Y:S01]  /*f170*/  LDL R0, [R1+0x30] ;  /* 0x0000300001007983 */ /* 0x000f620000100800 */
[----:B------:R-:W-:-:S13]  /*f180*/  ISETP.NE.AND.EX P0, PT, RZ, UR5, PT, P0 ;  /* 0x00000005ff007c0c */ /* 0x000fda000bf05300 */
[----:B--2---:R-:W-:-:S04]  /*f190*/  @P0 IADD3 R2, P1, R2, UR4, RZ ;  /* 0x0000000402020c10 */ /* 0x004fc8000ff3e0ff */
[----:B---3--:R-:W-:Y:S01]  /*f1a0*/  @P0 IADD3.X R3, R4, UR5, RZ, P1, !PT ;  /* 0x0000000504030c10 */ /* 0x008fe20008ffe4ff */
[----:B------:R-:W-:-:S04]  /*f1b0*/  ULDC.64 UR4, c[0x0][0xa08] ;  /* 0x0002820000047ab9 */ /* 0x000fc80000000a00 */
[----:B----4-:R1:W2:Y:S01]  /*f1c0*/  @P0 LDG.E R7, desc[UR60][R2.64] ;  /* 0x0000003c02070981 */ /* 0x0102a2000c1e1900 */
[----:B-----5:R-:W-:Y:S01]  /*f1d0*/  VIADD R9, R0, 0xffffffff ;  /* 0xffffffff00097836 */ /* 0x020fe20000000000 */
[----:B-1----:R-:W1:Y:S01]  /*f1e0*/  LDC.64 R2, c[0x0][0x418] ;  /* 0x00010600ff027b82 */ /* 0x002e620000000a00 */
[----:B--2---:R-:W-:Y:S01]  /*f1f0*/  SHF.R.S32.HI R8, RZ, 0x1f, R7 ;  /* 0x0000001fff087819 */ /* 0x004fe20000011407 */
[----:B------:R2:W-:Y:S04]  /*f200*/  @P0 STL [R1+0xc], R7 ;  /* 0x00000c0701000387 */ /* 0x0005e80000100800 */
[----:B------:R2:W-:Y:S04]  /*f210*/  STL [R1+0x2c], R9 ;  /* 0x00002c0901007387 */ /* 0x0005e80000100800 */
[----:B------:R2:W-:Y:S01]  /*f220*/  STL [R1+0x1c], R8 ;  /* 0x00001c0801007387 */ /* 0x0005e20000100800 */
[----:B-1----:R-:W-:Y:S01]  /*f230*/  LOP3.LUT P0, RZ, R2, UR4, RZ, 0xfc, !PT ;  /* 0x0000000402ff7c12 */ /* 0x002fe2000f80fcff */
[----:B------:R-:W-:-:S03]  /*f240*/  UMOV UR4, 0xffffffff ;  /* 0xffffffff00047882 */ /* 0x000fc60000000000 */
[----:B------:R-:W-:-:S04]  /*f250*/  LOP3.LUT P0, RZ, R3, UR5, RZ, 0xfc, P0 ;  /* 0x0000000503ff7c12 */ /* 0x000fc8000800fcff */
[----:B------:R-:W-:Y:S01]  /*f260*/  SEL R0, R7, RZ, !P0 ;  /* 0x000000ff07007207 */ /* 0x000fe20004000000 */
[----:B--2---:R-:W-:Y:S08]  /*f270*/  BRA.DIV UR4, `(.L_x_439) ;  /* 0x00000052040c7947 */ /* 0x004ff0000b800000 */
[----:B------:R-:W1:Y:S02]  /*f280*/  S2R R4, SR_TID.X ;  /* 0x0000000000047919 */ /* 0x000e640000002100 */
[----:B-1----:R-:W-:-:S04]  /*f290*/  SHF.R.U32.HI R4, RZ, 0x5, R4 ;  /* 0x00000005ff047819 */ /* 0x002fc80000011604 */
[----:B------:R-:W-:-:S05]  /*f2a0*/  LOP3.LUT R4, R4, 0x3, RZ, 0xc0, !PT ;  /* 0x0000000304047812 */ /* 0x000fca00078ec0ff */
[----:B------:R1:W2:Y:S02]  /*f2b0*/  SHFL.IDX PT, R14, R4, RZ, 0x1f ;  /* 0x00001fff040e7589 */ /* 0x0002a400000e0000 */
.L_x_549:
[----:B------:R-:W-:Y:S01]  /*f2c0*/  PLOP3.LUT P1, PT, PT, PT, PT, 0x8, 0x0 ;  /* 0x000000000000781c */ /* 0x000fe20003f2e170 */
[----:B------:R3:W-:Y:S01]  /*f2d0*/  STL [R1], R0 ;  /* 0x0000000001007387 */ /* 0x0007e20000100800 */
[----:B--2---:R-:W-:Y:S02]  /*f2e0*/  ISETP.NE.AND P0, PT, R14, RZ, PT ;  /* 0x000000ff0e00720c */ /* 0x004fe40003f05270 */
[----:B---3--:R-:W-:-:S05]  /*f2f0*/  P2R R0, PR, RZ, 0x2 ;  /* 0x00000002ff007803 */ /* 0x008fca0000000000 */
[----:B------:R2:W-:Y:S06]  /*f300*/  STL [R1+0x20], R0 ;  /* 0x0000200001007387 */ /* 0x0005ec0000100800 */
[----:B------:R-:W-:Y:S05]  /*f310*/  @P0 BRA `(.L_x_440) ;  /* 0x0000000400480947 */ /* 0x000fea0003800000 */
[----:B------:R-:W-:-:S03]  /*f320*/  UMOV UR4, 0xffffffff ;  /* 0xffffffff00047882 */ /* 0x000fc60000000000 */
[----:B------:R-:W-:Y:S05]  /*f330*/  BRA.DIV UR4, `(.L_x_441) ;  /* 0x0000005204107947 */ /* 0x000fea000b800000 */
[----:B------:R-:W-:-:S13]  /*f340*/  ELECT P6, URZ, PT ;  /* 0x00000000003f782f */ /* 0x000fda00038c0000 */
.L_x_552:
[----:B------:R-:W-:Y:S05]  /*f350*/  @!P6 BRA `(.L_x_440) ;  /* 0x000000040038e947 */ /* 0x000fea0003800000 */
[----:B------:R3:W-:Y:S01]  /*f360*/  STL [R1+0x14], R9 ;  /* 0x0000140901007387 */ /* 0x0007e20000100800 */
[----:B------:R-:W-:-:S04]  /*f370*/  ISETP.NE.U32.AND P0, PT, R2, RZ, PT ;  /* 0x000000ff0200720c */ /* 0x000fc80003f05070 */
[----:B------:R-:W-:-:S13]  /*f380*/  ISETP.NE.AND.EX P0, PT, R3, RZ, PT, P0 ;  /* 0x000000ff0300720c */ /* 0x000fda0003f05300 */
[----:B---3--:R-:W-:Y:S05]  /*f390*/  @!P0 BRA `(.L_x_442) ;  /* 0x0000000000508947 */ /* 0x008fea0003800000 */
[----:B------:R-:W3:Y:S01]  /*f3a0*/  LDC R6, c[0x0][0x43c] ;  /* 0x00010f00ff067b82 */ /* 0x000ee20000000800 */
[----:B--2---:R-:W-:Y:S01]  /*f3b0*/  IMAD.MOV.U32 R0, RZ, RZ, R9 ;  /* 0x000000ffff007224 */ /* 0x004fe200078e0009 */
[----:B------:R-:W-:Y:S01]  /*f3c0*/  ULDC.64 UR4, c[0x0][0x428] ;  /* 0x00010a0000047ab9 */ /* 0x000fe20000000a00 */
[----:B---3--:R-:W-:-:S13]  /*f3d0*/  ISETP.NE.AND P0, PT, R6, 0x1, PT ;  /* 0x000000010600780c */ /* 0x008fda0003f05270 */
[----:B-1----:R-:W1:Y:S02]  /*f3e0*/  @P0 LDC.64 R4, c[0x0][0x440] ;  /* 0x00011000ff040b82 */ /* 0x002e640000000a00 */
[----:B-1----:R-:W-:-:S05]  /*f3f0*/  @P0 IMAD.HI.U32 R4, R9, R4, RZ ;  /* 0x0000000409040227 */ /* 0x002fca00078e00ff */
[----:B------:R-:W-:-:S04]  /*f400*/  @P0 SHF.R.U32.HI R0, RZ, R5, R4 ;  /* 0x00000005ff000219 */ /* 0x000fc80000011604 */
[--C-:B------:R-:W-:Y:S01]  /*f410*/  SHF.R.S32.HI R5, RZ, 0x1f, R0.reuse ;  /* 0x0000001fff057819 */ /* 0x100fe20000011400 */
[----:B------:R-:W-:-:S04]  /*f420*/  IMAD.MOV R4, RZ, RZ, -R0 ;  /* 0x000000ffff047224 */ /* 0x000fc800078e0a00 */
[----:B------:R-:W-:Y:S02]  /*f430*/  IMAD R6, R6, R4, R9 ;  /* 0x0000000406067224 */ /* 0x000fe400078e0209 */
[----:B------:R-:W-:-:S03]  /*f440*/  IMAD.MOV.U32 R4, RZ, RZ, R0 ;  /* 0x000000ffff047224 */ /* 0x000fc600078e0000 */
[----:B------:R1:W-:Y:S01]  /*f450*/  STL [R1+0x14], R6 ;  /* 0x0000140601007387 */ /* 0x0003e20000100800 */
[----:B------:R-:W-:-:S03]  /*f460*/  IMAD.WIDE.U32 R4, R7, UR4, R4 ;  /* 0x0000000407047c25 */ /* 0x000fc6000f8e0004 */
[----:B------:R-:W-:Y:S01]  /*f470*/  LEA R2, P0, R4, R2, 0x2 ;  /* 0x0000000204027211 */ /* 0x000fe200078010ff */
[----:B-1----:R-:W-:-:S04]  /*f480*/  IMAD R6, R8, UR4, RZ ;  /* 0x0000000408067c24 */ /* 0x002fc8000f8e02ff */
[----:B------:R-:W-:-:S04]  /*f490*/  IMAD R0, R7, UR5, R6 ;  /* 0x0000000507007c24 */ /* 0x000fc8000f8e0206 */
[----:B------:R-:W-:-:S05]  /*f4a0*/  IMAD.IADD R0, R5, 0x1, R0 ;  /* 0x0000000105007824 */ /* 0x000fca00078e0200 */
[----:B------:R-:W-:-:S05]  /*f4b0*/  LEA.HI.X R3, R4, R3, R0, 0x2, P0 ;  /* 0x0000000304037211 */ /* 0x000fca00000f1400 */
[----:B------:R-:W2:Y:S04]  /*f4c0*/  LDG.E R0, desc[UR60][R2.64] ;  /* 0x0000003c02007981 */ /* 0x000ea8000c1e1900 */
[----:B--2---:R3:W-:Y:S02]  /*f4d0*/  STL [R1], R0 ;  /* 0x0000000001007387 */ /* 0x0047e40000100800 */
.L_x_442:
[----:B------:R-:W4:Y:S04]  /*f4e0*/  LDL R7, [R1+0x4] ;  /* 0x0000040001077983 */ /* 0x000f280000100800 */
[----:B--23--:R-:W4:Y:S04]  /*f4f0*/  LDL R0, [R1+0x8] ;  /* 0x0000080001007983 */ /* 0x00cf280000100800 */
[----:B------:R-:W2:Y:S01]  /*f500*/  LDL R2, [R1+0x10] ;  /* 0x0000100001027983 */ /* 0x000ea20000100800 */
[----:B----4-:R-:W-:Y:S01]  /*f510*/  IMAD R0, R0, 0x8, R7 ;  /* 0x0000000800007824 */ /* 0x010fe200078e0207 */
[----:B--2---:R-:W-:-:S04]  /*f520*/  SHF.L.U32 R2, R2, 0x1f, RZ ;  /* 0x0000001f02027819 */ /* 0x004fc800000006ff */
[----:B------:R-:W2:Y:S02]  /*f530*/  SYNCS.PHASECHK.TRANS64.TRYWAIT P0, [R0+URZ+0x36840], R2 ;  /* 0x03684002000075a7 */ /* 0x000ea4000800017f */
[----:B--2---:R-:W-:Y:S05]  /*f540*/  @!P0 BRA `(.L_x_443) ;  /* 0x0000004c00ac8947 */ /* 0x004fea0003800000 */
.L_x_553:
[----:B------:R-:W3:Y:S02]  /*f550*/  S2R R3, SR_TID.X ;  /* 0x0000000000037919 */ /* 0x000ee40000002100 */
[----:B---3--:R-:W-:-:S04]  /*f560*/  LOP3.LUT R3, R3, 0x7f, RZ, 0xc0, !PT ;  /* 0x0000007f03037812 */ /* 0x008fc800078ec0ff */
[----:B------:R-:W-:-:S13]  /*f570*/  ISETP.NE.AND P0, PT, R3, RZ, PT ;  /* 0x000000ff0300720c */ /* 0x000fda0003f05270 */
[----:B------:R-:W-:Y:S05]  /*f580*/  @P0 BRA `(.L_x_444) ;  /* 0x00000000001c0947 */ /* 0x000fea0003800000 */
[----:B------:R-:W3:Y:S01]  /*f590*/  S2R R3, SR_TID.X ;  /* 0x0000000000037919 */ /* 0x000ee20000002100 */
[----:B--2---:R-:W-:-:S04]  /*f5a0*/  MOV R2, 0xa800 ;  /* 0x0000a80000027802 */ /* 0x004fc80000000f00 */
[----:B------:R4:W-:Y:S01]  /*f5b0*/  SYNCS.ARRIVE.TRANS64 RZ, [R0+URZ+0x36830], R2 ;  /* 0x0368300200ff79a7 */ /* 0x0009e2000800003f */
[----:B---3--:R-:W-:-:S04]  /*f5c0*/  LOP3.LUT R3, R3, 0x1f, RZ, 0xc0, !PT ;  /* 0x0000001f03037812 */ /* 0x008fc800078ec0ff */
[----:B------:R-:W-:-:S13]  /*f5d0*/  ISETP.NE.AND P0, PT, R3, RZ, PT ;  /* 0x000000ff0300720c */ /* 0x000fda0003f05270 */
[----:B----4-:R-:W-:Y:S05]  /*f5e0*/  @!P0 BRA `(.L_x_444) ;  /* 0x0000000000048947 */ /* 0x010fea0003800000 */
[----:B------:R-:W-:Y:S01]  /*f5f0*/  BPT.TRAP 0x1 ;  /* 0x000000040000795c */ /* 0x000fe20000300000 */
.L_x_444:
[----:B------:R-:W3:Y:S04]  /*f600*/  LDL R6, [R1+0x4] ;  /* 0x0000040001067983 */ /* 0x000ee80000100800 */
[----:B------:R-:W3:Y:S04]  /*f610*/  LDL R5, [R1+0x8] ;  /* 0x0000080001057983 */ /* 0x000ee80000100800 */
[----:B-1----:R-:W4:Y:S04]  /*f620*/  LDL R4, [R1+0x14] ;  /* 0x0000140001047983 */ /* 0x002f280000100800 */
[----:B------:R-:W5:Y:S04]  /*f630*/  LDL R3, [R1+0x18] ;  /* 0x0000180001037983 */ /* 0x000f680000100800 */
[----:B--2---:R-:W2:Y:S01]  /*f640*/  LDL R2, [R1] ;  /* 0x0000000001027983 */ /* 0x004ea20000100800 */
[----:B------:R-:W-:Y:S01]  /*f650*/  R2UR UR9, R0 ;  /* 0x00000000000972ca */ /* 0x000fe200000e0000 */
[----:B------:R-:W-:Y:S01]  /*f660*/  UIADD3 UR4, UP0, UR36, 0x370, URZ ;  /* 0x0000037024047890 */ /* 0x000fe2000ff1e03f */
[----:B------:R-:W-:Y:S01]  /*f670*/  R2UR UR12, R18 ;  /* 0x00000000120c72ca */ /* 0x000fe200000e0000 */
[----:B------:R-:W-:Y:S01]  /*f680*/  UMOV UR10, URZ ;  /* 0x0000003f000a7c82 */ /* 0x000fe20008000000 */
[----:B------:R-:W-:Y:S01]  /*f690*/  PLOP3.LUT P0, PT, PT, PT, PT, 0x80, 0x0 ;  /* 0x000000000000781c */ /* 0x000fe20003f0f070 */
[----:B------:R-:W-:Y:S01]  /*f6a0*/  UMOV UR6, 0x0 ;  /* 0x0000000000067882 */ /* 0x000fe20000000000 */
[----:B------:R-:W-:Y:S01]  /*f6b0*/  UMOV UR7, 0x14f00000 ;  /* 0x14f0000000077882 */ /* 0x000fe20000000000 */
[----:B------:R-:W-:-:S06]  /*f6c0*/  UMOV UR16, 0x40 ;  /* 0x0000004000107882 */ /* 0x000fcc0000000000 */
[----:B------:R-:W-:Y:S01]  /*f6d0*/  UIADD3 UR9, UR9, 0x36830, URZ ;  /* 0x0003683009097890 */ /* 0x000fe2000fffe03f */
[----:B---3--:R-:W-:Y:S01]  /*f6e0*/  IMAD R0, R5, 0xa800, R6 ;  /* 0x0000a80005007824 */ /* 0x008fe200078e0206 */
[----:B----4-:R-:W-:-:S04]  /*f6f0*/  R2UR UR11, R4 ;  /* 0x00000000040b72ca */ /* 0x010fc800000e0000 */
[----:B------:R-:W-:Y:S02]  /*f700*/  R2UR UR8, R0 ;  /* 0x00000000000872ca */ /* 0x000fe400000e0000 */
[----:B-----5:R-:W-:Y:S02]  /*f710*/  R2UR UR5, R3 ;  /* 0x00000000030572ca */ /* 0x020fe400000e0000 */
[----:B------:R-:W-:Y:S02]  /*f720*/  P2R R0, PR, RZ, 0x1 ;  /* 0x00000001ff007803 */ /* 0x000fe40000000000 */
[----:B--2---:R-:W-:-:S03]  /*f730*/  R2UR UR13, R2 ;  /* 0x00000000020d72ca */ /* 0x004fc600000e0000 */
[----:B------:R3:W-:Y:S04]  /*f740*/  STL [R1+0x20], R0 ;  /* 0x0000200001007387 */ /* 0x0007e80000100800 */
[----:B------:R-:W-:Y:S02]  /*f750*/  UIADD3 UR14, UR8, 0x21400, URZ ;  /* 0x00021400080e7890 */ /* 0x000fe4000fffe03f */
[----:B------:R-:W-:Y:S02]  /*f760*/  UIMAD UR11, UR11, 0x70, UR5 ;  /* 0x000000700b0b78a4 */ /* 0x000fe4000f8e0205 */
[----:B------:R-:W-:Y:S02]  /*f770*/  UIADD3.X UR5, URZ, UR37, URZ, UP0, !UPT ;  /* 0x000000253f057290 */ /* 0x000fe400087fe43f */
[----:B------:R-:W-:-:S02]  /*f780*/  UIADD3 UR15, UR8, 0x24c00, URZ ;  /* 0x00024c00080f7890 */ /* 0x000fc4000fffe03f */
[----:B------:R-:W-:-:S03]  /*f790*/  UIADD3 UR17, UR8, 0x28400, URZ ;  /* 0x0002840008117890 */ /* 0x000fc6000fffe03f */
[----:B------:R-:W-:Y:S01]  /*f7a0*/  UMOV UR8, UR14 ;  /* 0x0000000e00087c82 */ /* 0x000fe20008000000 */
[----:B------:R-:W-:Y:S01]  /*f7b0*/  UMOV UR14, 0x80 ;  /* 0x00000080000e7882 */ /* 0x000fe20000000000 */
[----:B------:R1:W-:Y:S02]  /*f7c0*/  UTMALDG.4D [UR8], [UR4], desc[UR6] ;  /* 0x00000608040075b4 */ /* 0x0003e40008019000 */
[----:B-1----:R-:W-:Y:S01]  /*f7d0*/  UMOV UR8, UR15 ;  /* 0x0000000f00087c82 */ /* 0x002fe20008000000 */
[----:B------:R-:W-:Y:S02]  /*f7e0*/  UMOV UR10, UR16 ;  /* 0x00000010000a7c82 */ /* 0x000fe40008000000 */
[----:B------:R1:W-:Y:S02]  /*f7f0*/  UTMALDG.4D [UR8], [UR4], desc[UR6] ;  /* 0x00000608040075b4 */ /* 0x0003e40008019000 */
[----:B-1----:R-:W-:Y:S01]  /*f800*/  UMOV UR8, UR17 ;  /* 0x0000001100087c82 */ /* 0x002fe20008000000 */
[----:B------:R-:W-:-:S02]  /*f810*/  UMOV UR10, UR14 ;  /* 0x0000000e000a7c82 */ /* 0x000fc40008000000 */
[----:B------:R3:W-:Y:S02]  /*f820*/  UTMALDG.4D [UR8], [UR4], desc[UR6] ;  /* 0x00000608040075b4 */ /* 0x0007e40008019000 */
[----:B---3--:R-:W-:Y:S01]  /*f830*/  NOP ;  /* 0x0000000000007918 */ /* 0x008fe20000000000 */
.L_x_440:
[----:B------:R-:W3:Y:S04]  /*f840*/  LDL R2, [R1+0x4] ;  /* 0x0000040001027983 */ /* 0x000ee80000100800 */
[----:B------:R-:W2:Y:S04]  /*f850*/  LDL.LU R3, [R1+0x34] ;  /* 0x0000340001037983 */ /* 0x000ea80000300800 */
[----:B------:R-:W4:Y:S04]  /*f860*/  LDL.LU R5, [R1+0x28] ;  /* 0x0000280001057983 */ /* 0x000f280000300800 */
[----:B-1----:R-:W5:Y:S01]  /*f870*/  LDL.LU R4, [R1+0x38] ;  /* 0x0000380001047983 */ /* 0x002f620000300800 */
[----:B------:R-:W-:Y:S05]  /*f880*/  WARPSYNC.ALL ;  /* 0x0000000000007948 */ /* 0x000fea0003800000 */
[----:B------:R-:W-:Y:S01]  /*f890*/  ULDC.64 UR4, c[0x0][0x298] ;  /* 0x0000a60000047ab9 */ /* 0x000fe20000000a00 */
[----:B------:R-:W-:Y:S01]  /*f8a0*/  ULDC.64 UR6, c[0x0][0xa00] ;  /* 0x0002800000067ab9 */ /* 0x000fe20000000a00 */
[----:B------:R-:W-:Y:S01]  /*f8b0*/  BSSY B6, `(.L_x_445) ;  /* 0x0000024000067945 */ /* 0x000fe20003800000 */
[----:B------:R-:W-:Y:S01]  /*f8c0*/  BAR.SYNC.DEFER_BLOCKING 0x8, 0x180 ;  /* 0x0206000000007b1d */ /* 0x000fe20000010000 */
[----:B------:R-:W-:-:S04]  /*f8d0*/  ISETP.NE.U32.AND P0, PT, RZ, UR6, PT ;  /* 0x00000006ff007c0c */ /* 0x000fc8000bf05070 */
[----:B------:R-:W-:Y:S01]  /*f8e0*/  ISETP.NE.AND.EX P0, PT, RZ, UR7, PT, P0 ;  /* 0x00000007ff007c0c */ /* 0x000fe2000bf05300 */
[----:B---3--:R-:W-:Y:S01]  /*f8f0*/  VIADD R2, R2, 0x15400 ;  /* 0x0001540002027836 */ /* 0x008fe20000000000 */
[----:B--2---:R-:W-:-:S04]  /*f900*/  SHF.R.S32.HI R0, RZ, 0x1f, R3 ;  /* 0x0000001fff007819 */ /* 0x004fc80000011403 */
[----:B------:R-:W-:Y:S02]  /*f910*/  LOP3.LUT P1, RZ, R2, 0x3ff, RZ, 0xc0, !PT ;  /* 0x000003ff02ff7812 */ /* 0x000fe4000782c0ff */
[----:B----4-:R-:W-:Y:S01]  /*f920*/  SEL R5, R5, RZ, !P0 ;  /* 0x000000ff05057207 */ /* 0x010fe20004000000 */
[----:B------:R-:W-:Y:S01]  /*f930*/  IMAD R0, R0, UR4, RZ ;  /* 0x0000000400007c24 */ /* 0x000fe2000f8e02ff */
[----:B-----5:R-:W-:-:S03]  /*f940*/  SEL R4, R4, RZ, !P0 ;  /* 0x000000ff04047207 */ /* 0x020fc60004000000 */
[C---:B------:R-:W-:Y:S02]  /*f950*/  IMAD R0, R3.reuse, UR5, R0 ;  /* 0x0000000503007c24 */ /* 0x040fe4000f8e0200 */
[----:B------:R-:W-:-:S05]  /*f960*/  IMAD.WIDE.U32 R2, R3, UR4, RZ ;  /* 0x0000000403027c25 */ /* 0x000fca000f8e00ff */
[----:B------:R1:W-:Y:S04]  /*f970*/  STL.64 [R1+0x48], R2 ;  /* 0x0000480201007387 */ /* 0x0003e80000100a00 */
[----:B------:R2:W-:Y:S04]  /*f980*/  STL [R1+0x28], R5 ;  /* 0x0000280501007387 */ /* 0x0005e80000100800 */
[----:B------:R2:W-:Y:S01]  /*f990*/  STL [R1+0x54], R4 ;  /* 0x0000540401007387 */ /* 0x0005e20000100800 */
[----:B-1----:R-:W-:Y:S01]  /*f9a0*/  IMAD.IADD R2, R3, 0x1, R0 ;  /* 0x0000000103027824 */ /* 0x002fe200078e0200 */
[----:B------:R-:W-:-:S05]  /*f9b0*/  SHF.R.S32.HI R0, RZ, 0x1f, R18 ;  /* 0x0000001fff007819 */ /* 0x000fca0000011412 */
[----:B------:R2:W-:Y:S04]  /*f9c0*/  STL [R1+0x38], R0 ;  /* 0x0000380001007387 */ /* 0x0005e80000100800 */
[----:B------:R2:W-:Y:S01]  /*f9d0*/  STL [R1+0x34], R2 ;  /* 0x0000340201007387 */ /* 0x0005e20000100800 */
[----:B------:R-:W-:Y:S05]  /*f9e0*/  @!P1 BRA `(.L_x_446) ;  /* 0x0000000000409947 */ /* 0x000fea0003800000 */
[----:B--2---:R-:W-:Y:S01]  /*f9f0*/  MOV R2, 0x0 ;  /* 0x0000000000027802 */ /* 0x004fe20000000f00 */
[----:B------:R-:W-:Y:S01]  /*fa00*/  ULDC.64 UR6, c[0x4][0xa8] ;  /* 0x01002a0000067ab9 */ /* 0x000fe20000000a00 */
[----:B------:R-:W-:Y:S01]  /*fa10*/  ULDC.64 UR8, c[0x4][0xb0] ;  /* 0x01002c0000087ab9 */ /* 0x000fe20000000a00 */
[----:B------:R-:W-:Y:S01]  /*fa20*/  ULDC.64 UR4, c[0x4][0x20] ;  /* 0x0100080000047ab9 */ /* 0x000fe20000000a00 */
[----:B------:R-:W-:Y:S01]  /*fa30*/  IMAD.U32 R4, RZ, RZ, UR6 ;  /* 0x00000006ff047e24 */ /* 0x000fe2000f8e00ff */
[----:B------:R-:W-:Y:S01]  /*fa40*/  MOV R13, RZ ;  /* 0x000000ff000d7202 */ /* 0x000fe20000000f00 */
[----:B------:R-:W1:Y:S01]  /*fa50*/  LDC.64 R2, c[0x4][R2] ;  /* 0x0100000002027b82 */ /* 0x000e620000000a00 */
[----:B------:R-:W-:Y:S02]  /*fa60*/  IMAD.U32 R5, RZ, RZ, UR7 ;  /* 0x00000007ff057e24 */ /* 0x000fe4000f8e00ff */
[----:B------:R-:W-:Y:S02]  /*fa70*/  IMAD.U32 R6, RZ, RZ, UR8 ;  /* 0x00000008ff067e24 */ /* 0x000fe4000f8e00ff */
[----:B------:R-:W-:-:S02]  /*fa80*/  IMAD.U32 R7, RZ, RZ, UR9 ;  /* 0x00000009ff077e24 */ /* 0x000fc4000f8e00ff */
[----:B------:R-:W-:Y:S02]  /*fa90*/  IMAD.U32 R10, RZ, RZ, UR4 ;  /* 0x00000004ff0a7e24 */ /* 0x000fe4000f8e00ff */
[----:B------:R-:W-:Y:S02]  /*faa0*/  IMAD.U32 R11, RZ, RZ, UR5 ;  /* 0x00000005ff0b7e24 */ /* 0x000fe4000f8e00ff */
[----:B------:R-:W-:Y:S02]  /*fab0*/  IMAD.MOV.U32 R8, RZ, RZ, 0x70 ;  /* 0x00000070ff087424 */ /* 0x000fe400078e00ff */
[----:B0-----:R-:W-:-:S07]  /*fac0*/  IMAD.MOV.U32 R12, RZ, RZ, 0x1 ;  /* 0x00000001ff0c7424 */ /* 0x001fce00078e00ff */
[----:B------:R-:W-:-:S07]  /*fad0*/  LEPC R20, `(.L_x_446) ;  /* 0x000000001014794e */ /* 0x000fce0000000000 */
[----:B-1----:R-:W-:Y:S05]  /*fae0*/  CALL.ABS.NOINC R2 ;  /* 0x0000000002007343 */ /* 0x002fea0003c00000 */
.L_x_446:
[----:B------:R-:W-:Y:S05]  /*faf0*/  BSYNC B6 ;  /* 0x0000000000067941 */ /* 0x000fea0003800000 */
.L_x_445:
[----:B--2---:R-:W2:Y:S01]  /*fb00*/  LDL.LU R4, [R1+0x34] ;  /* 0x0000340001047983 */ /* 0x004ea20000300800 */
[----:B------:R-:W1:Y:S01]  /*fb10*/  LDC R7, c[0x0][0x448] ;  /* 0x00011200ff077b82 */ /* 0x000e620000000800 */
[----:B------:R-:W-:Y:S01]  /*fb20*/  ULDC.64 UR4, c[0x0][0x2d8] ;  /* 0x0000b60000047ab9 */ /* 0x000fe20000000a00 */
[----:B------:R-:W-:Y:S01]  /*fb30*/  IMAD.SHL.U32 R17, R17, 0x80, RZ ;  /* 0x0000008011117824 */ /* 0x000fe200078e00ff */
[----:B------:R-:W2:Y:S01]  /*fb40*/  LDL.LU.64 R2, [R1+0x48] ;  /* 0x0000480001027983 */ /* 0x000ea20000300a00 */
[----:B------:R-:W-:-:S03]  /*fb50*/  ULDC.64 UR6, c[0x0][0x280] ;  /* 0x0000a00000067ab9 */ /* 0x000fc60000000a00 */
[----:B------:R-:W3:Y:S04]  /*fb60*/  LDL.LU R0, [R1+0x38] ;  /* 0x0000380001007983 */ /* 0x000ee80000300800 */
[----:B------:R-:W4:Y:S04]  /*fb70*/  LDL.LU R6, [R1+0x54] ;  /* 0x0000540001067983 */ /* 0x000f280000300800 */
[----:B------:R-:W4:Y:S01]  /*fb80*/  LDL.LU R5, [R1+0x28] ;  /* 0x0000280001057983 */ /* 0x000f220000300800 */
[----:B------:R-:W0:Y:S01]  /*fb90*/  S2R R8, SR_TID.X ;  /* 0x0000000000087919 */ /* 0x000e220000002100 */
[----:B-1----:R-:W-:Y:S01]  /*fba0*/  ISETP.NE.AND P0, PT, R7, 0x1, PT ;  /* 0x000000010700780c */ /* 0x002fe20003f05270 */
[----:B0-----:R-:W-:-:S05]  /*fbb0*/  IMAD.SHL.U32 R10, R8, 0x8, RZ ;  /* 0x00000008080a7824 */ /* 0x001fca00078e00ff */
[----:B------:R-:W-:-:S04]  /*fbc0*/  LOP3.LUT R10, R10, 0x38, RZ, 0xc0, !PT ;  /* 0x000000380a0a7812 */ /* 0x000fc800078ec0ff */
[C---:B------:R-:W-:Y:S02]  /*fbd0*/  LOP3.LUT R9, R10.reuse, 0x40, RZ, 0xfc, !PT ;  /* 0x000000400a097812 */ /* 0x040fe400078efcff */
[----:B------:R-:W-:Y:S01]  /*fbe0*/  LOP3.LUT R8, R10, 0x80, RZ, 0xfc, !PT ;  /* 0x000000800a087812 */ /* 0x000fe200078efcff */
[----:B--2---:R-:W-:Y:S02]  /*fbf0*/  IMAD.MOV.U32 R3, RZ, RZ, R4 ;  /* 0x000000ffff037224 */ /* 0x004fe400078e0004 */
[----:B------:R-:W0:Y:S01]  /*fc00*/  S2R R4, SR_TID.X ;  /* 0x0000000000047919 */ /* 0x000e220000002100 */
[----:B---3--:R-:W-:Y:S02]  /*fc10*/  IMAD R0, R0, UR4, RZ ;  /* 0x0000000400007c24 */ /* 0x008fe4000f8e02ff */
[----:B------:R-:W-:-:S04]  /*fc20*/  IMAD.WIDE.U32 R2, R18, UR4, R2 ;  /* 0x0000000412027c25 */ /* 0x000fc8000f8e0002 */
[----:B------:R-:W-:Y:S01]  /*fc30*/  IMAD R0, R18, UR5, R0 ;  /* 0x0000000512007c24 */ /* 0x000fe2000f8e0200 */
[----:B------:R-:W-:-:S03]  /*fc40*/  ULDC.64 UR4, c[0x0][0x2e0] ;  /* 0x0000b80000047ab9 */ /* 0x000fc60000000a00 */
[----:B------:R-:W-:Y:S02]  /*fc50*/  IMAD.IADD R3, R3, 0x1, R0 ;  /* 0x0000000103037824 */ /* 0x000fe400078e0200 */
[----:B----4-:R-:W-:Y:S02]  /*fc60*/  IMAD R0, R6, UR4, RZ ;  /* 0x0000000406007c24 */ /* 0x010fe4000f8e02ff */
[C---:B------:R-:W-:Y:S01]  /*fc70*/  IMAD.WIDE.U32 R2, R5.reuse, UR4, R2 ;  /* 0x0000000405027c25 */ /* 0x040fe2000f8e0002 */
[----:B------:R-:W1:Y:S03]  /*fc80*/  @P0 LDC R6, c[0x0][0x450] ;  /* 0x00011400ff060b82 */ /* 0x000e660000000800 */
[----:B------:R-:W-:Y:S01]  /*fc90*/  IMAD R0, R5, UR5, R0 ;  /* 0x0000000505007c24 */ /* 0x000fe2000f8e0200 */
[----:B------:R-:W-:-:S03]  /*fca0*/  ULDC.64 UR4, c[0x0][0x2d0] ;  /* 0x0000b40000047ab9 */ /* 0x000fc60000000a00 */
[----:B------:R-:W-:Y:S01]  /*fcb0*/  IMAD.IADD R3, R3, 0x1, R0 ;  /* 0x0000000103037824 */ /* 0x000fe200078e0200 */
[C---:B0-----:R-:W-:Y:S01]  /*fcc0*/  LOP3.LUT R5, R4.reuse, 0x7f, RZ, 0xc0, !PT ;  /* 0x0000007f04057812 */ /* 0x041fe200078ec0ff */
[----:B------:R-:W-:-:S03]  /*fcd0*/  IMAD.SHL.U32 R4, R4, 0x10, RZ ;  /* 0x0000001004047824 */ /* 0x000fc600078e00ff */
[----:B------:R-:W-:-:S04]  /*fce0*/  SHF.R.U32.HI R5, RZ, 0x3, R5 ;  /* 0x00000003ff057819 */ /* 0x000fc80000011605 */
[----:B------:R-:W-:Y:S02]  /*fcf0*/  LOP3.LUT R4, R5, 0x70, R4, 0xf8, !PT ;  /* 0x0000007005047812 */ /* 0x000fe400078ef804 */
[----:B------:R-:W0:Y:S02]  /*fd00*/  @P0 LDC R5, c[0x0][0x44c] ;  /* 0x00011300ff050b82 */ /* 0x000e240000000800 */
[----:B------:R-:W-:-:S05]  /*fd10*/  LOP3.LUT R0, R4, R17, RZ, 0xfc, !PT ;  /* 0x0000001104007212 */ /* 0x000fca00078efcff */
[----:B------:R-:W-:Y:S02]  /*fd20*/  IMAD.MOV.U32 R4, RZ, RZ, R0 ;  /* 0x000000ffff047224 */ /* 0x000fe400078e0000 */
[----:B0-----:R-:W-:-:S05]  /*fd30*/  @P0 IMAD.HI.U32 R5, R0, R5, RZ ;  /* 0x0000000500050227 */ /* 0x001fca00078e00ff */
[----:B-1----:R-:W-:-:S05]  /*fd40*/  @P0 SHF.R.U32.HI R4, RZ, R6, R5 ;  /* 0x00000006ff040219 */ /* 0x002fca0000011605 */
[----:B------:R-:W-:Y:S02]  /*fd50*/  IMAD.MOV R5, RZ, RZ, -R4 ;  /* 0x000000ffff057224 */ /* 0x000fe400078e0a04 */
[----:B------:R-:W-:-:S04]  /*fd60*/  IMAD.WIDE.U32 R2, R4, UR4, R2 ;  /* 0x0000000404027c25 */ /* 0x000fc8000f8e0002 */
[----:B------:R-:W-:Y:S01]  /*fd70*/  IMAD R0, R7, R5, R0 ;  /* 0x0000000507007224 */ /* 0x000fe200078e0200 */
[----:B------:R-:W-:-:S05]  /*fd80*/  SHF.R.S32.HI R5, RZ, 0x1f, R4 ;  /* 0x0000001fff057819 */ /* 0x000fca0000011404 */
[----:B------:R-:W-:-:S04]  /*fd90*/  IMAD R5, R5, UR4, RZ ;  /* 0x0000000405057c24 */ /* 0x000fc8000f8e02ff */
[----:B------:R-:W-:Y:S01]  /*fda0*/  IMAD R4, R4, UR5, R5 ;  /* 0x0000000504047c24 */ /* 0x000fe2000f8e0205 */
[----:B------:R-:W-:-:S03]  /*fdb0*/  ULDC.64 UR4, c[0x0][0x2c8] ;  /* 0x0000b20000047ab9 */ /* 0x000fc60000000a00 */
[----:B------:R-:W-:Y:S01]  /*fdc0*/  IMAD.IADD R3, R3, 0x1, R4 ;  /* 0x0000000103037824 */ /* 0x000fe200078e0204 */
[----:B------:R-:W-:Y:S01]  /*fdd0*/  SHF.R.S32.HI R4, RZ, 0x1f, R0 ;  /* 0x0000001fff047819 */ /* 0x000fe20000011400 */
[----:B------:R-:W-:-:S04]  /*fde0*/  IMAD.WIDE.U32 R2, R0, UR4, R2 ;  /* 0x0000000400027c25 */ /* 0x000fc8000f8e0002 */
[----:B------:R-:W-:Y:S01]  /*fdf0*/  IMAD R4, R4, UR4, RZ ;  /* 0x0000000404047c24 */ /* 0x000fe2000f8e02ff */
[----:B------:R-:W-:Y:S02]  /*fe00*/  ULDC UR4, c[0x0][0x2b8] ;  /* 0x0000ae0000047ab9 */ /* 0x000fe40000000800 */
[----:B------:R-:W-:Y:S01]  /*fe10*/  ISETP.GE.AND P2, PT, R10, UR4, PT ;  /* 0x000000040a007c0c */ /* 0x000fe2000bf46270 */
[----:B------:R-:W-:Y:S01]  /*fe20*/  IMAD R0, R0, UR5, R4 ;  /* 0x0000000500007c24 */ /* 0x000fe2000f8e0204 */
[----:B------:R0:W5:Y:S01]  /*fe30*/  LDL R10, [R1+0x24] ;  /* 0x00002400010a7983 */ /* 0x0001620000100800 */
[----:B------:R-:W-:Y:S02]  /*fe40*/  LEA R4, P3, R2, UR6, 0x1 ;  /* 0x0000000602047c11 */ /* 0x000fe4000f8608ff */
[----:B------:R-:W-:Y:S01]  /*fe50*/  IMAD.IADD R0, R3, 0x1, R0 ;  /* 0x0000000103007824 */ /* 0x000fe200078e0200 */
[----:B------:R-:W-:Y:S02]  /*fe60*/  ISETP.GE.AND P1, PT, R9, UR4, PT ;  /* 0x0000000409007c0c */ /* 0x000fe4000bf26270 */
[----:B------:R-:W-:Y:S01]  /*fe70*/  ISETP.GE.AND P0, PT, R8, UR4, PT ;  /* 0x0000000408007c0c */ /* 0x000fe2000bf06270 */
[----:B------:R-:W-:Y:S01]  /*fe80*/  UMOV UR4, 0xffffffff ;  /* 0xffffffff00047882 */ /* 0x000fe20000000000 */
[----:B------:R-:W-:-:S02]  /*fe90*/  LEA.HI.X R0, R2, UR7, R0, 0x1, P3 ;  /* 0x0000000702007c11 */ /* 0x000fc400098f0c00 */
[----:B0-----:R-:W-:Y:S09]  /*fea0*/  BRA.DIV UR4, `(.L_x_447) ;  /* 0x0000004604687947 */ /* 0x001ff2000b800000 */
[----:B------:R-:W0:Y:S02]  /*feb0*/  S2R R5, SR_TID.X ;  /* 0x0000000000057919 */ /* 0x000e240000002100 */
[----:B0-----:R-:W-:-:S04]  /*fec0*/  LOP3.LUT R5, R5, 0x7f, RZ, 0xc0, !PT ;  /* 0x0000007f05057812 */ /* 0x001fc800078ec0ff */
[----:B------:R-:W-:Y:S02]  /*fed0*/  SHF.R.U32.HI R6, RZ, 0x3, R5 ;  /* 0x00000003ff067819 */ /* 0x000fe40000011605 */
[----:B------:R-:W2:Y:S02]  /*fee0*/  LDL.LU R5, [R1+0x3c] ;  /* 0x00003c0001057983 */ /* 0x000ea40000300800 */
[----:B------:R-:W-:Y:S02]  /*fef0*/  IADD3 R2, R6, R17, RZ ;  /* 0x0000001106027210 */ /* 0x000fe40007ffe0ff */
[----:B------:R-:W0:Y:S01]  /*ff00*/  S2R R6, SR_TID.X ;  /* 0x0000000000067919 */ /* 0x000e220000002100 */
[----:B------:R-:W-:Y:S01]  /*ff10*/  SHFL.IDX PT, R9, R0, 0x1, 0x181f ;  /* 0x00381f0000097f89 */ /* 0x000fe200000e0000 */
[----:B0-----:R-:W-:-:S03]  /*ff20*/  IMAD.SHL.U32 R11, R6, 0x8, RZ ;  /* 0x00000008060b7824 */ /* 0x001fc600078e00ff */
[----:B------:R-:W-:Y:S02]  /*ff30*/  SHFL.IDX PT, R6, R0, RZ, 0x181f ;  /* 0x00181fff00067589 */ /* 0x000fe400000e0000 */
[----:B------:R-:W-:Y:S01]  /*ff40*/  LOP3.LUT R11, R11, 0x38, RZ, 0xc0, !PT ;  /* 0x000000380b0b7812 */ /* 0x000fe200078ec0ff */
[----:B--2---:R-:W-:Y:S02]  /*ff50*/  IMAD R3, R5, R7, RZ ;  /* 0x0000000705037224 */ /* 0x004fe400078e02ff */
[----:B------:R-:W0:Y:S01]  /*ff60*/  SHFL.IDX PT, R7, R4, RZ, 0x181f ;  /* 0x00181fff04077589 */ /* 0x000e2200000e0000 */
[C---:B------:R-:W-:Y:S02]  /*ff70*/  VIADD R5, R2.reuse, 0x10 ;  /* 0x0000001002057836 */ /* 0x040fe40000000000 */
[----:B------:R-:W-:-:S03]  /*ff80*/  ISETP.GE.AND P4, PT, R2, R3, PT ;  /* 0x000000030200720c */ /* 0x000fc60003f86270 */
[----:B------:R-:W-:Y:S02]  /*ff90*/  ISETP.GE.AND P3, PT, R5, R3, PT ;  /* 0x000000030500720c */ /* 0x000fe40003f66270 */
[----:B------:R-:W1:Y:S08]  /*ffa0*/  SHFL.IDX PT, R5, R4, 0x1, 0x181f ;  /* 0x00381f0004057f89 */ /* 0x000e7000000e0000 */
[----:B0-----:R-:W-:-:S05]  /*ffb0*/  @!P4 LEA R7, P5, R11, R7, 0x1 ;  /* 0x000000070b07c211 */ /* 0x001fca00078a08ff */
[----:B------:R-:W-:Y:S01]  /*ffc0*/  @!P4 IMAD.X R6, RZ, RZ, R6, P5 ;  /* 0x000000ffff06c224 */ /* 0x000fe200028e0606 */
[----:B-1----:R-:W-:-:S04]  /*ffd0*/  @!P3 LEA R8, P5, R11, R5, 0x1 ;  /* 0x000000050b08b211 */ /* 0x002fc800078a08ff */
[----:B------:R-:W-:Y:S01]  /*ffe0*/  @!P4 LOP3.LUT R7, R7, R6, RZ, 0x3c, !PT ;  /* 0x000000060707c212 */ /* 0x000fe200078e3cff */
[----:B------:R-:W-:-:S03]  /*fff0*/  @!P3 IMAD.X R5, RZ, RZ, R9, P5 ;  /* 0x000000ffff05b224 */ /* 0x000fc600028e0609 */
[----:B------:R-:W-:-:S04]  /*10000*/  @!P4 LOP3.LUT R6, R7, R6, RZ, 0x3c, !PT ;  /* 0x000000060706c212 */ /* 0x000fc800078e3cff */
[----:B------:R-:W-:-:S05]  /*10010*/  @!P4 LOP3.LUT R7, R7, R6, RZ, 0x3c, !PT ;  /* 0x000000060707c212 */ /* 0x000fca00078e3cff */
[----:B-----5:R-:W-:Y:S04]  /*10020*/  @!P4 LDGSTS.E.BYPASS.LTC128B.128 [R10+0x15400], desc[UR60][R6.64], !P2 ;  /* 0x15400000060acfae */ /* 0x020fe8000d101d7c */
[----:B------:R-:W-:Y:S04]  /*10030*/  @!P4 LDGSTS.E.BYPASS.LTC128B.128 [R10+0x19400], desc[UR60][R6.64+0x80], !P1 ;  /* 0x19400080060acfae */ /* 0x000fe8000c901d7c */
[----:B------:R0:W-:Y:S02]  /*10040*/  @!P4 LDGSTS.E.BYPASS.LTC128B.128 [R10+0x1d400], desc[UR60][R6.64+0x100], !P0 ;  /* 0x1d400100060acfae */ /* 0x0001e4000c101d7c */
[----:B0-----:R-:W-:-:S02]  /*10050*/  @!P3 IMAD.MOV.U32 R6, RZ, RZ, R8 ;  /* 0x000000ffff06b224 */ /* 0x001fc400078e0008 */
[----:B------:R-:W-:Y:S01]  /*10060*/  @!P3 IMAD.MOV.U32 R7, RZ, RZ, R5 ;  /* 0x000000ffff07b224 */ /* 0x000fe200078e0005 */
[----:B------:R-:W-:Y:S01]  /*10070*/  SHFL.IDX PT, R8, R0, 0x2, 0x181f ;  /* 0x00581f0000087f89 */ /* 0x000fe200000e0000 */
[----:B------:R-:W-:-:S03]  /*10080*/  VIADD R5, R2, 0x20 ;  /* 0x0000002002057836 */ /* 0x000fc60000000000 */
[----:B------:R-:W-:Y:S04]  /*10090*/  @!P3 LDGSTS.E.BYPASS.LTC128B.128 [R10+0x15c00], desc[UR60][R6.64], !P2 ;  /* 0x15c00000060abfae */ /* 0x000fe8000d101d7c */
[----:B------:R-:W-:Y:S04]  /*100a0*/  @!P3 LDGSTS.E.BYPASS.LTC128B.128 [R10+0x19c00], desc[UR60][R6.64+0x80], !P1 ;  /* 0x19c00080060abfae */ /* 0x000fe8000c901d7c */
[----:B------:R0:W-:Y:S01]  /*100b0*/  @!P3 LDGSTS.E.BYPASS.LTC128B.128 [R10+0x1dc00], desc[UR60][R6.64+0x100], !P0 ;  /* 0x1dc00100060abfae */ /* 0x0001e2000c101d7c */
[----:B------:R-:W-:-:S03]  /*100c0*/  ISETP.GE.AND P3, PT, R5, R3, PT ;  /* 0x000000030500720c */ /* 0x000fc60003f66270 */
[----:B------:R-:W1:Y:S10]  /*100d0*/  SHFL.IDX PT, R5, R4, 0x2, 0x181f ;  /* 0x00581f0004057f89 */ /* 0x000e7400000e0000 */
[----:B-1----:R-:W-:-:S05]  /*100e0*/  @!P3 LEA R5, P4, R11, R5, 0x1 ;  /* 0x000000050b05b211 */ /* 0x002fca00078808ff */
[----:B0-----:R-:W-:-:S04]  /*100f0*/  @!P3 IMAD.X R6, RZ, RZ, R8, P4 ;  /* 0x000000ffff06b224 */ /* 0x001fc800020e0608 */
[----:B------:R-:W-:Y:S02]  /*10100*/  @!P3 IMAD.MOV.U32 R7, RZ, RZ, R6 ;  /* 0x000000ffff07b224 */ /* 0x000fe400078e0006 */
[----:B------:R-:W-:Y:S01]  /*10110*/  @!P3 IMAD.MOV.U32 R6, RZ, RZ, R5 ;  /* 0x000000ffff06b224 */ /* 0x000fe200078e0005 */
[----:B------:R-:W-:-:S04]  /*10120*/  IADD3 R5, R2, 0x30, RZ ;  /* 0x0000003002057810 */ /* 0x000fc80007ffe0ff */
        /* <DEDUP_REMOVED lines=33> */
[----:B------:R-:W-:Y:S01]  /*10340*/  @!P3 LDGSTS.E.BYPASS.LTC128B.128 [R10+0x17c00], desc[UR60][R6.64], !P2 ;  /* 0x17c00000060abfae */ /* 0x000fe2000d101d7c */
[----:B------:R-:W-:-:S03]  /*10350*/  ISETP.GE.AND P4, PT, R5, R3, PT ;  /* 0x000000030500720c */ /* 0x000fc60003f86270 */
[----:B------:R-:W0:Y:S04]  /*10360*/  SHFL.IDX PT, R5, R4, 0x6, 0x181f ;  /* 0x00d81f0004057f89 */ /* 0x000e2800000e0000 */
[----:B------:R-:W-:Y:S04]  /*10370*/  @!P3 LDGSTS.E.BYPASS.LTC128B.128 [R10+0x1bc00], desc[UR60][R6.64+0x80], !P1 ;  /* 0x1bc00080060abfae */ /* 0x000fe8000c901d7c */
[----:B------:R1:W-:Y:S04]  /*10380*/  @!P3 LDGSTS.E.BYPASS.LTC128B.128 [R10+0x1fc00], desc[UR60][R6.64+0x100], !P0 ;  /* 0x1fc00100060abfae */ /* 0x0003e8000c101d7c */
[----:B------:R-:W-:Y:S04]  /*10390*/  SHFL.IDX PT, R4, R4, 0x7, 0x181f ;  /* 0x00f81f0004047f89 */ /* 0x000fe800000e0000 */
[----:B-1----:R-:W1:Y:S01]  /*103a0*/  SHFL.IDX PT, R6, R0, 0x6, 0x181f ;  /* 0x00d81f0000067f89 */ /* 0x002e6200000e0000 */
[----:B0-----:R-:W-:-:S03]  /*103b0*/  @!P4 LEA R5, P3, R11, R5, 0x1 ;  /* 0x000000050b05c211 */ /* 0x001fc600078608ff */
[----:B------:R-:W2:Y:S02]  /*103c0*/  SHFL.IDX PT, R0, R0, 0x7, 0x181f ;  /* 0x00f81f0000007f89 */ /* 0x000ea400000e0000 */
[----:B-1----:R-:W-:-:S04]  /*103d0*/  @!P4 IMAD.X R6, RZ, RZ, R6, P3 ;  /* 0x000000ffff06c224 */ /* 0x002fc800018e0606 */
[----:B------:R-:W-:Y:S02]  /*103e0*/  @!P4 IMAD.MOV.U32 R7, RZ, RZ, R6 ;  /* 0x000000ffff07c224 */ /* 0x000fe400078e0006 */
[----:B------:R-:W-:-:S05]  /*103f0*/  @!P4 IMAD.MOV.U32 R6, RZ, RZ, R5 ;  /* 0x000000ffff06c224 */ /* 0x000fca00078e0005 */
[----:B------:R1:W-:Y:S04]  /*10400*/  @!P4 LDGSTS.E.BYPASS.LTC128B.128 [R10+0x18400], desc[UR60][R6.64], !P2 ;  /* 0x18400000060acfae */ /* 0x0003e8000d101d7c */
[----:B------:R1:W-:Y:S04]  /*10410*/  @!P4 LDGSTS.E.BYPASS.LTC128B.128 [R10+0x1c400], desc[UR60][R6.64+0x80], !P1 ;  /* 0x1c400080060acfae */ /* 0x0003e8000c901d7c */
[----:B--2---:R1:W-:Y:S02]  /*10420*/  @!P4 LDGSTS.E.BYPASS.LTC128B.128 [R10+0x20400], desc[UR60][R6.64+0x100], !P0 ;  /* 0x20400100060acfae */ /* 0x0043e4000c101d7c */
.L_x_570:
[----:B------:R-:W-:Y:S01]  /*10430*/  VIADD R2, R2, 0x70 ;  /* 0x0000007002027836 */ /* 0x000fe20000000000 */
[----:B------:R-:W-:Y:S04]  /*10440*/  BSSY B0, `(.L_x_448) ;  /* 0x000000e000007945 */ /* 0x000fe80003800000 */
[----:B------:R-:W-:-:S13]  /*10450*/  ISETP.GE.AND P3, PT, R2, R3, PT ;  /* 0x000000030200720c */ /* 0x000fda0003f66270 */
[----:B------:R-:W-:Y:S05]  /*10460*/  @P3 BRA `(.L_x_449) ;  /* 0x00000000002c3947 */ /* 0x000fea0003800000 */
[----:B------:R-:W2:Y:S02]  /*10470*/  S2R R5, SR_TID.X ;  /* 0x0000000000057919 */ /* 0x000ea40000002100 */
[----:B--2---:R-:W-:-:S05]  /*10480*/  IMAD.SHL.U32 R5, R5, 0x8, RZ ;  /* 0x0000000805057824 */ /* 0x004fca00078e00ff */
[----:B------:R-:W-:-:S04]  /*10490*/  LOP3.LUT R5, R5, 0x38, RZ, 0xc0, !PT ;  /* 0x0000003805057812 */ /* 0x000fc800078ec0ff */
[----:B------:R-:W-:-:S05]  /*104a0*/  LEA R2, P3, R5, R4, 0x1 ;  /* 0x0000000405027211 */ /* 0x000fca00078608ff */
[----:B------:R-:W-:-:S05]  /*104b0*/  IMAD.X R3, RZ, RZ, R0, P3 ;  /* 0x000000ffff037224 */ /* 0x000fca00018e0600 */
[----:B------:R-:W-:Y:S01]  /*104c0*/  @!PT LDS RZ, [RZ] ;  /* 0x00000000fffff984 */ /* 0x000fe20000000800 */
[----:B------:R-:W-:Y:S01]  /*104d0*/  @!PT LDS RZ, [RZ] ;  /* 0x00000000fffff984 */ /* 0x000fe20000000800 */
[----:B------:R-:W-:Y:S01]  /*104e0*/  @!PT LDS RZ, [RZ] ;  /* 0x00000000fffff984 */ /* 0x000fe20000000800 */
[----:B------:R2:W-:Y:S04]  /*104f0*/  LDGSTS.E.BYPASS.LTC128B.128 [R10+0x18c00], desc[UR60][R2.64], !P2 ;  /* 0x18c00000020a7fae */ /* 0x0005e8000d101d7c */
[----:B------:R2:W-:Y:S04]  /*10500*/  LDGSTS.E.BYPASS.LTC128B.128 [R10+0x1cc00], desc[UR60][R2.64+0x80], !P1 ;  /* 0x1cc00080020a7fae */ /* 0x0005e8000c901d7c */
[----:B------:R2:W-:Y:S02]  /*10510*/  LDGSTS.E.BYPASS.LTC128B.128 [R10+0x20c00], desc[UR60][R2.64+0x100], !P0 ;  /* 0x20c00100020a7fae */ /* 0x0005e4000c101d7c */
.L_x_449:
[----:B------:R-:W-:Y:S05]  /*10520*/  BSYNC B0 ;  /* 0x0000000000007941 */ /* 0x000fea0003800000 */
.L_x_448:
[----:B012---:R-:W2:Y:S01]  /*10530*/  LDL R10, [R1+0x4] ;  /* 0x00000400010a7983 */ /* 0x007ea20000100800 */
[----:B------:R-:W-:Y:S01]  /*10540*/  PLOP3.LUT P0, PT, PT, PT, PT, 0x80, 0x0 ;  /* 0x000000000000781c */ /* 0x000fe20003f0f070 */
[----:B------:R-:W-:Y:S01]  /*10550*/  NOP ;  /* 0x0000000000007918 */ /* 0x000fe20000000000 */
[----:B--2---:R-:W-:-:S11]  /*10560*/  VIADD R6, R10, 0x36800 ;  /* 0x000368000a067836 */ /* 0x004fd60000000000 */
.L_x_450:
[----:B------:R-:W2:Y:S01]  /*10570*/  LDL R2, [R1+0x4] ;  /* 0x0000040001027983 */ /* 0x000ea20000100800 */
[----:B------:R-:W-:Y:S02]  /*10580*/  PLOP3.LUT P1, PT, P1, P0, PT, 0xa2, 0x0 ;  /* 0x000000000000781c */ /* 0x000fe40000f21472 */
[----:B--2---:R-:W-:-:S08]  /*10590*/  @P0 R2UR P1, UR4, R2 ;  /* 0x00000000020402ca */ /* 0x004fd00000020000 */
[----:B------:R-:W-:-:S05]  /*105a0*/  @P0 PLOP3.LUT P0, PT, P1, PT, PT, 0x80, 0x0 ;  /* 0x000000000000081c */ /* 0x000fca0000f0f070 */
[----:B------:R-:W-:Y:S01]  /*105b0*/  @!P1 SYNCS.ARRIVE.TRANS64.RED.A0T1 RZ, [UR4+0x36800], RZ ;  /* 0x036800ffffff99a7 */ /* 0x000fe20008200404 */
[----:B------:R-:W-:Y:S07]  /*105c0*/  @!P1 ARRIVES.LDGSTSBAR.64.TRANSCNT [UR4+0x36800] ;  /* 0x03680000ff0099b0 */ /* 0x000fee0008000a84 */
[----:B------:R-:W-:Y:S05]  /*105d0*/  @P0 BRA.U.ANY `(.L_x_450) ;  /* 0xfffffffd00e40947 */ /* 0x000fea000393ffff */
[----:B------:R-:W2:Y:S02]  /*105e0*/  LDL.LU R3, [R1+0x50] ;  /* 0x0000500001037983 */ /* 0x000ea40000300800 */
[----:B--2---:R-:W-:-:S05]  /*105f0*/  VIADD R3, R3, 0x1 ;  /* 0x0000000103037836 */ /* 0x004fca0000000000 */
[----:B------:R0:W-:Y:S01]  /*10600*/  STL [R1+0x50], R3 ;  /* 0x0000500301007387 */ /* 0x0001e20000100800 */
[----:B------:R-:W-:-:S04]  /*10610*/  LEA.HI R0, R3, R3, RZ, 0x1 ;  /* 0x0000000303007211 */ /* 0x000fc800078f08ff */
[----:B------:R-:W-:-:S05]  /*10620*/  LOP3.LUT R0, R0, 0xfffffffe, RZ, 0xc0, !PT ;  /* 0xfffffffe00007812 */ /* 0x000fca00078ec0ff */
[----:B------:R-:W-:-:S05]  /*10630*/  IMAD.IADD R0, R3, 0x1, -R0 ;  /* 0x0000000103007824 */ /* 0x000fca00078e0a00 */
[----:B------:R-:W-:Y:S01]  /*10640*/  SHF.L.U32 R0, R0, 0x1f, RZ ;  /* 0x0000001f00007819 */ /* 0x000fe200000006ff */
[----:B------:R-:W-:Y:S01]  /*10650*/  NOP ;  /* 0x0000000000007918 */ /* 0x000fe20000000000 */
[----:B------:R0:W-:Y:S01]  /*10660*/  SYNCS.ARRIVE.TRANS64.A1T0 RZ, [R2+URZ+0x36800], RZ ;  /* 0x036800ff02ff79a7 */ /* 0x0001e2000810003f */
[----:B------:R-:W-:Y:S01]  /*10670*/  BSSY B0, `(.L_x_451) ;  /* 0x0000003000007945 */ /* 0x000fe20003800000 */
[----:B------:R-:W1:Y:S03]  /*10680*/  SYNCS.PHASECHK.TRANS64.TRYWAIT P0, [R2+URZ+0x36820], R0 ;  /* 0x03682000020075a7 */ /* 0x000e66000800017f */
[----:B01----:R-:W-:Y:S05]  /*10690*/  @!P0 BRA `(.L_x_452) ;  /* 0x0000004800588947 */ /* 0x003fea0003800000 */
.L_x_571:
[----:B------:R-:W-:Y:S05]  /*106a0*/  BSYNC B0 ;  /* 0x0000000000007941 */ /* 0x000fea0003800000 */
.L_x_451:
[----:B0-----:R-:W2:Y:S01]  /*106b0*/  LDL.LU R2, [R1+0x40] ;  /* 0x0000400001027983 */ /* 0x001ea20000300800 */
[----:B------:R-:W-:Y:S01]  /*106c0*/  BSSY B0, `(.L_x_453) ;  /* 0x0000257000007945 */ /* 0x000fe20003800000 */
[----:B--2---:R-:W-:-:S13]  /*106d0*/  ISETP.GE.AND P0, PT, R2, 0x71, PT ;  /* 0x000000710200780c */ /* 0x004fda0003f06270 */
[----:B------:R-:W-:Y:S05]  /*106e0*/  @!P0 BRA `(.L_x_454) ;  /* 0x0000002400508947 */ /* 0x000fea0003800000 */
[----:B------:R-:W2:Y:S01]  /*106f0*/  LDL R2, [R1+0x30] ;  /* 0x0000300001027983 */ /* 0x000ea20000100800 */
[----:B------:R-:W-:Y:S01]  /*10700*/  IMAD.MOV.U32 R0, RZ, RZ, 0x1 ;  /* 0x00000001ff007424 */ /* 0x000fe200078e00ff */
[----:B------:R-:W-:Y:S01]  /*10710*/  BSSY B2, `(.L_x_455) ;  /* 0x00000cd000027945 */ /* 0x000fe20003800000 */
[----:B--2---:R-:W-:-:S04]  /*10720*/  IADD3 R9, -R2, RZ, RZ ;  /* 0x000000ff02097210 */ /* 0x004fc80007ffe1ff */
[----:B------:R-:W-:-:S05]  /*10730*/  VIADDMNMX R9, R9, R0, 0xffffffff, !PT ;  /* 0xffffffff09097446 */ /* 0x000fca0007800100 */
[----:B------:R-:W-:-:S05]  /*10740*/  IMAD.IADD R0, R2, 0x1, R9 ;  /* 0x0000000102007824 */ /* 0x000fca00078e0209 */
[----:B------:R-:W-:-:S04]  /*10750*/  LOP3.LUT R0, R0, 0x1, RZ, 0xc0, !PT ;  /* 0x0000000100007812 */ /* 0x000fc800078ec0ff */
[----:B------:R-:W-:Y:S01]  /*10760*/  ISETP.NE.U32.AND P0, PT, R0, 0x1, PT ;  /* 0x000000010000780c */ /* 0x000fe20003f05070 */
[----:B------:R-:W-:-:S12]  /*10770*/  VIADD R0, R2, 0xfffffffe ;  /* 0xfffffffe02007836 */ /* 0x000fd80000000000 */
[----:B------:R-:W-:Y:S05]  /*10780*/  @P0 BRA `(.L_x_456) ;  /* 0x0000000c00140947 */ /* 0x000fea0003800000 */
[----:B------:R-:W2:Y:S04]  /*10790*/  LDL R4, [R1+0x20] ;  /* 0x0000200001047983 */ /* 0x000ea80000100800 */
[----:B------:R-:W3:Y:S04]  /*107a0*/  LDL R3, [R1+0x8] ;  /* 0x0000080001037983 */ /* 0x000ee80000100800 */
[----:B------:R-:W4:Y:S01]  /*107b0*/  LDL R2, [R1+0x10] ;  /* 0x0000100001027983 */ /* 0x000f220000100800 */
[----:B------:R-:W-:Y:S01]  /*107c0*/  BSSY B1, `(.L_x_457) ;  /* 0x00000bd000017945 */ /* 0x000fe20003800000 */
[----:B--2---:R-:W-:Y:S01]  /*107d0*/  ISETP.NE.AND P1, PT, R4, RZ, PT ;  /* 0x000000ff0400720c */ /* 0x004fe20003f25270 */
[----:B---3--:R-:W-:-:S05]  /*107e0*/  VIADD R8, R3, 0x1 ;  /* 0x0000000103087836 */ /* 0x008fca0000000000 */
[----:B------:R-:W-:-:S04]  /*107f0*/  ISETP.NE.AND P0, PT, R8, 0x2, PT ;  /* 0x000000020800780c */ /* 0x000fc80003f05270 */
[----:B------:R-:W-:Y:S02]  /*10800*/  SEL R10, RZ, 0x1, P0 ;  /* 0x00000001ff0a7807 */ /* 0x000fe40000000000 */
[----:B------:R-:W-:Y:S02]  /*10810*/  SEL R8, R8, RZ, P0 ;  /* 0x000000ff08087207 */ /* 0x000fe40000000000 */
[----:B----4-:R-:W-:Y:S01]  /*10820*/  LOP3.LUT R10, R2, R10, RZ, 0x3c, !PT ;  /* 0x0000000a020a7212 */ /* 0x010fe200078e3cff */
[----:B------:R-:W-:Y:S06]  /*10830*/  @!P1 BRA `(.L_x_458) ;  /* 0x0000000800d49947 */ /* 0x000fec0003800000 */
[----:B------:R0:W5:Y:S01]  /*10840*/  LDL R4, [R1] ;  /* 0x0000000001047983 */ /* 0x0001620000100800 */
[----:B------:R-:W-:Y:S02]  /*10850*/  ULDC.64 UR4, c[0x0][0x418] ;  /* 0x0001060000047ab9 */ /* 0x000fe40000000a00 */
[----:B------:R-:W-:-:S04]  /*10860*/  ISETP.NE.U32.AND P0, PT, RZ, UR4, PT ;  /* 0x00000004ff007c0c */ /* 0x000fc8000bf05070 */
[----:B------:R-:W-:-:S13]  /*10870*/  ISETP.NE.AND.EX P0, PT, RZ, UR5, PT, P0 ;  /* 0x00000005ff007c0c */ /* 0x000fda000bf05300 */
[----:B0-----:R-:W-:Y:S05]  /*10880*/  @!P0 BRA `(.L_x_459) ;  /* 0x00000000004c8947 */ /* 0x001fea0003800000 */
[----:B------:R-:W2:Y:S01]  /*10890*/  LDL R11, [R1+0x1c] ;  /* 0x00001c00010b7983 */ /* 0x000ea20000100800 */
[----:B------:R-:W0:Y:S01]  /*108a0*/  LDC R5, c[0x0][0x43c] ;  /* 0x00010f00ff057b82 */ /* 0x000e220000000800 */
[----:B------:R-:W-:Y:S02]  /*108b0*/  ULDC.64 UR6, c[0x0][0x428] ;  /* 0x00010a0000067ab9 */ /* 0x000fe40000000a00 */
[----:B------:R-:W3:Y:S01]  /*108c0*/  LDL R7, [R1+0xc] ;  /* 0x00000c0001077983 */ /* 0x000ee20000100800 */
[----:B0-----:R-:W-:-:S13]  /*108d0*/  ISETP.NE.AND P0, PT, R5, 0x1, PT ;  /* 0x000000010500780c */ /* 0x001fda0003f05270 */
[----:B------:R-:W0:Y:S02]  /*108e0*/  @P0 LDC.64 R2, c[0x0][0x440] ;  /* 0x00011000ff020b82 */ /* 0x000e240000000a00 */
[----:B0----5:R-:W-:-:S04]  /*108f0*/  @P0 IMAD.HI.U32 R4, R0, R2, RZ ;  /* 0x0000000200040227 */ /* 0x021fc800078e00ff */
[----:B------:R-:W-:Y:S01]  /*10900*/  IMAD.MOV.U32 R2, RZ, RZ, R0 ;  /* 0x000000ffff027224 */ /* 0x000fe200078e0000 */
[----:B------:R-:W-:-:S05]  /*10910*/  @P0 SHF.R.U32.HI R2, RZ, R3, R4 ;  /* 0x00000003ff020219 */ /* 0x000fca0000011604 */
[----:B------:R-:W-:-:S04]  /*10920*/  IMAD.MOV R3, RZ, RZ, -R2 ;  /* 0x000000ffff037224 */ /* 0x000fc800078e0a02 */
[----:B------:R-:W-:Y:S01]  /*10930*/  IMAD R0, R5, R3, R0 ;  /* 0x0000000305007224 */ /* 0x000fe200078e0200 */
[----:B------:R-:W-:Y:S01]  /*10940*/  SHF.R.S32.HI R3, RZ, 0x1f, R2 ;  /* 0x0000001fff037819 */ /* 0x000fe20000011402 */
[----:B--2---:R-:W-:-:S04]  /*10950*/  IMAD R4, R11, UR6, RZ ;  /* 0x000000060b047c24 */ /* 0x004fc8000f8e02ff */
[C---:B---3--:R-:W-:Y:S02]  /*10960*/  IMAD R4, R7.reuse, UR7, R4 ;  /* 0x0000000707047c24 */ /* 0x048fe4000f8e0204 */
[----:B------:R-:W-:-:S04]  /*10970*/  IMAD.WIDE.U32 R2, R7, UR6, R2 ;  /* 0x0000000607027c25 */ /* 0x000fc8000f8e0002 */
[----:B------:R-:W-:Y:S01]  /*10980*/  IMAD.IADD R3, R4, 0x1, R3 ;  /* 0x0000000104037824 */ /* 0x000fe200078e0203 */
[----:B------:R-:W-:-:S04]  /*10990*/  LEA R4, P0, R2, UR4, 0x2 ;  /* 0x0000000402047c11 */ /* 0x000fc8000f8010ff */
[----:B------:R-:W-:-:S05]  /*109a0*/  LEA.HI.X R5, R2, UR5, R3, 0x2, P0 ;  /* 0x0000000502057c11 */ /* 0x000fca00080f1403 */
[----:B------:R0:W5:Y:S04]  /*109b0*/  LDG.E R4, desc[UR60][R4.64] ;  /* 0x0000003c04047981 */ /* 0x000168000c1e1900 */
.L_x_459:
[----:B------:R-:W2:Y:S01]  /*109c0*/  LDL R2, [R1+0x4] ;  /* 0x0000040001027983 */ /* 0x000ea20000100800 */
[----:B------:R-:W-:Y:S01]  /*109d0*/  BSSY B3, `(.L_x_460) ;  /* 0x0000005000037945 */ /* 0x000fe20003800000 */
[----:B--2---:R-:W-:Y:S01]  /*109e0*/  IMAD R3, R8, 0x8, R2 ;  /* 0x0000000808037824 */ /* 0x004fe200078e0202 */
[----:B------:R-:W-:-:S04]  /*109f0*/  SHF.L.U32 R2, R10, 0x1f, RZ ;  /* 0x0000001f0a027819 */ /* 0x000fc800000006ff */
[----:B------:R-:W1:Y:S02]  /*10a00*/  SYNCS.PHASECHK.TRANS64.TRYWAIT P0, [R3+URZ+0x36840], R2 ;  /* 0x03684002030075a7 */ /* 0x000e64000800017f */
[----:B-1----:R-:W-:Y:S05]  /*10a10*/  @!P0 BRA `(.L_x_461) ;  /* 0x0000004400908947 */ /* 0x002fea0003800000 */
.L_x_572:
[----:B------:R-:W-:Y:S05]  /*10a20*/  BSYNC B3 ;  /* 0x0000000000037941 */ /* 0x000fea0003800000 */
.L_x_460:
[----:B0-----:R-:W0:Y:S01]  /*10a30*/  S2R R5, SR_TID.X ;  /* 0x0000000000057919 */ /* 0x001e220000002100 */
[----:B------:R-:W-:Y:S01]  /*10a40*/  BSSY B3, `(.L_x_462) ;  /* 0x000000b000037945 */ /* 0x000fe20003800000 */
[----:B0-----:R-:W-:-:S04]  /*10a50*/  LOP3.LUT R5, R5, 0x7f, RZ, 0xc0, !PT ;  /* 0x0000007f05057812 */ /* 0x001fc800078ec0ff */
[----:B------:R-:W-:-:S13]  /*10a60*/  ISETP.NE.AND P1, PT, R5, RZ, PT ;  /* 0x000000ff0500720c */ /* 0x000fda0003f25270 */
[----:B------:R-:W-:Y:S05]  /*10a70*/  @P1 BRA `(.L_x_463) ;  /* 0x00000000001c1947 */ /* 0x000fea0003800000 */
[----:B------:R-:W0:Y:S01]  /*10a80*/  S2R R5, SR_TID.X ;  /* 0x0000000000057919 */ /* 0x000e220000002100 */
[----:B-1----:R-:W-:-:S04]  /*10a90*/  IMAD.MOV.U32 R2, RZ, RZ, 0xa800 ;  /* 0x0000a800ff027424 */ /* 0x002fc800078e00ff */
[----:B------:R2:W-:Y:S01]  /*10aa0*/  SYNCS.ARRIVE.TRANS64 RZ, [R3+URZ+0x36830], R2 ;  /* 0x0368300203ff79a7 */ /* 0x0005e2000800003f */
[----:B0-----:R-:W-:-:S04]  /*10ab0*/  LOP3.LUT R5, R5, 0x1f, RZ, 0xc0, !PT ;  /* 0x0000001f05057812 */ /* 0x001fc800078ec0ff */
[----:B------:R-:W-:-:S13]  /*10ac0*/  ISETP.NE.AND P0, PT, R5, RZ, PT ;  /* 0x000000ff0500720c */ /* 0x000fda0003f05270 */
[----:B--2---:R-:W-:Y:S05]  /*10ad0*/  @!P0 BRA `(.L_x_463) ;  /* 0x0000000000048947 */ /* 0x004fea0003800000 */
[----:B------:R-:W-:Y:S01]  /*10ae0*/  BPT.TRAP 0x1 ;  /* 0x000000040000795c */ /* 0x000fe20000300000 */
.L_x_463:
[----:B------:R-:W-:Y:S05]  /*10af0*/  BSYNC B3 ;  /* 0x0000000000037941 */ /* 0x000fea0003800000 */
.L_x_462:
[----:B------:R-:W2:Y:S04]  /*10b00*/  LDL R5, [R1+0x4] ;  /* 0x0000040001057983 */ /* 0x000ea80000100800 */
[----:B-1----:R-:W3:Y:S01]  /*10b10*/  LDL R2, [R1+0x18] ;  /* 0x0000180001027983 */ /* 0x002ee20000100800 */
[----:B------:R-:W-:Y:S01]  /*10b20*/  IMAD.MOV.U32 R11, RZ, RZ, RZ ;  /* 0x000000ffff0b7224 */ /* 0x000fe200078e00ff */
[----:B------:R-:W-:Y:S01]  /*10b30*/  UIADD3 UR4, UP0, UR36, 0x370, URZ ;  /* 0x0000037024047890 */ /* 0x000fe2000ff1e03f */
[----:B------:R-:W-:Y:S01]  /*10b40*/  PLOP3.LUT P0, PT, PT, PT, PT, 0x80, 0x0 ;  /* 0x000000000000781c */ /* 0x000fe20003f0f070 */
[----:B------:R-:W-:Y:S01]  /*10b50*/  UMOV UR6, 0x0 ;  /* 0x0000000000067882 */ /* 0x000fe20000000000 */
[----:B------:R-:W-:Y:S01]  /*10b60*/  IADD3 R3, R3, 0x36830, RZ ;  /* 0x0003683003037810 */ /* 0x000fe20007ffe0ff */
[----:B------:R-:W-:Y:S01]  /*10b70*/  UIADD3.X UR5, URZ, UR37, URZ, UP0, !UPT ;  /* 0x000000253f057290 */ /* 0x000fe200087fe43f */
[----:B------:R-:W-:Y:S01]  /*10b80*/  R2UR UR10, R11 ;  /* 0x000000000b0a72ca */ /* 0x000fe200000e0000 */
[----:B------:R-:W-:Y:S01]  /*10b90*/  UMOV UR7, 0x14f00000 ;  /* 0x14f0000000077882 */ /* 0x000fe20000000000 */
[----:B--2---:R-:W-:-:S02]  /*10ba0*/  IMAD R7, R8, 0xa800, R5 ;  /* 0x0000a80008077824 */ /* 0x004fc400078e0205 */
[----:B---3--:R-:W-:Y:S02]  /*10bb0*/  IMAD R2, R0, 0x70, R2 ;  /* 0x0000007000027824 */ /* 0x008fe400078e0202 */
[----:B------:R-:W-:-:S09]  /*10bc0*/  VIADD R5, R7, 0x21400 ;  /* 0x0002140007057836 */ /* 0x000fd20000000000 */
.L_x_464:
        /* <DEDUP_REMOVED lines=16> */
.L_x_465:
        /* <DEDUP_REMOVED lines=16> */
.L_x_466:
        /* <DEDUP_REMOVED lines=10> */
[----:B------:R-:W2:Y:S04]  /*10e70*/  LDL.LU R12, [R1+0x10] ;  /* 0x00001000010c7983 */ /* 0x000ea80000300800 */
[----:B------:R-:W3:Y:S01]  /*10e80*/  LDL R7, [R1+0x8] ;  /* 0x0000080001077983 */ /* 0x000ee20000100800 */
[----:B------:R-:W-:Y:S01]  /*10e90*/  BSSY B3, `(.L_x_467) ;  /* 0x0000005000037945 */ /* 0x000fe20003800000 */
[----:B--2---:R-:W-:Y:S01]  /*10ea0*/  SHF.L.U32 R2, R12, 0x1f, RZ ;  /* 0x0000001f0c027819 */ /* 0x004fe200000006ff */
[----:B---3--:R-:W-:-:S04]  /*10eb0*/  IMAD R3, R7, 0x8, R6 ;  /* 0x0000000807037824 */ /* 0x008fc800078e0206 */
[----:B------:R-:W0:Y:S02]  /*10ec0*/  SYNCS.PHASECHK.TRANS64.TRYWAIT P0, [R3+URZ+0x60], R2 ;  /* 0x00006002030075a7 */ /* 0x000e24000800017f */
[----:B0-----:R-:W-:Y:S05]  /*10ed0*/  @!P0 BRA `(.L_x_468) ;  /* 0x0000004000748947 */ /* 0x001fea0003800000 */
.L_x_573:
[----:B------:R-:W-:Y:S05]  /*10ee0*/  BSYNC B3 ;  /* 0x0000000000037941 */ /* 0x000fea0003800000 */
.L_x_467:
[----:B------:R1:W5:Y:S01]  /*10ef0*/  LDL R17, [R1+0x8] ;  /* 0x0000080001117983 */ /* 0x0003620000100800 */
[----:B------:R-:W-:Y:S01]  /*10f00*/  BSSY B3, `(.L_x_469) ;  /* 0x000000d000037945 */ /* 0x000fe20003800000 */
[----:B------:R-:W-:Y:S02]  /*10f10*/  IMAD.MOV.U32 R12, RZ, RZ, 0x0 ;  /* 0x00000000ff0c7424 */ /* 0x000fe400078e00ff */
[----:B------:R-:W-:Y:S01]  /*10f20*/  IMAD.MOV.U32 R13, RZ, RZ, 0x14f00000 ;  /* 0x14f00000ff0d7424 */ /* 0x000fe200078e00ff */
[----:B------:R-:W-:Y:S06]  /*10f30*/  @P1 BRA `(.L_x_470) ;  /* 0x0000000000241947 */ /* 0x000fec0003800000 */
[----:B------:R-:W2:Y:S01]  /*10f40*/  LDL R7, [R1+0x4] ;  /* 0x0000040001077983 */ /* 0x000ea20000100800 */
[----:B------:R-:W3:Y:S01]  /*10f50*/  S2R R5, SR_TID.X ;  /* 0x0000000000057919 */ /* 0x000ee20000002100 */
[----:B0-----:R-:W-:Y:S01]  /*10f60*/  IMAD.MOV.U32 R3, RZ, RZ, 0xa800 ;  /* 0x0000a800ff037424 */ /* 0x001fe200078e00ff */
[----:B---3--:R-:W-:-:S04]  /*10f70*/  LOP3.LUT R5, R5, 0x1f, RZ, 0xc0, !PT ;  /* 0x0000001f05057812 */ /* 0x008fc800078ec0ff */
[----:B------:R-:W-:Y:S01]  /*10f80*/  ISETP.NE.AND P0, PT, R5, RZ, PT ;  /* 0x000000ff0500720c */ /* 0x000fe20003f05270 */
[----:B--2--5:R-:W-:-:S04]  /*10f90*/  IMAD R2, R17, 0x8, R7 ;  /* 0x0000000811027824 */ /* 0x024fc800078e0207 */
[----:B------:R2:W-:Y:S08]  /*10fa0*/  SYNCS.ARRIVE.TRANS64 RZ, [R2+URZ+0x36850], R3 ;  /* 0x0368500302ff79a7 */ /* 0x0005f0000800003f */
[----:B------:R-:W-:Y:S05]  /*10fb0*/  @!P0 BRA `(.L_x_470) ;  /* 0x0000000000048947 */ /* 0x000fea0003800000 */
[----:B------:R-:W-:Y:S01]  /*10fc0*/  BPT.TRAP 0x1 ;  /* 0x000000040000795c */ /* 0x000fe20000300000 */
.L_x_470:
[----:B------:R-:W-:Y:S05]  /*10fd0*/  BSYNC B3 ;  /* 0x0000000000037941 */ /* 0x000fea0003800000 */
.L_x_469:
[----:B0-2---:R-:W2:Y:S04]  /*10fe0*/  LDL R2, [R1+0x4] ;  /* 0x0000040001027983 */ /* 0x005ea80000100800 */
[----:B------:R-:W3:Y:S04]  /*10ff0*/  LDL R7, [R1+0x18] ;  /* 0x0000180001077983 */ /* 0x000ee80000100800 */
[----:B------:R-:W3:Y:S01]  /*11000*/  LDL.LU R5, [R1+0x14] ;  /* 0x0000140001057983 */ /* 0x000ee20000300800 */
[----:B------:R-:W-:Y:S01]  /*11010*/  R2UR UR10, R11 ;  /* 0x000000000b0a72ca */ /* 0x000fe200000e0000 */
[----:B------:R-:W-:Y:S01]  /*11020*/  UIADD3 UR4, UP0, UR36, 0x470, URZ ;  /* 0x0000047024047890 */ /* 0x000fe2000ff1e03f */
[----:B------:R-:W-:-:S02]  /*11030*/  R2UR UR6, R12 ;  /* 0x000000000c0672ca */ /* 0x000fc400000e0000 */
[----:B------:R-:W-:Y:S01]  /*11040*/  R2UR UR7, R13 ;  /* 0x000000000d0772ca */ /* 0x000fe200000e0000 */
[----:B------:R-:W-:Y:S01]  /*11050*/  UIADD3.X UR5, URZ, UR37, URZ, UP0, !UPT ;  /* 0x000000253f057290 */ /* 0x000fe200087fe43f */
[----:B------:R-:W-:Y:S02]  /*11060*/  PLOP3.LUT P0, PT, PT, PT, PT, 0x80, 0x0 ;  /* 0x000000000000781c */ /* 0x000fe40003f0f070 */
[C---:B--2--5:R-:W-:Y:S01]  /*11070*/  LEA R3, R17.reuse, R2, 0x3 ;  /* 0x0000000211037211 */ /* 0x064fe200078e18ff */
[----:B------:R-:W-:-:S04]  /*11080*/  IMAD R2, R17, 0xa800, R2 ;  /* 0x0000a80011027824 */ /* 0x000fc800078e0202 */
[----:B------:R-:W-:Y:S02]  /*11090*/  VIADD R3, R3, 0x36850 ;  /* 0x0003685003037836 */ /* 0x000fe40000000000 */
[----:B---3--:R-:W-:Y:S02]  /*110a0*/  IMAD R5, R5, 0x70, R7 ;  /* 0x0000007005057824 */ /* 0x008fe400078e0207 */
[----:B------:R-:W-:-:S07]  /*110b0*/  VIADD R7, R2, 0x400 ;  /* 0x0000040002077836 */ /* 0x000fce0000000000 */
.L_x_471:
[----:B------:R-:W2:Y:S01]  /*110c0*/  LDL R11, [R1] ;  /* 0x00000000010b7983 */ /* 0x000ea20000100800 */
[----:B------:R-:W-:-:S13]  /*110d0*/  @P0 ELECT P1, URZ, PT ;  /* 0x00000000003f082f */ /* 0x000fda0003820000 */
[----:B------:R-:W-:Y:S02]  /*110e0*/  @P1 R2UR UR12, R18 ;  /* 0x00000000120c12ca */ /* 0x000fe400000e0000 */
[----:B------:R-:W-:Y:S02]  /*110f0*/  @P1 R2UR UR11, R5 ;  /* 0x00000000050b12ca */ /* 0x000fe400000e0000 */
[----:B------:R-:W-:Y:S02]  /*11100*/  @P1 R2UR UR9, R3 ;  /* 0x00000000030912ca */ /* 0x000fe400000e0000 */
[----:B------:R-:W-:Y:S02]  /*11110*/  @P1 R2UR UR8, R7 ;  /* 0x00000000070812ca */ /* 0x000fe400000e0000 */
[----:B------:R-:W-:Y:S02]  /*11120*/  @P1 PLOP3.LUT P0, PT, P1, PT, PT, 0x8, 0x0 ;  /* 0x000000000000181c */ /* 0x000fe40000f0e170 */
[----:B--2---:R-:W-:-:S02]  /*11130*/  @P1 R2UR UR13, R11 ;  /* 0x000000000b0d12ca */ /* 0x004fc400000e0000 */
[----:B------:R-:W-:-:S11]  /*11140*/  PLOP3.LUT P1, PT, PT, PT, PT, 0x8, 0x0 ;  /* 0x000000000000781c */ /* 0x000fd60003f2e170 */
[----:B------:R0:W-:Y:S02]  /*11150*/  UTMALDG.4D [UR8], [UR4], desc[UR6] ;  /* 0x00000608040075b4 */ /* 0x0001e40008019000 */
[----:B0-----:R-:W-:Y:S05]  /*11160*/  @P0 BRA.U.ANY `(.L_x_471) ;  /* 0xfffffffd00d40947 */ /* 0x001fea000393ffff */
[----:B------:R-:W-:Y:S01]  /*11170*/  R2UR UR10, R15 ;  /* 0x000000000f0a72ca */ /* 0x000fe200000e0000 */
[----:B------:R-:W-:Y:S01]  /*11180*/  VIADD R7, R2, 0x3c00 ;  /* 0x00003c0002077836 */ /* 0x000fe20000000000 */
[----:B------:R-:W-:Y:S02]  /*11190*/  R2UR UR6, R12 ;  /* 0x000000000c0672ca */ /* 0x000fe400000e0000 */
[----:B------:R-:W-:Y:S02]  /*111a0*/  R2UR UR7, R13 ;  /* 0x000000000d0772ca */ /* 0x000fe400000e0000 */
[----:B------:R-:W-:-:S13]  /*111b0*/  PLOP3.LUT P0, PT, PT, PT, PT, 0x80, 0x0 ;  /* 0x000000000000781c */ /* 0x000fda0003f0f070 */
.L_x_472:
        /* <DEDUP_REMOVED lines=16> */
.L_x_473:
        /* <DEDUP_REMOVED lines=11> */
[----:B------:R0:W-:Y:S04]  /*11370*/  STL [R1], R4 ;  /* 0x0000000401007387 */ /* 0x0001e80000100800 */
[----:B------:R0:W-:Y:S02]  /*11380*/  STL [R1+0x14], R0 ;  /* 0x0000140001007387 */ /* 0x0001e40000100800 */
.L_x_458:
[----:B------:R-:W-:Y:S05]  /*11390*/  BSYNC B1 ;  /* 0x0000000000017941 */ /* 0x000fea0003800000 */
.L_x_457:
[----:B0-----:R-:W2:Y:S04]  /*113a0*/  LDL.LU R0, [R1+0x30] ;  /* 0x0000300001007983 */ /* 0x001ea80000300800 */
[----:B------:R0:W-:Y:S04]  /*113b0*/  STL [R1+0x8], R8 ;  /* 0x0000080801007387 */ /* 0x0001e80000100800 */
[----:B------:R0:W-:Y:S02]  /*113c0*/  STL [R1+0x10], R10 ;  /* 0x0000100a01007387 */ /* 0x0001e40000100800 */
[----:B0-2---:R-:W-:-:S07]  /*113d0*/  VIADD R0, R0, 0xfffffffd ;  /* 0xfffffffd00007836 */ /* 0x005fce0000000000 */
.L_x_456:
[----:B------:R-:W-:Y:S05]  /*113e0*/  BSYNC B2 ;  /* 0x0000000000027941 */ /* 0x000fea0003800000 */
.L_x_455:
[----:B------:R-:W2:Y:S01]  /*113f0*/  LDL.LU R2, [R1+0x2c] ;  /* 0x00002c0001027983 */ /* 0x000ea20000300800 */
[----:B------:R-:W-:-:S05]  /*11400*/  IMAD.MOV R9, RZ, RZ, -R9 ;  /* 0x000000ffff097224 */ /* 0x000fca00078e0a09 */
[----:B--2---:R-:W-:-:S13]  /*11410*/  ISETP.NE.AND P0, PT, R2, R9, PT ;  /* 0x000000090200720c */ /* 0x004fda0003f05270 */
[----:B------:R-:W-:Y:S05]  /*11420*/  @!P0 BRA `(.L_x_454) ;  /* 0x0000001800008947 */ /* 0x000fea0003800000 */
[----:B------:R0:W5:Y:S02]  /*11430*/  LDL R8, [R1] ;  /* 0x0000000001087983 */ /* 0x0001640000100800 */
.L_x_508:
[----:B--2---:R-:W2:Y:S04]  /*11440*/  LDL R4, [R1+0x20] ;  /* 0x0000200001047983 */ /* 0x004ea80000100800 */
[----:B---3--:R-:W3:Y:S04]  /*11450*/  LDL R3, [R1+0x8] ;  /* 0x0000080001037983 */ /* 0x008ee80000100800 */
[----:B----4-:R-:W4:Y:S01]  /*11460*/  LDL R2, [R1+0x10] ;  /* 0x0000100001027983 */ /* 0x010f220000100800 */
[----:B------:R-:W-:Y:S05]  /*11470*/  YIELD ;  /* 0x0000000000007946 */ /* 0x000fea0003800000 */
        /* <DEDUP_REMOVED lines=8> */
[----:B------:R-:W-:Y:S01]  /*11500*/  ULDC.64 UR4, c[0x0][0x418] ;  /* 0x0001060000047ab9 */ /* 0x000fe20000000a00 */
[----:B------:R-:W-:Y:S01]  /*11510*/  IMAD.MOV.U32 R7, RZ, RZ, R0 ;  /* 0x000000ffff077224 */ /* 0x000fe200078e0000 */
[----:B------:R-:W-:-:S04]  /*11520*/  ISETP.NE.U32.AND P0, PT, RZ, UR4, PT ;  /* 0x00000004ff007c0c */ /* 0x000fc8000bf05070 */
[----:B------:R-:W-:-:S13]  /*11530*/  ISETP.NE.AND.EX P0, PT, RZ, UR5, PT, P0 ;  /* 0x00000005ff007c0c */ /* 0x000fda000bf05300 */
[----:B------:R-:W-:Y:S05]  /*11540*/  @!P0 BRA `(.L_x_476) ;  /* 0x00000000004c8947 */ /* 0x000fea0003800000 */
[----:B------:R-:W2:Y:S01]  /*11550*/  LDL R10, [R1+0x1c] ;  /* 0x00001c00010a7983 */ /* 0x000ea20000100800 */
[----:B-----5:R-:W3:Y:S01]  /*11560*/  LDC R8, c[0x0][0x43c] ;  /* 0x00010f00ff087b82 */ /* 0x020ee20000000800 */
[----:B------:R-:W-:Y:S02]  /*11570*/  ULDC.64 UR6, c[0x0][0x428] ;  /* 0x00010a0000067ab9 */ /* 0x000fe40000000a00 */
[----:B------:R-:W4:Y:S01]  /*11580*/  LDL R9, [R1+0xc] ;  /* 0x00000c0001097983 */ /* 0x000f220000100800 */
[----:B---3--:R-:W-:-:S13]  /*11590*/  ISETP.NE.AND P0, PT, R8, 0x1, PT ;  /* 0x000000010800780c */ /* 0x008fda0003f05270 */
[----:B------:R-:W3:Y:S02]  /*115a0*/  @P0 LDC.64 R2, c[0x0][0x440] ;  /* 0x00011000ff020b82 */ /* 0x000ee40000000a00 */
[----:B---3--:R-:W-:-:S04]  /*115b0*/  @P0 IMAD.HI.U32 R7, R0, R2, RZ ;  /* 0x0000000200070227 */ /* 0x008fc800078e00ff */
[----:B------:R-:W-:Y:S01]  /*115c0*/  IMAD.MOV.U32 R2, RZ, RZ, R0 ;  /* 0x000000ffff027224 */ /* 0x000fe200078e0000 */
[----:B------:R-:W-:-:S04]  /*115d0*/  @P0 SHF.R.U32.HI R2, RZ, R3, R7 ;  /* 0x00000003ff020219 */ /* 0x000fc80000011607 */
[--C-:B------:R-:W-:Y:S01]  /*115e0*/  SHF.R.S32.HI R3, RZ, 0x1f, R2.reuse ;  /* 0x0000001fff037819 */ /* 0x100fe20000011402 */
[----:B------:R-:W-:-:S04]  /*115f0*/  IMAD.MOV R7, RZ, RZ, -R2 ;  /* 0x000000ffff077224 */ /* 0x000fc800078e0a02 */
[----:B------:R-:W-:Y:S02]  /*11600*/  IMAD R7, R8, R7, R0 ;  /* 0x0000000708077224 */ /* 0x000fe400078e0200 */
[----:B--2---:R-:W-:-:S04]  /*11610*/  IMAD R8, R10, UR6, RZ ;  /* 0x000000060a087c24 */ /* 0x004fc8000f8e02ff */
[C---:B----4-:R-:W-:Y:S02]  /*11620*/  IMAD R8, R9.reuse, UR7, R8 ;  /* 0x0000000709087c24 */ /* 0x050fe4000f8e0208 */
[----:B------:R-:W-:-:S05]  /*11630*/  IMAD.WIDE.U32 R2, R9, UR6, R2 ;  /* 0x0000000609027c25 */ /* 0x000fca000f8e0002 */
[----:B------:R-:W-:Y:S02]  /*11640*/  IADD3 R3, R8, R3, RZ ;  /* 0x0000000308037210 */ /* 0x000fe40007ffe0ff */
[----:B------:R-:W-:-:S04]  /*11650*/  LEA R8, P0, R2, UR4, 0x2 ;  /* 0x0000000402087c11 */ /* 0x000fc8000f8010ff */
[----:B------:R-:W-:-:S05]  /*11660*/  LEA.HI.X R9, R2, UR5, R3, 0x2, P0 ;  /* 0x0000000502097c11 */ /* 0x000fca00080f1403 */
[----:B------:R2:W5:Y:S04]  /*11670*/  LDG.E R8, desc[UR60][R8.64] ;  /* 0x0000003c08087981 */ /* 0x000568000c1e1900 */
.L_x_476:
[----:B------:R-:W3:Y:S01]  /*11680*/  LDL R2, [R1+0x4] ;  /* 0x0000040001027983 */ /* 0x000ee20000100800 */
[----:B------:R-:W-:Y:S01]  /*11690*/  BSSY B2, `(.L_x_477) ;  /* 0x0000005000027945 */ /* 0x000fe20003800000 */
[----:B---3--:R-:W-:Y:S01]  /*116a0*/  IMAD R3, R4, 0x8, R2 ;  /* 0x0000000804037824 */ /* 0x008fe200078e0202 */
[----:B------:R-:W-:-:S04]  /*116b0*/  SHF.L.U32 R2, R5, 0x1f, RZ ;  /* 0x0000001f05027819 */ /* 0x000fc800000006ff */
[----:B------:R-:W3:Y:S02]  /*116c0*/  SYNCS.PHASECHK.TRANS64.TRYWAIT P0, [R3+URZ+0x36840], R2 ;  /* 0x03684002030075a7 */ /* 0x000ee4000800017f */
[----:B---3--:R-:W-:Y:S05]  /*116d0*/  @!P0 BRA `(.L_x_478) ;  /* 0x0000003800888947 */ /* 0x008fea0003800000 */
.L_x_574:
[----:B------:R-:W-:Y:S05]  /*116e0*/  BSYNC B2 ;  /* 0x0000000000027941 */ /* 0x000fea0003800000 */
.L_x_477:
[----:B--2---:R-:W2:Y:S01]  /*116f0*/  S2R R9, SR_TID.X ;  /* 0x0000000000097919 */ /* 0x004ea20000002100 */
[----:B------:R-:W-:Y:S01]  /*11700*/  BSSY B2, `(.L_x_479) ;  /* 0x000000b000027945 */ /* 0x000fe20003800000 */
[----:B--2---:R-:W-:-:S04]  /*11710*/  LOP3.LUT R9, R9, 0x7f, RZ, 0xc0, !PT ;  /* 0x0000007f09097812 */ /* 0x004fc800078ec0ff */
[----:B------:R-:W-:-:S13]  /*11720*/  ISETP.NE.AND P1, PT, R9, RZ, PT ;  /* 0x000000ff0900720c */ /* 0x000fda0003f25270 */
[----:B------:R-:W-:Y:S05]  /*11730*/  @P1 BRA `(.L_x_480) ;  /* 0x00000000001c1947 */ /* 0x000fea0003800000 */
[----:B------:R-:W2:Y:S01]  /*11740*/  S2R R9, SR_TID.X ;  /* 0x0000000000097919 */ /* 0x000ea20000002100 */
[----:B---3--:R-:W-:-:S04]  /*11750*/  IMAD.MOV.U32 R2, RZ, RZ, 0xa800 ;  /* 0x0000a800ff027424 */ /* 0x008fc800078e00ff */
[----:B------:R4:W-:Y:S01]  /*11760*/  SYNCS.ARRIVE.TRANS64 RZ, [R3+URZ+0x36830], R2 ;  /* 0x0368300203ff79a7 */ /* 0x0009e2000800003f */
[----:B--2---:R-:W-:-:S04]  /*11770*/  LOP3.LUT R9, R9, 0x1f, RZ, 0xc0, !PT ;  /* 0x0000001f09097812 */ /* 0x004fc800078ec0ff */
[----:B------:R-:W-:-:S13]  /*11780*/  ISETP.NE.AND P0, PT, R9, RZ, PT ;  /* 0x000000ff0900720c */ /* 0x000fda0003f05270 */
[----:B----4-:R-:W-:Y:S05]  /*11790*/  @!P0 BRA `(.L_x_480) ;  /* 0x0000000000048947 */ /* 0x010fea0003800000 */
[----:B------:R-:W-:Y:S01]  /*117a0*/  BPT.TRAP 0x1 ;  /* 0x000000040000795c */ /* 0x000fe20000300000 */
.L_x_480:
[----:B------:R-:W-:Y:S05]  /*117b0*/  BSYNC B2 ;  /* 0x0000000000027941 */ /* 0x000fea0003800000 */
.L_x_479:
[----:B------:R-:W2:Y:S04]  /*117c0*/  LDL R9, [R1+0x4] ;  /* 0x0000040001097983 */ /* 0x000ea80000100800 */
[----:B---3--:R-:W3:Y:S01]  /*117d0*/  LDL R2, [R1+0x18] ;  /* 0x0000180001027983 */ /* 0x008ee20000100800 */
        /* <DEDUP_REMOVED lines=8> */
[----:B--2---:R-:W-:-:S02]  /*11860*/  IMAD R9, R4, 0xa800, R9 ;  /* 0x0000a80004097824 */ /* 0x004fc400078e0209 */
[----:B---3--:R-:W-:Y:S02]  /*11870*/  IMAD R2, R7, 0x70, R2 ;  /* 0x0000007007027824 */ /* 0x008fe400078e0202 */
[----:B------:R-:W-:-:S08]  /*11880*/  VIADD R10, R9, 0x21400 ;  /* 0x00021400090a7836 */ /* 0x000fd00000000000 */
.L_x_481:
        /* <DEDUP_REMOVED lines=9> */
[----:B--2---:R-:W-:Y:S05]  /*11920*/  @P0 BRA.U.ANY `(.L_x_481) ;  /* 0xfffffffd00d80947 */ /* 0x004fea000393ffff */
[----:B------:R-:W-:Y:S01]  /*11930*/  IMAD.MOV.U32 R15, RZ, RZ, 0x40 ;  /* 0x00000040ff0f7424 */ /* 0x000fe200078e00ff */
[----:B------:R-:W-:Y:S01]  /*11940*/  PLOP3.LUT P0, PT, PT, PT, PT, 0x80, 0x0 ;  /* 0x000000000000781c */ /* 0x000fe20003f0f070 */
[----:B------:R-:W-:Y:S01]  /*11950*/  VIADD R10, R9, 0x24c00 ;  /* 0x00024c00090a7836 */ /* 0x000fe20000000000 */
[----:B------:R-:W-:Y:S01]  /*11960*/  UMOV UR6, 0x0 ;  /* 0x0000000000067882 */ /* 0x000fe20000000000 */
[----:B------:R-:W-:Y:S01]  /*11970*/  UMOV UR7, 0x14f00000 ;  /* 0x14f0000000077882 */ /* 0x000fe20000000000 */
[----:B------:R-:W-:-:S15]  /*11980*/  R2UR UR10, R15 ;  /* 0x000000000f0a72ca */ /* 0x000fde00000e0000 */
.L_x_482:
        /* <DEDUP_REMOVED lines=16> */
.L_x_483:
        /* <DEDUP_REMOVED lines=10> */
[----:B------:R-:W2:Y:S04]  /*11b30*/  LDL.LU R12, [R1+0x10] ;  /* 0x00001000010c7983 */ /* 0x000ea80000300800 */
[----:B------:R-:W3:Y:S01]  /*11b40*/  LDL R10, [R1+0x8] ;  /* 0x00000800010a7983 */ /* 0x000ee20000100800 */
[----:B------:R-:W-:Y:S01]  /*11b50*/  BSSY B2, `(.L_x_484) ;  /* 0x0000005000027945 */ /* 0x000fe20003800000 */
[----:B--2---:R-:W-:Y:S01]  /*11b60*/  SHF.L.U32 R3, R12, 0x1f, RZ ;  /* 0x0000001f0c037819 */ /* 0x004fe200000006ff */
[----:B---3--:R-:W-:-:S04]  /*11b70*/  IMAD R2, R10, 0x8, R6 ;  /* 0x000000080a027824 */ /* 0x008fc800078e0206 */
[----:B------:R-:W2:Y:S02]  /*11b80*/  SYNCS.PHASECHK.TRANS64.TRYWAIT P0, [R2+URZ+0x60], R3 ;  /* 0x00006003020075a7 */ /* 0x000ea4000800017f */
[----:B--2---:R-:W-:Y:S05]  /*11b90*/  @!P0 BRA `(.L_x_485) ;  /* 0x00000034006c8947 */ /* 0x004fea0003800000 */
.L_x_575:
[----:B------:R-:W-:Y:S05]  /*11ba0*/  BSYNC B2 ;  /* 0x0000000000027941 */ /* 0x000fea0003800000 */
.L_x_484:
[----:B------:R-:W-:Y:S01]  /*11bb0*/  BSSY B2, `(.L_x_486) ;  /* 0x000000b000027945 */ /* 0x000fe20003800000 */
[----:B------:R-:W-:Y:S01]  /*11bc0*/  MOV R12, 0x0 ;  /* 0x00000000000c7802 */ /* 0x000fe20000000f00 */
[----:B------:R-:W-:Y:S02]  /*11bd0*/  IMAD.MOV.U32 R13, RZ, RZ, 0x14f00000 ;  /* 0x14f00000ff0d7424 */ /* 0x000fe400078e00ff */
[----:B------:R-:W-:Y:S05]  /*11be0*/  @P1 BRA `(.L_x_487) ;  /* 0x00000000001c1947 */ /* 0x000fea0003800000 */
[----:B------:R-:W3:Y:S01]  /*11bf0*/  S2R R9, SR_TID.X ;  /* 0x0000000000097919 */ /* 0x000ee20000002100 */
[----:B--2---:R-:W-:-:S04]  /*11c00*/  IMAD.MOV.U32 R3, RZ, RZ, 0xa800 ;  /* 0x0000a800ff037424 */ /* 0x004fc800078e00ff */
[----:B------:R4:W-:Y:S01]  /*11c10*/  SYNCS.ARRIVE.TRANS64 RZ, [R2+URZ+0x50], R3 ;  /* 0x0000500302ff79a7 */ /* 0x0009e2000800003f */
[----:B---3--:R-:W-:-:S04]  /*11c20*/  LOP3.LUT R9, R9, 0x1f, RZ, 0xc0, !PT ;  /* 0x0000001f09097812 */ /* 0x008fc800078ec0ff */
[----:B------:R-:W-:-:S13]  /*11c30*/  ISETP.NE.AND P0, PT, R9, RZ, PT ;  /* 0x000000ff0900720c */ /* 0x000fda0003f05270 */
[----:B----4-:R-:W-:Y:S05]  /*11c40*/  @!P0 BRA `(.L_x_487) ;  /* 0x0000000000048947 */ /* 0x010fea0003800000 */
[----:B------:R-:W-:Y:S01]  /*11c50*/  BPT.TRAP 0x1 ;  /* 0x000000040000795c */ /* 0x000fe20000300000 */
.L_x_487:
[----:B------:R-:W-:Y:S05]  /*11c60*/  BSYNC B2 ;  /* 0x0000000000027941 */ /* 0x000fea0003800000 */
.L_x_486:
[----:B------:R-:W3:Y:S04]  /*11c70*/  LDL R17, [R1+0x4] ;  /* 0x0000040001117983 */ /* 0x000ee80000100800 */
[----:B--2---:R-:W3:Y:S04]  /*11c80*/  LDL.LU R3, [R1+0x8] ;  /* 0x0000080001037983 */ /* 0x004ee80000300800 */
[----:B------:R-:W2:Y:S04]  /*11c90*/  LDL R10, [R1+0x18] ;  /* 0x00001800010a7983 */ /* 0x000ea80000100800 */
[----:B------:R-:W2:Y:S01]  /*11ca0*/  LDL.LU R9, [R1+0x14] ;  /* 0x0000140001097983 */ /* 0x000ea20000300800 */
[----:B------:R-:W-:Y:S01]  /*11cb0*/  R2UR UR10, R11 ;  /* 0x000000000b0a72ca */ /* 0x000fe200000e0000 */
[----:B------:R-:W-:Y:S01]  /*11cc0*/  UIADD3 UR4, UP0, UR36, 0x470, URZ ;  /* 0x0000047024047890 */ /* 0x000fe2000ff1e03f */
[----:B------:R-:W-:Y:S01]  /*11cd0*/  R2UR UR6, R12 ;  /* 0x000000000c0672ca */ /* 0x000fe200000e0000 */
[----:B------:R-:W-:Y:S01]  /*11ce0*/  VIADD R2, R2, 0x50 ;  /* 0x0000005002027836 */ /* 0x000fe20000000000 */
[----:B------:R-:W-:Y:S01]  /*11cf0*/  R2UR UR7, R13 ;  /* 0x000000000d0772ca */ /* 0x000fe200000e0000 */
[----:B------:R-:W-:Y:S01]  /*11d00*/  UIADD3.X UR5, URZ, UR37, URZ, UP0, !UPT ;  /* 0x000000253f057290 */ /* 0x000fe200087fe43f */
[----:B------:R-:W-:Y:S01]  /*11d10*/  PLOP3.LUT P0, PT, PT, PT, PT, 0x80, 0x0 ;  /* 0x000000000000781c */ /* 0x000fe20003f0f070 */
[----:B---3--:R-:W-:-:S02]  /*11d20*/  IMAD R3, R3, 0xa800, R17 ;  /* 0x0000a80003037824 */ /* 0x008fc400078e0211 */
[----:B--2---:R-:W-:Y:S02]  /*11d30*/  IMAD R9, R9, 0x70, R10 ;  /* 0x0000007009097824 */ /* 0x004fe400078e020a */
[----:B------:R-:W-:-:S08]  /*11d40*/  VIADD R10, R3, 0x400 ;  /* 0x00000400030a7836 */ /* 0x000fd00000000000 */
.L_x_488:
        /* <DEDUP_REMOVED lines=10> */
[----:B--2---:R-:W-:Y:S05]  /*11df0*/  @P0 BRA.U.ANY `(.L_x_488) ;  /* 0xfffffffd00d40947 */ /* 0x004fea000393ffff */
[----:B------:R-:W-:Y:S01]  /*11e00*/  R2UR UR10, R15 ;  /* 0x000000000f0a72ca */ /* 0x000fe200000e0000 */
[----:B------:R-:W-:Y:S01]  /*11e10*/  VIADD R10, R3, 0x3c00 ;  /* 0x00003c00030a7836 */ /* 0x000fe20000000000 */
[----:B------:R-:W-:Y:S02]  /*11e20*/  R2UR UR6, R12 ;  /* 0x000000000c0672ca */ /* 0x000fe400000e0000 */
[----:B------:R-:W-:Y:S02]  /*11e30*/  R2UR UR7, R13 ;  /* 0x000000000d0772ca */ /* 0x000fe400000e0000 */
[----:B------:R-:W-:-:S13]  /*11e40*/  PLOP3.LUT P0, PT, PT, PT, PT, 0x80, 0x0 ;  /* 0x000000000000781c */ /* 0x000fda0003f0f070 */
.L_x_489:
        /* <DEDUP_REMOVED lines=16> */
.L_x_490:
        /* <DEDUP_REMOVED lines=11> */
[----:B------:R2:W-:Y:S04]  /*12000*/  STL [R1+0x14], R7 ;  /* 0x0000140701007387 */ /* 0x0005e80000100800 */
[----:B------:R2:W-:Y:S02]  /*12010*/  STL [R1], R8 ;  /* 0x0000000801007387 */ /* 0x0005e40000100800 */
.L_x_475:
[----:B------:R-:W-:Y:S05]  /*12020*/  BSYNC B1 ;  /* 0x0000000000017941 */ /* 0x000fea0003800000 */
.L_x_474:
        /* <DEDUP_REMOVED lines=8> */
[----:B------:R3:W-:Y:S04]  /*120b0*/  STL [R1+0x10], R10 ;  /* 0x0000100a01007387 */ /* 0x0007e80000100800 */
[----:B------:R3:W-:Y:S01]  /*120c0*/  STL [R1+0x8], R11 ;  /* 0x0000080b01007387 */ /* 0x0007e20000100800 */
[----:B------:R-:W-:Y:S05]  /*120d0*/  @!P1 BRA `(.L_x_492) ;  /* 0x0000000800c49947 */ /* 0x000fea0003800000 */
[----:B------:R-:W-:Y:S01]  /*120e0*/  ULDC.64 UR4, c[0x0][0x418] ;  /* 0x0001060000047ab9 */ /* 0x000fe20000000a00 */
[----:B--2---:R-:W-:Y:S01]  /*120f0*/  VIADD R7, R0, 0xffffffff ;  /* 0xffffffff00077836 */ /* 0x004fe20000000000 */
[----:B------:R-:W-:-:S04]  /*12100*/  ISETP.NE.U32.AND P0, PT, RZ, UR4, PT ;  /* 0x00000004ff007c0c */ /* 0x000fc8000bf05070 */
[----:B------:R-:W-:-:S13]  /*12110*/  ISETP.NE.AND.EX P0, PT, RZ, UR5, PT, P0 ;  /* 0x00000005ff007c0c */ /* 0x000fda000bf05300 */
[----:B------:R-:W-:Y:S05]  /*12120*/  @!P0 BRA `(.L_x_493) ;  /* 0x00000000004c8947 */ /* 0x000fea0003800000 */
[----:B------:R-:W2:Y:S01]  /*12130*/  LDL R13, [R1+0x1c] ;  /* 0x00001c00010d7983 */ /* 0x000ea20000100800 */
[----:B------:R-:W4:Y:S01]  /*12140*/  LDC R9, c[0x0][0x43c] ;  /* 0x00010f00ff097b82 */ /* 0x000f220000000800 */
[----:B------:R-:W-:Y:S02]  /*12150*/  ULDC.64 UR6, c[0x0][0x428] ;  /* 0x00010a0000067ab9 */ /* 0x000fe40000000a00 */
[----:B------:R-:W3:Y:S01]  /*12160*/  LDL R12, [R1+0xc] ;  /* 0x00000c00010c7983 */ /* 0x000ee20000100800 */
[----:B----4-:R-:W-:-:S13]  /*12170*/  ISETP.NE.AND P0, PT, R9, 0x1, PT ;  /* 0x000000010900780c */ /* 0x010fda0003f05270 */
[----:B------:R-:W4:Y:S02]  /*12180*/  @P0 LDC.64 R2, c[0x0][0x440] ;  /* 0x00011000ff020b82 */ /* 0x000f240000000a00 */
[----:B----45:R-:W-:-:S04]  /*12190*/  @P0 IMAD.HI.U32 R8, R7, R2, RZ ;  /* 0x0000000207080227 */ /* 0x030fc800078e00ff */
[----:B------:R-:W-:Y:S01]  /*121a0*/  IMAD.MOV.U32 R2, RZ, RZ, R7 ;  /* 0x000000ffff027224 */ /* 0x000fe200078e0007 */
[----:B------:R-:W-:-:S05]  /*121b0*/  @P0 SHF.R.U32.HI R2, RZ, R3, R8 ;  /* 0x00000003ff020219 */ /* 0x000fca0000011608 */
[----:B------:R-:W-:-:S04]  /*121c0*/  IMAD.MOV R3, RZ, RZ, -R2 ;  /* 0x000000ffff037224 */ /* 0x000fc800078e0a02 */
[----:B------:R-:W-:Y:S01]  /*121d0*/  IMAD R7, R9, R3, R7 ;  /* 0x0000000309077224 */ /* 0x000fe200078e0207 */
[----:B------:R-:W-:Y:S01]  /*121e0*/  SHF.R.S32.HI R3, RZ, 0x1f, R2 ;  /* 0x0000001fff037819 */ /* 0x000fe20000011402 */
[----:B--2---:R-:W-:-:S04]  /*121f0*/  IMAD R8, R13, UR6, RZ ;  /* 0x000000060d087c24 */ /* 0x004fc8000f8e02ff */
[C---:B---3--:R-:W-:Y:S02]  /*12200*/  IMAD R8, R12.reuse, UR7, R8 ;  /* 0x000000070c087c24 */ /* 0x048fe4000f8e0208 */
[----:B------:R-:W-:-:S05]  /*12210*/  IMAD.WIDE.U32 R2, R12, UR6, R2 ;  /* 0x000000060c027c25 */ /* 0x000fca000f8e0002 */
[----:B------:R-:W-:Y:S02]  /*12220*/  IADD3 R3, R8, R3, RZ ;  /* 0x0000000308037210 */ /* 0x000fe40007ffe0ff */
[----:B------:R-:W-:-:S04]  /*12230*/  LEA R8, P0, R2, UR4, 0x2 ;  /* 0x0000000402087c11 */ /* 0x000fc8000f8010ff */
[----:B------:R-:W-:-:S05]  /*12240*/  LEA.HI.X R9, R2, UR5, R3, 0x2, P0 ;  /* 0x0000000502097c11 */ /* 0x000fca00080f1403 */
[----:B------:R2:W5:Y:S04]  /*12250*/  LDG.E R8, desc[UR60][R8.64] ;  /* 0x0000003c08087981 */ /* 0x000568000c1e1900 */
.L_x_493:
[----:B------:R-:W4:Y:S01]  /*12260*/  LDL R2, [R1+0x4] ;  /* 0x0000040001027983 */ /* 0x000f220000100800 */
[----:B------:R-:W-:Y:S01]  /*12270*/  SHF.L.U32 R3, R10, 0x1f, RZ ;  /* 0x0000001f0a037819 */ /* 0x000fe200000006ff */
[----:B------:R-:W-:Y:S01]  /*12280*/  BSSY B2, `(.L_x_494) ;  /* 0x0000004000027945 */ /* 0x000fe20003800000 */
[----:B----4-:R-:W-:-:S04]  /*12290*/  IMAD R2, R11, 0x8, R2 ;  /* 0x000000080b027824 */ /* 0x010fc800078e0202 */
[----:B------:R-:W4:Y:S02]  /*122a0*/  SYNCS.PHASECHK.TRANS64.TRYWAIT P0, [R2+URZ+0x36840], R3 ;  /* 0x03684003020075a7 */ /* 0x000f24000800017f */
[----:B----4-:R-:W-:Y:S05]  /*122b0*/  @!P0 BRA `(.L_x_495) ;  /* 0x0000002c00b88947 */ /* 0x010fea0003800000 */
.L_x_576:
[----:B------:R-:W-:Y:S05]  /*122c0*/  BSYNC B2 ;  /* 0x0000000000027941 */ /* 0x000fea0003800000 */
.L_x_494:
[----:B--2---:R-:W2:Y:S01]  /*122d0*/  S2R R9, SR_TID.X ;  /* 0x0000000000097919 */ /* 0x004ea20000002100 */
[----:B------:R-:W-:Y:S01]  /*122e0*/  BSSY B2, `(.L_x_496) ;  /* 0x000000b000027945 */ /* 0x000fe20003800000 */
[----:B--2---:R-:W-:-:S04]  /*122f0*/  LOP3.LUT R9, R9, 0x7f, RZ, 0xc0, !PT ;  /* 0x0000007f09097812 */ /* 0x004fc800078ec0ff */
[----:B------:R-:W-:-:S13]  /*12300*/  ISETP.NE.AND P1, PT, R9, RZ, PT ;  /* 0x000000ff0900720c */ /* 0x000fda0003f25270 */
[----:B------:R-:W-:Y:S05]  /*12310*/  @P1 BRA `(.L_x_497) ;  /* 0x00000000001c1947 */ /* 0x000fea0003800000 */
[----:B------:R-:W2:Y:S01]  /*12320*/  S2R R9, SR_TID.X ;  /* 0x0000000000097919 */ /* 0x000ea20000002100 */
[----:B----4-:R-:W-:-:S04]  /*12330*/  IMAD.MOV.U32 R3, RZ, RZ, 0xa800 ;  /* 0x0000a800ff037424 */ /* 0x010fc800078e00ff */
[----:B------:R4:W-:Y:S01]  /*12340*/  SYNCS.ARRIVE.TRANS64 RZ, [R2+URZ+0x36830], R3 ;  /* 0x0368300302ff79a7 */ /* 0x0009e2000800003f */
[----:B--2---:R-:W-:-:S04]  /*12350*/  LOP3.LUT R9, R9, 0x1f, RZ, 0xc0, !PT ;  /* 0x0000001f09097812 */ /* 0x004fc800078ec0ff */
[----:B------:R-:W-:-:S13]  /*12360*/  ISETP.NE.AND P0, PT, R9, RZ, PT ;  /* 0x000000ff0900720c */ /* 0x000fda0003f05270 */
[----:B----4-:R-:W-:Y:S05]  /*12370*/  @!P0 BRA `(.L_x_497) ;  /* 0x0000000000048947 */ /* 0x010fea0003800000 */
[----:B------:R-:W-:Y:S01]  /*12380*/  BPT.TRAP 0x1 ;  /* 0x000000040000795c */ /* 0x000fe20000300000 */
.L_x_497:
[----:B------:R-:W-:Y:S05]  /*12390*/  BSYNC B2 ;  /* 0x0000000000027941 */ /* 0x000fea0003800000 */
.L_x_496:
[----:B------:R-:W2:Y:S04]  /*123a0*/  LDL R9, [R1+0x8] ;  /* 0x0000080001097983 */ /* 0x000ea80000100800 */
[----:B---3--:R-:W3:Y:S04]  /*123b0*/  LDL R10, [R1+0x4] ;  /* 0x00000400010a7983 */ /* 0x008ee80000100800 */
[----:B----4-:R-:W4:Y:S01]  /*123c0*/  LDL R2, [R1+0x18] ;  /* 0x0000180001027983 */ /* 0x010f220000100800 */
[----:B------:R-:W-:-:S05]  /*123d0*/  IMAD.MOV.U32 R12, RZ, RZ, RZ ;  /* 0x000000ffff0c7224 */ /* 0x000fca00078e00ff */
[----:B------:R-:W-:Y:S01]  /*123e0*/  R2UR UR10, R12 ;  /* 0x000000000c0a72ca */ /* 0x000fe200000e0000 */
[----:B------:R-:W-:Y:S01]  /*123f0*/  UIADD3 UR4, UP0, UR36, 0x370, URZ ;  /* 0x0000037024047890 */ /* 0x000fe2000ff1e03f */
[----:B------:R-:W-:Y:S01]  /*12400*/  PLOP3.LUT P0, PT, PT, PT, PT, 0x80, 0x0 ;  /* 0x000000000000781c */ /* 0x000fe20003f0f070 */
[----:B------:R-:W-:Y:S01]  /*12410*/  UMOV UR6, 0x0 ;  /* 0x0000000000067882 */ /* 0x000fe20000000000 */
[----:B------:R-:W-:Y:S01]  /*12420*/  UMOV UR7, 0x14f00000 ;  /* 0x14f0000000077882 */ /* 0x000fe20000000000 */
[----:B------:R-:W-:Y:S01]  /*12430*/  UIADD3.X UR5, URZ, UR37, URZ, UP0, !UPT ;  /* 0x000000253f057290 */ /* 0x000fe200087fe43f */
[C---:B--2---:R-:W-:Y:S02]  /*12440*/  IMAD R3, R9.reuse, 0x8, R6 ;  /* 0x0000000809037824 */ /* 0x044fe400078e0206 */
[----:B---3--:R-:W-:Y:S02]  /*12450*/  IMAD R9, R9, 0xa800, R10 ;  /* 0x0000a80009097824 */ /* 0x008fe400078e020a */
[----:B------:R-:W-:-:S02]  /*12460*/  VIADD R3, R3, 0x30 ;  /* 0x0000003003037836 */ /* 0x000fc40000000000 */
[----:B----4-:R-:W-:Y:S02]  /*12470*/  IMAD R2, R7, 0x70, R2 ;  /* 0x0000007007027824 */ /* 0x010fe400078e0202 */
[----:B------:R-:W-:-:S07]  /*12480*/  VIADD R10, R9, 0x21400 ;  /* 0x00021400090a7836 */ /* 0x000fce0000000000 */
.L_x_498:
        /* <DEDUP_REMOVED lines=16> */
.L_x_499:
        /* <DEDUP_REMOVED lines=16> */
.L_x_500:
        /* <DEDUP_REMOVED lines=10> */
[----:B------:R-:W-:Y:S01]  /*12730*/  SHF.L.U32 R5, R5, 0x1f, RZ ;  /* 0x0000001f05057819 */ /* 0x000fe200000006ff */
[----:B------:R-:W-:Y:S01]  /*12740*/  BSSY B2, `(.L_x_501) ;  /* 0x0000004000027945 */ /* 0x000fe20003800000 */
[----:B------:R-:W-:-:S04]  /*12750*/  LEA R2, R4, R6, 0x3 ;  /* 0x0000000604027211 */ /* 0x000fc800078e18ff */
[----:B------:R-:W2:Y:S02]  /*12760*/  SYNCS.PHASECHK.TRANS64.TRYWAIT P0, [R2+URZ+0x60], R5 ;  /* 0x00006005020075a7 */ /* 0x000ea4000800017f */
[----:B--2---:R-:W-:Y:S05]  /*12770*/  @!P0 BRA `(.L_x_502) ;  /* 0x00000028009c8947 */ /* 0x004fea0003800000 */
.L_x_577:
[----:B------:R-:W-:Y:S05]  /*12780*/  BSYNC B2 ;  /* 0x0000000000027941 */ /* 0x000fea0003800000 */
.L_x_501:
[----:B------:R-:W-:Y:S01]  /*12790*/  BSSY B2, `(.L_x_503) ;  /* 0x000000b000027945 */ /* 0x000fe20003800000 */
[----:B------:R-:W-:Y:S02]  /*127a0*/  IMAD.MOV.U32 R10, RZ, RZ, 0x0 ;  /* 0x00000000ff0a7424 */ /* 0x000fe400078e00ff */
[----:B------:R-:W-:Y:S01]  /*127b0*/  IMAD.MOV.U32 R11, RZ, RZ, 0x14f00000 ;  /* 0x14f00000ff0b7424 */ /* 0x000fe200078e00ff */
[----:B------:R-:W-:Y:S06]  /*127c0*/  @P1 BRA `(.L_x_504) ;  /* 0x00000000001c1947 */ /* 0x000fec0003800000 */
[----:B------:R-:W3:Y:S02]  /*127d0*/  S2R R3, SR_TID.X ;  /* 0x0000000000037919 */ /* 0x000ee40000002100 */
[----:B---3--:R-:W-:Y:S01]  /*127e0*/  LOP3.LUT R9, R3, 0x1f, RZ, 0xc0, !PT ;  /* 0x0000001f03097812 */ /* 0x008fe200078ec0ff */
[----:B------:R-:W-:-:S03]  /*127f0*/  IMAD.MOV.U32 R3, RZ, RZ, 0xa800 ;  /* 0x0000a800ff037424 */ /* 0x000fc600078e00ff */
[----:B------:R-:W-:Y:S01]  /*12800*/  ISETP.NE.AND P0, PT, R9, RZ, PT ;  /* 0x000000ff0900720c */ /* 0x000fe20003f05270 */
[----:B------:R3:W-:-:S12]  /*12810*/  SYNCS.ARRIVE.TRANS64 RZ, [R2+URZ+0x50], R3 ;  /* 0x0000500302ff79a7 */ /* 0x0007d8000800003f */
[----:B---3--:R-:W-:Y:S05]  /*12820*/  @!P0 BRA `(.L_x_504) ;  /* 0x0000000000048947 */ /* 0x008fea0003800000 */
[----:B------:R-:W-:Y:S01]  /*12830*/  BPT.TRAP 0x1 ;  /* 0x000000040000795c */ /* 0x000fe20000300000 */
.L_x_504:
[----:B------:R-:W-:Y:S05]  /*12840*/  BSYNC B2 ;  /* 0x0000000000027941 */ /* 0x000fea0003800000 */
.L_x_503:
[----:B------:R-:W3:Y:S04]  /*12850*/  LDL R9, [R1+0x4] ;  /* 0x0000040001097983 */ /* 0x000ee80000100800 */
[----:B--2---:R-:W2:Y:S04]  /*12860*/  LDL R5, [R1+0x18] ;  /* 0x0000180001057983 */ /* 0x004ea80000100800 */
        /* <DEDUP_REMOVED lines=11> */
.L_x_505:
        /* <DEDUP_REMOVED lines=16> */
.L_x_506:
        /* <DEDUP_REMOVED lines=16> */
.L_x_507:
        /* <DEDUP_REMOVED lines=13> */
.L_x_492:
[----:B------:R-:W-:Y:S05]  /*12bf0*/  BSYNC B1 ;  /* 0x0000000000017941 */ /* 0x000fea0003800000 */
.L_x_491:
[C---:B------:R-:W-:Y:S01]  /*12c00*/  ISETP.GT.AND P0, PT, R0.reuse, 0x1, PT ;  /* 0x000000010000780c */ /* 0x040fe20003f04270 */
[----:B------:R-:W-:-:S12]  /*12c10*/  VIADD R0, R0, 0xfffffffe ;  /* 0xfffffffe00007836 */ /* 0x000fd80000000000 */
[----:B------:R-:W-:Y:S05]  /*12c20*/  @P0 BRA `(.L_x_508) ;  /* 0xffffffe800040947 */ /* 0x000fea000383ffff */
.L_x_454:
[----:B------:R-:W-:Y:S05]  /*12c30*/  BSYNC B0 ;  /* 0x0000000000007941 */ /* 0x000fea0003800000 */
.L_x_453:
[----:B------:R-:W0:Y:S01]  /*12c40*/  S2R R2, SR_TID.X ;  /* 0x0000000000027919 */ /* 0x000e220000002100 */
[----:B------:R-:W-:Y:S01]  /*12c50*/  BSSY B0, `(.L_x_509) ;  /* 0x0000010000007945 */ /* 0x000fe20003800000 */
[----:B0-----:R-:W-:-:S04]  /*12c60*/  LOP3.LUT R3, R2, 0x7f, RZ, 0xc0, !PT ;  /* 0x0000007f02037812 */ /* 0x001fc800078ec0ff */
[----:B------:R-:W-:-:S13]  /*12c70*/  ISETP.NE.AND P0, PT, R3, RZ, PT ;  /* 0x000000ff0300720c */ /* 0x000fda0003f05270 */
[----:B------:R-:W-:Y:S05]  /*12c80*/  @P0 BRA `(.L_x_510) ;  /* 0x0000000000300947 */ /* 0x000fea0003800000 */
[----:B------:R-:W0:Y:S01]  /*12c90*/  S2R R2, SR_LANEID ;  /* 0x0000000000027919 */ /* 0x000e220000000000 */
[----:B------:R-:W-:Y:S01]  /*12ca0*/  VOTEU.ANY UR4, UPT, PT ;  /* 0x0000000000047886 */ /* 0x000fe200038e0100 */
[----:B------:R-:W1:Y:S01]  /*12cb0*/  LDC.64 R4, c[0x0][0xc60] ;  /* 0x00031800ff047b82 */ /* 0x000e620000000a00 */
[----:B------:R-:W0:Y:S02]  /*12cc0*/  FLO.U32 R0, UR4 ;  /* 0x0000000400007d00 */ /* 0x000e2400080e0000 */
[----:B0-----:R-:W-:-:S06]  /*12cd0*/  ISETP.EQ.U32.AND P0, PT, R0, R2, PT ;  /* 0x000000020000720c */ /* 0x001fcc0003f02070 */
[----:B------:R-:W1:Y:S07]  /*12ce0*/  POPC R2, UR4 ;  /* 0x0000000400027d09 */ /* 0x000e6e0008000000 */
[----:B-1----:R-:W2:Y:S04]  /*12cf0*/  @P0 ATOMG.E.ADD.STRONG.GPU PT, R2, desc[UR60][R4.64], R2 ;  /* 0x00000002040209a8 */ /* 0x002ea800081ee1fc */
[----:B--2---:R0:W1:Y:S02]  /*12d00*/  SHFL.IDX PT, R2, R2, R0, 0x1f ;  /* 0x00001f0002027589 */ /* 0x00406400000e0000 */
[----:B0-----:R-:W0:Y:S02]  /*12d10*/  S2R R0, SR_LTMASK ;  /* 0x0000000000007919 */ /* 0x001e240000003900 */
[----:B0-----:R-:W-:-:S06]  /*12d20*/  LOP3.LUT R0, R0, UR4, RZ, 0xc0, !PT ;  /* 0x0000000400007c12 */ /* 0x001fcc000f8ec0ff */
[----:B------:R-:W1:Y:S02]  /*12d30*/  POPC R0, R0 ;  /* 0x0000000000007309 */ /* 0x000e640000000000 */
[----:B-1----:R-:W-:-:S07]  /*12d40*/  IADD3 R16, R2, UR38, R0 ;  /* 0x0000002602107c10 */ /* 0x002fce000fffe000 */
.L_x_510:
[----:B------:R-:W-:Y:S05]  /*12d50*/  BSYNC B0 ;  /* 0x0000000000007941 */ /* 0x000fea0003800000 */
.L_x_509:
[----:B------:R-:W2:Y:S01]  /*12d60*/  LDL.LU R0, [R1+0x20] ;  /* 0x0000200001007983 */ /* 0x000ea20000300800 */
[----:B------:R-:W-:Y:S01]  /*12d70*/  BSSY B0, `(.L_x_511) ;  /* 0x0000050000007945 */ /* 0x000fe20003800000 */
[----:B--2---:R-:W-:-:S13]  /*12d80*/  ISETP.NE.AND P0, PT, R0, RZ, PT ;  /* 0x000000ff0000720c */ /* 0x004fda0003f05270 */
[----:B------:R-:W-:Y:S05]  /*12d90*/  @!P0 BRA `(.L_x_512) ;  /* 0x0000000400348947 */ /* 0x000fea0003800000 */
[----:B------:R-:W2:Y:S04]  /*12da0*/  LDL R4, [R1+0x4] ;  /* 0x0000040001047983 */ /* 0x000ea80000100800 */
[----:B------:R-:W2:Y:S04]  /*12db0*/  LDL R2, [R1+0x8] ;  /* 0x0000080001027983 */ /* 0x000ea80000100800 */
[----:B------:R-:W3:Y:S01]  /*12dc0*/  LDL R0, [R1+0x10] ;  /* 0x0000100001007983 */ /* 0x000ee20000100800 */
[----:B------:R-:W-:Y:S01]  /*12dd0*/  BSSY B1, `(.L_x_513) ;  /* 0x0000006000017945 */ /* 0x000fe20003800000 */
[----:B------:R-:W-:Y:S01]  /*12de0*/  ISETP.NE.AND P1, PT, R3, RZ, PT ;  /* 0x000000ff0300720c */ /* 0x000fe20003f25270 */
[----:B--2---:R-:W-:Y:S01]  /*12df0*/  IMAD R2, R2, 0x8, R4 ;  /* 0x0000000802027824 */ /* 0x004fe200078e0204 */
[----:B---3--:R-:W-:-:S04]  /*12e00*/  SHF.L.U32 R0, R0, 0x1f, RZ ;  /* 0x0000001f00007819 */ /* 0x008fc800000006ff */
[----:B------:R-:W0:Y:S02]  /*12e10*/  SYNCS.PHASECHK.TRANS64.TRYWAIT P0, [R2+URZ+0x36860], R0 ;  /* 0x03686000020075a7 */ /* 0x000e24000800017f */
[----:B0-----:R-:W-:Y:S05]  /*12e20*/  @!P0 BRA `(.L_x_514) ;  /* 0x0000002400048947 */ /* 0x001fea0003800000 */
.L_x_578:
[----:B------:R-:W-:Y:S05]  /*12e30*/  BSYNC B1 ;  /* 0x0000000000017941 */ /* 0x000fea0003800000 */
.L_x_513:
[----:B------:R-:W-:Y:S04]  /*12e40*/  BSSY B1, `(.L_x_515) ;  /* 0x0000009000017945 */ /* 0x000fe80003800000 */
[----:B------:R-:W-:Y:S05]  /*12e50*/  @P1 BRA `(.L_x_516) ;  /* 0x00000000001c1947 */ /* 0x000fea0003800000 */
[----:B------:R-:W2:Y:S01]  /*12e60*/  S2R R3, SR_TID.X ;  /* 0x0000000000037919 */ /* 0x000ea20000002100 */
[----:B0-----:R-:W-:-:S04]  /*12e70*/  IMAD.MOV.U32 R0, RZ, RZ, 0xa800 ;  /* 0x0000a800ff007424 */ /* 0x001fc800078e00ff */
[----:B------:R3:W-:Y:S01]  /*12e80*/  SYNCS.ARRIVE.TRANS64 RZ, [R2+URZ+0x36850], R0 ;  /* 0x0368500002ff79a7 */ /* 0x0007e2000800003f */
[----:B--2---:R-:W-:-:S04]  /*12e90*/  LOP3.LUT R3, R3, 0x1f, RZ, 0xc0, !PT ;  /* 0x0000001f03037812 */ /* 0x004fc800078ec0ff */
[----:B------:R-:W-:-:S13]  /*12ea0*/  ISETP.NE.AND P0, PT, R3, RZ, PT ;  /* 0x000000ff0300720c */ /* 0x000fda0003f05270 */
[----:B---3--:R-:W-:Y:S05]  /*12eb0*/  @!P0 BRA `(.L_x_516) ;  /* 0x0000000000048947 */ /* 0x008fea0003800000 */
[----:B------:R-:W-:Y:S01]  /*12ec0*/  BPT.TRAP 0x1 ;  /* 0x000000040000795c */ /* 0x000fe20000300000 */
.L_x_516:
[----:B------:R-:W-:Y:S05]  /*12ed0*/  BSYNC B1 ;  /* 0x0000000000017941 */ /* 0x000fea0003800000 */
.L_x_515:
[----:B------:R-:W2:Y:S04]  /*12ee0*/  LDL R5, [R1+0x4] ;  /* 0x0000040001057983 */ /* 0x000ea80000100800 */
[----:B0-----:R-:W2:Y:S04]  /*12ef0*/  LDL R0, [R1+0x8] ;  /* 0x0000080001007983 */ /* 0x001ea80000100800 */
[----:B------:R-:W3:Y:S04]  /*12f00*/  LDL.LU R4, [R1+0x18] ;  /* 0x0000180001047983 */ /* 0x000ee80000300800 */
[----:B------:R-:W3:Y:S01]  /*12f10*/  LDL R3, [R1+0x14] ;  /* 0x0000140001037983 */ /* 0x000ee20000100800 */
[----:B------:R-:W-:Y:S01]  /*12f20*/  UIADD3 UR4, UP0, UR36, 0x470, URZ ;  /* 0x0000047024047890 */ /* 0x000fe2000ff1e03f */
[----:B------:R-:W-:Y:S01]  /*12f30*/  PLOP3.LUT P0, PT, PT, PT, PT, 0x80, 0x0 ;  /* 0x000000000000781c */ /* 0x000fe20003f0f070 */
[----:B------:R-:W-:Y:S01]  /*12f40*/  UMOV UR6, 0x0 ;  /* 0x0000000000067882 */ /* 0x000fe20000000000 */
[----:B------:R-:W-:Y:S01]  /*12f50*/  IADD3 R2, R2, 0x36850, RZ ;  /* 0x0003685002027810 */ /* 0x000fe20007ffe0ff */
[----:B------:R-:W-:Y:S01]  /*12f60*/  UIADD3.X UR5, URZ, UR37, URZ, UP0, !UPT ;  /* 0x000000253f057290 */ /* 0x000fe200087fe43f */
[----:B------:R-:W-:Y:S01]  /*12f70*/  UMOV UR7, 0x14f00000 ;  /* 0x14f0000000077882 */ /* 0x000fe20000000000 */
[----:B------:R-:W-:Y:S01]  /*12f80*/  UMOV UR10, URZ ;  /* 0x0000003f000a7c82 */ /* 0x000fe20008000000 */
[----:B--2---:R-:W-:-:S02]  /*12f90*/  IMAD R0, R0, 0xa800, R5 ;  /* 0x0000a80000007824 */ /* 0x004fc400078e0205 */
[----:B---3--:R-:W-:Y:S02]  /*12fa0*/  IMAD R3, R3, 0x70, R4 ;  /* 0x0000007003037824 */ /* 0x008fe400078e0204 */
[----:B------:R-:W-:-:S07]  /*12fb0*/  VIADD R4, R0, 0x400 ;  /* 0x0000040000047836 */ /* 0x000fce0000000000 */
.L_x_517:
        /* <DEDUP_REMOVED lines=11> */
[----:B------:R-:W-:Y:S01]  /*13070*/  PLOP3.LUT P0, PT, PT, PT, PT, 0x80, 0x0 ;  /* 0x000000000000781c */ /* 0x000fe20003f0f070 */
[----:B------:R-:W-:Y:S01]  /*13080*/  VIADD R4, R0, 0x3c00 ;  /* 0x00003c0000047836 */ /* 0x000fe20000000000 */
[----:B------:R-:W-:Y:S01]  /*13090*/  UMOV UR6, 0x0 ;  /* 0x0000000000067882 */ /* 0x000fe20000000000 */
[----:B------:R-:W-:Y:S01]  /*130a0*/  UMOV UR7, 0x14f00000 ;  /* 0x14f0000000077882 */ /* 0x000fe20000000000 */
[----:B------:R-:W-:-:S09]  /*130b0*/  UMOV UR10, 0x40 ;  /* 0x00000040000a7882 */ /* 0x000fd20000000000 */
.L_x_518:
        /* <DEDUP_REMOVED lines=16> */
.L_x_519:
        /* <DEDUP_REMOVED lines=11> */
.L_x_512:
[----:B------:R-:W-:Y:S05]  /*13270*/  BSYNC B0 ;  /* 0x0000000000007941 */ /* 0x000fea0003800000 */
.L_x_511:
[----:B------:R-:W2:Y:S04]  /*13280*/  LDL.LU R5, [R1+0x8] ;  /* 0x0000080001057983 */ /* 0x000ea80000300800 */
[----:B------:R-:W3:Y:S01]  /*13290*/  LDL.LU R4, [R1+0x10] ;  /* 0x0000100001047983 */ /* 0x000ee20000300800 */
[----:B--2---:R-:W-:-:S05]  /*132a0*/  VIADD R0, R5, 0x1 ;  /* 0x0000000105007836 */ /* 0x004fca0000000000 */
[----:B------:R-:W-:-:S04]  /*132b0*/  ISETP.NE.AND P0, PT, R0, 0x2, PT ;  /* 0x000000020000780c */ /* 0x000fc80003f05270 */
[----:B------:R-:W-:Y:S02]  /*132c0*/  SEL R2, RZ, 0x1, P0 ;  /* 0x00000001ff027807 */ /* 0x000fe40000000000 */
[----:B------:R-:W-:Y:S02]  /*132d0*/  SEL R0, R0, RZ, P0 ;  /* 0x000000ff00007207 */ /* 0x000fe40000000000 */
[----:B---3--:R-:W-:-:S03]  /*132e0*/  LOP3.LUT R4, R4, R2, RZ, 0x3c, !PT ;  /* 0x0000000204047212 */ /* 0x008fc600078e3cff */
[----:B------:R0:W-:Y:S04]  /*132f0*/  STL [R1+0x8], R0 ;  /* 0x0000080001007387 */ /* 0x0001e80000100800 */
[----:B------:R0:W-:Y:S02]  /*13300*/  STL [R1+0x10], R4 ;  /* 0x0000100401007387 */ /* 0x0001e40000100800 */
.L_x_433:
[----:B------:R-:W-:Y:S05]  /*13310*/  BSYNC B7 ;  /* 0x0000000000077941 */ /* 0x000fea0003800000 */
.L_x_431:
[----:B0-2---:R-:W2:Y:S02]  /*13320*/  LDL R0, [R1+0x58] ;  /* 0x0000580001007983 */ /* 0x005ea40000100800 */
[----:B--2---:R-:W-:-:S13]  /*13330*/  ISETP.NE.AND P0, PT, R0, RZ, PT ;  /* 0x000000ff0000720c */ /* 0x004fda0003f05270 */
[----:B------:R-:W-:Y:S05]  /*13340*/  @!P0 BRA `(.L_x_520) ;  /* 0x0000000000288947 */ /* 0x000fea0003800000 */
[----:B------:R-:W-:Y:S05]  /*13350*/  WARPSYNC.ALL ;  /* 0x0000000000007948 */ /* 0x000fea0003800000 */
[----:B------:R-:W0:Y:S08]  /*13360*/  S2UR UR5, SR_CgaCtaId ;  /* 0x00000000000579c3 */ /* 0x000e300000008800 */
[----:B------:R-:W-:Y:S06]  /*13370*/  BAR.SYNC.DEFER_BLOCKING 0x5, 0x180 ;  /* 0x0146000000007b1d */ /* 0x000fec0000010000 */
[----:B------:R-:W-:-:S02]  /*13380*/  UMOV UR4, 0x400 ;  /* 0x0000040000047882 */ /* 0x000fc40000000000 */
[----:B0-----:R-:W-:-:S06]  /*13390*/  ULEA UR4, UR5, UR4, 0x18 ;  /* 0x0000000405047291 */ /* 0x001fcc000f8ec03f */
[----:B------:R-:W-:-:S05]  /*133a0*/  IMAD.U32 R0, RZ, RZ, UR4 ;  /* 0x00000004ff007e24 */ /* 0x000fca000f8e00ff */
[----:B------:R0:W2:Y:S04]  /*133b0*/  LDS.128 R16, [R0+0x368d0] ;  /* 0x0368d00000107984 */ /* 0x0000a80000000c00 */
[----:B------:R0:W-:Y:S01]  /*133c0*/  STL [R1+0x4], R0 ;  /* 0x0000040001007387 */ /* 0x0001e20000100800 */
[----:B------:R-:W-:Y:S06]  /*133d0*/  BAR.ARV 0x4, 0x180 ;  /* 0x0106000000007b1d */ /* 0x000fec0000002000 */
[----:B------:R-:W-:Y:S05]  /*133e0*/  BRA `(.L_x_521) ;  /* 0x0000000800487947 */ /* 0x000fea0003800000 */
.L_x_520:
[----:B------:R-:W1:Y:S01]  /*133f0*/  S2R R0, SR_TID.X ;  /* 0x0000000000007919 */ /* 0x000e620000002100 */
[----:B------:R-:W-:Y:S01]  /*13400*/  UMOV UR4, 0xffffffff ;  /* 0xffffffff00047882 */ /* 0x000fe20000000000 */
[----:B-1--4-:R-:W-:-:S04]  /*13410*/  LOP3.LUT R7, R0, 0x1f, RZ, 0xc0, !PT ;  /* 0x0000001f00077812 */ /* 0x012fc800078ec0ff */
[----:B------:R-:W-:Y:S01]  /*13420*/  ISETP.NE.AND P0, PT, R7, 0x1f, PT ;  /* 0x0000001f0700780c */ /* 0x000fe20003f05270 */
[----:B------:R-:W-:-:S12]  /*13430*/  BRA.DIV UR4, `(.L_x_522) ;  /* 0x0000001e04947947 */ /* 0x000fd8000b800000 */
[----:B------:R-:W-:Y:S01]  /*13440*/  IMAD.IADD R5, R19, 0x1, R7 ;  /* 0x0000000113057824 */ /* 0x000fe200078e0207 */
[----:B------:R-:W-:-:S04]  /*13450*/  ULDC UR4, c[0x0][0xc3c] ;  /* 0x00030f0000047ab9 */ /* 0x000fc80000000800 */
[----:B------:R-:W-:-:S13]  /*13460*/  ISETP.GE.OR P1, PT, R5, UR4, !P0 ;  /* 0x0000000405007c0c */ /* 0x000fda000c726670 */
[----:B------:R-:W0:Y:S02]  /*13470*/  @!P1 LDC.64 R2, c[0x0][0xc80] ;  /* 0x00032000ff029b82 */ /* 0x000e240000000a00 */
[----:B0-----:R-:W-:-:S06]  /*13480*/  @!P1 IMAD.WIDE R2, R5, 0x4, R2 ;  /* 0x0000000405029825 */ /* 0x001fcc00078e0202 */
[----:B------:R0:W2:Y:S01]  /*13490*/  @!P1 LDG.E R3, desc[UR60][R2.64] ;  /* 0x0000003c02039981 */ /* 0x0000a2000c1e1900 */
[C---:B------:R-:W-:Y:S02]  /*134a0*/  ISETP.GE.U32.AND P2, PT, R7.reuse, 0x2, PT ;  /* 0x000000020700780c */ /* 0x040fe40003f46070 */
[C---:B------:R-:W-:Y:S01]  /*134b0*/  ISETP.GE.U32.AND P3, PT, R7.reuse, 0x4, PT ;  /* 0x000000040700780c */ /* 0x040fe20003f66070 */
[----:B------:R-:W-:Y:S01]  /*134c0*/  SHFL.IDX PT, R4, R16, 0x1, 0x1f ;  /* 0x00201f0010047f89 */ /* 0x000fe200000e0000 */
[C---:B------:R-:W-:Y:S02]  /*134d0*/  ISETP.GE.U32.AND P4, PT, R7.reuse, 0x8, PT ;  /* 0x000000080700780c */ /* 0x040fe40003f86070 */
[C---:B------:R-:W-:Y:S01]  /*134e0*/  ISETP.GE.U32.AND P5, PT, R7.reuse, 0x10, PT ;  /* 0x000000100700780c */ /* 0x040fe20003fa6070 */
[----:B0-----:R-:W-:Y:S02]  /*134f0*/  IMAD.MOV.U32 R2, RZ, RZ, RZ ;  /* 0x000000ffff027224 */ /* 0x001fe400078e00ff */
[----:B--2---:R-:W-:Y:S01]  /*13500*/  @!P1 IMAD.MOV.U32 R2, RZ, RZ, R3 ;  /* 0x000000ffff029224 */ /* 0x004fe200078e0003 */
[----:B------:R-:W-:-:S04]  /*13510*/  ISETP.NE.AND P1, PT, R7, RZ, PT ;  /* 0x000000ff0700720c */ /* 0x000fc80003f25270 */
[----:B------:R-:W0:Y:S02]  /*13520*/  SHFL.UP PT, R3, R2, 0x1, RZ ;  /* 0x0420000002037989 */ /* 0x000e2400000e00ff */
        /* <DEDUP_REMOVED lines=13> */
[----:B------:R-:W-:Y:S02]  /*13600*/  IMAD.IADD R3, R3, 0x1, R0 ;  /* 0x0000000103037824 */ /* 0x000fe400078e0200 */
[----:B------:R0:W1:Y:S04]  /*13610*/  SHFL.IDX PT, R0, R16, RZ, 0x1f ;  /* 0x00001fff10007589 */ /* 0x00006800000e0000 */
[----:B------:R0:W2:Y:S02]  /*13620*/  SHFL.IDX PT, R6, R3, 0x1f, 0x1f ;  /* 0x03e01f0003067f89 */ /* 0x0000a400000e0000 */
.L_x_588:
[----:B------:R-:W-:Y:S02]  /*13630*/  ULDC UR4, c[0x0][0xc38] ;  /* 0x00030e0000047ab9 */ /* 0x000fe40000000800 */
[----:B0-----:R-:W-:-:S04]  /*13640*/  IMAD.U32 R16, RZ, RZ, UR4 ;  /* 0x00000004ff107e24 */ /* 0x001fc8000f8e00ff */
[----:B--2---:R-:W-:-:S04]  /*13650*/  IMAD R6, R6, R16, RZ ;  /* 0x0000001006067224 */ /* 0x004fc800078e02ff */
[----:B------:R-:W-:-:S05]  /*13660*/  IMAD.IADD R4, R4, 0x1, R6 ;  /* 0x0000000104047824 */ /* 0x000fca00078e0206 */
[----:B-1----:R-:W-:-:S13]  /*13670*/  ISETP.GT.AND P6, PT, R4, R0, PT ;  /* 0x000000000400720c */ /* 0x002fda0003fc4270 */
[----:B------:R-:W-:Y:S05]  /*13680*/  @P6 BRA `(.L_x_523) ;  /* 0x00000000009c6947 */ /* 0x000fea0003800000 */
.L_x_528:
[----:B0-----:R-:W0:Y:S01]  /*13690*/  LDC R2, c[0x0][0xc3c] ;  /* 0x00030f00ff027b82 */ /* 0x001e220000000800 */
[----:B------:R-:W-:-:S05]  /*136a0*/  VIADD R19, R19, 0x1f ;  /* 0x0000001f13137836 */ /* 0x000fca0000000000 */
[----:B0-----:R-:W-:-:S13]  /*136b0*/  ISETP.GE.AND P6, PT, R19, R2, PT ;  /* 0x000000021300720c */ /* 0x001fda0003fc6270 */
[----:B------:R-:W-:Y:S05]  /*136c0*/  @P6 BRA `(.L_x_524) ;  /* 0x0000000400446947 */ /* 0x000fea0003800000 */
[----:B------:R-:W0:Y:S01]  /*136d0*/  S2R R3, SR_TID.X ;  /* 0x0000000000037919 */ /* 0x000e220000002100 */
[----:B------:R-:W-:Y:S01]  /*136e0*/  BSSY B0, `(.L_x_525) ;  /* 0x0000009000007945 */ /* 0x000fe20003800000 */
[----:B0-----:R-:W-:-:S05]  /*136f0*/  LOP3.LUT R3, R3, 0x1f, RZ, 0xc0, !PT ;  /* 0x0000001f03037812 */ /* 0x001fca00078ec0ff */
[----:B------:R-:W-:-:S05]  /*13700*/  IMAD.IADD R5, R19, 0x1, R3 ;  /* 0x0000000113057824 */ /* 0x000fca00078e0203 */
[----:B------:R-:W-:Y:S01]  /*13710*/  ISETP.GE.OR P6, PT, R5, R2, !P0 ;  /* 0x000000020500720c */ /* 0x000fe200047c6670 */
[----:B------:R-:W-:-:S12]  /*13720*/  IMAD.MOV.U32 R2, RZ, RZ, RZ ;  /* 0x000000ffff027224 */ /* 0x000fd800078e00ff */
[----:B------:R-:W-:Y:S05]  /*13730*/  @P6 BRA `(.L_x_526) ;  /* 0x00000000000c6947 */ /* 0x000fea0003800000 */
[----:B------:R-:W0:Y:S02]  /*13740*/  LDC.64 R2, c[0x0][0xc80] ;  /* 0x00032000ff027b82 */ /* 0x000e240000000a00 */
[----:B0-----:R-:W-:-:S06]  /*13750*/  IMAD.WIDE R2, R5, 0x4, R2 ;  /* 0x0000000405027825 */ /* 0x001fcc00078e0202 */
[----:B------:R0:W5:Y:S02]  /*13760*/  LDG.E R2, desc[UR60][R2.64] ;  /* 0x0000003c02027981 */ /* 0x000164000c1e1900 */
.L_x_526:
[----:B------:R-:W-:Y:S05]  /*13770*/  BSYNC B0 ;  /* 0x0000000000007941 */ /* 0x000fea0003800000 */
.L_x_525:
[----:B------:R-:W-:-:S03]  /*13780*/  UMOV UR4, 0xffffffff ;  /* 0xffffffff00047882 */ /* 0x000fc60000000000 */
[----:B------:R-:W-:Y:S05]  /*13790*/  BRA.DIV UR4, `(.L_x_527) ;  /* 0x0000001e04f87947 */ /* 0x000fea000b800000 */
[----:B-----5:R-:W0:Y:S02]  /*137a0*/  SHFL.UP PT, R14, R2, 0x1, RZ ;  /* 0x04200000020e7989 */ /* 0x020e2400000e00ff */
[----:B0-----:R-:W-:-:S05]  /*137b0*/  SEL R3, R14, RZ, P1 ;  /* 0x000000ff0e037207 */ /* 0x001fca0000800000 */
[----:B------:R-:W-:-:S05]  /*137c0*/  IMAD.IADD R3, R2, 0x1, R3 ;  /* 0x0000000102037824 */ /* 0x000fca00078e0203 */
        /* <DEDUP_REMOVED lines=12> */
[----:B------:R0:W1:Y:S02]  /*13890*/  SHFL.IDX PT, R6, R3, 0x1f, 0x1f ;  /* 0x03e01f0003067f89 */ /* 0x00006400000e0000 */
.L_x_596:
[----:B------:R-:W-:Y:S02]  /*138a0*/  ULDC UR4, c[0x0][0xc38] ;  /* 0x00030e0000047ab9 */ /* 0x000fe40000000800 */
[----:B------:R-:W-:-:S04]  /*138b0*/  IMAD.U32 R16, RZ, RZ, UR4 ;  /* 0x00000004ff107e24 */ /* 0x000fc8000f8e00ff */
[----:B-1----:R-:W-:-:S04]  /*138c0*/  IMAD R6, R6, R16, RZ ;  /* 0x0000001006067224 */ /* 0x002fc800078e02ff */
[----:B------:R-:W-:-:S05]  /*138d0*/  IMAD.IADD R4, R6, 0x1, R4 ;  /* 0x0000000106047824 */ /* 0x000fca00078e0204 */
[----:B------:R-:W-:-:S13]  /*138e0*/  ISETP.GT.AND P6, PT, R4, R0, PT ;  /* 0x000000000400720c */ /* 0x000fda0003fc4270 */
[----:B------:R-:W-:Y:S05]  /*138f0*/  @!P6 BRA `(.L_x_528) ;  /* 0xfffffffc0064e947 */ /* 0x000fea000383ffff */
.L_x_523:
[----:B------:R-:W-:Y:S01]  /*13900*/  IMAD.IADD R6, R4, 0x1, -R6 ;  /* 0x0000000104067824 */ /* 0x000fe200078e0a06 */
[----:B------:R-:W-:-:S03]  /*13910*/  UMOV UR4, 0xffffffff ;  /* 0xffffffff00047882 */ /* 0x000fc60000000000 */
[----:B------:R-:W-:-:S05]  /*13920*/  IMAD R4, R3, R16, R6 ;  /* 0x0000001003047224 */ /* 0x000fca00078e0206 */
[----:B------:R-:W-:Y:S01]  /*13930*/  ISETP.GT.AND P6, PT, R4, R0, PT ;  /* 0x000000000400720c */ /* 0x000fe20003fc4270 */
[----:B------:R-:W-:-:S12]  /*13940*/  BRA.DIV UR4, `(.L_x_529) ;  /* 0x0000002204607947 */ /* 0x000fd8000b800000 */
[----:B------:R-:W-:-:S04]  /*13950*/  VOTE.ANY R5, PT, !P6 ;  /* 0x0000000000057806 */ /* 0x000fc800070e0100 */
[----:B------:R-:W1:Y:S02]  /*13960*/  POPC R4, R5 ;  /* 0x0000000500047309 */ /* 0x000e640000000000 */
[----:B-1----:R1:W2:Y:S02]  /*13970*/  SHFL.IDX PT, R17, R2, R4, 0x1f ;  /* 0x00001f0402117589 */ /* 0x0022a400000e0000 */
.L_x_600:
[----:B------:R-:W-:Y:S01]  /*13980*/  ISETP.NE.AND P0, PT, R5, RZ, PT ;  /* 0x000000ff0500720c */ /* 0x000fe20003f05270 */
[----:B-1----:R-:W-:-:S12]  /*13990*/  IMAD.MOV.U32 R2, RZ, RZ, RZ ;  /* 0x000000ffff027224 */ /* 0x002fd800078e00ff */
[----:B------:R-:W-:Y:S05]  /*139a0*/  @!P0 BRA `(.L_x_530) ;  /* 0x0000000000108947 */ /* 0x000fea0003800000 */
[----:B------:R-:W-:Y:S01]  /*139b0*/  UMOV UR4, 0xffffffff ;  /* 0xffffffff00047882 */ /* 0x000fe20000000000 */
[----:B------:R-:W-:Y:S02]  /*139c0*/  VIADD R12, R4, 0xffffffff ;  /* 0xffffffff040c7836 */ /* 0x000fe40000000000 */
[----:B------:R-:W-:Y:S05]  /*139d0*/  BRA.DIV UR4, `(.L_x_531) ;  /* 0x0000002204847947 */ /* 0x000fea000b800000 */
[----:B------:R1:W3:Y:S02]  /*139e0*/  SHFL.IDX PT, R2, R3, R12, 0x1f ;  /* 0x00001f0c03027589 */ /* 0x0002e400000e0000 */
.L_x_530:
[----:B--2---:R-:W-:Y:S01]  /*139f0*/  IABS R5, R17 ;  /* 0x0000001100057213 */ /* 0x004fe20000000000 */
[----:B---3--:R-:W-:Y:S02]  /*13a00*/  IMAD R16, R2, R16, R6 ;  /* 0x0000001002107224 */ /* 0x008fe400078e0206 */
[----:B------:R-:W-:Y:S01]  /*13a10*/  IMAD.IADD R19, R4, 0x1, R19 ;  /* 0x0000000104137824 */ /* 0x000fe200078e0213 */
[----:B------:R-:W2:Y:S01]  /*13a20*/  I2F.RP R2, R5 ;  /* 0x0000000500027306 */ /* 0x000ea20000209400 */
[----:B------:R-:W-:-:S07]  /*13a30*/  IMAD.IADD R0, R0, 0x1, -R16 ;  /* 0x0000000100007824 */ /* 0x000fce00078e0a10 */
[----:B--2---:R-:W2:Y:S02]  /*13a40*/  MUFU.RCP R2, R2 ;  /* 0x0000000200027308 */ /* 0x004ea40000001000 */
[----:B--2---:R-:W-:-:S06]  /*13a50*/  VIADD R2, R2, 0xffffffe ;  /* 0x0ffffffe02027836 */ /* 0x004fcc0000000000 */
[----:B01----:R-:W0:Y:S02]  /*13a60*/  F2I.FTZ.U32.TRUNC.NTZ R3, R2 ;  /* 0x0000000200037305 */ /* 0x003e24000021f000 */
[----:B0-----:R-:W-:-:S04]  /*13a70*/  IMAD.MOV R2, RZ, RZ, -R3 ;  /* 0x000000ffff027224 */ /* 0x001fc800078e0a03 */
[----:B------:R-:W-:Y:S02]  /*13a80*/  IMAD R6, R2, R5, RZ ;  /* 0x0000000502067224 */ /* 0x000fe400078e02ff */
[----:B------:R-:W-:-:S04]  /*13a90*/  IMAD.MOV.U32 R2, RZ, RZ, RZ ;  /* 0x000000ffff027224 */ /* 0x000fc800078e00ff */
[----:B------:R-:W-:Y:S01]  /*13aa0*/  IMAD.HI.U32 R2, R3, R6, R2 ;  /* 0x0000000603027227 */ /* 0x000fe200078e0002 */
[----:B------:R-:W-:Y:S02]  /*13ab0*/  IABS R6, R17 ;  /* 0x0000001100067213 */ /* 0x000fe40000000000 */
[----:B------:R-:W-:Y:S02]  /*13ac0*/  IABS R3, R0 ;  /* 0x0000000000037213 */ /* 0x000fe40000000000 */
[----:B------:R-:W-:-:S03]  /*13ad0*/  IADD3 R6, RZ, -R6, RZ ;  /* 0x80000006ff067210 */ /* 0x000fc60007ffe0ff */
        /* <DEDUP_REMOVED lines=16> */
.L_x_524:
[----:B------:R-:W-:Y:S01]  /*13be0*/  UMOV UR4, URZ ;  /* 0x0000003f00047c82 */ /* 0x000fe20008000000 */
[----:B------:R-:W-:Y:S01]  /*13bf0*/  UMOV UR5, URZ ;  /* 0x0000003f00057c82 */ /* 0x000fe20008000000 */
[----:B------:R-:W-:Y:S01]  /*13c00*/  ULDC UR6, c[0x0][0xc3c] ;  /* 0x00030f0000067ab9 */ /* 0x000fe20000000800 */
[----:B------:R-:W-:Y:S01]  /*13c10*/  IMAD.MOV.U32 R16, RZ, RZ, R0 ;  /* 0x000000ffff107224 */ /* 0x000fe200078e0000 */
[----:B------:R-:W-:Y:S01]  /*13c20*/  MOV R19, UR6 ;  /* 0x0000000600137c02 */ /* 0x000fe20008000f00 */
[----:B------:R-:W-:Y:S02]  /*13c30*/  IMAD.U32 R17, RZ, RZ, UR4 ;  /* 0x00000004ff117e24 */ /* 0x000fe4000f8e00ff */
[----:B------:R-:W-:-:S07]  /*13c40*/  IMAD.U32 R18, RZ, RZ, UR5 ;  /* 0x00000005ff127e24 */ /* 0x000fce000f8e00ff */
.L_x_532:
[----:B------:R3:W2:Y:S01]  /*13c50*/  LDL R3, [R1+0x4] ;  /* 0x0000040001037983 */ /* 0x0006a20000100800 */
[----:B------:R-:W0:Y:S01]  /*13c60*/  S2R R0, SR_TID.X ;  /* 0x0000000000007919 */ /* 0x000e220000002100 */
[----:B------:R-:W-:Y:S05]  /*13c70*/  WARPSYNC.ALL ;  /* 0x0000000000007948 */ /* 0x000fea0003800000 */
[----:B0-----:R-:W-:Y:S01]  /*13c80*/  LOP3.LUT R0, R0, 0x1f, RZ, 0xc0, !PT ;  /* 0x0000001f00007812 */ /* 0x001fe200078ec0ff */
[----:B------:R-:W-:Y:S03]  /*13c90*/  BAR.SYNC.DEFER_BLOCKING 0x4, 0x180 ;  /* 0x0106000000007b1d */ /* 0x000fe60000010000 */
[----:B------:R-:W-:-:S13]  /*13ca0*/  ISETP.NE.AND P0, PT, R0, RZ, PT ;  /* 0x000000ff0000720c */ /* 0x000fda0003f05270 */
[----:B------:R-:W2:Y:S01]  /*13cb0*/  @!P0 S2R R0, SR_CgaCtaId ;  /* 0x0000000000008919 */ /* 0x000ea20000008800 */
[----:B------:R-:W-:-:S04]  /*13cc0*/  @!P0 MOV R2, 0x400 ;  /* 0x0000040000028802 */ /* 0x000fc80000000f00 */
[----:B--2---:R-:W-:-:S05]  /*13cd0*/  @!P0 LEA R3, R0, R2, 0x18 ;  /* 0x0000000200038211 */ /* 0x004fca00078ec0ff */
[----:B------:R3:W-:Y:S04]  /*13ce0*/  @!P0 STS.128 [R3+0x368d0], R16 ;  /* 0x0368d01003008388 */ /* 0x0007e80000000c00 */
[----:B------:R3:W-:Y:S01]  /*13cf0*/  @!P0 STL [R1+0x4], R3 ;  /* 0x0000040301008387 */ /* 0x0007e20000100800 */
[----:B------:R-:W-:Y:S06]  /*13d00*/  BAR.ARV 0x5, 0x180 ;  /* 0x0146000000007b1d */ /* 0x000fec0000002000 */
.L_x_521:
[----:B------:R-:W-:Y:S02]  /*13d10*/  ULDC UR4, c[0x0][0xc3c] ;  /* 0x00030f0000047ab9 */ /* 0x000fe40000000800 */
[----:B--2---:R-:W-:-:S13]  /*13d20*/  ISETP.GE.AND P0, PT, R19, UR4, PT ;  /* 0x0000000413007c0c */ /* 0x004fda000bf06270 */
[----:B------:R-:W-:Y:S05]  /*13d30*/  @!P0 BRA `(.L_x_533) ;  /* 0xffffffa800788947 */ /* 0x000fea000383ffff */
[----:B------:R-:W-:Y:S05]  /*13d40*/  BSYNC B8 ;  /* 0x0000000000087941 */ /* 0x000fea0003800000 */
.L_x_427:
[----:B0-----:R-:W2:Y:S01]  /*13d50*/  LDL.LU R0, [R1+0x50] ;  /* 0x0000500001007983 */ /* 0x001ea20000300800 */
[----:B------:R-:W-:Y:S01]  /*13d60*/  BSSY B0, `(.L_x_534) ;  /* 0x000000b000007945 */ /* 0x000fe20003800000 */
[----:B------:R-:W0:Y:S01]  /*13d70*/  S2R R5, SR_CgaCtaId ;  /* 0x0000000000057919 */ /* 0x000e220000008800 */
[----:B--2---:R-:W-:-:S05]  /*13d80*/  VIADD R0, R0, 0x1 ;  /* 0x0000000100007836 */ /* 0x004fca0000000000 */
[----:B------:R-:W-:-:S04]  /*13d90*/  LEA.HI R2, R0, R0, RZ, 0x1 ;  /* 0x0000000000027211 */ /* 0x000fc800078f08ff */
[----:B---3--:R-:W-:-:S05]  /*13da0*/  LOP3.LUT R3, R2, 0xfffffffe, RZ, 0xc0, !PT ;  /* 0xfffffffe02037812 */ /* 0x008fca00078ec0ff */
[----:B------:R-:W-:Y:S01]  /*13db0*/  IMAD.IADD R3, R0, 0x1, -R3 ;  /* 0x0000000100037824 */ /* 0x000fe200078e0a03 */
[----:B------:R-:W-:-:S04]  /*13dc0*/  MOV R0, 0x400 ;  /* 0x0000040000007802 */ /* 0x000fc80000000f00 */
[----:B0-----:R-:W-:Y:S02]  /*13dd0*/  LEA R0, R5, R0, 0x18 ;  /* 0x0000000005007211 */ /* 0x001fe400078ec0ff */
[----:B------:R-:W-:-:S04]  /*13de0*/  SHF.L.U32 R3, R3, 0x1f, RZ ;  /* 0x0000001f03037819 */ /* 0x000fc800000006ff */
[----:B------:R-:W0:Y:S02]  /*13df0*/  SYNCS.PHASECHK.TRANS64.TRYWAIT P0, [R0+URZ+0x36820], R3 ;  /* 0x03682003000075a7 */ /* 0x000e24000800017f */
[----:B0-----:R-:W-:Y:S05]  /*13e00*/  @!P0 BRA `(.L_x_535) ;  /* 0x0000001c00a08947 */ /* 0x001fea0003800000 */
.L_x_603:
[----:B------:R-:W-:Y:S05]  /*13e10*/  BSYNC B0 ;  /* 0x0000000000007941 */ /* 0x000fea0003800000 */
.L_x_534:
[----:B------:R-:W-:-:S03]  /*13e20*/  UMOV UR4, 0xffffffff ;  /* 0xffffffff00047882 */ /* 0x000fc60000000000 */
[----:B------:R-:W-:Y:S05]  /*13e30*/  BRA.DIV UR4, `(.L_x_536) ;  /* 0x0000001e04a87947 */ /* 0x000fea000b800000 */
[----:B------:R-:W2:Y:S02]  /*13e40*/  S2R R2, SR_TID.X ;  /* 0x0000000000027919 */ /* 0x000ea40000002100 */
[----:B--2---:R-:W-:-:S04]  /*13e50*/  SHF.R.U32.HI R2, RZ, 0x5, R2 ;  /* 0x00000005ff027819 */ /* 0x004fc80000011602 */
[----:B------:R-:W-:-:S05]  /*13e60*/  LOP3.LUT R2, R2, 0x3, RZ, 0xc0, !PT ;  /* 0x0000000302027812 */ /* 0x000fca00078ec0ff */
[----:B------:R2:W3:Y:S02]  /*13e70*/  SHFL.IDX PT, R14, R2, RZ, 0x1f ;  /* 0x00001fff020e7589 */ /* 0x0004e400000e0000 */
.L_x_606:
[----:B---3--:R-:W-:Y:S01]  /*13e80*/  ISETP.NE.AND P0, PT, R14, RZ, PT ;  /* 0x000000ff0e00720c */ /* 0x008fe20003f05270 */
[----:B------:R-:W-:-:S12]  /*13e90*/  BSSY B0, `(.L_x_537) ;  /* 0x0000027000007945 */ /* 0x000fd80003800000 */
[----:B------:R-:W-:Y:S05]  /*13ea0*/  @P0 BRA `(.L_x_538) ;  /* 0x0000000000940947 */ /* 0x000fea0003800000 */
[----:B------:R-:W-:-:S03]  /*13eb0*/  UMOV UR4, 0xffffffff ;  /* 0xffffffff00047882 */ /* 0x000fc60000000000 */
[----:B------:R-:W-:Y:S05]  /*13ec0*/  BRA.DIV UR4, `(.L_x_539) ;  /* 0x0000001e04b87947 */ /* 0x000fea000b800000 */
[----:B------:R-:W-:-:S13]  /*13ed0*/  ELECT P6, URZ, PT ;  /* 0x00000000003f782f */ /* 0x000fda00038c0000 */
.L_x_609:
[----:B------:R-:W-:Y:S05]  /*13ee0*/  @!P6 BRA `(.L_x_538) ;  /* 0x000000000084e947 */ /* 0x000fea0003800000 */
[----:B--2---:R-:W2:Y:S02]  /*13ef0*/  LDL.LU R2, [R1+0x5c] ;  /* 0x00005c0001027983 */ /* 0x004ea40000300800 */
[----:B--2---:R-:W-:-:S04]  /*13f00*/  LOP3.LUT R2, R2, 0x2, RZ, 0xfc, !PT ;  /* 0x0000000202027812 */ /* 0x004fc800078efcff */
[----:B------:R-:W-:-:S13]  /*13f10*/  ISETP.NE.AND P2, PT, R2, 0x3, PT ;  /* 0x000000030200780c */ /* 0x000fda0003f45270 */
[----:B------:R-:W-:Y:S05]  /*13f20*/  @!P2 BRA `(.L_x_540) ;  /* 0x000000000004a947 */ /* 0x000fea0003800000 */
[----:B------:R-:W-:Y:S01]  /*13f30*/  BPT.TRAP 0x1 ;  /* 0x000000040000795c */ /* 0x000fe20000300000 */
.L_x_540:
[----:B0-----:R-:W2:Y:S04]  /*13f40*/  LDL R3, [R1+0x8] ;  /* 0x0000080001037983 */ /* 0x001ea80000100800 */
[----:B-1--4-:R-:W3:Y:S01]  /*13f50*/  LDL.LU R7, [R1+0x10] ;  /* 0x0000100001077983 */ /* 0x012ee20000300800 */
[----:B------:R-:W-:-:S04]  /*13f60*/  VIADD R2, R0, 0x36840 ;  /* 0x0003684000027836 */ /* 0x000fc80000000000 */
[C---:B--2---:R-:W-:Y:S02]  /*13f70*/  IMAD R6, R3.reuse, 0x8, R2 ;  /* 0x0000000803067824 */ /* 0x044fe400078e0202 */
[----:B------:R-:W-:Y:S01]  /*13f80*/  VIADD R3, R3, 0x1 ;  /* 0x0000000103037836 */ /* 0x000fe20000000000 */
[----:B---3--:R-:W-:-:S04]  /*13f90*/  SHF.L.U32 R5, R7, 0x1f, RZ ;  /* 0x0000001f07057819 */ /* 0x008fc800000006ff */
[C---:B------:R-:W-:Y:S01]  /*13fa0*/  ISETP.NE.AND P1, PT, R3.reuse, 0x2, PT ;  /* 0x000000020300780c */ /* 0x040fe20003f25270 */
[----:B------:R-:W0:Y:S03]  /*13fb0*/  SYNCS.PHASECHK.TRANS64.TRYWAIT P0, [R6+URZ], R5 ;  /* 0x00000005060075a7 */ /* 0x000e26000800017f */
[----:B------:R-:W-:Y:S02]  /*13fc0*/  SEL R4, RZ, 0x1, P1 ;  /* 0x00000001ff047807 */ /* 0x000fe40000800000 */
[----:B------:R-:W-:Y:S02]  /*13fd0*/  SEL R3, R3, RZ, P1 ;  /* 0x000000ff03037207 */ /* 0x000fe40000800000 */
[----:B------:R-:W-:-:S03]  /*13fe0*/  LOP3.LUT R4, R7, R4, RZ, 0x3c, !PT ;  /* 0x0000000407047212 */ /* 0x000fc600078e3cff */
[----:B------:R-:W-:Y:S01]  /*13ff0*/  IMAD R7, R3, 0x8, R2 ;  /* 0x0000000803077824 */ /* 0x000fe200078e0202 */
[----:B------:R-:W-:Y:S01]  /*14000*/  SHF.L.U32 R2, R4, 0x1f, RZ ;  /* 0x0000001f04027819 */ /* 0x000fe200000006ff */
[----:B0-----:R-:W-:Y:S06]  /*14010*/  @!P0 BRA `(.L_x_541) ;  /* 0x0000001c00848947 */ /* 0x001fec0003800000 */
.L_x_610:
[----:B------:R-:W1:Y:S02]  /*14020*/  SYNCS.PHASECHK.TRANS64.TRYWAIT P0, [R7+URZ], R2 ;  /* 0x00000002070075a7 */ /* 0x000e64000800017f */
[----:B-1----:R-:W-:Y:S05]  /*14030*/  @!P0 BRA `(.L_x_542) ;  /* 0x0000001c00908947 */ /* 0x002fea0003800000 */
.L_x_611:
[----:B------:R-:W-:Y:S05]  /*14040*/  @!P2 BRA `(.L_x_543) ;  /* 0x000000000004a947 */ /* 0x000fea0003800000 */
[----:B------:R-:W-:Y:S01]  /*14050*/  BPT.TRAP 0x1 ;  /* 0x000000040000795c */ /* 0x000fe20000300000 */
.L_x_543:
[----:B------:R-:W2:Y:S01]  /*14060*/  LDL.LU R4, [R1+0x8] ;  /* 0x0000080001047983 */ /* 0x000ea20000300800 */
[----:B------:R-:W-:-:S04]  /*14070*/  VIADD R0, R0, 0x36860 ;  /* 0x0003686000007836 */ /* 0x000fc80000000000 */
[----:B--2---:R-:W-:-:S04]  /*14080*/  IMAD R4, R4, 0x8, R0 ;  /* 0x0000000804047824 */ /* 0x004fc800078e0200 */
[----:B------:R-:W2:Y:S02]  /*14090*/  SYNCS.PHASECHK.TRANS64.TRYWAIT P0, [R4+URZ], R5 ;  /* 0x00000005040075a7 */ /* 0x000ea4000800017f */
[----:B--2---:R-:W-:Y:S05]  /*140a0*/  @!P0 BRA `(.L_x_544) ;  /* 0x0000001c00888947 */ /* 0x004fea0003800000 */
.L_x_612:
[----:B------:R-:W-:-:S07]  /*140b0*/  IMAD R3, R3, 0x8, R0 ;  /* 0x0000000803037824 */ /* 0x000fce00078e0200 */
.L_x_545:
[----:B---3--:R3:W4:Y:S02]  /*140c0*/  SYNCS.PHASECHK.TRANS64.TRYWAIT P0, [R3+URZ], R2 ;  /* 0x00000002030075a7 */ /* 0x008724000800017f */
[----:B----4-:R-:W-:Y:S05]  /*140d0*/  @!P0 NANOSLEEP.SYNCS 0x989680 ;  /* 0x009896800000895d */ /* 0x010fea0003900000 */
[----:B------:R-:W4:Y:S02]  /*140e0*/  @!P0 SYNCS.PHASECHK.TRANS64 P0, [R3+URZ], R2 ;  /* 0x00000002030085a7 */ /* 0x000f24000800007f */
[----:B----4-:R-:W-:Y:S05]  /*140f0*/  @!P0 BRA `(.L_x_545) ;  /* 0xfffffffc00f08947 */ /* 0x010fea000383ffff */
.L_x_538:
[----:B------:R-:W-:Y:S05]  /*14100*/  BSYNC B0 ;  /* 0x0000000000007941 */ /* 0x000fea0003800000 */
.L_x_537:
[----:B------:R-:W-:Y:S05]  /*14110*/  EXIT ;  /* 0x000000000000794d */ /* 0x000fea0003800000 */
.L_x_379:
[----:B0-----:R0:W1:Y:S02]  /*14120*/  SYNCS.PHASECHK.TRANS64.TRYWAIT P1, [R2+URZ+0x36800], R3 ;  /* 0x03680003020075a7 */ /* 0x001064000802017f */
[----:B-1----:R-:W-:Y:S05]  /*14130*/  @!P1 NANOSLEEP.SYNCS 0x989680 ;  /* 0x009896800000995d */ /* 0x002fea0003900000 */
[----:B------:R-:W1:Y:S02]  /*14140*/  @!P1 SYNCS.PHASECHK.TRANS64 P1, [R2+URZ+0x36800], R3 ;  /* 0x03680003020095a7 */ /* 0x000e64000802007f */
[----:B-1----:R-:W-:Y:S05]  /*14150*/  @!P1 BRA `(.L_x_379) ;  /* 0xfffffffc00f09947 */ /* 0x002fea000383ffff */
[----:B------:R-:W-:Y:S05]  /*14160*/  BRA `(.L_x_546) ;  /* 0xfffffed400507947 */ /* 0x000fea000383ffff */
.L_x_383:
[----:B-1----:R1:W2:Y:S02]  /*14170*/  SYNCS.PHASECHK.TRANS64.TRYWAIT P2, [R0+URZ+0x36830], R3 ;  /* 0x03683003000075a7 */ /* 0x0022a4000804017f */
[----:B--2---:R-:W-:Y:S05]  /*14180*/  @!P2 NANOSLEEP.SYNCS 0x989680 ;  /* 0x009896800000a95d */ /* 0x004fea0003900000 */
[----:B------:R-:W2:Y:S02]  /*14190*/  @!P2 SYNCS.PHASECHK.TRANS64 P2, [R0+URZ+0x36830], R3 ;  /* 0x036830030000a5a7 */ /* 0x000ea4000804007f */
[----:B--2---:R-:W-:Y:S05]  /*141a0*/  @!P2 BRA `(.L_x_383) ;  /* 0xfffffffc00f0a947 */ /* 0x004fea000383ffff */
[----:B------:R-:W-:Y:S05]  /*141b0*/  BRA `(.L_x_382) ;  /* 0xfffffed400747947 */ /* 0x000fea000383ffff */
.L_x_388:
[----:B-1----:R1:W2:Y:S02]  /*141c0*/  SYNCS.PHASECHK.TRANS64.TRYWAIT P2, [R12+URZ+0x36830], R9 ;  /* 0x036830090c0075a7 */ /* 0x0022a4000804017f */
[----:B--2---:R-:W-:Y:S05]  /*141d0*/  @!P2 NANOSLEEP.SYNCS 0x989680 ;  /* 0x009896800000a95d */ /* 0x004fea0003900000 */
[----:B------:R-:W2:Y:S02]  /*141e0*/  @!P2 SYNCS.PHASECHK.TRANS64 P2, [R12+URZ+0x36830], R9 ;  /* 0x036830090c00a5a7 */ /* 0x000ea4000804007f */
[----:B--2---:R-:W-:Y:S05]  /*141f0*/  @!P2 BRA `(.L_x_388) ;  /* 0xfffffffc00f0a947 */ /* 0x004fea000383ffff */
[----:B------:R-:W-:Y:S05]  /*14200*/  BRA `(.L_x_387) ;  /* 0xffffff2000587947 */ /* 0x000fea000383ffff */
.L_x_392:
[----:B-1----:R1:W2:Y:S02]  /*14210*/  SYNCS.PHASECHK.TRANS64.TRYWAIT P2, [R14+URZ+0x36850], R7 ;  /* 0x036850070e0075a7 */ /* 0x0022a4000804017f */
[----:B--2---:R-:W-:Y:S05]  /*14220*/  @!P2 NANOSLEEP.SYNCS 0x989680 ;  /* 0x009896800000a95d */ /* 0x004fea0003900000 */
[----:B------:R-:W2:Y:S02]  /*14230*/  @!P2 SYNCS.PHASECHK.TRANS64 P2, [R14+URZ+0x36850], R7 ;  /* 0x036850070e00a5a7 */ /* 0x000ea4000804007f */
[----:B--2---:R-:W-:Y:S05]  /*14240*/  @!P2 BRA `(.L_x_392) ;  /* 0xfffffffc00f0a947 */ /* 0x004fea000383ffff */
[----:B------:R-:W-:Y:S05]  /*14250*/  BRA `(.L_x_391) ;  /* 0xffffff4400a47947 */ /* 0x000fea000383ffff */
.L_x_397:
[----:B-1----:R1:W2:Y:S02]  /*14260*/  SYNCS.PHASECHK.TRANS64.TRYWAIT P0, [R13+URZ+0x36850], R0 ;  /* 0x036850000d0075a7 */ /* 0x0022a4000800017f */
[----:B--2---:R-:W-:Y:S05]  /*14270*/  @!P0 NANOSLEEP.SYNCS 0x989680 ;  /* 0x009896800000895d */ /* 0x004fea0003900000 */
[----:B------:R-:W2:Y:S02]  /*14280*/  @!P0 SYNCS.PHASECHK.TRANS64 P0, [R13+URZ+0x36850], R0 ;  /* 0x036850000d0085a7 */ /* 0x000ea4000800007f */
[----:B--2---:R-:W-:Y:S05]  /*14290*/  @!P0 BRA `(.L_x_397) ;  /* 0xfffffffc00f08947 */ /* 0x004fea000383ffff */
[----:B------:R-:W-:Y:S05]  /*142a0*/  BRA `(.L_x_396) ;  /* 0xffffff6800047947 */ /* 0x000fea000383ffff */
.L_x_439:
[----:B------:R-:W1:Y:S01]  /*142b0*/  S2R R4, SR_TID.X ;  /* 0x0000000000047919 */ /* 0x000e620000002100 */
[----:B------:R-:W-:Y:S01]  /*142c0*/  BSSY B0, `(.L_x_547) ;  /* 0x000000a000007945 */ /* 0x000fe20003800000 */
[----:B0-----:R-:W-:Y:S01]  /*142d0*/  MOV R12, RZ ;  /* 0x000000ff000c7202 */ /* 0x001fe20000000f00 */
[----:B------:R-:W-:Y:S02]  /*142e0*/  IMAD.MOV.U32 R11, RZ, RZ, 0x1f ;  /* 0x0000001fff0b7424 */ /* 0x000fe400078e00ff */
[----:B------:R-:W-:Y:S01]  /*142f0*/  IMAD.MOV.U32 R15, RZ, RZ, -0x1 ;  /* 0xffffffffff0f7424 */ /* 0x000fe200078e00ff */
[----:B-1----:R-:W-:-:S04]  /*14300*/  SHF.R.U32.HI R4, RZ, 0x5, R4 ;  /* 0x00000005ff047819 */ /* 0x002fc80000011604 */
[----:B------:R-:W-:-:S05]  /*14310*/  LOP3.LUT R4, R4, 0x3, RZ, 0xc0, !PT ;  /* 0x0000000304047812 */ /* 0x000fca00078ec0ff */
[----:B------:R-:W-:-:S07]  /*14320*/  IMAD.MOV.U32 R13, RZ, RZ, R4 ;  /* 0x000000ffff0d7224 */ /* 0x000fce00078e0004 */
[----:B------:R-:W-:Y:S05]  /*14330*/  WARPSYNC.COLLECTIVE R15, `(.L_x_548) ;  /* 0x000000000f087348 */ /* 0x000fea0003c00000 */
[----:B------:R0:W1:Y:S02]  /*14340*/  SHFL.IDX P6, R14, R13, R12, R11 ;  /* 0x0000000c0d0e7389 */ /* 0x00006400000c000b */
[----:B01----:R-:W-:Y:S01]  /*14350*/  ENDCOLLECTIVE ;  /* 0x000000000000791b */ /* 0x003fe20003800000 */
.L_x_548:
[----:B------:R-:W-:Y:S05]  /*14360*/  BSYNC B0 ;  /* 0x0000000000007941 */ /* 0x000fea0003800000 */
.L_x_547:
[----:B------:R-:W-:Y:S05]  /*14370*/  BRA `(.L_x_549) ;  /* 0xffffffac00d07947 */ /* 0x000fea000383ffff */
.L_x_441:
[----:B------:R-:W-:Y:S01]  /*14380*/  BSSY B0, `(.L_x_550) ;  /* 0x0000006000007945 */ /* 0x000fe20003800000 */
[----:B------:R-:W-:-:S07]  /*14390*/  IMAD.MOV.U32 R15, RZ, RZ, -0x1 ;  /* 0xffffffffff0f7424 */ /* 0x000fce00078e00ff */
[----:B012---:R-:W-:Y:S05]  /*143a0*/  WARPSYNC.COLLECTIVE R15, `(.L_x_551) ;  /* 0x000000000f0c7348 */ /* 0x007fea0003c00000 */
[----:B------:R-:W-:Y:S02]  /*143b0*/  ELECT P6, UR62, PT ;  /* 0x00000000003e782f */ /* 0x000fe400038c0000 */
[----:B------:R-:W-:Y:S01]  /*143c0*/  MOV R14, UR62 ;  /* 0x0000003e000e7c02 */ /* 0x000fe20008000f00 */
[----:B012---:R-:W-:Y:S10]  /*143d0*/  ENDCOLLECTIVE ;  /* 0x000000000000791b */ /* 0x007ff40003800000 */
.L_x_551:
[----:B------:R-:W-:Y:S05]  /*143e0*/  BSYNC B0 ;  /* 0x0000000000007941 */ /* 0x000fea0003800000 */
.L_x_550:
[----:B------:R-:W-:Y:S05]  /*143f0*/  BRA `(.L_x_552) ;  /* 0xffffffac00d47947 */ /* 0x000fea000383ffff */
.L_x_443:
[----:B--2---:R2:W3:Y:S02]  /*14400*/  SYNCS.PHASECHK.TRANS64.TRYWAIT P0, [R0+URZ+0x36840], R2 ;  /* 0x03684002000075a7 */ /* 0x0044e4000800017f */
[----:B---3--:R-:W-:Y:S05]  /*14410*/  @!P0 NANOSLEEP.SYNCS 0x989680 ;  /* 0x009896800000895d */ /* 0x008fea0003900000 */
[----:B------:R-:W3:Y:S02]  /*14420*/  @!P0 SYNCS.PHASECHK.TRANS64 P0, [R0+URZ+0x36840], R2 ;  /* 0x03684002000085a7 */ /* 0x000ee4000800007f */
[----:B---3--:R-:W-:Y:S05]  /*14430*/  @!P0 BRA `(.L_x_443) ;  /* 0xfffffffc00f08947 */ /* 0x008fea000383ffff */
[----:B------:R-:W-:Y:S05]  /*14440*/  BRA `(.L_x_553) ;  /* 0xffffffb000407947 */ /* 0x000fea000383ffff */
.L_x_447:
[----:B------:R0:W5:Y:S01]  /*14450*/  LDL.LU R8, [R1+0x3c] ;  /* 0x00003c0001087983 */ /* 0x0001620000300800 */
[----:B------:R-:W-:Y:S02]  /*14460*/  IMAD.MOV.U32 R13, RZ, RZ, R0 ;  /* 0x000000ffff0d7224 */ /* 0x000fe400078e0000 */
[----:B------:R-:W-:Y:S01]  /*14470*/  IMAD.MOV.U32 R12, RZ, RZ, RZ ;  /* 0x000000ffff0c7224 */ /* 0x000fe200078e00ff */
[----:B------:R-:W1:Y:S01]  /*14480*/  S2R R5, SR_TID.X ;  /* 0x0000000000057919 */ /* 0x000e620000002100 */
[----:B------:R-:W-:Y:S02]  /*14490*/  IMAD.MOV.U32 R11, RZ, RZ, 0x181f ;  /* 0x0000181fff0b7424 */ /* 0x000fe400078e00ff */
[----:B------:R-:W-:-:S07]  /*144a0*/  IMAD.MOV.U32 R15, RZ, RZ, -0x1 ;  /* 0xffffffffff0f7424 */ /* 0x000fce00078e00ff */
[----:B01---5:R-:W-:Y:S05]  /*144b0*/  WARPSYNC.COLLECTIVE R15, `(.L_x_554) ;  /* 0x000000000f087348 */ /* 0x023fea0003c00000 */
[----:B------:R2:W3:Y:S02]  /*144c0*/  SHFL.IDX P6, R14, R13, R12, R11 ;  /* 0x0000000c0d0e7389 */ /* 0x0004e400000c000b */
[----:B0123-5:R-:W-:Y:S01]  /*144d0*/  ENDCOLLECTIVE ;  /* 0x000000000000791b */ /* 0x02ffe20003800000 */
.L_x_554:
[----:B------:R-:W-:Y:S02]  /*144e0*/  IMAD.MOV.U32 R13, RZ, RZ, R4 ;  /* 0x000000ffff0d7224 */ /* 0x000fe400078e0004 */
[----:B------:R-:W-:-:S07]  /*144f0*/  IMAD.MOV.U32 R6, RZ, RZ, R14 ;  /* 0x000000ffff067224 */ /* 0x000fce00078e000e */
[----:B------:R-:W-:Y:S05]  /*14500*/  WARPSYNC.COLLECTIVE R15, `(.L_x_555) ;  /* 0x000000000f087348 */ /* 0x000fea0003c00000 */
[----:B------:R0:W1:Y:S02]  /*14510*/  SHFL.IDX P6, R14, R13, R12, R11 ;  /* 0x0000000c0d0e7389 */ /* 0x00006400000c000b */
[----:B01----:R-:W-:Y:S01]  /*14520*/  ENDCOLLECTIVE ;  /* 0x000000000000791b */ /* 0x003fe20003800000 */
.L_x_555:
[----:B------:R-:W-:Y:S02]  /*14530*/  IMAD.MOV.U32 R13, RZ, RZ, R0 ;  /* 0x000000ffff0d7224 */ /* 0x000fe400078e0000 */
[----:B------:R-:W-:Y:S02]  /*14540*/  IMAD.MOV.U32 R12, RZ, RZ, 0x1 ;  /* 0x00000001ff0c7424 */ /* 0x000fe400078e00ff */
[----:B------:R-:W-:Y:S02]  /*14550*/  IMAD R3, R8, R7, RZ ;  /* 0x0000000708037224 */ /* 0x000fe400078e02ff */
[----:B------:R-:W0:Y:S01]  /*14560*/  S2R R8, SR_TID.X ;  /* 0x0000000000087919 */ /* 0x000e220000002100 */
[----:B------:R-:W-:-:S07]  /*14570*/  IMAD.MOV.U32 R7, RZ, RZ, R14 ;  /* 0x000000ffff077224 */ /* 0x000fce00078e000e */
[----:B0-----:R-:W-:Y:S05]  /*14580*/  WARPSYNC.COLLECTIVE R15, `(.L_x_556) ;  /* 0x000000000f087348 */ /* 0x001fea0003c00000 */
[----:B------:R1:W2:Y:S02]  /*14590*/  SHFL.IDX P6, R14, R13, R12, R11 ;  /* 0x0000000c0d0e7389 */ /* 0x0002a400000c000b */
[----:B012---:R-:W-:Y:S01]  /*145a0*/  ENDCOLLECTIVE ;  /* 0x000000000000791b */ /* 0x007fe20003800000 */
.L_x_556:
[----:B------:R-:W-:Y:S02]  /*145b0*/  IMAD.MOV.U32 R13, RZ, RZ, R4 ;  /* 0x000000ffff0d7224 */ /* 0x000fe400078e0004 */
[----:B------:R-:W-:-:S07]  /*145c0*/  IMAD.MOV.U32 R9, RZ, RZ, R14 ;  /* 0x000000ffff097224 */ /* 0x000fce00078e000e */
[----:B------:R-:W-:Y:S05]  /*145d0*/  WARPSYNC.COLLECTIVE R15, `(.L_x_557) ;  /* 0x000000000f087348 */ /* 0x000fea0003c00000 */
[----:B------:R0:W1:Y:S02]  /*145e0*/  SHFL.IDX P6, R14, R13, R12, R11 ;  /* 0x0000000c0d0e7389 */ /* 0x00006400000c000b */
[----:B01----:R-:W-:Y:S01]  /*145f0*/  ENDCOLLECTIVE ;  /* 0x000000000000791b */ /* 0x003fe20003800000 */
.L_x_557:
[----:B------:R-:W-:-:S04]  /*14600*/  LOP3.LUT R8, R8, 0x7f, RZ, 0xc0, !PT ;  /* 0x0000007f08087812 */ /* 0x000fc800078ec0ff */
[----:B------:R-:W-:-:S04]  /*14610*/  SHF.R.U32.HI R8, RZ, 0x3, R8 ;  /* 0x00000003ff087819 */ /* 0x000fc80000011608 */
[----:B------:R-:W-:Y:S01]  /*14620*/  IADD3 R2, R8, R17, RZ ;  /* 0x0000001108027210 */ /* 0x000fe20007ffe0ff */
[----:B------:R-:W-:-:S03]  /*14630*/  IMAD.SHL.U32 R17, R5, 0x8, RZ ;  /* 0x0000000805117824 */ /* 0x000fc600078e00ff */
[C---:B------:R-:W-:Y:S01]  /*14640*/  ISETP.GE.AND P3, PT, R2.reuse, R3, PT ;  /* 0x000000030200720c */ /* 0x040fe20003f66270 */
[----:B------:R-:W-:Y:S01]  /*14650*/  VIADD R5, R2, 0x10 ;  /* 0x0000001002057836 */ /* 0x000fe20000000000 */
[----:B------:R-:W-:Y:S01]  /*14660*/  LOP3.LUT R17, R17, 0x38, RZ, 0xc0, !PT ;  /* 0x0000003811117812 */ /* 0x000fe200078ec0ff */
[----:B------:R-:W-:Y:S02]  /*14670*/  IMAD.MOV.U32 R13, RZ, RZ, R0 ;  /* 0x000000ffff0d7224 */ /* 0x000fe400078e0000 */
[----:B------:R-:W-:-:S08]  /*14680*/  IMAD.MOV.U32 R12, RZ, RZ, 0x2 ;  /* 0x00000002ff0c7424 */ /* 0x000fd000078e00ff */
[----:B------:R-:W-:-:S05]  /*14690*/  @!P3 LEA R7, P5, R17, R7, 0x1 ;  /* 0x000000071107b211 */ /* 0x000fca00078a08ff */
[----:B------:R-:W-:-:S05]  /*146a0*/  @!P3 IMAD.X R6, RZ, RZ, R6, P5 ;  /* 0x000000ffff06b224 */ /* 0x000fca00028e0606 */
[----:B------:R-:W-:-:S04]  /*146b0*/  @!P3 LOP3.LUT R7, R7, R6, RZ, 0x3c, !PT ;  /* 0x000000060707b212 */ /* 0x000fc800078e3cff */
[----:B------:R-:W-:-:S04]  /*146c0*/  @!P3 LOP3.LUT R6, R7, R6, RZ, 0x3c, !PT ;  /* 0x000000060706b212 */ /* 0x000fc800078e3cff */
[----:B------:R-:W-:-:S05]  /*146d0*/  @!P3 LOP3.LUT R7, R7, R6, RZ, 0x3c, !PT ;  /* 0x000000060707b212 */ /* 0x000fca00078e3cff */
        /* <DEDUP_REMOVED lines=11> */
.L_x_558:
[----:B------:R-:W-:Y:S01]  /*14790*/  @!P3 LEA R8, P5, R17, R5, 0x1 ;  /* 0x000000051108b211 */ /* 0x000fe200078a08ff */
[----:B------:R-:W-:-:S04]  /*147a0*/  IMAD.MOV.U32 R13, RZ, RZ, R4 ;  /* 0x000000ffff0d7224 */ /* 0x000fc800078e0004 */
[----:B------:R-:W-:Y:S02]  /*147b0*/  @!P3 IMAD.MOV.U32 R6, RZ, RZ, R8 ;  /* 0x000000ffff06b224 */ /* 0x000fe400078e0008 */
[----:B------:R-:W-:-:S05]  /*147c0*/  @!P3 IMAD.X R5, RZ, RZ, R9, P5 ;  /* 0x000000ffff05b224 */ /* 0x000fca00028e0609 */
[----:B------:R-:W-:Y:S01]  /*147d0*/  @!P3 MOV R7, R5 ;  /* 0x000000050007b202 */ /* 0x000fe20000000f00 */
[----:B------:R-:W-:-:S07]  /*147e0*/  IMAD.MOV.U32 R8, RZ, RZ, R14 ;  /* 0x000000ffff087224 */ /* 0x000fce00078e000e */
[----:B------:R-:W-:Y:S05]  /*147f0*/  WARPSYNC.COLLECTIVE R15, `(.L_x_559) ;  /* 0x000000000f087348 */ /* 0x000fea0003c00000 */
[----:B------:R0:W1:Y:S02]  /*14800*/  SHFL.IDX P6, R14, R13, R12, R11 ;  /* 0x0000000c0d0e7389 */ /* 0x00006400000c000b */
[----:B01----:R-:W-:Y:S01]  /*14810*/  ENDCOLLECTIVE ;  /* 0x000000000000791b */ /* 0x003fe20003800000 */
.L_x_559:
[----:B------:R-:W-:Y:S01]  /*14820*/  VIADD R5, R2, 0x20 ;  /* 0x0000002002057836 */ /* 0x000fe20000000000 */
[----:B------:R-:W-:Y:S01]  /*14830*/  @!PT LDS RZ, [RZ] ;  /* 0x00000000fffff984 */ /* 0x000fe20000000800 */
[----:B------:R-:W-:Y:S01]  /*14840*/  @!PT LDS RZ, [RZ] ;  /* 0x00000000fffff984 */ /* 0x000fe20000000800 */
[----:B------:R-:W-:Y:S01]  /*14850*/  @!PT LDS RZ, [RZ] ;  /* 0x00000000fffff984 */ /* 0x000fe20000000800 */
[----:B------:R0:W-:Y:S04]  /*14860*/  @!P3 LDGSTS.E.BYPASS.LTC128B.128 [R10+0x15c00], desc[UR60][R6.64], !P2 ;  /* 0x15c00000060abfae */ /* 0x0001e8000d101d7c */
[----:B------:R0:W-:Y:S04]  /*14870*/  @!P3 LDGSTS.E.BYPASS.LTC128B.128 [R10+0x19c00], desc[UR60][R6.64+0x80], !P1 ;  /* 0x19c00080060abfae */ /* 0x0001e8000c901d7c */
[----:B------:R0:W-:Y:S01]  /*14880*/  @!P3 LDGSTS.E.BYPASS.LTC128B.128 [R10+0x1dc00], desc[UR60][R6.64+0x100], !P0 ;  /* 0x1dc00100060abfae */ /* 0x0001e2000c101d7c */
[----:B------:R-:W-:Y:S01]  /*14890*/  ISETP.GE.AND P3, PT, R5, R3, PT ;  /* 0x000000030500720c */ /* 0x000fe20003f66270 */
[----:B------:R-:W-:Y:S01]  /*148a0*/  IMAD.MOV.U32 R12, RZ, RZ, 0x3 ;  /* 0x00000003ff0c7424 */ /* 0x000fe200078e00ff */
[----:B------:R-:W-:Y:S01]  /*148b0*/  MOV R13, R0 ;  /* 0x00000000000d7202 */ /* 0x000fe20000000f00 */
[----:B------:R-:W-:-:S10]  /*148c0*/  IMAD.MOV.U32 R5, RZ, RZ, R14 ;  /* 0x000000ffff057224 */ /* 0x000fd400078e000e */
[----:B0-----:R-:W-:Y:S05]  /*148d0*/  WARPSYNC.COLLECTIVE R15, `(.L_x_560) ;  /* 0x000000000f087348 */ /* 0x001fea0003c00000 */
[----:B------:R1:W2:Y:S02]  /*148e0*/  SHFL.IDX P6, R14, R13, R12, R11 ;  /* 0x0000000c0d0e7389 */ /* 0x0002a400000c000b */
[----:B012---:R-:W-:Y:S01]  /*148f0*/  ENDCOLLECTIVE ;  /* 0x000000000000791b */ /* 0x007fe20003800000 */
.L_x_560:
[----:B------:R-:W-:-:S05]  /*14900*/  @!P3 LEA R5, P4, R17, R5, 0x1 ;  /* 0x000000051105b211 */ /* 0x000fca00078808ff */
[----:B------:R-:W-:Y:S02]  /*14910*/  @!P3 IMAD.X R6, RZ, RZ, R8, P4 ;  /* 0x000000ffff06b224 */ /* 0x000fe400020e0608 */
[C---:B------:R-:W-:Y:S02]  /*14920*/  VIADD R8, R2.reuse, 0x60 ;  /* 0x0000006002087836 */ /* 0x040fe40000000000 */
        /* <DEDUP_REMOVED lines=15> */
.L_x_561:
[----:B------:R-:W-:Y:S02]  /*14a20*/  IMAD.MOV.U32 R13, RZ, RZ, R0 ;  /* 0x000000ffff0d7224 */ /* 0x000fe400078e0000 */
[----:B------:R-:W-:Y:S02]  /*14a30*/  IMAD.MOV.U32 R12, RZ, RZ, 0x4 ;  /* 0x00000004ff0c7424 */ /* 0x000fe400078e00ff */
[----:B------:R-:W-:-:S07]  /*14a40*/  IMAD.MOV.U32 R5, RZ, RZ, R14 ;  /* 0x000000ffff057224 */ /* 0x000fce00078e000e */
[----:B------:R-:W-:Y:S05]  /*14a50*/  WARPSYNC.COLLECTIVE R15, `(.L_x_562) ;  /* 0x000000000f087348 */ /* 0x000fea0003c00000 */
[----:B------:R0:W1:Y:S02]  /*14a60*/  SHFL.IDX P6, R14, R13, R12, R11 ;  /* 0x0000000c0d0e7389 */ /* 0x00006400000c000b */
[----:B01----:R-:W-:Y:S01]  /*14a70*/  ENDCOLLECTIVE ;  /* 0x000000000000791b */ /* 0x003fe20003800000 */
.L_x_562:
        /* <DEDUP_REMOVED lines=12> */
[----:B------:R-:W-:-:S02]  /*14b40*/  ISETP.GE.AND P3, PT, R5, R3, PT ;  /* 0x000000030500720c */ /* 0x000fc40003f66270 */
[----:B0-----:R-:W-:-:S11]  /*14b50*/  MOV R6, R14 ;  /* 0x0000000e00067202 */ /* 0x001fd60000000f00 */
[----:B------:R-:W-:Y:S05]  /*14b60*/  WARPSYNC.COLLECTIVE R15, `(.L_x_563) ;  /* 0x000000000f087348 */ /* 0x000fea0003c00000 */
[----:B------:R0:W1:Y:S02]  /*14b70*/  SHFL.IDX P6, R14, R13, R12, R11 ;  /* 0x0000000c0d0e7389 */ /* 0x00006400000c000b */
[----:B01----:R-:W-:Y:S01]  /*14b80*/  ENDCOLLECTIVE ;  /* 0x000000000000791b */ /* 0x003fe20003800000 */
.L_x_563:
[----:B------:R-:W-:Y:S02]  /*14b90*/  IMAD.MOV.U32 R13, RZ, RZ, R0 ;  /* 0x000000ffff0d7224 */ /* 0x000fe400078e0000 */
[----:B------:R-:W-:Y:S02]  /*14ba0*/  IMAD.MOV.U32 R12, RZ, RZ, 0x5 ;  /* 0x00000005ff0c7424 */ /* 0x000fe400078e00ff */
[----:B------:R-:W-:-:S07]  /*14bb0*/  IMAD.MOV.U32 R5, RZ, RZ, R14 ;  /* 0x000000ffff057224 */ /* 0x000fce00078e000e */
[----:B------:R-:W-:Y:S05]  /*14bc0*/  WARPSYNC.COLLECTIVE R15, `(.L_x_564) ;  /* 0x000000000f087348 */ /* 0x000fea0003c00000 */
[----:B------:R0:W1:Y:S02]  /*14bd0*/  SHFL.IDX P6, R14, R13, R12, R11 ;  /* 0x0000000c0d0e7389 */ /* 0x00006400000c000b */
[----:B01----:R-:W-:Y:S01]  /*14be0*/  ENDCOLLECTIVE ;  /* 0x000000000000791b */ /* 0x003fe20003800000 */
.L_x_564:
        /* <DEDUP_REMOVED lines=17> */
.L_x_565:
[----:B------:R-:W-:Y:S02]  /*14d00*/  IMAD.MOV.U32 R13, RZ, RZ, R0 ;  /* 0x000000ffff0d7224 */ /* 0x000fe400078e0000 */
[----:B------:R-:W-:Y:S01]  /*14d10*/  IMAD.MOV.U32 R12, RZ, RZ, 0x6 ;  /* 0x00000006ff0c7424 */ /* 0x000fe200078e00ff */
[----:B------:R-:W-:-:S07]  /*14d20*/  MOV R5, R14 ;  /* 0x0000000e00057202 */ /* 0x000fce0000000f00 */
[----:B------:R-:W-:Y:S05]  /*14d30*/  WARPSYNC.COLLECTIVE R15, `(.L_x_566) ;  /* 0x000000000f087348 */ /* 0x000fea0003c00000 */
[----:B------:R0:W1:Y:S02]  /*14d40*/  SHFL.IDX P6, R14, R13, R12, R11 ;  /* 0x0000000c0d0e7389 */ /* 0x00006400000c000b */
[----:B01----:R-:W-:Y:S01]  /*14d50*/  ENDCOLLECTIVE ;  /* 0x000000000000791b */ /* 0x003fe20003800000 */
.L_x_566:
[----:B------:R-:W-:-:S05]  /*14d60*/  @!P3 LEA R5, P4, R17, R5, 0x1 ;  /* 0x000000051105b211 */ /* 0x000fca00078808ff */
[----:B------:R-:W-:Y:S01]  /*14d70*/  @!P3 IMAD.X R6, RZ, RZ, R6, P4 ;  /* 0x000000ffff06b224 */ /* 0x000fe200020e0606 */
[----:B------:R-:W-:-:S03]  /*14d80*/  ISETP.GE.AND P4, PT, R8, R3, PT ;  /* 0x000000030800720c */ /* 0x000fc60003f86270 */
[----:B------:R-:W-:Y:S02]  /*14d90*/  @!P3 IMAD.MOV.U32 R7, RZ, RZ, R6 ;  /* 0x000000ffff07b224 */ /* 0x000fe400078e0006 */
[----:B------:R-:W-:Y:S02]  /*14da0*/  @!P3 IMAD.MOV.U32 R6, RZ, RZ, R5 ;  /* 0x000000ffff06b224 */ /* 0x000fe400078e0005 */
[----:B------:R-:W-:-:S03]  /*14db0*/  IMAD.MOV.U32 R13, RZ, RZ, R4 ;  /* 0x000000ffff0d7224 */ /* 0x000fc600078e0004 */
[----:B------:R-:W-:Y:S01]  /*14dc0*/  @!PT LDS RZ, [RZ] ;  /* 0x00000000fffff984 */ /* 0x000fe20000000800 */
[----:B------:R-:W-:Y:S01]  /*14dd0*/  @!PT LDS RZ, [RZ] ;  /* 0x00000000fffff984 */ /* 0x000fe20000000800 */
[----:B------:R-:W-:Y:S01]  /*14de0*/  @!PT LDS RZ, [RZ] ;  /* 0x00000000fffff984 */ /* 0x000fe20000000800 */
[----:B------:R-:W-:Y:S04]  /*14df0*/  @!P3 LDGSTS.E.BYPASS.LTC128B.128 [R10+0x17c00], desc[UR60][R6.64], !P2 ;  /* 0x17c00000060abfae */ /* 0x000fe8000d101d7c */
[----:B------:R-:W-:Y:S04]  /*14e00*/  @!P3 LDGSTS.E.BYPASS.LTC128B.128 [R10+0x1bc00], desc[UR60][R6.64+0x80], !P1 ;  /* 0x1bc00080060abfae */ /* 0x000fe8000c901d7c */
[----:B------:R0:W-:Y:S02]  /*14e10*/  @!P3 LDGSTS.E.BYPASS.LTC128B.128 [R10+0x1fc00], desc[UR60][R6.64+0x100], !P0 ;  /* 0x1fc00100060abfae */ /* 0x0001e4000c101d7c */
[----:B0-----:R-:W-:-:S07]  /*14e20*/  IMAD.MOV.U32 R6, RZ, RZ, R14 ;  /* 0x000000ffff067224 */ /* 0x001fce00078e000e */
[----:B------:R-:W-:Y:S05]  /*14e30*/  WARPSYNC.COLLECTIVE R15, `(.L_x_567) ;  /* 0x000000000f087348 */ /* 0x000fea0003c00000 */
[----:B------:R0:W1:Y:S02]  /*14e40*/  SHFL.IDX P6, R14, R13, R12, R11 ;  /* 0x0000000c0d0e7389 */ /* 0x00006400000c000b */
[----:B01----:R-:W-:Y:S01]  /*14e50*/  ENDCOLLECTIVE ;  /* 0x000000000000791b */ /* 0x003fe20003800000 */
.L_x_567:
[----:B------:R-:W-:Y:S02]  /*14e60*/  IMAD.MOV.U32 R13, RZ, RZ, R0 ;  /* 0x000000ffff0d7224 */ /* 0x000fe400078e0000 */
[----:B------:R-:W-:Y:S02]  /*14e70*/  IMAD.MOV.U32 R12, RZ, RZ, 0x7 ;  /* 0x00000007ff0c7424 */ /* 0x000fe400078e00ff */
[----:B------:R-:W-:-:S07]  /*14e80*/  IMAD.MOV.U32 R5, RZ, RZ, R14 ;  /* 0x000000ffff057224 */ /* 0x000fce00078e000e */
[----:B------:R-:W-:Y:S05]  /*14e90*/  WARPSYNC.COLLECTIVE R15, `(.L_x_568) ;  /* 0x000000000f087348 */ /* 0x000fea0003c00000 */
[----:B------:R0:W1:Y:S02]  /*14ea0*/  SHFL.IDX P6, R14, R13, R12, R11 ;  /* 0x0000000c0d0e7389 */ /* 0x00006400000c000b */
[----:B01----:R-:W-:Y:S01]  /*14eb0*/  ENDCOLLECTIVE ;  /* 0x000000000000791b */ /* 0x003fe20003800000 */
.L_x_568:
[----:B------:R-:W-:-:S05]  /*14ec0*/  @!P4 LEA R5, P3, R17, R5, 0x1 ;  /* 0x000000051105c211 */ /* 0x000fca00078608ff */
[----:B------:R-:W-:-:S05]  /*14ed0*/  @!P4 IMAD.X R6, RZ, RZ, R6, P3 ;  /* 0x000000ffff06c224 */ /* 0x000fca00018e0606 */
[----:B------:R-:W-:Y:S01]  /*14ee0*/  @!P4 MOV R7, R6 ;  /* 0x000000060007c202 */ /* 0x000fe20000000f00 */
        /* <DEDUP_REMOVED lines=11> */
.L_x_569:
[----:B------:R-:W-:Y:S01]  /*14fa0*/  @!PT LDS RZ, [RZ] ;  /* 0x00000000fffff984 */ /* 0x000fe20000000800 */
[----:B------:R-:W-:Y:S01]  /*14fb0*/  @!PT LDS RZ, [RZ] ;  /* 0x00000000fffff984 */ /* 0x000fe20000000800 */
[----:B------:R-:W-:Y:S01]  /*14fc0*/  @!PT LDS RZ, [RZ] ;  /* 0x00000000fffff984 */ /* 0x000fe20000000800 */
[----:B------:R0:W-:Y:S01]  /*14fd0*/  @!P4 LDGSTS.E.BYPASS.LTC128B.128 [R10+0x20400], desc[UR60][R6.64+0x100], !P0 ;  /* 0x20400100060acfae */ /* 0x0001e2000c101d7c */
[----:B------:R-:W-:Y:S01]  /*14fe0*/  IMAD.MOV.U32 R4, RZ, RZ, R14 ;  /* 0x000000ffff047224 */ /* 0x000fe200078e000e */
[----:B------:R-:W-:Y:S06]  /*14ff0*/  BRA `(.L_x_570) ;  /* 0xffffffb4000c7947 */ /* 0x000fec000383ffff */
.L_x_452:
[----:B0-----:R-:W2:Y:S02]  /*15000*/  LDL R2, [R1+0x4] ;  /* 0x0000040001027983 */ /* 0x001ea40000100800 */
[----:B--2---:R0:W1:Y:S02]  /*15010*/  SYNCS.PHASECHK.TRANS64.TRYWAIT P0, [R2+URZ+0x36820], R0 ;  /* 0x03682000020075a7 */ /* 0x004064000800017f */
[----:B-1----:R-:W-:Y:S05]  /*15020*/  @!P0 NANOSLEEP.SYNCS 0x989680 ;  /* 0x009896800000895d */ /* 0x002fea0003900000 */
[----:B------:R-:W1:Y:S02]  /*15030*/  @!P0 SYNCS.PHASECHK.TRANS64 P0, [R2+URZ+0x36820], R0 ;  /* 0x03682000020085a7 */ /* 0x000e64000800007f */
[----:B-1----:R-:W-:Y:S05]  /*15040*/  @!P0 BRA `(.L_x_452) ;  /* 0xfffffffc00ec8947 */ /* 0x002fea000383ffff */
[----:B------:R-:W-:Y:S05]  /*15050*/  BRA `(.L_x_571) ;  /* 0xffffffb400907947 */ /* 0x000fea000383ffff */
.L_x_461:
[----:B-1----:R1:W2:Y:S02]  /*15060*/  SYNCS.PHASECHK.TRANS64.TRYWAIT P0, [R3+URZ+0x36840], R2 ;  /* 0x03684002030075a7 */ /* 0x0022a4000800017f */
[----:B--2---:R-:W-:Y:S05]  /*15070*/  @!P0 NANOSLEEP.SYNCS 0x989680 ;  /* 0x009896800000895d */ /* 0x004fea0003900000 */
[----:B------:R-:W2:Y:S02]  /*15080*/  @!P0 SYNCS.PHASECHK.TRANS64 P0, [R3+URZ+0x36840], R2 ;  /* 0x03684002030085a7 */ /* 0x000ea4000800007f */
[----:B--2---:R-:W-:Y:S05]  /*15090*/  @!P0 BRA `(.L_x_461) ;  /* 0xfffffffc00f08947 */ /* 0x004fea000383ffff */
[----:B------:R-:W-:Y:S05]  /*150a0*/  BRA `(.L_x_572) ;  /* 0xffffffb8005c7947 */ /* 0x000fea000383ffff */
.L_x_468:
[----:B0-----:R0:W1:Y:S02]  /*150b0*/  SYNCS.PHASECHK.TRANS64.TRYWAIT P0, [R3+URZ+0x60], R2 ;  /* 0x00006002030075a7 */ /* 0x001064000800017f */
[----:B-1----:R-:W-:Y:S05]  /*150c0*/  @!P0 NANOSLEEP.SYNCS 0x989680 ;  /* 0x009896800000895d */ /* 0x002fea0003900000 */
[----:B------:R-:W1:Y:S02]  /*150d0*/  @!P0 SYNCS.PHASECHK.TRANS64 P0, [R3+URZ+0x60], R2 ;  /* 0x00006002030085a7 */ /* 0x000e64000800007f */
[----:B-1----:R-:W-:Y:S05]  /*150e0*/  @!P0 BRA `(.L_x_468) ;  /* 0xfffffffc00f08947 */ /* 0x002fea000383ffff */
[----:B------:R-:W-:Y:S05]  /*150f0*/  BRA `(.L_x_573) ;  /* 0xffffffbc00787947 */ /* 0x000fea000383ffff */
.L_x_478:
[----:B---3--:R3:W4:Y:S02]  /*15100*/  SYNCS.PHASECHK.TRANS64.TRYWAIT P0, [R3+URZ+0x36840], R2 ;  /* 0x03684002030075a7 */ /* 0x008724000800017f */
[----:B----4-:R-:W-:Y:S05]  /*15110*/  @!P0 NANOSLEEP.SYNCS 0x989680 ;  /* 0x009896800000895d */ /* 0x010fea0003900000 */
[----:B------:R-:W4:Y:S02]  /*15120*/  @!P0 SYNCS.PHASECHK.TRANS64 P0, [R3+URZ+0x36840], R2 ;  /* 0x03684002030085a7 */ /* 0x000f24000800007f */
[----:B----4-:R-:W-:Y:S05]  /*15130*/  @!P0 BRA `(.L_x_478) ;  /* 0xfffffffc00f08947 */ /* 0x010fea000383ffff */
[----:B------:R-:W-:Y:S05]  /*15140*/  BRA `(.L_x_574) ;  /* 0xffffffc400647947 */ /* 0x000fea000383ffff */
.L_x_485:
[----:B--2---:R2:W3:Y:S02]  /*15150*/  SYNCS.PHASECHK.TRANS64.TRYWAIT P0, [R2+URZ+0x60], R3 ;  /* 0x00006003020075a7 */ /* 0x0044e4000800017f */
[----:B---3--:R-:W-:Y:S05]  /*15160*/  @!P0 NANOSLEEP.SYNCS 0x989680 ;  /* 0x009896800000895d */ /* 0x008fea0003900000 */
[----:B------:R-:W3:Y:S02]  /*15170*/  @!P0 SYNCS.PHASECHK.TRANS64 P0, [R2+URZ+0x60], R3 ;  /* 0x00006003020085a7 */ /* 0x000ee4000800007f */
[----:B---3--:R-:W-:Y:S05]  /*15180*/  @!P0 BRA `(.L_x_485) ;  /* 0xfffffffc00f08947 */ /* 0x008fea000383ffff */
[----:B------:R-:W-:Y:S05]  /*15190*/  BRA `(.L_x_575) ;  /* 0xffffffc800807947 */ /* 0x000fea000383ffff */
.L_x_495:
[----:B----4-:R4:W0:Y:S02]  /*151a0*/  SYNCS.PHASECHK.TRANS64.TRYWAIT P0, [R2+URZ+0x36840], R3 ;  /* 0x03684003020075a7 */ /* 0x010824000800017f */
[----:B0-----:R-:W-:Y:S05]  /*151b0*/  @!P0 NANOSLEEP.SYNCS 0x989680 ;  /* 0x009896800000895d */ /* 0x001fea0003900000 */
[----:B------:R-:W0:Y:S02]  /*151c0*/  @!P0 SYNCS.PHASECHK.TRANS64 P0, [R2+URZ+0x36840], R3 ;  /* 0x03684003020085a7 */ /* 0x000e24000800007f */
[----:B0-----:R-:W-:Y:S05]  /*151d0*/  @!P0 BRA `(.L_x_495) ;  /* 0xfffffffc00f08947 */ /* 0x001fea000383ffff */
[----:B------:R-:W-:Y:S05]  /*151e0*/  BRA `(.L_x_576) ;  /* 0xffffffd000347947 */ /* 0x000fea000383ffff */
.L_x_502:
[----:B--2---:R2:W3:Y:S02]  /*151f0*/  SYNCS.PHASECHK.TRANS64.TRYWAIT P0, [R2+URZ+0x60], R5 ;  /* 0x00006005020075a7 */ /* 0x0044e4000800017f */
[----:B---3--:R-:W-:Y:S05]  /*15200*/  @!P0 NANOSLEEP.SYNCS 0x989680 ;  /* 0x009896800000895d */ /* 0x008fea0003900000 */
[----:B------:R-:W3:Y:S02]  /*15210*/  @!P0 SYNCS.PHASECHK.TRANS64 P0, [R2+URZ+0x60], R5 ;  /* 0x00006005020085a7 */ /* 0x000ee4000800007f */
[----:B---3--:R-:W-:Y:S05]  /*15220*/  @!P0 BRA `(.L_x_502) ;  /* 0xfffffffc00f08947 */ /* 0x008fea000383ffff */
[----:B------:R-:W-:Y:S05]  /*15230*/  BRA `(.L_x_577) ;  /* 0xffffffd400507947 */ /* 0x000fea000383ffff */
.L_x_514:
[----:B0-----:R0:W2:Y:S02]  /*15240*/  SYNCS.PHASECHK.TRANS64.TRYWAIT P0, [R2+URZ+0x36860], R0 ;  /* 0x03686000020075a7 */ /* 0x0010a4000800017f */
[----:B--2---:R-:W-:Y:S05]  /*15250*/  @!P0 NANOSLEEP.SYNCS 0x989680 ;  /* 0x009896800000895d */ /* 0x004fea0003900000 */
[----:B------:R-:W2:Y:S02]  /*15260*/  @!P0 SYNCS.PHASECHK.TRANS64 P0, [R2+URZ+0x36860], R0 ;  /* 0x03686000020085a7 */ /* 0x000ea4000800007f */
[----:B--2---:R-:W-:Y:S05]  /*15270*/  @!P0 BRA `(.L_x_514) ;  /* 0xfffffffc00f08947 */ /* 0x004fea000383ffff */
[----:B------:R-:W-:Y:S05]  /*15280*/  BRA `(.L_x_578) ;  /* 0xffffffd800e87947 */ /* 0x000fea000383ffff */
.L_x_522:
[----:B------:R-:W-:Y:S01]  /*15290*/  BSSY B0, `(.L_x_579) ;  /* 0x0000008000007945 */ /* 0x000fe20003800000 */
[----:B------:R-:W-:Y:S02]  /*152a0*/  IMAD.MOV.U32 R13, RZ, RZ, R16 ;  /* 0x000000ffff0d7224 */ /* 0x000fe400078e0010 */
[----:B------:R-:W-:Y:S02]  /*152b0*/  IMAD.MOV.U32 R12, RZ, RZ, RZ ;  /* 0x000000ffff0c7224 */ /* 0x000fe400078e00ff */
[----:B------:R-:W-:Y:S02]  /*152c0*/  IMAD.MOV.U32 R11, RZ, RZ, 0x1f ;  /* 0x0000001fff0b7424 */ /* 0x000fe400078e00ff */
[----:B------:R-:W-:-:S07]  /*152d0*/  IMAD.MOV.U32 R15, RZ, RZ, -0x1 ;  /* 0xffffffffff0f7424 */ /* 0x000fce00078e00ff */
[----:B-----5:R-:W-:Y:S05]  /*152e0*/  WARPSYNC.COLLECTIVE R15, `(.L_x_580) ;  /* 0x000000000f087348 */ /* 0x020fea0003c00000 */
[----:B------:R0:W1:Y:S02]  /*152f0*/  SHFL.IDX P6, R14, R13, R12, R11 ;  /* 0x0000000c0d0e7389 */ /* 0x00006400000c000b */
[----:B01---5:R-:W-:Y:S01]  /*15300*/  ENDCOLLECTIVE ;  /* 0x000000000000791b */ /* 0x023fe20003800000 */
.L_x_580:
[----:B------:R-:W-:Y:S05]  /*15310*/  BSYNC B0 ;  /* 0x0000000000007941 */ /* 0x000fea0003800000 */
.L_x_579:
[----:B------:R-:W-:Y:S01]  /*15320*/  IMAD.MOV.U32 R13, RZ, RZ, R16 ;  /* 0x000000ffff0d7224 */ /* 0x000fe200078e0010 */
[----:B------:R-:W-:Y:S01]  /*15330*/  MOV R0, R14 ;  /* 0x0000000e00007202 */ /* 0x000fe20000000f00 */
[----:B------:R-:W-:Y:S02]  /*15340*/  IMAD.MOV.U32 R12, RZ, RZ, 0x1 ;  /* 0x00000001ff0c7424 */ /* 0x000fe400078e00ff */
[----:B------:R-:W-:Y:S02]  /*15350*/  IMAD.MOV.U32 R11, RZ, RZ, 0x1f ;  /* 0x0000001fff0b7424 */ /* 0x000fe400078e00ff */
[----:B------:R-:W-:Y:S02]  /*15360*/  IMAD.MOV.U32 R15, RZ, RZ, -0x1 ;  /* 0xffffffffff0f7424 */ /* 0x000fe400078e00ff */
[----:B------:R-:W-:-:S07]  /*15370*/  IMAD.IADD R5, R19, 0x1, R7 ;  /* 0x0000000113057824 */ /* 0x000fce00078e0207 */
[----:B------:R-:W-:Y:S05]  /*15380*/  WARPSYNC.COLLECTIVE R15, `(.L_x_581) ;  /* 0x000000000f087348 */ /* 0x000fea0003c00000 */
[----:B------:R0:W1:Y:S02]  /*15390*/  SHFL.IDX P6, R14, R13, R12, R11 ;  /* 0x0000000c0d0e7389 */ /* 0x00006400000c000b */
[----:B01----:R-:W-:Y:S01]  /*153a0*/  ENDCOLLECTIVE ;  /* 0x000000000000791b */ /* 0x003fe20003800000 */
.L_x_581:
[----:B------:R-:W-:Y:S02]  /*153b0*/  ULDC UR4, c[0x0][0xc3c] ;  /* 0x00030f0000047ab9 */ /* 0x000fe40000000800 */
[----:B------:R-:W-:-:S13]  /*153c0*/  ISETP.GE.OR P1, PT, R5, UR4, !P0 ;  /* 0x0000000405007c0c */ /* 0x000fda000c726670 */
[----:B------:R-:W0:Y:S01]  /*153d0*/  @!P1 LDC.64 R2, c[0x0][0xc80] ;  /* 0x00032000ff029b82 */ /* 0x000e220000000a00 */
[----:B------:R-:W-:Y:S02]  /*153e0*/  IMAD.MOV.U32 R11, RZ, RZ, RZ ;  /* 0x000000ffff0b7224 */ /* 0x000fe400078e00ff */
[----:B------:R-:W-:Y:S02]  /*153f0*/  IMAD.MOV.U32 R4, RZ, RZ, R14 ;  /* 0x000000ffff047224 */ /* 0x000fe400078e000e */
[----:B0-----:R-:W-:-:S06]  /*15400*/  @!P1 IMAD.WIDE R2, R5, 0x4, R2 ;  /* 0x0000000405029825 */ /* 0x001fcc00078e0202 */
[----:B------:R0:W2:Y:S01]  /*15410*/  @!P1 LDG.E R3, desc[UR60][R2.64] ;  /* 0x0000003c02039981 */ /* 0x0000a2000c1e1900 */
[C---:B------:R-:W-:Y:S02]  /*15420*/  ISETP.GE.U32.AND P2, PT, R7.reuse, 0x2, PT ;  /* 0x000000020700780c */ /* 0x040fe40003f46070 */
[C---:B------:R-:W-:Y:S02]  /*15430*/  ISETP.GE.U32.AND P3, PT, R7.reuse, 0x4, PT ;  /* 0x000000040700780c */ /* 0x040fe40003f66070 */
[C---:B------:R-:W-:Y:S02]  /*15440*/  ISETP.GE.U32.AND P4, PT, R7.reuse, 0x8, PT ;  /* 0x000000080700780c */ /* 0x040fe40003f86070 */
[C---:B------:R-:W-:Y:S01]  /*15450*/  ISETP.GE.U32.AND P5, PT, R7.reuse, 0x10, PT ;  /* 0x000000100700780c */ /* 0x040fe20003fa6070 */
[----:B0-----:R-:W-:Y:S02]  /*15460*/  IMAD.MOV.U32 R2, RZ, RZ, RZ ;  /* 0x000000ffff027224 */ /* 0x001fe400078e00ff */
[----:B--2---:R-:W-:Y:S01]  /*15470*/  @!P1 IMAD.MOV.U32 R2, RZ, RZ, R3 ;  /* 0x000000ffff029224 */ /* 0x004fe200078e0003 */
[----:B------:R-:W-:-:S03]  /*15480*/  ISETP.NE.AND P1, PT, R7, RZ, PT ;  /* 0x000000ff0700720c */ /* 0x000fc60003f25270 */
[----:B------:R-:W-:-:S10]  /*15490*/  IMAD.MOV.U32 R13, RZ, RZ, R2 ;  /* 0x000000ffff0d7224 */ /* 0x000fd400078e0002 */
[----:B------:R-:W-:Y:S05]  /*154a0*/  WARPSYNC.COLLECTIVE R15, `(.L_x_582) ;  /* 0x000000000f087348 */ /* 0x000fea0003c00000 */
[----:B------:R0:W1:Y:S02]  /*154b0*/  SHFL.UP P6, R14, R13, R12, R11 ;  /* 0x0400000c0d0e7389 */ /* 0x00006400000c000b */
[----:B01----:R-:W-:Y:S01]  /*154c0*/  ENDCOLLECTIVE ;  /* 0x000000000000791b */ /* 0x003fe20003800000 */
.L_x_582:
[----:B------:R-:W-:Y:S01]  /*154d0*/  IMAD.MOV.U32 R12, RZ, RZ, 0x2 ;  /* 0x00000002ff0c7424 */ /* 0x000fe200078e00ff */
[----:B------:R-:W-:-:S04]  /*154e0*/  MOV R3, R14 ;  /* 0x0000000e00037202 */ /* 0x000fc80000000f00 */
[----:B------:R-:W-:-:S05]  /*154f0*/  SEL R5, R3, RZ, P1 ;  /* 0x000000ff03057207 */ /* 0x000fca0000800000 */
[----:B------:R-:W-:-:S04]  /*15500*/  IMAD.IADD R3, R2, 0x1, R5 ;  /* 0x0000000102037824 */ /* 0x000fc800078e0205 */
[----:B------:R-:W-:-:S07]  /*15510*/  IMAD.MOV.U32 R13, RZ, RZ, R3 ;  /* 0x000000ffff0d7224 */ /* 0x000fce00078e0003 */
[----:B------:R-:W-:Y:S05]  /*15520*/  WARPSYNC.COLLECTIVE R15, `(.L_x_583) ;  /* 0x000000000f087348 */ /* 0x000fea0003c00000 */
[----:B------:R0:W1:Y:S02]  /*15530*/  SHFL.UP P6, R14, R13, R12, R11 ;  /* 0x0400000c0d0e7389 */ /* 0x00006400000c000b */
[----:B01----:R-:W-:Y:S01]  /*15540*/  ENDCOLLECTIVE ;  /* 0x000000000000791b */ /* 0x003fe20003800000 */
.L_x_583:
[----:B------:R-:W-:Y:S02]  /*15550*/  IMAD.MOV.U32 R12, RZ, RZ, 0x4 ;  /* 0x00000004ff0c7424 */ /* 0x000fe400078e00ff */
[----:B------:R-:W-:-:S05]  /*15560*/  IMAD.MOV.U32 R5, RZ, RZ, R14 ;  /* 0x000000ffff057224 */ /* 0x000fca00078e000e */
[----:B------:R-:W-:-:S05]  /*15570*/  SEL R5, R5, RZ, P2 ;  /* 0x000000ff05057207 */ /* 0x000fca0001000000 */
[----:B------:R-:W-:-:S04]  /*15580*/  IMAD.IADD R3, R3, 0x1, R5 ;  /* 0x0000000103037824 */ /* 0x000fc800078e0205 */
[----:B------:R-:W-:-:S07]  /*15590*/  IMAD.MOV.U32 R13, RZ, RZ, R3 ;  /* 0x000000ffff0d7224 */ /* 0x000fce00078e0003 */
[----:B------:R-:W-:Y:S05]  /*155a0*/  WARPSYNC.COLLECTIVE R15, `(.L_x_584) ;  /* 0x000000000f087348 */ /* 0x000fea0003c00000 */
[----:B------:R0:W1:Y:S02]  /*155b0*/  SHFL.UP P6, R14, R13, R12, R11 ;  /* 0x0400000c0d0e7389 */ /* 0x00006400000c000b */
[----:B01----:R-:W-:Y:S01]  /*155c0*/  ENDCOLLECTIVE ;  /* 0x000000000000791b */ /* 0x003fe20003800000 */
.L_x_584:
[----:B------:R-:W-:Y:S01]  /*155d0*/  MOV R12, 0x8 ;  /* 0x00000008000c7802 */ /* 0x000fe20000000f00 */
[----:B------:R-:W-:-:S05]  /*155e0*/  IMAD.MOV.U32 R5, RZ, RZ, R14 ;  /* 0x000000ffff057224 */ /* 0x000fca00078e000e */
[----:B------:R-:W-:-:S05]  /*155f0*/  SEL R5, R5, RZ, P3 ;  /* 0x000000ff05057207 */ /* 0x000fca0001800000 */
[----:B------:R-:W-:-:S04]  /*15600*/  IMAD.IADD R3, R3, 0x1, R5 ;  /* 0x0000000103037824 */ /* 0x000fc800078e0205 */
[----:B------:R-:W-:-:S07]  /*15610*/  IMAD.MOV.U32 R13, RZ, RZ, R3 ;  /* 0x000000ffff0d7224 */ /* 0x000fce00078e0003 */
[----:B------:R-:W-:Y:S05]  /*15620*/  WARPSYNC.COLLECTIVE R15, `(.L_x_585) ;  /* 0x000000000f087348 */ /* 0x000fea0003c00000 */
[----:B------:R0:W1:Y:S02]  /*15630*/  SHFL.UP P6, R14, R13, R12, R11 ;  /* 0x0400000c0d0e7389 */ /* 0x00006400000c000b */
[----:B01----:R-:W-:Y:S01]  /*15640*/  ENDCOLLECTIVE ;  /* 0x000000000000791b */ /* 0x003fe20003800000 */
.L_x_585:
        /* <DEDUP_REMOVED lines=8> */
.L_x_586:
[----:B------:R-:W-:Y:S02]  /*156d0*/  IMAD.MOV.U32 R12, RZ, RZ, 0x1f ;  /* 0x0000001fff0c7424 */ /* 0x000fe400078e00ff */
[----:B------:R-:W-:Y:S02]  /*156e0*/  IMAD.MOV.U32 R11, RZ, RZ, 0x1f ;  /* 0x0000001fff0b7424 */ /* 0x000fe400078e00ff */
[----:B------:R-:W-:-:S05]  /*156f0*/  IMAD.MOV.U32 R5, RZ, RZ, R14 ;  /* 0x000000ffff057224 */ /* 0x000fca00078e000e */
[----:B------:R-:W-:-:S05]  /*15700*/  SEL R5, R5, RZ, P5 ;  /* 0x000000ff05057207 */ /* 0x000fca0002800000 */
[----:B------:R-:W-:-:S04]  /*15710*/  IMAD.IADD R3, R3, 0x1, R5 ;  /* 0x0000000103037824 */ /* 0x000fc800078e0205 */
[----:B------:R-:W-:-:S07]  /*15720*/  IMAD.MOV.U32 R13, RZ, RZ, R3 ;  /* 0x000000ffff0d7224 */ /* 0x000fce00078e0003 */
[----:B------:R-:W-:Y:S05]  /*15730*/  WARPSYNC.COLLECTIVE R15, `(.L_x_587) ;  /* 0x000000000f087348 */ /* 0x000fea0003c00000 */
[----:B------:R0:W1:Y:S02]  /*15740*/  SHFL.IDX P6, R14, R13, R12, R11 ;  /* 0x0000000c0d0e7389 */ /* 0x00006400000c000b */
[----:B01----:R-:W-:Y:S01]  /*15750*/  ENDCOLLECTIVE ;  /* 0x000000000000791b */ /* 0x003fe20003800000 */
.L_x_587:
[----:B------:R-:W-:Y:S01]  /*15760*/  IMAD.MOV.U32 R6, RZ, RZ, R14 ;  /* 0x000000ffff067224 */ /* 0x000fe200078e000e */
[----:B------:R-:W-:Y:S06]  /*15770*/  BRA `(.L_x_588) ;  /* 0xffffffdc00ac7947 */ /* 0x000fec000383ffff */
.L_x_527:
[----:B------:R-:W-:Y:S01]  /*15780*/  BSSY B0, `(.L_x_589) ;  /* 0x0000008000007945 */ /* 0x000fe20003800000 */
[----:B-----5:R-:W-:Y:S01]  /*15790*/  MOV R13, R2 ;  /* 0x00000002000d7202 */ /* 0x020fe20000000f00 */
[----:B------:R-:W-:Y:S02]  /*157a0*/  IMAD.MOV.U32 R12, RZ, RZ, 0x1 ;  /* 0x00000001ff0c7424 */ /* 0x000fe400078e00ff */
[----:B------:R-:W-:Y:S02]  /*157b0*/  IMAD.MOV.U32 R11, RZ, RZ, RZ ;  /* 0x000000ffff0b7224 */ /* 0x000fe400078e00ff */
[----:B------:R-:W-:-:S07]  /*157c0*/  IMAD.MOV.U32 R15, RZ, RZ, -0x1 ;  /* 0xffffffffff0f7424 */ /* 0x000fce00078e00ff */
[----:B0-----:R-:W-:Y:S05]  /*157d0*/  WARPSYNC.COLLECTIVE R15, `(.L_x_590) ;  /* 0x000000000f087348 */ /* 0x001fea0003c00000 */
[----:B------:R1:W2:Y:S02]  /*157e0*/  SHFL.UP P6, R14, R13, R12, R11 ;  /* 0x0400000c0d0e7389 */ /* 0x0002a400000c000b */
[----:B012---:R-:W-:Y:S01]  /*157f0*/  ENDCOLLECTIVE ;  /* 0x000000000000791b */ /* 0x007fe20003800000 */
.L_x_590:
[----:B------:R-:W-:Y:S05]  /*15800*/  BSYNC B0 ;  /* 0x0000000000007941 */ /* 0x000fea0003800000 */
.L_x_589:
[----:B------:R-:W-:Y:S01]  /*15810*/  SEL R3, R14, RZ, P1 ;  /* 0x000000ff0e037207 */ /* 0x000fe20000800000 */
[----:B------:R-:W-:Y:S02]  /*15820*/  IMAD.MOV.U32 R12, RZ, RZ, 0x2 ;  /* 0x00000002ff0c7424 */ /* 0x000fe400078e00ff */
[----:B------:R-:W-:Y:S02]  /*15830*/  IMAD.MOV.U32 R11, RZ, RZ, RZ ;  /* 0x000000ffff0b7224 */ /* 0x000fe400078e00ff */
[----:B------:R-:W-:Y:S02]  /*15840*/  IMAD.IADD R3, R2, 0x1, R3 ;  /* 0x0000000102037824 */ /* 0x000fe400078e0203 */
[----:B------:R-:W-:Y:S02]  /*15850*/  IMAD.MOV.U32 R15, RZ, RZ, -0x1 ;  /* 0xffffffffff0f7424 */ /* 0x000fe400078e00ff */
[----:B------:R-:W-:-:S07]  /*15860*/  IMAD.MOV.U32 R13, RZ, RZ, R3 ;  /* 0x000000ffff0d7224 */ /* 0x000fce00078e0003 */
[----:B------:R-:W-:Y:S05]  /*15870*/  WARPSYNC.COLLECTIVE R15, `(.L_x_591) ;  /* 0x000000000f087348 */ /* 0x000fea0003c00000 */
[----:B------:R0:W1:Y:S02]  /*15880*/  SHFL.UP P6, R14, R13, R12, R11 ;  /* 0x0400000c0d0e7389 */ /* 0x00006400000c000b */
[----:B01----:R-:W-:Y:S01]  /*15890*/  ENDCOLLECTIVE ;  /* 0x000000000000791b */ /* 0x003fe20003800000 */
.L_x_591:
[----:B------:R-:W-:Y:S02]  /*158a0*/  IMAD.MOV.U32 R12, RZ, RZ, 0x4 ;  /* 0x00000004ff0c7424 */ /* 0x000fe400078e00ff */
[----:B------:R-:W-:-:S05]  /*158b0*/  IMAD.MOV.U32 R5, RZ, RZ, R14 ;  /* 0x000000ffff057224 */ /* 0x000fca00078e000e */
[----:B------:R-:W-:-:S05]  /*158c0*/  SEL R5, R5, RZ, P2 ;  /* 0x000000ff05057207 */ /* 0x000fca0001000000 */
[----:B------:R-:W-:-:S05]  /*158d0*/  IMAD.IADD R3, R3, 0x1, R5 ;  /* 0x0000000103037824 */ /* 0x000fca00078e0205 */
[----:B------:R-:W-:-:S07]  /*158e0*/  MOV R13, R3 ;  /* 0x00000003000d7202 */ /* 0x000fce0000000f00 */
[----:B------:R-:W-:Y:S05]  /*158f0*/  WARPSYNC.COLLECTIVE R15, `(.L_x_592) ;  /* 0x000000000f087348 */ /* 0x000fea0003c00000 */
[----:B------:R0:W1:Y:S02]  /*15900*/  SHFL.UP P6, R14, R13, R12, R11 ;  /* 0x0400000c0d0e7389 */ /* 0x00006400000c000b */
[----:B01----:R-:W-:Y:S01]  /*15910*/  ENDCOLLECTIVE ;  /* 0x000000000000791b */ /* 0x003fe20003800000 */
.L_x_592:
        /* <DEDUP_REMOVED lines=8> */
.L_x_593:
        /* <DEDUP_REMOVED lines=8> */
.L_x_594:
[----:B------:R-:W-:Y:S02]  /*15a20*/  IMAD.MOV.U32 R12, RZ, RZ, 0x1f ;  /* 0x0000001fff0c7424 */ /* 0x000fe400078e00ff */
[----:B------:R-:W-:Y:S02]  /*15a30*/  IMAD.MOV.U32 R11, RZ, RZ, 0x1f ;  /* 0x0000001fff0b7424 */ /* 0x000fe400078e00ff */
[----:B------:R-:W-:-:S05]  /*15a40*/  IMAD.MOV.U32 R5, RZ, RZ, R14 ;  /* 0x000000ffff057224 */ /* 0x000fca00078e000e */
[----:B------:R-:W-:-:S04]  /*15a50*/  SEL R5, R5, RZ, P5 ;  /* 0x000000ff05057207 */ /* 0x000fc80002800000 */
[----:B------:R-:W-:-:S05]  /*15a60*/  IADD3 R3, R3, R5, RZ ;  /* 0x0000000503037210 */ /* 0x000fca0007ffe0ff */
[----:B------:R-:W-:-:S07]  /*15a70*/  IMAD.MOV.U32 R13, RZ, RZ, R3 ;  /* 0x000000ffff0d7224 */ /* 0x000fce00078e0003 */
[----:B------:R-:W-:Y:S05]  /*15a80*/  WARPSYNC.COLLECTIVE R15, `(.L_x_595) ;  /* 0x000000000f087348 */ /* 0x000fea0003c00000 */
[----:B------:R0:W1:Y:S02]  /*15a90*/  SHFL.IDX P6, R14, R13, R12, R11 ;  /* 0x0000000c0d0e7389 */ /* 0x00006400000c000b */
[----:B01----:R-:W-:Y:S01]  /*15aa0*/  ENDCOLLECTIVE ;  /* 0x000000000000791b */ /* 0x003fe20003800000 */
.L_x_595:
[----:B------:R-:W-:Y:S01]  /*15ab0*/  IMAD.MOV.U32 R6, RZ, RZ, R14 ;  /* 0x000000ffff067224 */ /* 0x000fe200078e000e */
[----:B------:R-:W-:Y:S06]  /*15ac0*/  BRA `(.L_x_596) ;  /* 0xffffffdc00747947 */ /* 0x000fec000383ffff */
.L_x_529:
[----:B------:R-:W-:Y:S01]  /*15ad0*/  BSSY B0, `(.L_x_597) ;  /* 0x0000006000007945 */ /* 0x000fe20003800000 */
[----:B------:R-:W-:Y:S01]  /*15ae0*/  PLOP3.LUT P6, PT, P6, PT, PT, 0x8, 0x0 ;  /* 0x000000000000781c */ /* 0x000fe200037ce170 */
[----:B------:R-:W-:-:S12]  /*15af0*/  IMAD.MOV.U32 R15, RZ, RZ, -0x1 ;  /* 0xffffffffff0f7424 */ /* 0x000fd800078e00ff */
[----:B0----5:R-:W-:Y:S05]  /*15b00*/  WARPSYNC.COLLECTIVE R15, `(.L_x_598) ;  /* 0x000000000f087348 */ /* 0x021fea0003c00000 */
[----:B------:R-:W-:Y:S01]  /*15b10*/  VOTE.ANY R14, PT, P6 ;  /* 0x00000000000e7806 */ /* 0x000fe200030e0100 */
[----:B0----5:R-:W-:Y:S06]  /*15b20*/  ENDCOLLECTIVE ;  /* 0x000000000000791b */ /* 0x021fec0003800000 */
.L_x_598:
[----:B------:R-:W-:Y:S05]  /*15b30*/  BSYNC B0 ;  /* 0x0000000000007941 */ /* 0x000fea0003800000 */
.L_x_597:
[----:B------:R-:W-:Y:S02]  /*15b40*/  IMAD.MOV.U32 R5, RZ, RZ, R14 ;  /* 0x000000ffff057224 */ /* 0x000fe400078e000e */
[----:B------:R-:W-:Y:S02]  /*15b50*/  IMAD.MOV.U32 R13, RZ, RZ, R2 ;  /* 0x000000ffff0d7224 */ /* 0x000fe400078e0002 */
[----:B------:R-:W0:Y:S01]  /*15b60*/  POPC R4, R5 ;  /* 0x0000000500047309 */ /* 0x000e220000000000 */
[----:B------:R-:W-:Y:S02]  /*15b70*/  IMAD.MOV.U32 R11, RZ, RZ, 0x1f ;  /* 0x0000001fff0b7424 */ /* 0x000fe400078e00ff */
[----:B------:R-:W-:Y:S02]  /*15b80*/  IMAD.MOV.U32 R15, RZ, RZ, -0x1 ;  /* 0xffffffffff0f7424 */ /* 0x000fe400078e00ff */
[----:B0-----:R-:W-:-:S07]  /*15b90*/  IMAD.MOV.U32 R12, RZ, RZ, R4 ;  /* 0x000000ffff0c7224 */ /* 0x001fce00078e0004 */
[----:B------:R-:W-:Y:S05]  /*15ba0*/  WARPSYNC.COLLECTIVE R15, `(.L_x_599) ;  /* 0x000000000f087348 */ /* 0x000fea0003c00000 */
[----:B------:R0:W1:Y:S02]  /*15bb0*/  SHFL.IDX P6, R14, R13, R12, R11 ;  /* 0x0000000c0d0e7389 */ /* 0x00006400000c000b */
[----:B01----:R-:W-:Y:S01]  /*15bc0*/  ENDCOLLECTIVE ;  /* 0x000000000000791b */ /* 0x003fe20003800000 */
.L_x_599:
[----:B------:R-:W-:Y:S01]  /*15bd0*/  MOV R17, R14 ;  /* 0x0000000e00117202 */ /* 0x000fe20000000f00 */
[----:B------:R-:W-:Y:S06]  /*15be0*/  BRA `(.L_x_600) ;  /* 0xffffffdc00647947 */ /* 0x000fec000383ffff */
.L_x_531:
[----:B------:R-:W-:Y:S01]  /*15bf0*/  BSSY B0, `(.L_x_601) ;  /* 0x0000007000007945 */ /* 0x000fe20003800000 */
[----:B------:R-:W-:Y:S02]  /*15c00*/  IMAD.MOV.U32 R13, RZ, RZ, R3 ;  /* 0x000000ffff0d7224 */ /* 0x000fe400078e0003 */
[----:B------:R-:W-:Y:S02]  /*15c10*/  IMAD.MOV.U32 R11, RZ, RZ, 0x1f ;  /* 0x0000001fff0b7424 */ /* 0x000fe400078e00ff */
[----:B------:R-:W-:-:S07]  /*15c20*/  IMAD.MOV.U32 R15, RZ, RZ, -0x1 ;  /* 0xffffffffff0f7424 */ /* 0x000fce00078e00ff */
[----:B0-2--5:R-:W-:Y:S05]  /*15c30*/  WARPSYNC.COLLECTIVE R15, `(.L_x_602) ;  /* 0x000000000f087348 */ /* 0x025fea0003c00000 */
[----:B------:R1:W3:Y:S02]  /*15c40*/  SHFL.IDX P6, R14, R13, R12, R11 ;  /* 0x0000000c0d0e7389 */ /* 0x0002e400000c000b */
[----:B0123-5:R-:W-:Y:S01]  /*15c50*/  ENDCOLLECTIVE ;  /* 0x000000000000791b */ /* 0x02ffe20003800000 */
.L_x_602:
[----:B------:R-:W-:Y:S05]  /*15c60*/  BSYNC B0 ;  /* 0x0000000000007941 */ /* 0x000fea0003800000 */
.L_x_601:
[----:B------:R-:W-:Y:S01]  /*15c70*/  IMAD.MOV.U32 R2, RZ, RZ, R14 ;  /* 0x000000ffff027224 */ /* 0x000fe200078e000e */
[----:B------:R-:W-:Y:S06]  /*15c80*/  BRA `(.L_x_530) ;  /* 0xffffffdc00587947 */ /* 0x000fec000383ffff */
.L_x_535:
[----:B0-----:R0:W2:Y:S02]  /*15c90*/  SYNCS.PHASECHK.TRANS64.TRYWAIT P0, [R0+URZ+0x36820], R3 ;  /* 0x03682003000075a7 */ /* 0x0010a4000800017f */
[----:B--2---:R-:W-:Y:S05]  /*15ca0*/  @!P0 NANOSLEEP.SYNCS 0x989680 ;  /* 0x009896800000895d */ /* 0x004fea0003900000 */
[----:B------:R-:W2:Y:S02]  /*15cb0*/  @!P0 SYNCS.PHASECHK.TRANS64 P0, [R0+URZ+0x36820], R3 ;  /* 0x03682003000085a7 */ /* 0x000ea4000800007f */
[----:B--2---:R-:W-:Y:S05]  /*15cc0*/  @!P0 BRA `(.L_x_535) ;  /* 0xfffffffc00f08947 */ /* 0x004fea000383ffff */
[----:B------:R-:W-:Y:S05]  /*15cd0*/  BRA `(.L_x_603) ;  /* 0xffffffe0004c7947 */ /* 0x000fea000383ffff */
.L_x_536:
[----:B------:R-:W2:Y:S01]  /*15ce0*/  S2R R2, SR_TID.X ;  /* 0x0000000000027919 */ /* 0x000ea20000002100 */
[----:B------:R-:W-:Y:S01]  /*15cf0*/  BSSY B0, `(.L_x_604) ;  /* 0x000000a000007945 */ /* 0x000fe20003800000 */
[----:B------:R-:W-:Y:S02]  /*15d00*/  IMAD.MOV.U32 R12, RZ, RZ, RZ ;  /* 0x000000ffff0c7224 */ /* 0x000fe400078e00ff */
[----:B------:R-:W-:Y:S02]  /*15d10*/  IMAD.MOV.U32 R11, RZ, RZ, 0x1f ;  /* 0x0000001fff0b7424 */ /* 0x000fe400078e00ff */
[----:B------:R-:W-:Y:S01]  /*15d20*/  IMAD.MOV.U32 R15, RZ, RZ, -0x1 ;  /* 0xffffffffff0f7424 */ /* 0x000fe200078e00ff */
[----:B--2---:R-:W-:-:S04]  /*15d30*/  SHF.R.U32.HI R2, RZ, 0x5, R2 ;  /* 0x00000005ff027819 */ /* 0x004fc80000011602 */
[----:B------:R-:W-:-:S05]  /*15d40*/  LOP3.LUT R2, R2, 0x3, RZ, 0xc0, !PT ;  /* 0x0000000302027812 */ /* 0x000fca00078ec0ff */
[----:B------:R-:W-:-:S07]  /*15d50*/  IMAD.MOV.U32 R13, RZ, RZ, R2 ;  /* 0x000000ffff0d7224 */ /* 0x000fce00078e0002 */
[----:B01--45:R-:W-:Y:S05]  /*15d60*/  WARPSYNC.COLLECTIVE R15, `(.L_x_605) ;  /* 0x000000000f087348 */ /* 0x033fea0003c00000 */
[----:B------:R2:W3:Y:S02]  /*15d70*/  SHFL.IDX P6, R14, R13, R12, R11 ;  /* 0x0000000c0d0e7389 */ /* 0x0004e400000c000b */
[----:B012345:R-:W-:Y:S01]  /*15d80*/  ENDCOLLECTIVE ;  /* 0x000000000000791b */ /* 0x03ffe20003800000 */
.L_x_605:
[----:B------:R-:W-:Y:S05]  /*15d90*/  BSYNC B0 ;  /* 0x0000000000007941 */ /* 0x000fea0003800000 */
.L_x_604:
[----:B------:R-:W-:Y:S05]  /*15da0*/  BRA `(.L_x_606) ;  /* 0xffffffe000347947 */ /* 0x000fea000383ffff */
.L_x_539:
[----:B------:R-:W-:Y:S01]  /*15db0*/  BSSY B1, `(.L_x_607) ;  /* 0x0000006000017945 */ /* 0x000fe20003800000 */
[----:B------:R-:W-:-:S07]  /*15dc0*/  IMAD.MOV.U32 R15, RZ, RZ, -0x1 ;  /* 0xffffffffff0f7424 */ /* 0x000fce00078e00ff */
[----:B012-45:R-:W-:Y:S05]  /*15dd0*/  WARPSYNC.COLLECTIVE R15, `(.L_x_608) ;  /* 0x000000000f0c7348 */ /* 0x037fea0003c00000 */
[----:B------:R-:W-:Y:S02]  /*15de0*/  ELECT P6, UR62, PT ;  /* 0x00000000003e782f */ /* 0x000fe400038c0000 */
[----:B------:R-:W-:Y:S01]  /*15df0*/  MOV R14, UR62 ;  /* 0x0000003e000e7c02 */ /* 0x000fe20008000f00 */
[----:B012-45:R-:W-:Y:S10]  /*15e00*/  ENDCOLLECTIVE ;  /* 0x000000000000791b */ /* 0x037ff40003800000 */
.L_x_608:
[----:B------:R-:W-:Y:S05]  /*15e10*/  BSYNC B1 ;  /* 0x0000000000017941 */ /* 0x000fea0003800000 */
.L_x_607:
[----:B------:R-:W-:Y:S05]  /*15e20*/  BRA `(.L_x_609) ;  /* 0xffffffe0002c7947 */ /* 0x000fea000383ffff */
.L_x_541:
[----:B0-----:R0:W1:Y:S02]  /*15e30*/  SYNCS.PHASECHK.TRANS64.TRYWAIT P0, [R6+URZ], R5 ;  /* 0x00000005060075a7 */ /* 0x001064000800017f */
[----:B-1----:R-:W-:Y:S05]  /*15e40*/  @!P0 NANOSLEEP.SYNCS 0x989680 ;  /* 0x009896800000895d */ /* 0x002fea0003900000 */
[----:B------:R-:W1:Y:S02]  /*15e50*/  @!P0 SYNCS.PHASECHK.TRANS64 P0, [R6+URZ], R5 ;  /* 0x00000005060085a7 */ /* 0x000e64000800007f */
[----:B-1----:R-:W-:Y:S05]  /*15e60*/  @!P0 BRA `(.L_x_541) ;  /* 0xfffffffc00f08947 */ /* 0x002fea000383ffff */
[----:B------:R-:W-:Y:S05]  /*15e70*/  BRA `(.L_x_610) ;  /* 0xffffffe000687947 */ /* 0x000fea000383ffff */
.L_x_542:
[----:B-1----:R1:W2:Y:S02]  /*15e80*/  SYNCS.PHASECHK.TRANS64.TRYWAIT P0, [R7+URZ], R2 ;  /* 0x00000002070075a7 */ /* 0x0022a4000800017f */
[----:B--2---:R-:W-:Y:S05]  /*15e90*/  @!P0 NANOSLEEP.SYNCS 0x989680 ;  /* 0x009896800000895d */ /* 0x004fea0003900000 */
[----:B------:R-:W2:Y:S02]  /*15ea0*/  @!P0 SYNCS.PHASECHK.TRANS64 P0, [R7+URZ], R2 ;  /* 0x00000002070085a7 */ /* 0x000ea4000800007f */
[----:B--2---:R-:W-:Y:S05]  /*15eb0*/  @!P0 BRA `(.L_x_542) ;  /* 0xfffffffc00f08947 */ /* 0x004fea000383ffff */
[----:B------:R-:W-:Y:S05]  /*15ec0*/  BRA `(.L_x_611) ;  /* 0xffffffe0005c7947 */ /* 0x000fea000383ffff */
.L_x_544:
[----:B--2---:R2:W3:Y:S02]  /*15ed0*/  SYNCS.PHASECHK.TRANS64.TRYWAIT P0, [R4+URZ], R5 ;  /* 0x00000005040075a7 */ /* 0x0044e4000800017f */
[----:B---3--:R-:W-:Y:S05]  /*15ee0*/  @!P0 NANOSLEEP.SYNCS 0x989680 ;  /* 0x009896800000895d */ /* 0x008fea0003900000 */
[----:B------:R-:W3:Y:S02]  /*15ef0*/  @!P0 SYNCS.PHASECHK.TRANS64 P0, [R4+URZ], R5 ;  /* 0x00000005040085a7 */ /* 0x000ee4000800007f */
[----:B---3--:R-:W-:Y:S05]  /*15f00*/  @!P0 BRA `(.L_x_544) ;  /* 0xfffffffc00f08947 */ /* 0x008fea000383ffff */
[----:B------:R-:W-:Y:S05]  /*15f10*/  BRA `(.L_x_612) ;  /* 0xffffffe000647947 */ /* 0x000fea000383ffff */
.L_x_613:
        /* <DEDUP_REMOVED lines=14> */
.L_x_3242:


//--------------------- .text._ZN7cutlass13device_kernelIN5flash11enable_sm90INS1_16FlashAttnFwdSm90INS1_25CollectiveMainloopFwdSm90ILi2EN4cute5tupleIJNS5_1CILi1EEES8_S8_EEENS6_IJNS7_ILi128EEENS7_ILi112EEENS7_ILi192EEEEEELi192ENS_6half_tEfNS_4arch4Sm90ELb0ELb0ELb1ELb1ELb0ELb1ELb0ELb1ELb1ELb1ELb0ELb0EEENS1_21CollectiveEpilogueFwdINS6_IJSA_SC_SB_EEES9_SE_SG_Li256ELb1ELb1ELb0ELb0EEENS1_36VarlenDynamicPersistentTileSchedulerILi128ELi112ELi256ELi128ELb0ELb1ELb1ELb0ELb1ELb1EEEEEEEEEvNT_6ParamsE --------------------------
	.section	.text._ZN7cutlass13device_kernelIN5flash11enable_sm90INS1_16FlashAttnFwdSm90INS1_25CollectiveMainloopFwdSm90ILi2EN4cute5tupleIJNS5_1CILi1EEES8_S8_EEENS6_IJNS7_ILi128EEENS7_ILi112EEENS7_ILi192EEEEEELi192ENS_6half_tEfNS_4arch4Sm90ELb0ELb0ELb1ELb1ELb0ELb1ELb0ELb1ELb1ELb1ELb0ELb0EEENS1_21CollectiveEpilogueFwdINS6_IJSA_SC_SB_EEES9_SE_SG_Li256ELb1ELb1ELb0ELb0EEENS1_36VarlenDynamicPersistentTileSchedulerILi128ELi112ELi256ELi128ELb0ELb1ELb1ELb0ELb1ELb1EEEEEEEEEvNT_6ParamsE,"ax",@progbits
	.align	128
.text._ZN7cutlass13device_kernelIN5flash11enable_sm90INS1_16FlashAttnFwdSm90INS1_25CollectiveMainloopFwdSm90ILi2EN4cute5tupleIJNS5_1CILi1EEES8_S8_EEENS6_IJNS7_ILi128EEENS7_ILi112EEENS7_ILi192EEEEEELi192ENS_6half_tEfNS_4arch4Sm90ELb0ELb0ELb1ELb1ELb0ELb1ELb0ELb1ELb1ELb1ELb0ELb0EEENS1_21CollectiveEpilogueFwdINS6_IJSA_SC_SB_EEES9_SE_SG_Li256ELb1ELb1ELb0ELb0EEENS1_36VarlenDynamicPersistentTileSchedulerILi128ELi112ELi256ELi128ELb0ELb1ELb1ELb0ELb1ELb1EEEEEEEEEvNT_6ParamsE:
        .type           _ZN7cutlass13device_kernelIN5flash11enable_sm90INS1_16FlashAttnFwdSm90INS1_25CollectiveMainloopFwdSm90ILi2EN4cute5tupleIJNS5_1CILi1EEES8_S8_EEENS6_IJNS7_ILi128EEENS7_ILi112EEENS7_ILi192EEEEEELi192ENS_6half_tEfNS_4arch4Sm90ELb0ELb0ELb1ELb1ELb0ELb1ELb0ELb1ELb1ELb1ELb0ELb0EEENS1_21CollectiveEpilogueFwdINS6_IJSA_SC_SB_EEES9_SE_SG_Li256ELb1ELb1ELb0ELb0EEENS1_36VarlenDynamicPersistentTileSchedulerILi128ELi112ELi256ELi128ELb0ELb1ELb1ELb0ELb1ELb1EEEEEEEEEvNT_6ParamsE,@function
        .size           _ZN7cutlass13device_kernelIN5flash11enable_sm90INS1_16FlashAttnFwdSm90INS1_25CollectiveMainloopFwdSm90ILi2EN4cute5tupleIJNS5_1CILi1EEES8_S8_EEENS6_IJNS7_ILi128EEENS7_ILi112EEENS7_ILi192EEEEEELi192ENS_6half_tEfNS_4arch4Sm90ELb0ELb0ELb1ELb1ELb0ELb1ELb0ELb1ELb1ELb1ELb0ELb0EEENS1_21CollectiveEpilogueFwdINS6_IJSA_SC_SB_EEES9_SE_SG_Li256ELb1ELb1ELb0ELb0EEENS1_36VarlenDynamicPersistentTileSchedulerILi128ELi112ELi256ELi128ELb0ELb1ELb1ELb0ELb1ELb1EEEEEEEEEvNT_6ParamsE,(.L_x_3243 - _ZN7cutlass13device_kernelIN5flash11enable_sm90INS1_16FlashAttnFwdSm90INS1_25CollectiveMainloopFwdSm90ILi2EN4cute5tupleIJNS5_1CILi1EEES8_S8_EEENS6_IJNS7_ILi128EEENS7_ILi112EEENS7_ILi192EEEEEELi192ENS_6half_tEfNS_4arch4Sm90ELb0ELb0ELb1ELb1ELb0ELb1ELb0ELb1ELb1ELb1ELb0ELb0EEENS1_21CollectiveEpilogueFwdINS6_IJSA_SC_SB_EEES9_SE_SG_Li256ELb1ELb1ELb0ELb0EEENS1_36VarlenDynamicPersistentTileSchedulerILi128ELi112ELi256ELi128ELb0ELb1ELb1ELb0ELb1ELb1EEEEEEEEEvNT_6ParamsE)
        .other          _ZN7cutlass13device_kernelIN5flash11enable_sm90INS1_16FlashAttnFwdSm90INS1_25CollectiveMainloopFwdSm90ILi2EN4cute5tupleIJNS5_1CILi1EEES8_S8_EEENS6_IJNS7_ILi128EEENS7_ILi112EEENS7_ILi192EEEEEELi192ENS_6half_tEfNS_4arch4Sm90ELb0ELb0ELb1ELb1ELb0ELb1ELb0ELb1ELb1ELb1ELb0ELb0EEENS1_21CollectiveEpilogueFwdINS6_IJSA_SC_SB_EEES9_SE_SG_Li256ELb1ELb1ELb0ELb0EEENS1_36VarlenDynamicPersistentTileSchedulerILi128ELi112ELi256ELi128ELb0ELb1ELb1ELb0ELb1ELb1EEEEEEEEEvNT_6ParamsE,@"STO_CUDA_ENTRY STV_DEFAULT"
_ZN7cutlass13device_kernelIN5flash11enable_sm90INS1_16FlashAttnFwdSm90INS1_25CollectiveMainloopFwdSm90ILi2EN4cute5tupleIJNS5_1CILi1EEES8_S8_EEENS6_IJNS7_ILi128EEENS7_ILi112EEENS7_ILi192EEEEEELi192ENS_6half_tEfNS_4arch4Sm90ELb0ELb0ELb1ELb1ELb0ELb1ELb0ELb1ELb1ELb1ELb0ELb0EEENS1_21CollectiveEpilogueFwdINS6_IJSA_SC_SB_EEES9_SE_SG_Li256ELb1ELb1ELb0ELb0EEENS1_36VarlenDynamicPersistentTileSchedulerILi128ELi112ELi256ELi128ELb0ELb1ELb1ELb0ELb1ELb1EEEEEEEEEvNT_6ParamsE:
[----:B------:R-:W0:Y:S02]  /*0000*/  LDC R1, c[0x0][0x28] ;  /* 0x00000a00ff017b82 */ /* 0x000e240000000800 */
[----:B0-----:R-:W-:Y:S01]  /*0010*/  VIADD R1, R1, 0xffffff60 ;  /* 0xffffff6001017836 */ /* 0x001fe20000000000 */
[----:B------:R-:W0:Y:S01]  /*0020*/  S2R R0, SR_TID.X ;  /* 0x0000000000007919 */ /* 0x000e220000002100 */
[----:B------:R-:W-:Y:S01]  /*0030*/  ELECT P0, URZ, PT ;  /* 0x00000000003f782f */ /* 0x000fe20003800000 */
[----:B------:R-:W-:Y:S01]  /*0040*/  BSSY B0, `(.L_x_614) ;  /* 0x0000014000007945 */ /* 0x000fe20003800000 */
[----:B0-----:R-:W-:-:S05]  /*0050*/  SHF.R.U32.HI R2, RZ, 0x5, R0 ;  /* 0x00000005ff027819 */ /* 0x001fca0000011600 */
[----:B------:R-:W0:Y:S02]  /*0060*/  SHFL.IDX PT, R3, R2, RZ, 0x1f ;  /* 0x00001fff02037589 */ /* 0x000e2400000e0000 */
[----:B0-----:R-:W-:Y:S02]  /*0070*/  ISETP.EQ.AND P0, PT, R3, RZ, P0 ;  /* 0x000000ff0300720c */ /* 0x001fe40000702270 */
[----:B------:R-:W-:-:S11]  /*0080*/  SHF.R.U32.HI R3, RZ, 0x7, R0 ;  /* 0x00000007ff037819 */ /* 0x000fd60000011600 */
[----:B------:R-:W-:Y:S05]  /*0090*/  @!P0 BRA `(.L_x_615) ;  /* 0x0000000000388947 */ /* 0x000fea0003800000 */
[----:B------:R-:W-:Y:S02]  /*00a0*/  ULDC.64 UR4, c[0x0][0x198] ;  /* 0x0000660000047ab9 */ /* 0x000fe40000000a00 */
[----:B------:R-:W-:Y:S02]  /*00b0*/  UIADD3 UR6, UP0, UR4, 0x370, URZ ;  /* 0x0000037004067890 */ /* 0x000fe4000ff1e03f */
[----:B------:R-:W-:Y:S02]  /*00c0*/  UIADD3 UR8, UP1, UR4, 0x470, URZ ;  /* 0x0000047004087890 */ /* 0x000fe4000ff3e03f */
[----:B------:R-:W-:Y:S02]  /*00d0*/  UIADD3 UR10, UP2, UR4, 0x570, URZ ;  /* 0x00000570040a7890 */ /* 0x000fe4000ff5e03f */
[----:B------:R-:W-:Y:S02]  /*00e0*/  UIADD3 UR4, UP3, UR4, 0x670, URZ ;  /* 0x0000067004047890 */ /* 0x000fe4000ff7e03f */
[----:B------:R-:W-:-:S02]  /*00f0*/  UIADD3.X UR7, URZ, UR5, URZ, UP0, !UPT ;  /* 0x000000053f077290 */ /* 0x000fc400087fe43f */
[----:B------:R-:W-:Y:S02]  /*0100*/  UIADD3.X UR9, URZ, UR5, URZ, UP1, !UPT ;  /* 0x000000053f097290 */ /* 0x000fe40008ffe43f */
[----:B------:R-:W-:Y:S02]  /*0110*/  UIADD3.X UR11, URZ, UR5, URZ, UP2, !UPT ;  /* 0x000000053f0b7290 */ /* 0x000fe400097fe43f */
[----:B------:R-:W-:-:S03]  /*0120*/  UIADD3.X UR5, URZ, UR5, URZ, UP3, !UPT ;  /* 0x000000053f057290 */ /* 0x000fc60009ffe43f */
[----:B------:R0:W-:Y:S02]  /*0130*/  UTMACCTL.PF [UR6] ;  /* 0x00000000060079b9 */ /* 0x0001e40008040000 */
[----:B------:R0:W-:Y:S02]  /*0140*/  UTMACCTL.PF [UR8] ;  /* 0x00000000080079b9 */ /* 0x0001e40008040000 */
[----:B------:R0:W-:Y:S02]  /*0150*/  UTMACCTL.PF [UR10] ;  /* 0x000000000a0079b9 */ /* 0x0001e40008040000 */
[----:B------:R0:W-:Y:S02]  /*0160*/  UTMACCTL.PF [UR4] ;  /* 0x00000000040079b9 */ /* 0x0001e40008040000 */
[----:B0-----:R-:W-:Y:S01]  /*0170*/  NOP ;  /* 0x0000000000007918 */ /* 0x001fe20000000000 */
.L_x_615:
[----:B------:R-:W-:Y:S05]  /*0180*/  BSYNC B0 ;  /* 0x0000000000007941 */ /* 0x000fea0003800000 */
.L_x_614:
[----:B------:R-:W-:Y:S01]  /*0190*/  VOTEU.ANY UP0, P0 ;  /* 0x00000000003f7886 */ /* 0x000fe20000000100 */
[----:B------:R-:W0:Y:S01]  /*01a0*/  SHFL.IDX PT, R3, R3, RZ, 0x1f ;  /* 0x00001fff03037589 */ /* 0x000e2200000e0000 */
[----:B------:R-:W-:Y:S01]  /*01b0*/  UMOV UR4, 0x80 ;  /* 0x0000008000047882 */ /* 0x000fe20000000000 */
[----:B------:R-:W-:Y:S01]  /*01c0*/  UMOV UR7, 0x100 ;  /* 0x0000010000077882 */ /* 0x000fe20000000000 */
[----:B------:R-:W-:Y:S01]  /*01d0*/  VOTEU.ANY UP1, P0 ;  /* 0x00000000003f7886 */ /* 0x000fe20000020100 */
[----:B------:R-:W1:Y:S01]  /*01e0*/  @UP0 S2UR UR8, SR_CgaCtaId ;  /* 0x00000000000809c3 */ /* 0x000e620000008800 */
[----:B------:R-:W2:Y:S01]  /*01f0*/  SHFL.IDX PT, R4, R2, RZ, 0x1f ;  /* 0x00001fff02047589 */ /* 0x000ea200000e0000 */
[----:B------:R-:W-:Y:S01]  /*0200*/  @UP0 UMOV UR6, 0x400 ;  /* 0x0000040000060882 */ /* 0x000fe20000000000 */
[----:B------:R-:W-:-:S04]  /*0210*/  @UP0 UIADD3 UR4, -UR4, 0x100000, URZ ;  /* 0x0010000004040890 */ /* 0x000fc8000fffe13f */
[----:B------:R-:W-:Y:S02]  /*0220*/  @UP0 USHF.L.U32 UR5, UR4, 0xb, URZ ;  /* 0x0000000b04050899 */ /* 0x000fe4000800063f */
[----:B------:R-:W-:Y:S01]  /*0230*/  @UP0 USHF.L.U32 UR4, UR4, 0x1, URZ ;  /* 0x0000000104040899 */ /* 0x000fe2000800063f */
[----:B------:R-:W-:Y:S01]  /*0240*/  VOTEU.ANY UP2, P0 ;  /* 0x00000000003f7886 */ /* 0x000fe20000040100 */
[----:B0-----:R-:W-:Y:S01]  /*0250*/  R2UR UR9, R3 ;  /* 0x00000000030972ca */ /* 0x001fe200000e0000 */
[----:B-1----:R-:W-:Y:S01]  /*0260*/  @UP0 ULEA UR8, UR8, UR6, 0x18 ;  /* 0x0000000608080291 */ /* 0x002fe2000f8ec03f */
[----:B--2---:R-:W-:Y:S01]  /*0270*/  ISETP.NE.AND P1, PT, R4, RZ, PT ;  /* 0x000000ff0400720c */ /* 0x004fe20003f25270 */
[----:B------:R-:W-:-:S04]  /*0280*/  @UP0 UIADD3 UR6, -UR7, 0x100000, URZ ;  /* 0x0010000007060890 */ /* 0x000fc8000fffe13f */
[----:B------:R-:W-:Y:S02]  /*0290*/  @UP0 USHF.L.U32 UR7, UR6, 0xb, URZ ;  /* 0x0000000b06070899 */ /* 0x000fe4000800063f */
[----:B------:R-:W-:-:S04]  /*02a0*/  @UP0 USHF.L.U32 UR6, UR6, 0x1, URZ ;  /* 0x0000000106060899 */ /* 0x000fc8000800063f */
[----:B------:R-:W-:Y:S01]  /*02b0*/  UISETP.NE.AND UP0, UPT, UR9, URZ, UPT ;  /* 0x0000003f0900728c */ /* 0x000fe2000bf05270 */
[----:B------:R-:W0:Y:S02]  /*02c0*/  FENCE.VIEW.ASYNC.S ;  /* 0x00000000000073c6 */ /* 0x000e240000000000 */
[----:B0-----:R0:W1:Y:S05]  /*02d0*/  @UP1 SYNCS.EXCH.64 URZ, [UR8+0x36800], UR4 ;  /* 0x03680004083f15b2 */ /* 0x00106a0008000100 */
[----:B------:R0:W2:Y:S01]  /*02e0*/  @UP2 SYNCS.EXCH.64 URZ, [UR8+0x36820], UR6 ;  /* 0x03682006083f25b2 */ /* 0x0000a20008000100 */
[----:B------:R-:W-:Y:S05]  /*02f0*/  @P1 BRA `(.L_x_616) ;  /* 0x0000000000481947 */ /* 0x000fea0003800000 */
        /* <DEDUP_REMOVED lines=17> */
[----:B---3--:R-:W-:Y:S01]  /*0410*/  NOP ;  /* 0x0000000000007918 */ /* 0x008fe20000000000 */
.L_x_616:
[----:B------:R-:W3:Y:S01]  /*0420*/  SHFL.IDX PT, R3, R2, RZ, 0x1f ;  /* 0x00001fff02037589 */ /* 0x000ee200000e0000 */
[----:B------:R-:W-:Y:S01]  /*0430*/  NOP ;  /* 0x0000000000007918 */ /* 0x000fe20000000000 */
[----:B---3--:R-:W-:-:S13]  /*0440*/  ISETP.NE.AND P0, PT, R3, RZ, PT ;  /* 0x000000ff0300720c */ /* 0x008fda0003f05270 */
        /* <DEDUP_REMOVED lines=18> */
[----:B---3--:R-:W-:Y:S01]  /*0570*/  NOP ;  /* 0x0000000000007918 */ /* 0x008fe20000000000 */
.L_x_617:
[----:B------:R-:W3:Y:S01]  /*0580*/  SHFL.IDX PT, R3, R2, RZ, 0x1f ;  /* 0x00001fff02037589 */ /* 0x000ee200000e0000 */
[----:B------:R-:W-:Y:S01]  /*0590*/  NOP ;  /* 0x0000000000007918 */ /* 0x000fe20000000000 */
[----:B---3--:R-:W-:-:S13]  /*05a0*/  ISETP.NE.AND P0, PT, R3, RZ, PT ;  /* 0x000000ff0300720c */ /* 0x008fda0003f05270 */
[----:B------:R-:W-:Y:S05]  /*05b0*/  @P0 BRA `(.L_x_618) ;  /* 0x0000000000380947 */ /* 0x000fea0003800000 */
[----:B0-----:R-:W0:Y:S01]  /*05c0*/  S2UR UR5, SR_CgaCtaId ;  /* 0x00000000000579c3 */ /* 0x001e220000008800 */
[----:B------:R-:W-:Y:S01]  /*05d0*/  UMOV UR4, 0x400 ;  /* 0x0000040000047882 */ /* 0x000fe20000000000 */
[----:B------:R-:W-:Y:S01]  /*05e0*/  UMOV UR7, 0x1 ;  /* 0x0000000100077882 */ /* 0x000fe20000000000 */
[----:B------:R-:W-:Y:S01]  /*05f0*/  ELECT P0, URZ, PT ;  /* 0x00000000003f782f */ /* 0x000fe20003800000 */
[----:B0-----:R-:W-:Y:S02]  /*0600*/  ULEA UR6, UR5, UR4, 0x18 ;  /* 0x0000000405067291 */ /* 0x001fe4000f8ec03f */
[----:B------:R-:W-:-:S04]  /*0610*/  UIADD3 UR4, -UR7, 0x100000, URZ ;  /* 0x0010000007047890 */ /* 0x000fc8000fffe13f */
[----:B------:R-:W-:Y:S02]  /*0620*/  USHF.L.U32 UR5, UR4, 0xb, URZ ;  /* 0x0000000b04057899 */ /* 0x000fe4000800063f */
[----:B------:R-:W-:Y:S01]  /*0630*/  USHF.L.U32 UR4, UR4, 0x1, URZ ;  /* 0x0000000104047899 */ /* 0x000fe2000800063f */
[----:B------:R-:W0:Y:S11]  /*0640*/  FENCE.VIEW.ASYNC.S ;  /* 0x00000000000073c6 */ /* 0x000e360000000000 */
[----:B0-----:R3:W0:Y:S01]  /*0650*/  SYNCS.EXCH.64 URZ, [UR6+0x36870], UR4 ;  /* 0x03687004063f75b2 */ /* 0x0016220008000100 */
[----:B------:R3:W0:Y:S01]  /*0660*/  SYNCS.EXCH.64 URZ, [UR6+0x36880], UR4 ;  /* 0x03688004063f75b2 */ /* 0x0006220008000100 */
[----:B------:R3:W0:Y:S01]  /*0670*/  SYNCS.EXCH.64 URZ, [UR6+0x36878], UR4 ;  /* 0x03687804063f75b2 */ /* 0x0006220008000100 */
[----:B------:R3:W0:Y:S02]  /*0680*/  SYNCS.EXCH.64 URZ, [UR6+0x36888], UR4 ;  /* 0x03688804063f75b2 */ /* 0x0006240008000100 */
[----:B---3--:R-:W-:Y:S01]  /*0690*/  NOP ;  /* 0x0000000000007918 */ /* 0x008fe20000000000 */
.L_x_618:
        /* <DEDUP_REMOVED lines=22> */
.L_x_619:
        /* <DEDUP_REMOVED lines=22> */
.L_x_620:
[----:B0-----:R-:W-:Y:S01]  /*0960*/  UMOV UR4, 0x1 ;  /* 0x0000000100047882 */ /* 0x001fe20000000000 */
[----:B------:R-:W-:Y:S01]  /*0970*/  PLOP3.LUT P0, PT, PT, PT, UP0, 0x80, 0x0 ;  /* 0x000000000000781c */ /* 0x000fe20003f0f008 */
[----:B------:R-:W-:Y:S01]  /*0980*/  USEL UR4, UR4, 0x2, !UP0 ;  /* 0x0000000204047887 */ /* 0x000fe2000c000000 */
[----:B------:R-:W-:Y:S01]  /*0990*/  NOP ;  /* 0x0000000000007918 */ /* 0x000fe20000000000 */
[----:B------:R-:W-:Y:S01]  /*09a0*/  ULDC.64 UR60, c[0x0][0x208] ;  /* 0x00008200003c7ab9 */ /* 0x000fe20000000a00 */
[----:B------:R-:W-:Y:S03]  /*09b0*/  BSSY B9, `(.L_x_621) ;  /* 0x0002637000097945 */ /* 0x000fe60003800000 */
[----:B------:R-:W-:-:S05]  /*09c0*/  IMAD.U32 R3, RZ, RZ, UR4 ;  /* 0x00000004ff037e24 */ /* 0x000fca000f8e00ff */
[----:B------:R0:W-:Y:S01]  /*09d0*/  STL [R1+0x94], R3 ;  /* 0x0000940301007387 */ /* 0x0001e20000100800 */
[----:B-12-4-:R-:W-:Y:S06]  /*09e0*/  BAR.SYNC.DEFER_BLOCKING 0x0 ;  /* 0x0000000000007b1d */ /* 0x016fec0000010000 */
[----:B------:R-:W-:Y:S05]  /*09f0*/  @!P0 BRA `(.L_x_622) ;  /* 0x000001e400a08947 */ /* 0x000fea0003800000 */
.L_x_623:
        /* <DEDUP_REMOVED lines=8> */
[----:B-1----:R-:W-:-:S06]  /*0a80*/  ULEA UR4, UR5, UR4, 0x18 ;  /* 0x0000000405047291 */ /* 0x002fcc000f8ec03f */
[----:B------:R-:W-:Y:S01]  /*0a90*/  IMAD.U32 R2, RZ, RZ, UR4 ;  /* 0x00000004ff027e24 */ /* 0x000fe2000f8e00ff */
[----:B------:R-:W-:-:S04]  /*0aa0*/  ULDC UR4, c[0x0][0xc3c] ;  /* 0x00030f0000047ab9 */ /* 0x000fc80000000800 */
[----:B------:R-:W1:Y:S01]  /*0ab0*/  LDS.128 R136, [R2+0x368d0] ;  /* 0x0368d00002887984 */ /* 0x000e620000000c00 */
[----:B------:R-:W-:Y:S06]  /*0ac0*/  BAR.ARV 0x4, 0x180 ;  /* 0x0106000000007b1d */ /* 0x000fec0000002000 */
[----:B-1----:R-:W-:-:S13]  /*0ad0*/  ISETP.GE.AND P0, PT, R139, UR4, PT ;  /* 0x000000048b007c0c */ /* 0x002fda000bf06270 */
[----:B------:R-:W-:Y:S05]  /*0ae0*/  @P0 BRA `(.L_x_624) ;  /* 0x00000260008c0947 */ /* 0x000fea0003800000 */
[----:B0-----:R-:W2:Y:S01]  /*0af0*/  LDL R3, [R1+0x94] ;  /* 0x0000940001037983 */ /* 0x001ea20000100800 */
[----:B------:R-:W-:Y:S01]  /*0b00*/  IADD3 R18, R0, -0x80, RZ ;  /* 0xffffff8000127810 */ /* 0x000fe20007ffe0ff */
[----:B------:R-:W-:Y:S01]  /*0b10*/  IMAD.MOV.U32 R12, RZ, RZ, -0x2 ;  /* 0xfffffffeff0c7424 */ /* 0x000fe200078e00ff */
[----:B------:R-:W-:Y:S01]  /*0b20*/  R2UR UR4, R2 ;  /* 0x00000000020472ca */ /* 0x000fe200000e0000 */
[----:B------:R-:W-:Y:S01]  /*0b30*/  IMAD.MOV.U32 R226, RZ, RZ, RZ ;  /* 0x000000ffffe27224 */ /* 0x000fe200078e00ff */
[----:B------:R-:W-:Y:S01]  /*0b40*/  SHF.R.S32.HI R0, RZ, 0x1f, R18 ;  /* 0x0000001fff007819 */ /* 0x000fe20000011412 */
[----:B------:R-:W-:Y:S01]  /*0b50*/  IMAD.MOV.U32 R204, RZ, RZ, RZ ;  /* 0x000000ffffcc7224 */ /* 0x000fe200078e00ff */
[----:B------:R-:W-:Y:S01]  /*0b60*/  MOV R16, RZ ;  /* 0x000000ff00107202 */ /* 0x000fe20000000f00 */
[----:B------:R-:W-:Y:S01]  /*0b70*/  IMAD.MOV.U32 R216, RZ, RZ, RZ ;  /* 0x000000ffffd87224 */ /* 0x000fe200078e00ff */
[CC--:B------:R-:W-:Y:S01]  /*0b80*/  LEA.HI R4, R0.reuse, R18.reuse, RZ, 0x4 ;  /* 0x0000001200047211 */ /* 0x0c0fe200078f20ff */
[----:B------:R-:W-:Y:S01]  /*0b90*/  IMAD.MOV.U32 R214, RZ, RZ, RZ ;  /* 0x000000ffffd67224 */ /* 0x000fe200078e00ff */
[----:B------:R-:W-:-:S02]  /*0ba0*/  LEA.HI R10, R0, R18, RZ, 0x2 ;  /* 0x00000012000a7211 */ /* 0x000fc400078f10ff */
[----:B------:R-:W-:Y:S02]  /*0bb0*/  SHF.R.S32.HI R5, RZ, 0x4, R4 ;  /* 0x00000004ff057819 */ /* 0x000fe40000011404 */
[----:B------:R-:W-:Y:S01]  /*0bc0*/  LOP3.LUT R231, R10, 0xfffffffc, RZ, 0xc0, !PT ;  /* 0xfffffffc0ae77812 */ /* 0x000fe200078ec0ff */
[----:B------:R-:W-:Y:S01]  /*0bd0*/  UIADD3 UR4, UR4, 0x15400, URZ ;  /* 0x0001540004047890 */ /* 0x000fe2000fffe03f */
[C---:B------:R-:W-:Y:S02]  /*0be0*/  LEA.HI R6, R4.reuse, R5, RZ, 0x1 ;  /* 0x0000000504067211 */ /* 0x040fe400078f08ff */
[----:B------:R-:W-:Y:S01]  /*0bf0*/  LOP3.LUT R4, R4, 0x3fffff0, RZ, 0xc0, !PT ;  /* 0x03fffff004047812 */ /* 0x000fe200078ec0ff */
[----:B------:R-:W-:Y:S01]  /*0c00*/  IMAD.IADD R231, R18, 0x1, -R231 ;  /* 0x0000000112e77824 */ /* 0x000fe200078e0ae7 */
[----:B------:R-:W-:Y:S02]  /*0c10*/  LOP3.LUT R6, R6, 0x1ffffffe, RZ, 0xc0, !PT ;  /* 0x1ffffffe06067812 */ /* 0x000fe400078ec0ff */
[----:B------:R-:W-:Y:S01]  /*0c20*/  IADD3 R4, R18, -R4, RZ ;  /* 0x8000000412047210 */ /* 0x000fe20007ffe0ff */
[----:B------:R-:W-:Y:S01]  /*0c30*/  IMAD.SHL.U32 R22, R231, 0x4, RZ ;  /* 0x00000004e7167824 */ /* 0x000fe200078e00ff */
[----:B------:R-:W-:Y:S01]  /*0c40*/  SHF.R.S32.HI R17, RZ, 0x2, R10 ;  /* 0x00000002ff117819 */ /* 0x000fe2000001140a */
[----:B------:R-:W-:Y:S01]  /*0c50*/  IMAD.IADD R6, R5, 0x1, -R6 ;  /* 0x0000000105067824 */ /* 0x000fe200078e0a06 */
[----:B------:R-:W-:Y:S01]  /*0c60*/  LEA.HI R5, R0, R18, RZ, 0x5 ;  /* 0x0000001200057211 */ /* 0x000fe200078f28ff */
[C---:B------:R-:W-:Y:S01]  /*0c70*/  VIADD R208, R22.reuse, 0x40 ;  /* 0x0000004016d07836 */ /* 0x040fe20000000000 */
[----:B------:R-:W-:Y:S01]  /*0c80*/  SHF.R.S32.HI R10, RZ, 0x1f, R10 ;  /* 0x0000001fff0a7819 */ /* 0x000fe2000001140a */
[----:B------:R-:W-:Y:S01]  /*0c90*/  VIADD R227, R17, 0x40 ;  /* 0x0000004011e37836 */ /* 0x000fe20000000000 */
[----:B------:R-:W-:Y:S01]  /*0ca0*/  SHF.R.S32.HI R5, RZ, 0x5, R5 ;  /* 0x00000005ff057819 */ /* 0x000fe20000011405 */
[----:B------:R-:W-:Y:S01]  /*0cb0*/  VIADD R209, R22, 0x30 ;  /* 0x0000003016d17836 */ /* 0x000fe20000000000 */
[----:B------:R-:W-:Y:S01]  /*0cc0*/  LEA.HI R10, R10, R17, RZ, 0x3 ;  /* 0x000000110a0a7211 */ /* 0x000fe200078f18ff */
[----:B------:R-:W-:Y:S01]  /*0cd0*/  IMAD.SHL.U32 R205, R227, 0x40, RZ ;  /* 0x00000040e3cd7824 */ /* 0x000fe200078e00ff */
[----:B------:R-:W-:Y:S01]  /*0ce0*/  IADD3 R206, R22, 0x20, RZ ;  /* 0x0000002016ce7810 */ /* 0x000fe20007ffe0ff */
[C---:B------:R-:W-:Y:S01]  /*0cf0*/  IMAD R13, R5.reuse, 0x10, R4 ;  /* 0x00000010050d7824 */ /* 0x040fe200078e0204 */
[----:B------:R-:W-:Y:S01]  /*0d00*/  LOP3.LUT R10, R10, 0xfffffff8, RZ, 0xc0, !PT ;  /* 0xfffffff80a0a7812 */ /* 0x000fe200078ec0ff */
[----:B------:R-:W-:Y:S01]  /*0d10*/  IMAD.SHL.U32 R213, R5, 0x200, RZ ;  /* 0x0000020005d57824 */ /* 0x000fe200078e00ff */
[----:B------:R-:W-:Y:S01]  /*0d20*/  LOP3.LUT R205, R205, 0x1c0, RZ, 0xc0, !PT ;  /* 0x000001c0cdcd7812 */ /* 0x000fe200078ec0ff */
[C---:B------:R-:W-:Y:S01]  /*0d30*/  IMAD.IADD R11, R22.reuse, 0x1, R206 ;  /* 0x00000001160b7824 */ /* 0x040fe200078e02ce */
[----:B------:R-:W-:Y:S01]  /*0d40*/  LEA R14, R13, R6, 0x3 ;  /* 0x000000060d0e7211 */ /* 0x000fe200078e18ff */
[----:B------:R-:W-:Y:S01]  /*0d50*/  IMAD.IADD R218, R17, 0x1, -R10 ;  /* 0x0000000111da7824 */ /* 0x000fe200078e0a0a */
[----:B------:R-:W-:Y:S01]  /*0d60*/  SHF.R.U32.HI R20, RZ, 0x3, R205 ;  /* 0x00000003ff147819 */ /* 0x000fe200000116cd */
[C---:B------:R-:W-:Y:S01]  /*0d70*/  IMAD.IADD R6, R22.reuse, 0x1, R208 ;  /* 0x0000000116067824 */ /* 0x040fe200078e02d0 */
[C---:B------:R-:W-:Y:S01]  /*0d80*/  IADD3 R207, R22.reuse, 0x10, RZ ;  /* 0x0000001016cf7810 */ /* 0x040fe20007ffe0ff */
[----:B------:R-:W-:Y:S01]  /*0d90*/  VIADD R210, R22, 0x50 ;  /* 0x0000005016d27836 */ /* 0x000fe20000000000 */
[----:B------:R-:W-:Y:S01]  /*0da0*/  SHF.L.U32 R211, R218, 0x6, RZ ;  /* 0x00000006dad37819 */ /* 0x000fe200000006ff */
[----:B------:R-:W-:Y:S01]  /*0db0*/  IMAD.SHL.U32 R24, R208, 0x2, RZ ;  /* 0x00000002d0187824 */ /* 0x000fe200078e00ff */
[----:B------:R-:W-:Y:S01]  /*0dc0*/  SHF.R.S32.HI R13, RZ, 0x1f, R6 ;  /* 0x0000001fff0d7819 */ /* 0x000fe20000011406 */
[----:B------:R-:W-:Y:S01]  /*0dd0*/  IMAD.SHL.U32 R236, R207, 0x2, RZ ;  /* 0x00000002cfec7824 */ /* 0x000fe200078e00ff */
[----:B------:R-:W-:-:S02]  /*0de0*/  LOP3.LUT R211, R211, 0x1c0, RZ, 0xc0, !PT ;  /* 0x000001c0d3d37812 */ /* 0x000fc400078ec0ff */
[----:B------:R-:W-:Y:S02]  /*0df0*/  SHF.R.S32.HI R237, RZ, 0x1f, R206 ;  /* 0x0000001fffed7819 */ /* 0x000fe400000114ce */
[----:B------:R-:W-:Y:S02]  /*0e00*/  SHF.R.U32.HI R212, RZ, 0x3, R211 ;  /* 0x00000003ffd47819 */ /* 0x000fe400000116d3 */
[----:B------:R-:W-:Y:S02]  /*0e10*/  SHF.L.U64.HI R237, R206, 0x1, R237 ;  /* 0x00000001ceed7819 */ /* 0x000fe400000102ed */
[----:B--2---:R-:W-:Y:S02]  /*0e20*/  R2UR UR5, R3 ;  /* 0x00000000030572ca */ /* 0x004fe400000e0000 */
[CC--:B------:R-:W-:Y:S02]  /*0e30*/  LEA.HI R3, R0.reuse, R18.reuse, RZ, 0x7 ;  /* 0x0000001200037211 */ /* 0x0c0fe400078f38ff */
[----:B------:R-:W-:-:S02]  /*0e40*/  LEA.HI R0, R0, R18, RZ, 0x3 ;  /* 0x0000001200007211 */ /* 0x000fc400078f18ff */
[C---:B------:R-:W-:Y:S02]  /*0e50*/  LOP3.LUT R234, R3.reuse, 0xffffff80, RZ, 0xc0, !PT ;  /* 0xffffff8003ea7812 */ /* 0x040fe400078ec0ff */
[----:B------:R-:W-:Y:S02]  /*0e60*/  SHF.R.S32.HI R15, RZ, 0x7, R3 ;  /* 0x00000007ff0f7819 */ /* 0x000fe40000011403 */
[----:B------:R-:W-:Y:S01]  /*0e70*/  LOP3.LUT R221, R0, 0xfffffff8, RZ, 0xc0, !PT ;  /* 0xfffffff800dd7812 */ /* 0x000fe200078ec0ff */
[C---:B------:R-:W-:Y:S01]  /*0e80*/  IMAD.IADD R234, R18.reuse, 0x1, -R234 ;  /* 0x0000000112ea7824 */ /* 0x040fe200078e0aea */
[----:B------:R-:W-:Y:S01]  /*0e90*/  LEA.HI R3, R3, R15, RZ, 0x1 ;  /* 0x0000000f03037211 */ /* 0x000fe200078f08ff */
[----:B------:R-:W-:Y:S01]  /*0ea0*/  ULOP3.LUT UR5, UR5, 0x1, URZ, 0xfc, !UPT ;  /* 0x0000000105057892 */ /* 0x000fe2000f8efc3f */
[----:B------:R-:W-:Y:S01]  /*0eb0*/  IADD3 R221, R18, -R221, RZ ;  /* 0x800000dd12dd7210 */ /* 0x000fe20007ffe0ff */
[----:B------:R-:W-:Y:S01]  /*0ec0*/  IMAD.SHL.U32 R18, R231, 0x8, RZ ;  /* 0x00000008e7127824 */ /* 0x000fe200078e00ff */
[----:B------:R-:W-:-:S02]  /*0ed0*/  SHF.R.S32.HI R7, RZ, 0x1f, R234 ;  /* 0x0000001fff077819 */ /* 0x000fc400000114ea */
[----:B------:R-:W-:Y:S01]  /*0ee0*/  LOP3.LUT R3, R3, 0x3fffffe, RZ, 0xc0, !PT ;  /* 0x03fffffe03037812 */ /* 0x000fe200078ec0ff */
[----:B------:R-:W-:Y:S01]  /*0ef0*/  IMAD.SHL.U32 R217, R221, 0x8, RZ ;  /* 0x00000008ddd97824 */ /* 0x000fe200078e00ff */
[CC--:B------:R-:W-:Y:S02]  /*0f00*/  LEA.HI R8, R7.reuse, R234.reuse, RZ, 0x2 ;  /* 0x000000ea07087211 */ /* 0x0c0fe400078f10ff */
[----:B------:R-:W-:Y:S01]  /*0f10*/  LEA.HI R7, R7, R234, RZ, 0x5 ;  /* 0x000000ea07077211 */ /* 0x000fe200078f28ff */
[----:B------:R-:W-:Y:S01]  /*0f20*/  IMAD.IADD R3, R15, 0x1, -R3 ;  /* 0x000000010f037824 */ /* 0x000fe200078e0a03 */
[----:B------:R-:W-:Y:S01]  /*0f30*/  LOP3.LUT R9, R8, 0x7ffffffc, RZ, 0xc0, !PT ;  /* 0x7ffffffc08097812 */ /* 0x000fe200078ec0ff */
[C---:B------:R-:W-:Y:S01]  /*0f40*/  VIADD R219, R217.reuse, 0x40 ;  /* 0x00000040d9db7836 */ /* 0x040fe20000000000 */
[----:B------:R-:W-:Y:S02]  /*0f50*/  SHF.R.S32.HI R7, RZ, 0x5, R7 ;  /* 0x00000005ff077819 */ /* 0x000fe40000011407 */
[----:B------:R-:W-:Y:S01]  /*0f60*/  SHF.R.S32.HI R229, RZ, 0x3, R0 ;  /* 0x00000003ffe57819 */ /* 0x000fe20000011400 */
[----:B------:R-:W-:Y:S01]  /*0f70*/  IMAD.IADD R9, R234, 0x1, -R9 ;  /* 0x00000001ea097824 */ /* 0x000fe200078e0a09 */
[----:B------:R-:W-:Y:S01]  /*0f80*/  IADD3 R220, R217, 0x80, RZ ;  /* 0x00000080d9dc7810 */ /* 0x000fe20007ffe0ff */
[----:B------:R-:W-:Y:S01]  /*0f90*/  IMAD.U32 R0, RZ, RZ, UR4 ;  /* 0x00000004ff007e24 */ /* 0x000fe2000f8e00ff */
[----:B------:R-:W-:Y:S01]  /*0fa0*/  SHF.R.S32.HI R21, RZ, 0x1f, R219 ;  /* 0x0000001fff157819 */ /* 0x000fe200000114db */
[----:B------:R-:W-:Y:S01]  /*0fb0*/  IMAD R4, R9, R12, 0x70 ;  /* 0x0000007009047424 */ /* 0x000fe200078e020c */
[----:B------:R-:W-:Y:S01]  /*0fc0*/  SHF.R.S32.HI R9, RZ, 0x1f, R8 ;  /* 0x0000001fff097819 */ /* 0x000fe20000011408 */
[----:B------:R-:W-:Y:S01]  /*0fd0*/  IMAD.SHL.U32 R21, R206, 0x2, RZ ;  /* 0x00000002ce157824 */ /* 0x000fe200078e00ff */
[----:B------:R-:W-:-:S02]  /*0fe0*/  SHF.R.S32.HI R12, RZ, 0x1f, R11 ;  /* 0x0000001fff0c7819 */ /* 0x000fc4000001140b */
[----:B------:R0:W-:Y:S02]  /*0ff0*/  STL [R1+0x88], R4 ;  /* 0x0000880401007387 */ /* 0x0001e40000100800 */
[CC--:B------:R-:W-:Y:S02]  /*1000*/  LEA.HI R232, R12.reuse, R11.reuse, RZ, 0x3 ;  /* 0x0000000b0ce87211 */ /* 0x0c0fe400078f18ff */
[----:B------:R-:W-:Y:S02]  /*1010*/  LEA.HI R11, R12, R11, RZ, 0x6 ;  /* 0x0000000b0c0b7211 */ /* 0x000fe400078f30ff */
[----:B------:R-:W-:Y:S02]  /*1020*/  SHF.R.S32.HI R12, RZ, 0x1f, R209 ;  /* 0x0000001fff0c7819 */ /* 0x000fe400000114d1 */
[----:B------:R-:W-:Y:S02]  /*1030*/  SHF.L.U32 R11, R11, 0x7, RZ ;  /* 0x000000070b0b7819 */ /* 0x000fe400000006ff */
[----:B0-----:R-:W-:-:S02]  /*1040*/  SHF.R.S32.HI R4, RZ, 0x2, R8 ;  /* 0x00000002ff047819 */ /* 0x001fc40000011408 */
[----:B------:R-:W-:Y:S02]  /*1050*/  LEA.HI R8, R13, R6, RZ, 0x3 ;  /* 0x000000060d087211 */ /* 0x000fe400078f18ff */
[----:B------:R-:W-:Y:S02]  /*1060*/  LEA.HI R9, R9, R4, RZ, 0x3 ;  /* 0x0000000409097211 */ /* 0x000fe400078f18ff */
[----:B------:R-:W-:Y:S02]  /*1070*/  LEA.HI R13, R13, R6, RZ, 0x6 ;  /* 0x000000060d0d7211 */ /* 0x000fe400078f30ff */
[----:B------:R-:W-:Y:S02]  /*1080*/  LOP3.LUT R9, R9, 0xfffffff8, RZ, 0xc0, !PT ;  /* 0xfffffff809097812 */ /* 0x000fe400078ec0ff */
[----:B------:R-:W-:Y:S01]  /*1090*/  SHF.R.S32.HI R6, RZ, 0x1f, R227 ;  /* 0x0000001fff067819 */ /* 0x000fe200000114e3 */
[----:B------:R-:W-:Y:S01]  /*10a0*/  IMAD.SHL.U32 R13, R13, 0x80, RZ ;  /* 0x000000800d0d7824 */ /* 0x000fe200078e00ff */
[----:B------:R-:W-:Y:S01]  /*10b0*/  LOP3.LUT R5, R211, 0x38, R8, 0xf8, !PT ;  /* 0x00000038d3057812 */ /* 0x000fe200078ef808 */
[----:B------:R-:W-:Y:S01]  /*10c0*/  IMAD.IADD R4, R4, 0x1, -R9 ;  /* 0x0000000104047824 */ /* 0x000fe200078e0a09 */
[----:B------:R-:W-:-:S02]  /*10d0*/  LEA.HI R6, R6, R227, RZ, 0x3 ;  /* 0x000000e306067211 */ /* 0x000fc400078f18ff */
[----:B------:R-:W-:Y:S02]  /*10e0*/  LOP3.LUT R10, R205, 0x38, R8, 0xf8, !PT ;  /* 0x00000038cd0a7812 */ /* 0x000fe400078ef808 */
[----:B------:R-:W-:Y:S01]  /*10f0*/  LEA R4, R7, R4, 0x4 ;  /* 0x0000000407047211 */ /* 0x000fe200078e20ff */
[----:B------:R-:W-:Y:S01]  /*1100*/  IMAD.SHL.U32 R6, R6, 0x40, RZ ;  /* 0x0000004006067824 */ /* 0x000fe200078e00ff */
[----:B------:R-:W-:Y:S02]  /*1110*/  LOP3.LUT R7, R205, 0x38, R232, 0xf8, !PT ;  /* 0x00000038cd077812 */ /* 0x000fe400078ef8e8 */
[----:B------:R-:W-:Y:S01]  /*1120*/  LOP3.LUT R10, R10, R20, RZ, 0x3c, !PT ;  /* 0x000000140a0a7212 */ /* 0x000fe200078e3cff */
[----:B------:R-:W-:Y:S01]  /*1130*/  IMAD R15, R3, 0x40, R4 ;  /* 0x00000040030f7824 */ /* 0x000fe200078e0204 */
[----:B------:R-:W-:Y:S02]  /*1140*/  LOP3.LUT R3, R211, 0x38, R232, 0xf8, !PT ;  /* 0x00000038d3037812 */ /* 0x000fe400078ef8e8 */
[----:B------:R-:W-:-:S02]  /*1150*/  LOP3.LUT R4, R11, 0xffffe000, RZ, 0xc0, !PT ;  /* 0xffffe0000b047812 */ /* 0x000fc400078ec0ff */
[----:B------:R-:W-:Y:S01]  /*1160*/  LOP3.LUT R3, R3, R212, RZ, 0x3c, !PT ;  /* 0x000000d403037212 */ /* 0x000fe200078e3cff */
[----:B------:R-:W-:Y:S01]  /*1170*/  STL [R1+0x84], R15 ;  /* 0x0000840f01007387 */ /* 0x000fe20000100800 */
[----:B------:R-:W-:Y:S02]  /*1180*/  LOP3.LUT R9, R7, R20, RZ, 0x3c, !PT ;  /* 0x0000001407097212 */ /* 0x000fe400078e3cff */
[----:B------:R-:W-:Y:S02]  /*1190*/  LOP3.LUT R7, R5, R212, RZ, 0x3c, !PT ;  /* 0x000000d405077212 */ /* 0x000fe400078e3cff */
[----:B------:R-:W-:Y:S01]  /*11a0*/  IADD3 R5, R3, R4, R213 ;  /* 0x0000000403057210 */ /* 0x000fe20007ffe0d5 */
[----:B------:R-:W-:Y:S01]  /*11b0*/  IMAD.U32 R3, RZ, RZ, UR5 ;  /* 0x00000005ff037e24 */ /* 0x000fe2000f8e00ff */
[----:B------:R-:W-:Y:S02]  /*11c0*/  LOP3.LUT R215, R6, 0xfffffe00, RZ, 0xc0, !PT ;  /* 0xfffffe0006d77812 */ /* 0x000fe400078ec0ff */
[----:B------:R-:W-:-:S02]  /*11d0*/  LOP3.LUT R6, R13, 0xffffe000, RZ, 0xc0, !PT ;  /* 0xffffe0000d067812 */ /* 0x000fc400078ec0ff */
[----:B------:R0:W-:Y:S01]  /*11e0*/  STL [R1+0x14], R3 ;  /* 0x0000140301007387 */ /* 0x0001e20000100800 */
[----:B------:R-:W-:Y:S02]  /*11f0*/  SHF.R.S32.HI R13, RZ, 0x1f, R220 ;  /* 0x0000001fff0d7819 */ /* 0x000fe400000114dc */
[----:B------:R-:W-:Y:S01]  /*1200*/  SHF.L.U32 R13, R209, 0x1, RZ ;  /* 0x00000001d10d7819 */ /* 0x000fe200000006ff */
[----:B------:R1:W-:Y:S01]  /*1210*/  STL [R1+0x80], R0 ;  /* 0x0000800001007387 */ /* 0x0003e20000100800 */
[-C--:B------:R-:W-:Y:S02]  /*1220*/  IADD3 R7, R7, R6.reuse, R213 ;  /* 0x0000000607077210 */ /* 0x080fe40007ffe0d5 */
[----:B------:R-:W-:Y:S01]  /*1230*/  IADD3 R10, R10, R6, R215 ;  /* 0x000000060a0a7210 */ /* 0x000fe20007ffe0d7 */
[----:B------:R2:W-:Y:S01]  /*1240*/  STL [R1+0x50], R21 ;  /* 0x0000501501007387 */ /* 0x0005e20000100800 */
[----:B------:R-:W-:Y:S02]  /*1250*/  SHF.R.S32.HI R6, RZ, 0x1f, R207 ;  /* 0x0000001fff067819 */ /* 0x000fe400000114cf */
[----:B0-----:R-:W-:Y:S01]  /*1260*/  LEA.HI R3, R231, R231, RZ, 0x1 ;  /* 0x000000e7e7037211 */ /* 0x001fe200078f08ff */
[----:B------:R0:W-:Y:S01]  /*1270*/  STL [R1+0x58], R13 ;  /* 0x0000580d01007387 */ /* 0x0001e20000100800 */
[----:B------:R-:W-:-:S02]  /*1280*/  IADD3 R9, R9, R4, R215 ;  /* 0x0000000409097210 */ /* 0x000fc40007ffe0d7 */
[----:B-1----:R-:W-:Y:S01]  /*1290*/  LOP3.LUT R0, R3, 0x1ffffffe, RZ, 0xc0, !PT ;  /* 0x1ffffffe03007812 */ /* 0x002fe200078ec0ff */
[----:B------:R-:W-:Y:S01]  /*12a0*/  STL [R1+0x60], R24 ;  /* 0x0000601801007387 */ /* 0x000fe20000100800 */
[----:B------:R-:W-:Y:S01]  /*12b0*/  SHF.R.S32.HI R3, RZ, 0x1f, R217 ;  /* 0x0000001fff037819 */ /* 0x000fe200000114d9 */
[----:B--2---:R-:W-:Y:S01]  /*12c0*/  IMAD.SHL.U32 R21, R210, 0x2, RZ ;  /* 0x00000002d2157824 */ /* 0x004fe200078e00ff */
[----:B------:R-:W-:Y:S01]  /*12d0*/  SHF.R.S32.HI R3, RZ, 0x1f, R208 ;  /* 0x0000001fff037819 */ /* 0x000fe200000114d0 */
[----:B------:R-:W-:Y:S01]  /*12e0*/  IMAD.IADD R0, R231, 0x1, -R0 ;  /* 0x00000001e7007824 */ /* 0x000fe200078e0a00 */
[----:B------:R-:W-:Y:S01]  /*12f0*/  LOP3.LUT R4, R205, 0x38, R18, 0xf8, !PT ;  /* 0x00000038cd047812 */ /* 0x000fe200078ef812 */
[----:B0-----:R-:W-:Y:S01]  /*1300*/  IMAD.SHL.U32 R13, R14, 0x8, RZ ;  /* 0x000000080e0d7824 */ /* 0x001fe200078e00ff */
[----:B------:R-:W-:Y:S01]  /*1310*/  SHF.R.S32.HI R11, RZ, 0x1f, R210 ;  /* 0x0000001fff0b7819 */ /* 0x000fe200000114d2 */
[----:B------:R-:W-:Y:S01]  /*1320*/  STL [R1+0x68], R21 ;  /* 0x0000681501007387 */ /* 0x000fe20000100800 */
[----:B------:R-:W-:-:S02]  /*1330*/  SHF.L.U64.HI R235, R207, 0x1, R6 ;  /* 0x00000001cfeb7819 */ /* 0x000fc40000010206 */
[----:B------:R-:W-:Y:S01]  /*1340*/  SHF.L.U64.HI R12, R209, 0x1, R12 ;  /* 0x00000001d10c7819 */ /* 0x000fe2000001020c */
[----:B------:R-:W-:Y:S01]  /*1350*/  STL [R1+0x90], R13 ;  /* 0x0000900d01007387 */ /* 0x000fe20000100800 */
[----:B------:R-:W-:Y:S02]  /*1360*/  SHF.L.U64.HI R6, R208, 0x1, R3 ;  /* 0x00000001d0067819 */ /* 0x000fe40000010203 */
[----:B------:R-:W-:Y:S01]  /*1370*/  LOP3.LUT R4, R215, R4, R20, 0xf6, !PT ;  /* 0x00000004d7047212 */ /* 0x000fe200078ef614 */
[----:B------:R-:W-:Y:S01]  /*1380*/  STL [R1+0x54], R12 ;  /* 0x0000540c01007387 */ /* 0x000fe20000100800 */
[----:B------:R-:W-:Y:S02]  /*1390*/  SHF.L.U64.HI R3, R210, 0x1, R11 ;  /* 0x00000001d2037819 */ /* 0x000fe4000001020b */
[----:B------:R-:W-:Y:S01]  /*13a0*/  LEA R4, R4, UR4, 0x1 ;  /* 0x0000000404047c11 */ /* 0x000fe2000f8e08ff */
[----:B------:R-:W-:Y:S01]  /*13b0*/  STL [R1+0x5c], R6 ;  /* 0x00005c0601007387 */ /* 0x000fe20000100800 */
[----:B------:R-:W-:-:S02]  /*13c0*/  LEA R0, R0, R15, 0x3 ;  /* 0x0000000f00007211 */ /* 0x000fc400078e18ff */
[----:B------:R-:W-:Y:S01]  /*13d0*/  SHF.R.S32.HI R232, RZ, 0x3, R232 ;  /* 0x00000003ffe87819 */ /* 0x000fe200000114e8 */
[----:B------:R0:W-:Y:S01]  /*13e0*/  STL [R1+0x64], R3 ;  /* 0x0000640301007387 */ /* 0x0001e20000100800 */
[----:B------:R-:W-:-:S03]  /*13f0*/  SHF.R.S32.HI R233, RZ, 0x3, R8 ;  /* 0x00000003ffe97819 */ /* 0x000fc60000011408 */
[----:B------:R1:W-:Y:S01]  /*1400*/  STL [R1+0x78], R4 ;  /* 0x0000780401007387 */ /* 0x0003e20000100800 */
[----:B0-----:R-:W-:Y:S02]  /*1410*/  LEA R3, R5, UR4, 0x1 ;  /* 0x0000000405037c11 */ /* 0x001fe4000f8e08ff */
[----:B------:R-:W-:Y:S02]  /*1420*/  LEA R5, R9, UR4, 0x1 ;  /* 0x0000000409057c11 */ /* 0x000fe4000f8e08ff */
[----:B-1----:R-:W-:Y:S01]  /*1430*/  LEA R4, R7, UR4, 0x1 ;  /* 0x0000000407047c11 */ /* 0x002fe2000f8e08ff */
[----:B------:R0:W-:Y:S04]  /*1440*/  STL [R1+0x7c], R3 ;  /* 0x00007c0301007387 */ /* 0x0001e80000100800 */
[----:B------:R1:W-:Y:S04]  /*1450*/  STL [R1+0x70], R5 ;  /* 0x0000700501007387 */ /* 0x0003e80000100800 */
[----:B------:R1:W-:Y:S01]  /*1460*/  STL [R1+0x74], R4 ;  /* 0x0000740401007387 */ /* 0x0003e20000100800 */
[----:B0-----:R-:W-:-:S03]  /*1470*/  LEA R3, R10, UR4, 0x1 ;  /* 0x000000040a037c11 */ /* 0x001fc6000f8e08ff */
[----:B------:R1:W-:Y:S04]  /*1480*/  STL [R1+0x8c], R0 ;  /* 0x00008c0001007387 */ /* 0x0003e80000100800 */
[----:B------:R1:W-:Y:S02]  /*1490*/  STL [R1+0x6c], R3 ;  /* 0x00006c0301007387 */ /* 0x0003e40000100800 */
.L_x_829:
[----:B01----:R-:W0:Y:S01]  /*14a0*/  LDC.64 R4, c[0x0][0xc88] ;  /* 0x00032200ff047b82 */ /* 0x003e220000000a00 */
[----:B------:R-:W-:Y:S01]  /*14b0*/  ULDC.64 UR4, c[0x0][0xa28] ;  /* 0x00028a0000047ab9 */ /* 0x000fe20000000a00 */
[----:B------:R-:W-:Y:S01]  /*14c0*/  ULDC.64 UR8, c[0x0][0xa18] ;  /* 0x0002860000087ab9 */ /* 0x000fe20000000a00 */
[----:B------:R-:W-:Y:S01]  /*14d0*/  ULDC.64 UR6, c[0x0][0xa08] ;  /* 0x0002820000067ab9 */ /* 0x000fe20000000a00 */
[----:B0-----:R-:W-:-:S05]  /*14e0*/  IMAD.WIDE R4, R139, 0x4, R4 ;  /* 0x000000048b047825 */ /* 0x001fca00078e0204 */
[----:B--2---:R-:W2:Y:S01]  /*14f0*/  LDG.E R225, desc[UR60][R4.64] ;  /* 0x0000003c04e17981 */ /* 0x004ea2000c1e1900 */
[----:B------:R-:W-:Y:S01]  /*1500*/  ISETP.NE.U32.AND P2, PT, RZ, UR4, PT ;  /* 0x00000004ff007c0c */ /* 0x000fe2000bf45070 */
[----:B---3--:R-:W-:Y:S01]  /*1510*/  IMAD.MOV.U32 R3, RZ, RZ, RZ ;  /* 0x000000ffff037224 */ /* 0x008fe200078e00ff */
[----:B------:R-:W-:Y:S01]  /*1520*/  ISETP.NE.U32.AND P1, PT, RZ, UR8, PT ;  /* 0x00000008ff007c0c */ /* 0x000fe2000bf25070 */
[----:B------:R-:W-:Y:S01]  /*1530*/  IMAD.MOV.U32 R29, RZ, RZ, RZ ;  /* 0x000000ffff1d7224 */ /* 0x000fe200078e00ff */
[----:B------:R-:W-:Y:S02]  /*1540*/  ISETP.NE.AND.EX P2, PT, RZ, UR5, PT, P2 ;  /* 0x00000005ff007c0c */ /* 0x000fe4000bf45320 */
[----:B------:R-:W-:Y:S02]  /*1550*/  ISETP.NE.AND.EX P1, PT, RZ, UR9, PT, P1 ;  /* 0x00000009ff007c0c */ /* 0x000fe4000bf25310 */
[----:B------:R-:W-:-:S04]  /*1560*/  ISETP.NE.U32.AND P0, PT, RZ, UR6, PT ;  /* 0x00000006ff007c0c */ /* 0x000fc8000bf05070 */
[----:B------:R-:W-:Y:S02]  /*1570*/  ISETP.NE.AND.EX P0, PT, RZ, UR7, PT, P0 ;  /* 0x00000007ff007c0c */ /* 0x000fe4000bf05300 */
[----:B--2---:R-:W-:Y:S01]  /*1580*/  SHF.R.S32.HI R230, RZ, 0x1f, R225 ;  /* 0x0000001fffe67819 */ /* 0x004fe200000114e1 */
[C---:B------:R-:W-:Y:S02]  /*1590*/  IMAD.SHL.U32 R223, R225.reuse, 0x4, RZ ;  /* 0x00000004e1df7824 */ /* 0x040fe400078e00ff */
[C---:B------:R-:W-:Y:S02]  /*15a0*/  @P2 LEA R4, P3, R225.reuse, UR4, 0x2 ;  /* 0x00000004e1042c11 */ /* 0x040fe4000f8610ff */
[C-C-:B------:R-:W-:Y:S02]  /*15b0*/  SHF.L.U64.HI R224, R225.reuse, 0x2, R230.reuse ;  /* 0x00000002e1e07819 */ /* 0x140fe400000102e6 */
[----:B------:R-:W-:Y:S01]  /*15c0*/  @P2 LEA.HI.X R5, R225, UR5, R230, 0x2, P3 ;  /* 0x00000005e1052c11 */ /* 0x000fe200098f14e6 */
[----:B------:R-:W-:Y:S01]  /*15d0*/  ULDC UR4, c[0x0][0x288] ;  /* 0x0000a20000047ab9 */ /* 0x000fe20000000800 */
[----:B------:R-:W-:-:S03]  /*15e0*/  IADD3 R8, P4, R223, UR6, RZ ;  /* 0x00000006df087c10 */ /* 0x000fc6000ff9e0ff */
[----:B------:R0:W5:Y:S01]  /*15f0*/  @P2 LDG.E R3, desc[UR60][R4.64] ;  /* 0x0000003c04032981 */ /* 0x000162000c1e1900 */
[----:B------:R-:W-:Y:S02]  /*1600*/  @P1 IADD3 R6, P2, R223, UR8, RZ ;  /* 0x00000008df061c10 */ /* 0x000fe4000ff5e0ff */
[----:B------:R-:W-:Y:S01]  /*1610*/  MOV R153, UR4 ;  /* 0x0000000400997c02 */ /* 0x000fe20008000f00 */
[----:B------:R-:W-:Y:S01]  /*1620*/  ULDC.64 UR4, c[0x0][0x418] ;  /* 0x0001060000047ab9 */ /* 0x000fe20000000a00 */
[C---:B------:R-:W-:Y:S02]  /*1630*/  IADD3.X R9, R224.reuse, UR7, RZ, P4, !PT ;  /* 0x00000007e0097c10 */ /* 0x040fe4000a7fe4ff */
[----:B------:R-:W-:Y:S01]  /*1640*/  @P1 IADD3.X R7, R224, UR9, RZ, P2, !PT ;  /* 0x00000009e0071c10 */ /* 0x000fe200097fe4ff */
[----:B------:R-:W-:Y:S02]  /*1650*/  UISETP.NE.U32.AND UP0, UPT, UR4, URZ, UPT ;  /* 0x0000003f0400728c */ /* 0x000fe4000bf05070 */
[----:B------:R0:W5:Y:S01]  /*1660*/  @P0 LDG.E R29, desc[UR60][R8.64] ;  /* 0x0000003c081d0981 */ /* 0x000162000c1e1900 */
[----:B------:R-:W-:Y:S01]  /*1670*/  ULDC UR4, c[0x0][0x424] ;  /* 0x0001090000047ab9 */ /* 0x000fe20000000800 */
[----:B------:R-:W-:-:S02]  /*1680*/  ULDC.64 UR8, c[0x0][0xa20] ;  /* 0x0002880000087ab9 */ /* 0x000fc40000000a00 */
[----:B------:R0:W5:Y:S01]  /*1690*/  @P1 LDG.E R153, desc[UR60][R6.64] ;  /* 0x0000003c06991981 */ /* 0x000162000c1e1900 */
[----:B------:R-:W-:Y:S01]  /*16a0*/  UISETP.NE.AND.EX UP0, UPT, UR5, URZ, UPT, UP0 ;  /* 0x0000003f0500728c */ /* 0x000fe2000bf05300 */
[----:B------:R-:W-:Y:S02]  /*16b0*/  ISETP.NE.U32.AND P2, PT, RZ, UR8, PT ;  /* 0x00000008ff007c0c */ /* 0x000fe4000bf45070 */
[----:B------:R-:W-:Y:S01]  /*16c0*/  ULDC UR5, c[0x0][0x2f0] ;  /* 0x0000bc0000057ab9 */ /* 0x000fe20000000800 */
[----:B------:R-:W-:Y:S01]  /*16d0*/  USEL UR4, UR4, 0x1, UP0 ;  /* 0x0000000104047887 */ /* 0x000fe20008000000 */
[----:B------:R-:W-:-:S03]  /*16e0*/  ISETP.NE.AND.EX P2, PT, RZ, UR9, PT, P2 ;  /* 0x00000009ff007c0c */ /* 0x000fc6000bf45320 */
[----:B------:R-:W-:-:S03]  /*16f0*/  UIMAD UR4, UR4, UR5, URZ ;  /* 0x00000005040472a4 */ /* 0x000fc6000f8e023f */
[----:B------:R-:W-:Y:S01]  /*1700*/  ULDC UR5, c[0x0][0x348] ;  /* 0x0000d20000057ab9 */ /* 0x000fe20000000800 */
[----:B------:R-:W-:Y:S02]  /*1710*/  IMAD.MOV.U32 R228, RZ, RZ, R137 ;  /* 0x000000ffffe47224 */ /* 0x000fe400078e0089 */
[----:B------:R-:W-:Y:S02]  /*1720*/  IMAD.MOV.U32 R222, RZ, RZ, R138 ;  /* 0x000000ffffde7224 */ /* 0x000fe400078e008a */
[----:B------:R-:W-:Y:S01]  /*1730*/  IMAD.MOV.U32 R27, RZ, RZ, R225 ;  /* 0x000000ffff1b7224 */ /* 0x000fe200078e00e1 */
[----:B0---4-:R-:W-:Y:S06]  /*1740*/  @P1 BRA `(.L_x_625) ;  /* 0x0000000000241947 */ /* 0x011fec0003800000 */
[----:B------:R-:W-:Y:S02]  /*1750*/  ULDC.64 UR6, c[0x0][0xa00] ;  /* 0x0002800000067ab9 */ /* 0x000fe40000000a00 */
[----:B------:R-:W-:-:S04]  /*1760*/  ISETP.NE.U32.AND P1, PT, RZ, UR6, PT ;  /* 0x00000006ff007c0c */ /* 0x000fc8000bf25070 */
[----:B------:R-:W-:-:S13]  /*1770*/  ISETP.NE.AND.EX P1, PT, RZ, UR7, PT, P1 ;  /* 0x00000007ff007c0c */ /* 0x000fda000bf25310 */
[----:B------:R-:W-:Y:S05]  /*1780*/  @!P1 BRA `(.L_x_625) ;  /* 0x0000000000149947 */ /* 0x000fea0003800000 */
[----:B------:R-:W0:Y:S02]  /*1790*/  LDC.64 R4, c[0x0][0xa00] ;  /* 0x00028000ff047b82 */ /* 0x000e240000000a00 */
[----:B0-----:R-:W-:-:S05]  /*17a0*/  IMAD.WIDE R4, R27, 0x4, R4 ;  /* 0x000000041b047825 */ /* 0x001fca00078e0204 */
[----:B-----5:R-:W2:Y:S04]  /*17b0*/  LDG.E R153, desc[UR60][R4.64] ;  /* 0x0000003c04997981 */ /* 0x020ea8000c1e1900 */
[----:B------:R-:W2:Y:S02]  /*17c0*/  LDG.E R0, desc[UR60][R4.64+0x4] ;  /* 0x0000043c04007981 */ /* 0x000ea4000c1e1900 */
[----:B--2---:R-:W-:-:S07]  /*17d0*/  IADD3 R153, -R153, R0, RZ ;  /* 0x0000000099997210 */ /* 0x004fce0007ffe1ff */
.L_x_625:
[----:B------:R-:W-:Y:S02]  /*17e0*/  IMAD.U32 R24, RZ, RZ, UR5 ;  /* 0x00000005ff187e24 */ /* 0x000fe4000f8e00ff */
[----:B------:R-:W-:Y:S01]  /*17f0*/  IMAD.U32 R26, RZ, RZ, UR4 ;  /* 0x00000004ff1a7e24 */ /* 0x000fe2000f8e00ff */
[----:B------:R-:W-:Y:S06]  /*1800*/  @!P2 BRA `(.L_x_626) ;  /* 0x000000000010a947 */ /* 0x000fec0003800000 */
[----:B------:R-:W-:-:S04]  /*1810*/  IADD3 R4, P0, R223, UR8, RZ ;  /* 0x00000008df047c10 */ /* 0x000fc8000ff1e0ff */
[----:B------:R-:W-:-:S05]  /*1820*/  IADD3.X R5, R224, UR9, RZ, P0, !PT ;  /* 0x00000009e0057c10 */ /* 0x000fca00087fe4ff */
[----:B------:R0:W5:Y:S01]  /*1830*/  LDG.E R26, desc[UR60][R4.64] ;  /* 0x0000003c041a7981 */ /* 0x000162000c1e1900 */
[----:B------:R-:W-:Y:S05]  /*1840*/  BRA `(.L_x_627) ;  /* 0x0000000000107947 */ /* 0x000fea0003800000 */
.L_x_626:
[----:B------:R-:W-:Y:S05]  /*1850*/  @!P0 BRA `(.L_x_627) ;  /* 0x00000000000c8947 */ /* 0x000fea0003800000 */
[----:B------:R-:W2:Y:S04]  /*1860*/  LDG.E R5, desc[UR60][R8.64] ;  /* 0x0000003c08057981 */ /* 0x000ea8000c1e1900 */
[----:B------:R-:W2:Y:S02]  /*1870*/  LDG.E R26, desc[UR60][R8.64+0x4] ;  /* 0x0000043c081a7981 */ /* 0x000ea4000c1e1900 */
[----:B--2---:R-:W-:-:S07]  /*1880*/  IMAD.IADD R26, R26, 0x1, -R5 ;  /* 0x000000011a1a7824 */ /* 0x004fce00078e0a05 */
.L_x_627:
[----:B------:R-:W-:Y:S02]  /*1890*/  ULDC.64 UR4, c[0x0][0xa10] ;  /* 0x0002840000047ab9 */ /* 0x000fe40000000a00 */
[----:B------:R-:W-:-:S04]  /*18a0*/  ISETP.NE.U32.AND P0, PT, RZ, UR4, PT ;  /* 0x00000004ff007c0c */ /* 0x000fc8000bf05070 */
[----:B------:R-:W-:Y:S01]  /*18b0*/  ISETP.NE.AND.EX P0, PT, RZ, UR5, PT, P0 ;  /* 0x00000005ff007c0c */ /* 0x000fe2000bf05300 */
[----:B------:R-:W-:-:S12]  /*18c0*/  ULDC.64 UR4, c[0x0][0xa30] ;  /* 0x00028c0000047ab9 */ /* 0x000fd80000000a00 */
[----:B0-----:R-:W0:Y:S02]  /*18d0*/  @P0 LDC.64 R4, c[0x0][0xa10] ;  /* 0x00028400ff040b82 */ /* 0x001e240000000a00 */
[----:B0-----:R-:W-:-:S05]  /*18e0*/  @P0 IMAD.WIDE R4, R27, 0x4, R4 ;  /* 0x000000041b040825 */ /* 0x001fca00078e0204 */
[----:B------:R-:W2:Y:S04]  /*18f0*/  @P0 LDG.E R0, desc[UR60][R4.64] ;  /* 0x0000003c04000981 */ /* 0x000ea8000c1e1900 */
[----:B------:R0:W2:Y:S01]  /*1900*/  @P0 LDG.E R9, desc[UR60][R4.64+0x4] ;  /* 0x0000043c04090981 */ /* 0x0000a2000c1e1900 */
[----:B------:R-:W-:Y:S02]  /*1910*/  ISETP.NE.U32.AND P1, PT, RZ, UR4, PT ;  /* 0x00000004ff007c0c */ /* 0x000fe4000bf25070 */
[----:B-----5:R-:W-:Y:S02]  /*1920*/  MOV R149, R26 ;  /* 0x0000001a00957202 */ /* 0x020fe40000000f00 */
[----:B------:R-:W-:-:S13]  /*1930*/  ISETP.NE.AND.EX P1, PT, RZ, UR5, PT, P1 ;  /* 0x00000005ff007c0c */ /* 0x000fda000bf25310 */
[----:B------:R-:W-:-:S04]  /*1940*/  @P1 IADD3 R6, P2, R223, UR4, RZ ;  /* 0x00000004df061c10 */ /* 0x000fc8000ff5e0ff */
[----:B------:R-:W-:-:S05]  /*1950*/  @P1 IADD3.X R7, R224, UR5, RZ, P2, !PT ;  /* 0x00000005e0071c10 */ /* 0x000fca00097fe4ff */
[----:B------:R1:W5:Y:S01]  /*1960*/  @P1 LDG.E R149, desc[UR60][R6.64] ;  /* 0x0000003c06951981 */ /* 0x000362000c1e1900 */
[----:B------:R-:W-:Y:S01]  /*1970*/  IMAD.IADD R3, R26, 0x1, -R3 ;  /* 0x000000011a037824 */ /* 0x000fe200078e0a03 */
[----:B------:R-:W-:Y:S01]  /*1980*/  PLOP3.LUT P2, PT, PT, PT, PT, 0x80, 0x0 ;  /* 0x000000000000781c */ /* 0x000fe20003f4f070 */
[----:B0-----:R-:W-:Y:S02]  /*1990*/  IMAD.MOV.U32 R4, RZ, RZ, RZ ;  /* 0x000000ffff047224 */ /* 0x001fe400078e00ff */
[----:B--2---:R-:W-:Y:S02]  /*19a0*/  @P0 IMAD.IADD R24, R9, 0x1, -R0 ;  /* 0x0000000109180824 */ /* 0x004fe400078e0a00 */
[----:B------:R-:W-:Y:S02]  /*19b0*/  IMAD.MOV R0, RZ, RZ, -R3 ;  /* 0x000000ffff007224 */ /* 0x000fe400078e0a03 */
[----:B------:R-:W-:-:S03]  /*19c0*/  IMAD.IADD R154, R3, 0x1, R24 ;  /* 0x00000001039a7824 */ /* 0x000fc600078e0218 */
[----:B------:R-:W-:Y:S02]  /*19d0*/  VIMNMX R0, RZ, R0, !PT ;  /* 0x00000000ff007248 */ /* 0x000fe40007fe0100 */
[----:B------:R-:W-:Y:S02]  /*19e0*/  IADD3 R5, R154, 0x6f, RZ ;  /* 0x0000006f9a057810 */ /* 0x000fe40007ffe0ff */
[----:B------:R-:W-:-:S03]  /*19f0*/  SHF.R.U32.HI R134, RZ, 0x4, R0 ;  /* 0x00000004ff867819 */ /* 0x000fc60000011600 */
[----:B------:R-:W-:-:S04]  /*1a00*/  IMAD.HI R4, R5, -0x6db6db6d, R4 ;  /* 0x9249249305047827 */ /* 0x000fc800078e0204 */
[----:B------:R-:W-:Y:S01]  /*1a10*/  IMAD.WIDE.U32 R134, R134, 0x24924925, RZ ;  /* 0x2492492586867825 */ /* 0x000fe200078e00ff */
[----:B------:R-:W-:-:S04]  /*1a20*/  SHF.R.U32.HI R155, RZ, 0x1f, R4 ;  /* 0x0000001fff9b7819 */ /* 0x000fc80000011604 */
[----:B------:R-:W-:Y:S02]  /*1a30*/  LEA.HI.SX32 R155, R4, R155, 0x1a ;  /* 0x0000009b049b7211 */ /* 0x000fe400078fd2ff */
[----:B------:R-:W-:-:S03]  /*1a40*/  MOV R134, R135 ;  /* 0x0000008700867202 */ /* 0x000fc60000000f00 */
[----:B------:R-:W-:Y:S02]  /*1a50*/  IMAD R3, R155, 0x70, -R3 ;  /* 0x000000709b037824 */ /* 0x000fe400078e0a03 */
[----:B------:R-:W-:-:S03]  /*1a60*/  IMAD.MOV.U32 R25, RZ, RZ, R134 ;  /* 0x000000ffff197224 */ /* 0x000fc600078e0086 */
[----:B------:R-:W-:-:S04]  /*1a70*/  VIMNMX R3, R3, R24, PT ;  /* 0x0000001803037248 */ /* 0x000fc80003fe0100 */
[----:B------:R-:W-:-:S13]  /*1a80*/  ISETP.GT.AND P0, PT, R3, R0, PT ;  /* 0x000000000300720c */ /* 0x000fda0003f04270 */
[----:B------:R-:W-:Y:S02]  /*1a90*/  @P0 VIADD R5, R3, 0x6f ;  /* 0x0000006f03050836 */ /* 0x000fe40000000000 */
[----:B------:R-:W-:-:S04]  /*1aa0*/  @P0 IMAD.MOV.U32 R4, RZ, RZ, RZ ;  /* 0x000000ffff040224 */ /* 0x000fc800078e00ff */
[----:B------:R-:W-:-:S05]  /*1ab0*/  @P0 IMAD.HI R4, R5, -0x6db6db6d, R4 ;  /* 0x9249249305040827 */ /* 0x000fca00078e0204 */
[----:B------:R-:W-:-:S04]  /*1ac0*/  @P0 SHF.R.U32.HI R3, RZ, 0x1f, R4 ;  /* 0x0000001fff030819 */ /* 0x000fc80000011604 */
[----:B------:R-:W-:-:S04]  /*1ad0*/  @P0 LEA.HI.SX32 R25, R4, R3, 0x1a ;  /* 0x0000000304190211 */ /* 0x000fc800078fd2ff */
[----:B------:R-:W-:-:S13]  /*1ae0*/  ISETP.GT.AND P0, PT, R25, R134, PT ;  /* 0x000000861900720c */ /* 0x000fda0003f04270 */
[----:B-1----:R-:W-:Y:S05]  /*1af0*/  @!P0 BRA `(.L_x_628) ;  /* 0x0000008c00508947 */ /* 0x002fea0003800000 */
[----:B------:R-:W-:Y:S01]  /*1b00*/  VIADD R0, R2, 0x21400 ;  /* 0x0002140002007836 */ /* 0x000fe20000000000 */
[----:B------:R-:W-:Y:S04]  /*1b10*/  BSSY B6, `(.L_x_629) ;  /* 0x0000013000067945 */ /* 0x000fe80003800000 */
[----:B------:R-:W-:-:S13]  /*1b20*/  LOP3.LUT P0, RZ, R0, 0x3ff, RZ, 0xc0, !PT ;  /* 0x000003ff00ff7812 */ /* 0x000fda000780c0ff */
[----:B------:R-:W-:Y:S05]  /*1b30*/  @!P0 BRA `(.L_x_630) ;  /* 0x0000000000408947 */ /* 0x000fea0003800000 */
[----:B------:R-:W-:Y:S01]  /*1b40*/  MOV R0, 0x0 ;  /* 0x0000000000007802 */ /* 0x000fe20000000f00 */
[----:B------:R-:W-:Y:S01]  /*1b50*/  ULDC.64 UR4, c[0x4][0xa8] ;  /* 0x01002a0000047ab9 */ /* 0x000fe20000000a00 */
[----:B------:R-:W-:Y:S01]  /*1b60*/  ULDC.64 UR6, c[0x4][0x18] ;  /* 0x0100060000067ab9 */ /* 0x000fe20000000a00 */
[----:B------:R-:W-:Y:S01]  /*1b70*/  MOV R4, UR4 ;  /* 0x0000000400047c02 */ /* 0x000fe20008000f00 */
[----:B------:R0:W1:Y:S01]  /*1b80*/  LDC.64 R14, c[0x4][R0] ;  /* 0x01000000000e7b82 */ /* 0x0000620000000a00 */
[----:B------:R-:W-:Y:S01]  /*1b90*/  IMAD.U32 R5, RZ, RZ, UR5 ;  /* 0x00000005ff057e24 */ /* 0x000fe2000f8e00ff */
[----:B------:R-:W-:Y:S01]  /*1ba0*/  ULDC.64 UR4, c[0x4][0xb0] ;  /* 0x01002c0000047ab9 */ /* 0x000fe20000000a00 */
[----:B------:R-:W-:Y:S01]  /*1bb0*/  MOV R10, UR6 ;  /* 0x00000006000a7c02 */ /* 0x000fe20008000f00 */
[----:B------:R-:W-:Y:S01]  /*1bc0*/  IMAD.U32 R6, RZ, RZ, UR4 ;  /* 0x00000004ff067e24 */ /* 0x000fe2000f8e00ff */
[----:B------:R-:W-:Y:S01]  /*1bd0*/  MOV R13, RZ ;  /* 0x000000ff000d7202 */ /* 0x000fe20000000f00 */
[----:B------:R-:W-:-:S02]  /*1be0*/  IMAD.U32 R7, RZ, RZ, UR5 ;  /* 0x00000005ff077e24 */ /* 0x000fc4000f8e00ff */
[----:B------:R-:W-:Y:S02]  /*1bf0*/  IMAD.U32 R11, RZ, RZ, UR7 ;  /* 0x00000007ff0b7e24 */ /* 0x000fe4000f8e00ff */
[----:B------:R-:W-:Y:S02]  /*1c00*/  IMAD.MOV.U32 R8, RZ, RZ, 0x70 ;  /* 0x00000070ff087424 */ /* 0x000fe400078e00ff */
[----:B0-----:R-:W-:-:S07]  /*1c10*/  IMAD.MOV.U32 R12, RZ, RZ, 0x1 ;  /* 0x00000001ff0c7424 */ /* 0x001fce00078e00ff */
[----:B------:R-:W-:-:S07]  /*1c20*/  LEPC R20, `(.L_x_630) ;  /* 0x000000001014794e */ /* 0x000fce0000000000 */
[----:B-1---5:R-:W-:Y:S05]  /*1c30*/  CALL.ABS.NOINC R14 ;  /* 0x000000000e007343 */ /* 0x022fea0003c00000 */
.L_x_630:
[----:B------:R-:W-:Y:S05]  /*1c40*/  BSYNC B6 ;  /* 0x0000000000067941 */ /* 0x000fea0003800000 */
.L_x_629:
[----:B------:R-:W-:Y:S01]  /*1c50*/  VIADD R121, R2, 0x400 ;  /* 0x0000040002797836 */ /* 0x000fe20000000000 */
[----:B------:R-:W-:Y:S04]  /*1c60*/  BSSY B6, `(.L_x_631) ;  /* 0x0000013000067945 */ /* 0x000fe80003800000 */
[----:B------:R-:W-:-:S13]  /*1c70*/  LOP3.LUT P0, RZ, R121, 0x3ff, RZ, 0xc0, !PT ;  /* 0x000003ff79ff7812 */ /* 0x000fda000780c0ff */
[----:B------:R-:W-:Y:S05]  /*1c80*/  @!P0 BRA `(.L_x_632) ;  /* 0x0000000000408947 */ /* 0x000fea0003800000 */
        /* <DEDUP_REMOVED lines=9> */
[----:B------:R-:W-:Y:S01]  /*1d20*/  IMAD.U32 R7, RZ, RZ, UR5 ;  /* 0x00000005ff077e24 */ /* 0x000fe2000f8e00ff */
[----:B------:R-:W-:Y:S01]  /*1d30*/  MOV R8, 0x70 ;  /* 0x0000007000087802 */ /* 0x000fe20000000f00 */
[----:B------:R-:W-:-:S02]  /*1d40*/  IMAD.U32 R11, RZ, RZ, UR7 ;  /* 0x00000007ff0b7e24 */ /* 0x000fc4000f8e00ff */
[----:B------:R-:W-:Y:S02]  /*1d50*/  IMAD.MOV.U32 R12, RZ, RZ, 0x1 ;  /* 0x00000001ff0c7424 */ /* 0x000fe400078e00ff */
[----:B0-----:R-:W-:-:S07]  /*1d60*/  IMAD.MOV.U32 R13, RZ, RZ, RZ ;  /* 0x000000ffff0d7224 */ /* 0x001fce00078e00ff */
[----:B------:R-:W-:-:S07]  /*1d70*/  LEPC R20, `(.L_x_632) ;  /* 0x000000001014794e */ /* 0x000fce0000000000 */
[----:B-1---5:R-:W-:Y:S05]  /*1d80*/  CALL.ABS.NOINC R14 ;  /* 0x000000000e007343 */ /* 0x022fea0003c00000 */
.L_x_632:
[----:B------:R-:W-:Y:S05]  /*1d90*/  BSYNC B6 ;  /* 0x0000000000067941 */ /* 0x000fea0003800000 */
.L_x_631:
[----:B------:R-:W-:Y:S01]  /*1da0*/  ULDC.64 UR4, c[0x0][0x9f8] ;  /* 0x00027e0000047ab9 */ /* 0x000fe20000000a00 */
[----:B------:R-:W2:Y:S01]  /*1db0*/  LDL.LU R32, [R1+0x10] ;  /* 0x0000100001207983 */ /* 0x000ea20000300800 */
[----:B------:R-:W-:Y:S01]  /*1dc0*/  ISETP.NE.U32.AND P0, PT, RZ, UR4, PT ;  /* 0x00000004ff007c0c */ /* 0x000fe2000bf05070 */
[----:B------:R-:W0:Y:S01]  /*1dd0*/  LDC.64 R114, c[0x0][0x300] ;  /* 0x0000c000ff727b82 */ /* 0x000e220000000a00 */
[----:B------:R-:W-:Y:S01]  /*1de0*/  SHF.R.S32.HI R11, RZ, 0x1f, R138 ;  /* 0x0000001fff0b7819 */ /* 0x000fe2000001148a */
[----:B------:R-:W-:Y:S01]  /*1df0*/  VIADD R0, R18, 0x20 ;  /* 0x0000002012007836 */ /* 0x000fe20000000000 */
[----:B------:R-:W-:Y:S01]  /*1e00*/  ISETP.NE.AND.EX P0, PT, RZ, UR5, PT, P0 ;  /* 0x00000005ff007c0c */ /* 0x000fe2000bf05300 */
[----:B------:R-:W-:Y:S01]  /*1e10*/  ULDC UR6, c[0x0][0x2f4] ;  /* 0x0000bd0000067ab9 */ /* 0x000fe20000000800 */
[----:B------:R-:W-:Y:S01]  /*1e20*/  SHF.R.S32.HI R19, RZ, 0x1f, R18 ;  /* 0x0000001fff137819 */ /* 0x000fe20000011412 */
[----:B------:R-:W-:Y:S01]  /*1e30*/  IMAD.IADD R122, R29, 0x1, R26 ;  /* 0x000000011d7a7824 */ /* 0x000fe200078e021a */
[----:B------:R-:W-:Y:S01]  /*1e40*/  ULDC.64 UR8, c[0x0][0xa08] ;  /* 0x0002820000087ab9 */ /* 0x000fe20000000a00 */
[----:B------:R-:W1:Y:S08]  /*1e50*/  LDC.64 R108, c[0x0][0x408] ;  /* 0x00010200ff6c7b82 */ /* 0x000e700000000a00 */
[----:B------:R-:W-:Y:S01]  /*1e60*/  @P0 IADD3 R4, P1, R223, UR4, RZ ;  /* 0x00000004df040c10 */ /* 0x000fe2000ff3e0ff */
[----:B------:R-:W3:Y:S03]  /*1e70*/  LDC R127, c[0x0][0x3f4] ;  /* 0x0000fd00ff7f7b82 */ /* 0x000ee60000000800 */
[----:B------:R-:W-:Y:S01]  /*1e80*/  @P0 IADD3.X R5, R224, UR5, RZ, P1, !PT ;  /* 0x00000005e0050c10 */ /* 0x000fe20008ffe4ff */
[----:B------:R-:W-:-:S04]  /*1e90*/  ULDC.64 UR4, c[0x0][0x330] ;  /* 0x0000cc0000047ab9 */ /* 0x000fc80000000a00 */
[----:B------:R4:W2:Y:S01]  /*1ea0*/  @P0 LDG.E R27, desc[UR60][R4.64] ;  /* 0x0000003c041b0981 */ /* 0x0008a2000c1e1900 */
[----:B------:R-:W-:Y:S01]  /*1eb0*/  IMAD R3, R11, UR4, RZ ;  /* 0x000000040b037c24 */ /* 0x000fe2000f8e02ff */
[----:B------:R-:W-:Y:S01]  /*1ec0*/  ISETP.GE.AND P1, PT, R0, UR6, PT ;  /* 0x0000000600007c0c */ /* 0x000fe2000bf26270 */
[----:B------:R-:W-:Y:S01]  /*1ed0*/  IMAD.WIDE.U32 R116, R138, UR4, R18 ;  /* 0x000000048a747c25 */ /* 0x000fe2000f8e0012 */
[----:B------:R-:W-:Y:S01]  /*1ee0*/  ISETP.GE.AND P0, PT, R18, UR6, PT ;  /* 0x0000000612007c0c */ /* 0x000fe2000bf06270 */
[----:B------:R-:W3:Y:S01]  /*1ef0*/  LDC.64 R102, c[0x0][0x3f8] ;  /* 0x0000fe00ff667b82 */ /* 0x000ee20000000a00 */
[----:B------:R-:W-:Y:S01]  /*1f00*/  SHF.R.S32.HI R15, RZ, 0x1f, R122 ;  /* 0x0000001fff0f7819 */ /* 0x000fe2000001147a */
[----:B------:R-:W-:Y:S01]  /*1f10*/  IMAD R3, R138, UR5, R3 ;  /* 0x000000058a037c24 */ /* 0x000fe2000f8e0203 */
[----:B------:R-:W-:Y:S01]  /*1f20*/  SEL R6, RZ, 0x1, P0 ;  /* 0x00000001ff067807 */ /* 0x000fe20000000000 */
[----:B------:R-:W-:Y:S01]  /*1f30*/  ULDC.64 UR4, c[0x0][0x308] ;  /* 0x0000c20000047ab9 */ /* 0x000fe20000000a00 */
[----:B----4-:R-:W-:Y:S01]  /*1f40*/  SEL R4, RZ, 0xffffffff, P1 ;  /* 0xffffffffff047807 */ /* 0x010fe20000800000 */
[C---:B------:R-:W-:Y:S01]  /*1f50*/  VIADD R5, R18.reuse, 0x80 ;  /* 0x0000008012057836 */ /* 0x040fe20000000000 */
[----:B------:R-:W-:Y:S01]  /*1f60*/  IADD3 R117, R117, R3, RZ ;  /* 0x0000000375757210 */ /* 0x000fe20007ffe0ff */
[----:B------:R-:W-:Y:S01]  /*1f70*/  VIADD R3, R18, 0x40 ;  /* 0x0000004012037836 */ /* 0x000fe20000000000 */
[----:B------:R-:W-:Y:S01]  /*1f80*/  SHF.R.S32.HI R150, RZ, 0x1f, R17 ;  /* 0x0000001fff967819 */ /* 0x000fe20000011411 */
[----:B------:R-:W-:Y:S01]  /*1f90*/  IMAD.SHL.U32 R7, R4, 0x2, RZ ;  /* 0x0000000204077824 */ /* 0x000fe200078e00ff */
[----:B------:R-:W-:Y:S01]  /*1fa0*/  IADD3 R4, R18, 0x60, RZ ;  /* 0x0000006012047810 */ /* 0x000fe20007ffe0ff */
[-C--:B0-----:R-:W-:Y:S01]  /*1fb0*/  IMAD R12, R15, R114.reuse, RZ ;  /* 0x000000720f0c7224 */ /* 0x081fe200078e02ff */
[----:B------:R-:W-:Y:S01]  /*1fc0*/  ISETP.GE.AND P0, PT, R3, UR6, PT ;  /* 0x0000000603007c0c */ /* 0x000fe2000bf06270 */
[----:B------:R-:W-:Y:S01]  /*1fd0*/  IMAD R11, R11, UR4, RZ ;  /* 0x000000040b0b7c24 */ /* 0x000fe2000f8e02ff */
[----:B------:R-:W-:Y:S01]  /*1fe0*/  ISETP.GE.AND P1, PT, R4, UR6, PT ;  /* 0x0000000604007c0c */ /* 0x000fe2000bf26270 */
[C---:B------:R-:W-:Y:S01]  /*1ff0*/  IMAD R13, R122.reuse, R115, R12 ;  /* 0x000000737a0d7224 */ /* 0x040fe200078e020c */
[----:B------:R-:W-:Y:S01]  /*2000*/  LOP3.LUT R8, R7, 0x2, R6, 0xe2, !PT ;  /* 0x0000000207087812 */ /* 0x000fe200078ee206 */
[----:B------:R-:W-:Y:S01]  /*2010*/  IMAD.WIDE.U32 R6, R122, R114, RZ ;  /* 0x000000727a067225 */ /* 0x000fe200078e00ff */
[----:B------:R-:W-:Y:S01]  /*2020*/  ISETP.GE.AND P2, PT, R5, UR6, PT ;  /* 0x0000000605007c0c */ /* 0x000fe2000bf46270 */
[----:B------:R-:W0:Y:S01]  /*2030*/  S2R R156, SR_TID.X ;  /* 0x00000000009c7919 */ /* 0x000e220000002100 */
[----:B------:R-:W-:Y:S01]  /*2040*/  SEL R9, RZ, 0x4, P0 ;  /* 0x00000004ff097807 */ /* 0x000fe20000000000 */
[----:B------:R-:W-:Y:S01]  /*2050*/  IMAD.IADD R7, R7, 0x1, R13 ;  /* 0x0000000107077824 */ /* 0x000fe200078e020d */
[----:B------:R-:W-:Y:S01]  /*2060*/  SEL R10, RZ, 0x8, P1 ;  /* 0x00000008ff0a7807 */ /* 0x000fe20000800000 */
[C---:B------:R-:W-:Y:S01]  /*2070*/  IMAD R11, R138.reuse, UR5, R11 ;  /* 0x000000058a0b7c24 */ /* 0x040fe2000f8e020b */
[----:B------:R-:W-:Y:S01]  /*2080*/  SEL R31, RZ, 0x10, P2 ;  /* 0x00000010ff1f7807 */ /* 0x000fe20001000000 */
[----:B------:R-:W-:Y:S01]  /*2090*/  IMAD.WIDE.U32 R6, R138, UR4, R6 ;  /* 0x000000048a067c25 */ /* 0x000fe2000f8e0006 */
[----:B------:R-:W-:Y:S01]  /*20a0*/  LOP3.LUT R8, R10, R8, R9, 0xfe, !PT ;  /* 0x000000080a087212 */ /* 0x000fe200078efe09 */
[----:B------:R-:W-:Y:S01]  /*20b0*/  ULDC.64 UR4, c[0x0][0x310] ;  /* 0x0000c40000047ab9 */ /* 0x000fe20000000a00 */
[----:B------:R-:W-:Y:S01]  /*20c0*/  ISETP.NE.U32.AND P0, PT, RZ, UR8, PT ;  /* 0x00000008ff007c0c */ /* 0x000fe2000bf05070 */
[----:B------:R-:W-:Y:S01]  /*20d0*/  IMAD.IADD R7, R7, 0x1, R11 ;  /* 0x0000000107077824 */ /* 0x000fe200078e020b */
[----:B------:R-:W-:Y:S01]  /*20e0*/  LOP3.LUT R31, R8, R31, RZ, 0xfc, !PT ;  /* 0x0000001f081f7212 */ /* 0x000fe200078efcff */
[----:B-1----:R-:W-:Y:S01]  /*20f0*/  IMAD.WIDE.U32 R110, R17, R108, R18 ;  /* 0x0000006c116e7225 */ /* 0x002fe200078e0012 */
[----:B------:R-:W-:-:S02]  /*2100*/  ISETP.NE.AND.EX P0, PT, RZ, UR9, PT, P0 ;  /* 0x00000009ff007c0c */ /* 0x000fc4000bf05300 */
[----:B------:R-:W-:Y:S01]  /*2110*/  SHF.R.S32.HI R23, RZ, 0x1f, R22 ;  /* 0x0000001fff177819 */ /* 0x000fe20000011416 */
[----:B---3--:R-:W-:Y:S01]  /*2120*/  IMAD.WIDE.U32 R104, R17, R102, R18 ;  /* 0x0000006611687225 */ /* 0x008fe200078e0012 */
[-C--:B------:R-:W-:Y:S02]  /*2130*/  ISETP.GE.AND P3, PT, R3, R127.reuse, PT ;  /* 0x0000007f0300720c */ /* 0x080fe40003f66270 */
[----:B------:R-:W-:Y:S01]  /*2140*/  ISETP.GE.AND P1, PT, R0, R127, PT ;  /* 0x0000007f0000720c */ /* 0x000fe20003f26270 */
[C---:B------:R-:W-:Y:S01]  /*2150*/  IMAD.WIDE.U32 R112, R17.reuse, R108, R22 ;  /* 0x0000006c11707225 */ /* 0x040fe200078e0016 */
[----:B------:R-:W-:Y:S02]  /*2160*/  SHF.R.U32.HI R33, RZ, 0x3, R205 ;  /* 0x00000003ff217819 */ /* 0x000fe400000116cd */
[----:B------:R-:W-:Y:S01]  /*2170*/  LOP3.LUT P2, RZ, R218, 0x4, RZ, 0xc0, !PT ;  /* 0x00000004daff7812 */ /* 0x000fe2000784c0ff */
[----:B------:R-:W-:Y:S01]  /*2180*/  IMAD.WIDE.U32 R106, R17, R102, R22 ;  /* 0x00000066116a7225 */ /* 0x000fe200078e0016 */
[----:B------:R-:W-:-:S02]  /*2190*/  SHF.L.U64.HI R139, R114, 0x6, R115 ;  /* 0x00000006728b7819 */ /* 0x000fc40000010273 */
[----:B------:R-:W-:Y:S01]  /*21a0*/  SHF.R.S32.HI R152, RZ, 0x1f, R227 ;  /* 0x0000001fff987819 */ /* 0x000fe200000114e3 */
[----:B------:R-:W-:Y:S02]  /*21b0*/  IMAD R29, R109, 0x70, RZ ;  /* 0x000000706d1d7824 */ /* 0x000fe400078e02ff */
[----:B------:R-:W-:Y:S02]  /*21c0*/  IMAD R135, R115, 0x70, RZ ;  /* 0x0000007073877824 */ /* 0x000fe400078e02ff */
[----:B------:R-:W-:Y:S01]  /*21d0*/  IMAD.SHL.U32 R140, R114, 0x40, RZ ;  /* 0x00000040728c7824 */ /* 0x000fe200078e00ff */
[----:B0-----:R-:W-:Y:S02]  /*21e0*/  LEA.HI R156, R156, 0x8, RZ, 0x19 ;  /* 0x000000089c9c7811 */ /* 0x001fe400078fc8ff */
[----:B--2---:R-:W-:-:S04]  /*21f0*/  LOP3.LUT R32, R32, 0xfffffffe, RZ, 0xc0, !PT ;  /* 0xfffffffe20207812 */ /* 0x004fc800078ec0ff */
[----:B------:R-:W-:-:S04]  /*2200*/  @P3 LOP3.LUT R32, R32, 0x1, RZ, 0xfc, !PT ;  /* 0x0000000120203812 */ /* 0x000fc800078efcff */
[----:B------:R-:W-:-:S04]  /*2210*/  LOP3.LUT R32, R32, 0xfffffffb, RZ, 0xc0, !PT ;  /* 0xfffffffb20207812 */ /* 0x000fc800078ec0ff */
[----:B------:R-:W-:-:S05]  /*2220*/  @P2 LOP3.LUT R32, R32, 0x4, RZ, 0xfc, !PT ;  /* 0x0000000420202812 */ /* 0x000fca00078efcff */
[----:B------:R0:W-:Y:S01]  /*2230*/  STL [R1+0x10], R32 ;  /* 0x0000102001007387 */ /* 0x0001e20000100800 */
[----:B------:R-:W-:Y:S02]  /*2240*/  SHF.R.S32.HI R8, RZ, 0x1f, R27 ;  /* 0x0000001fff087819 */ /* 0x000fe4000001141b */
[----:B------:R-:W-:Y:S01]  /*2250*/  SEL R41, R27, RZ, !P0 ;  /* 0x000000ff1b297207 */ /* 0x000fe20004000000 */
[----:B------:R-:W-:Y:S01]  /*2260*/  IMAD R27, R103, 0x70, RZ ;  /* 0x00000070671b7824 */ /* 0x000fe200078e02ff */
[----:B------:R-:W-:Y:S01]  /*2270*/  SEL R10, R8, RZ, !P0 ;  /* 0x000000ff080a7207 */ /* 0x000fe20004000000 */
[----:B------:R-:W-:Y:S02]  /*2280*/  IMAD R8, R150, R108, RZ ;  /* 0x0000006c96087224 */ /* 0x000fe400078e02ff */
[----:B------:R-:W-:-:S04]  /*2290*/  IMAD.WIDE.U32 R118, R41, UR4, R6 ;  /* 0x0000000429767c25 */ /* 0x000fc8000f8e0006 */
[----:B------:R-:W-:Y:S02]  /*22a0*/  IMAD R12, R10, UR4, RZ ;  /* 0x000000040a0c7c24 */ /* 0x000fe4000f8e02ff */
[----:B------:R-:W-:Y:S02]  /*22b0*/  IMAD R11, R17, R109, R8 ;  /* 0x0000006d110b7224 */ /* 0x000fe400078e0208 */
[----:B------:R-:W-:Y:S01]  /*22c0*/  IMAD R13, R41, UR5, R12 ;  /* 0x00000005290d7c24 */ /* 0x000fe2000f8e020c */
[----:B------:R-:W-:Y:S01]  /*22d0*/  ULDC.64 UR4, c[0x0][0x338] ;  /* 0x0000ce0000047ab9 */ /* 0x000fe20000000a00 */
[-C--:B------:R-:W-:Y:S01]  /*22e0*/  IMAD R6, R150, R114.reuse, RZ ;  /* 0x0000007296067224 */ /* 0x080fe200078e02ff */
[----:B------:R-:W-:Y:S01]  /*22f0*/  IADD3 R113, R113, R11, RZ ;  /* 0x0000000b71717210 */ /* 0x000fe20007ffe0ff */
[----:B------:R-:W-:-:S04]  /*2300*/  IMAD.WIDE.U32 R8, R17, R114, R18 ;  /* 0x0000007211087225 */ /* 0x000fc800078e0012 */
[----:B------:R-:W-:Y:S01]  /*2310*/  IMAD R12, R17, R115, R6 ;  /* 0x00000073110c7224 */ /* 0x000fe200078e0206 */
[----:B------:R-:W-:Y:S01]  /*2320*/  IADD3 R6, P0, R118, R8, RZ ;  /* 0x0000000876067210 */ /* 0x000fe20007f1e0ff */
[----:B------:R-:W-:Y:S02]  /*2330*/  IMAD.IADD R7, R119, 0x1, R13 ;  /* 0x0000000177077824 */ /* 0x000fe400078e020d */
[----:B------:R-:W-:Y:S02]  /*2340*/  IMAD R10, R10, UR4, RZ ;  /* 0x000000040a0a7c24 */ /* 0x000fe4000f8e02ff */
[----:B------:R-:W-:Y:S01]  /*2350*/  IMAD.WIDE.U32 R116, R41, UR4, R116 ;  /* 0x0000000429747c25 */ /* 0x000fe2000f8e0074 */
[----:B------:R-:W-:Y:S02]  /*2360*/  IADD3.X R8, R7, R9, R12, P0, !PT ;  /* 0x0000000907087210 */ /* 0x000fe400007fe40c */
[----:B------:R-:W-:Y:S01]  /*2370*/  ISETP.GE.AND P0, PT, R18, R127, PT ;  /* 0x0000007f1200720c */ /* 0x000fe20003f06270 */
[----:B------:R-:W-:-:S02]  /*2380*/  IMAD R41, R41, UR5, R10 ;  /* 0x0000000529297c24 */ /* 0x000fc4000f8e020a */
[----:B------:R-:W-:Y:S01]  /*2390*/  IMAD R10, R150, R102, RZ ;  /* 0x00000066960a7224 */ /* 0x000fe200078e02ff */
[----:B------:R-:W-:Y:S01]  /*23a0*/  SEL R9, R127, RZ, P0 ;  /* 0x000000ff7f097207 */ /* 0x000fe20000000000 */
[----:B------:R-:W-:Y:S01]  /*23b0*/  IMAD.IADD R111, R11, 0x1, R111 ;  /* 0x000000010b6f7824 */ /* 0x000fe200078e026f */
[----:B------:R-:W-:Y:S01]  /*23c0*/  SEL R11, R127, RZ, P1 ;  /* 0x000000ff7f0b7207 */ /* 0x000fe20000800000 */
[----:B------:R-:W-:Y:S01]  /*23d0*/  IMAD R13, R17, R103, R10 ;  /* 0x00000067110d7224 */ /* 0x000fe200078e020a */
[----:B------:R-:W-:Y:S01]  /*23e0*/  SEL R10, R127, RZ, P3 ;  /* 0x000000ff7f0a7207 */ /* 0x000fe20001800000 */
[----:B------:R-:W-:Y:S01]  /*23f0*/  IMAD.IADD R9, R18, 0x1, R9 ;  /* 0x0000000112097824 */ /* 0x000fe200078e0209 */
[----:B------:R-:W-:Y:S01]  /*2400*/  IADD3 R122, P3, R17, R122, RZ ;  /* 0x0000007a117a7210 */ /* 0x000fe20007f7e0ff */
[----:B------:R-:W-:Y:S01]  /*2410*/  IMAD.IADD R11, R0, 0x1, R11 ;  /* 0x00000001000b7824 */ /* 0x000fe200078e020b */
[----:B------:R-:W-:Y:S01]  /*2420*/  IADD3 R105, R13, R105, RZ ;  /* 0x000000690d697210 */ /* 0x000fe20007ffe0ff */
[----:B------:R-:W-:Y:S01]  /*2430*/  IMAD.IADD R20, R3, 0x1, R10 ;  /* 0x0000000103147824 */ /* 0x000fe200078e020a */
[----:B------:R-:W-:Y:S01]  /*2440*/  SHF.R.S32.HI R10, RZ, 0x1f, R9 ;  /* 0x0000001fff0a7819 */ /* 0x000fe20000011409 */
[----:B------:R-:W-:Y:S01]  /*2450*/  IMAD.IADD R107, R107, 0x1, R13 ;  /* 0x000000016b6b7824 */ /* 0x000fe200078e020d */
[----:B------:R-:W-:Y:S01]  /*2460*/  SHF.R.S32.HI R12, RZ, 0x1f, R11 ;  /* 0x0000001fff0c7819 */ /* 0x000fe2000001140b */
[----:B-----5:R-:W-:Y:S01]  /*2470*/  IMAD.WIDE.U32 R112, R149, R108, R112 ;  /* 0x0000006c95707225 */ /* 0x020fe200078e0070 */
[----:B------:R-:W-:-:S02]  /*2480*/  LEA.HI R26, R10, R9, RZ, 0x3 ;  /* 0x000000090a1a7211 */ /* 0x000fc400078f18ff */
[----:B------:R-:W-:Y:S01]  /*2490*/  LEA.HI R9, R10, R9, RZ, 0x6 ;  /* 0x000000090a097211 */ /* 0x000fe200078f30ff */
[C---:B------:R-:W-:Y:S01]  /*24a0*/  IMAD.WIDE.U32 R110, R149.reuse, R108, R110 ;  /* 0x0000006c956e7225 */ /* 0x040fe200078e006e */
[CC--:B------:R-:W-:Y:S02]  /*24b0*/  LEA.HI R13, R12.reuse, R11.reuse, RZ, 0x6 ;  /* 0x0000000b0c0d7211 */ /* 0x0c0fe400078f30ff */
[----:B------:R-:W-:Y:S01]  /*24c0*/  SHF.R.S32.HI R10, RZ, 0x6, R9 ;  /* 0x00000006ff0a7819 */ /* 0x000fe20000011409 */
[----:B------:R-:W-:Y:S01]  /*24d0*/  IMAD.WIDE.U32 R106, R149, R102, R106 ;  /* 0x00000066956a7225 */ /* 0x000fe200078e006a */
[----:B------:R-:W-:Y:S02]  /*24e0*/  LOP3.LUT R9, R211, 0x38, R26, 0xf8, !PT ;  /* 0x00000038d3097812 */ /* 0x000fe400078ef81a */
[----:B------:R-:W-:Y:S01]  /*24f0*/  LEA.HI R28, R12, R11, RZ, 0x3 ;  /* 0x0000000b0c1c7211 */ /* 0x000fe200078f18ff */
[C---:B------:R-:W-:Y:S01]  /*2500*/  IMAD R147, R10.reuse, 0x1c00, R213 ;  /* 0x00001c000a937824 */ /* 0x040fe200078e02d5 */
[----:B------:R-:W-:Y:S01]  /*2510*/  SHF.R.S32.HI R21, RZ, 0x1f, R20 ;  /* 0x0000001fff157819 */ /* 0x000fe20000011414 */
[----:B------:R-:W-:Y:S01]  /*2520*/  IMAD R145, R10, 0x1c00, R215 ;  /* 0x00001c000a917824 */ /* 0x000fe200078e02d7 */
[----:B------:R-:W-:Y:S01]  /*2530*/  LOP3.LUT R10, R9, R212, RZ, 0x3c, !PT ;  /* 0x000000d4090a7212 */ /* 0x000fe200078e3cff */
[----:B------:R-:W-:Y:S01]  /*2540*/  IMAD.WIDE.U32 R104, R149, R102, R104 ;  /* 0x0000006695687225 */ /* 0x000fe200078e0068 */
[----:B------:R-:W-:-:S02]  /*2550*/  SHF.R.S32.HI R12, RZ, 0x6, R13 ;  /* 0x00000006ff0c7819 */ /* 0x000fc4000001140d */
[----:B------:R-:W-:Y:S01]  /*2560*/  LOP3.LUT R11, R211, 0x38, R28, 0xf8, !PT ;  /* 0x00000038d30b7812 */ /* 0x000fe200078ef81c */
[----:B------:R-:W-:Y:S01]  /*2570*/  IMAD.WIDE.U32 R114, R114, 0x70, RZ ;  /* 0x0000007072727825 */ /* 0x000fe200078e00ff */
[----:B------:R-:W-:Y:S02]  /*2580*/  IADD3 R147, R147, R10, RZ ;  /* 0x0000000a93937210 */ /* 0x000fe40007ffe0ff */
[C---:B------:R-:W-:Y:S01]  /*2590*/  LOP3.LUT R13, R205.reuse, 0x38, R26, 0xf8, !PT ;  /* 0x00000038cd0d7812 */ /* 0x040fe200078ef81a */
[C---:B------:R-:W-:Y:S01]  /*25a0*/  IMAD R146, R12.reuse, 0x1c00, R213 ;  /* 0x00001c000c927824 */ /* 0x040fe200078e02d5 */
[----:B------:R-:W-:Y:S01]  /*25b0*/  LOP3.LUT R10, R205, 0x38, R28, 0xf8, !PT ;  /* 0x00000038cd0a7812 */ /* 0x000fe200078ef81c */
[----:B------:R-:W-:Y:S01]  /*25c0*/  IMAD R143, R12, 0x1c00, R215 ;  /* 0x00001c000c8f7824 */ /* 0x000fe200078e02d7 */
[----:B------:R-:W-:Y:S01]  /*25d0*/  LEA.HI R30, R21, R20, RZ, 0x3 ;  /* 0x00000014151e7211 */ /* 0x000fe200078f18ff */
[----:B------:R-:W-:Y:S01]  /*25e0*/  IMAD.X R123, R15, 0x1, R150, P3 ;  /* 0x000000010f7b7824 */ /* 0x000fe200018e0696 */
[----:B------:R-:W-:Y:S01]  /*25f0*/  LOP3.LUT R11, R11, R212, RZ, 0x3c, !PT ;  /* 0x000000d40b0b7212 */ /* 0x000fe200078e3cff */
[----:B------:R-:W-:Y:S01]  /*2600*/  IMAD.SHL.U32 R127, R127, 0x2, RZ ;  /* 0x000000027f7f7824 */ /* 0x000fe200078e00ff */
[----:B------:R-:W-:Y:S01]  /*2610*/  LEA.HI R20, R21, R20, RZ, 0x6 ;  /* 0x0000001415147211 */ /* 0x000fe200078f30ff */
[----:B------:R-:W-:Y:S01]  /*2620*/  IMAD.IADD R135, R115, 0x1, R135 ;  /* 0x0000000173877824 */ /* 0x000fe200078e0287 */
[-C--:B------:R-:W-:Y:S01]  /*2630*/  LOP3.LUT R14, R13, R33.reuse, RZ, 0x3c, !PT ;  /* 0x000000210d0e7212 */ /* 0x080fe200078e3cff */
[----:B------:R-:W-:Y:S01]  /*2640*/  IMAD.IADD R146, R146, 0x1, R11 ;  /* 0x0000000192927824 */ /* 0x000fe200078e020b */
[----:B------:R-:W-:-:S02]  /*2650*/  LOP3.LUT R10, R10, R33, RZ, 0x3c, !PT ;  /* 0x000000210a0a7212 */ /* 0x000fc400078e3cff */
[----:B------:R-:W-:Y:S01]  /*2660*/  SHF.R.S32.HI R13, RZ, 0x1f, R149 ;  /* 0x0000001fff0d7819 */ /* 0x000fe20000011495 */
[----:B------:R-:W-:Y:S01]  /*2670*/  IMAD.IADD R145, R145, 0x1, R14 ;  /* 0x0000000191917824 */ /* 0x000fe200078e020e */
[----:B------:R-:W-:Y:S01]  /*2680*/  SHF.R.S32.HI R20, RZ, 0x6, R20 ;  /* 0x00000006ff147819 */ /* 0x000fe20000011414 */
[----:B------:R-:W-:Y:S01]  /*2690*/  IMAD.IADD R143, R143, 0x1, R10 ;  /* 0x000000018f8f7824 */ /* 0x000fe200078e020a */
[--C-:B------:R-:W-:Y:S01]  /*26a0*/  LOP3.LUT R11, R205, 0x38, R30.reuse, 0xf8, !PT ;  /* 0x00000038cd0b7812 */ /* 0x100fe200078ef81e */
[----:B------:R-:W-:Y:S01]  /*26b0*/  IMAD R10, R13, R108, RZ ;  /* 0x0000006c0d0a7224 */ /* 0x000fe200078e02ff */
[----:B------:R-:W-:Y:S01]  /*26c0*/  LOP3.LUT R9, R211, 0x38, R30, 0xf8, !PT ;  /* 0x00000038d3097812 */ /* 0x000fe200078ef81e */
[----:B------:R-:W-:Y:S01]  /*26d0*/  IMAD R12, R13, R102, RZ ;  /* 0x000000660d0c7224 */ /* 0x000fe200078e02ff */
[----:B------:R-:W-:Y:S01]  /*26e0*/  LOP3.LUT R11, R11, R33, RZ, 0x3c, !PT ;  /* 0x000000210b0b7212 */ /* 0x000fe200078e3cff */
[----:B------:R-:W-:Y:S01]  /*26f0*/  VIADD R13, R18, 0xa0 ;  /* 0x000000a0120d7836 */ /* 0x000fe20000000000 */
[----:B------:R-:W-:Y:S01]  /*2700*/  LOP3.LUT R9, R9, R212, RZ, 0x3c, !PT ;  /* 0x000000d409097212 */ /* 0x000fe200078e3cff */
[C---:B------:R-:W-:Y:S01]  /*2710*/  IMAD R144, R20.reuse, 0x1c00, R213 ;  /* 0x00001c0014907824 */ /* 0x040fe200078e02d5 */
[----:B------:R-:W-:Y:S01]  /*2720*/  LOP3.LUT R21, R211, 0x18, R18, 0xf8, !PT ;  /* 0x00000018d3157812 */ /* 0x000fe200078ef812 */
[----:B------:R-:W-:Y:S01]  /*2730*/  IMAD R142, R20, 0x1c00, R215 ;  /* 0x00001c00148e7824 */ /* 0x000fe200078e02d7 */
[----:B------:R-:W-:Y:S01]  /*2740*/  ISETP.GE.AND P2, PT, R13, UR6, PT ;  /* 0x000000060d007c0c */ /* 0x000fe2000bf46270 */
[C---:B------:R-:W-:Y:S01]  /*2750*/  IMAD R35, R149.reuse, R109, R10 ;  /* 0x0000006d95237224 */ /* 0x040fe200078e020a */
[----:B------:R-:W-:Y:S01]  /*2760*/  IADD3 R144, R144, R9, RZ ;  /* 0x0000000990907210 */ /* 0x000fe20007ffe0ff */
[----:B------:R-:W-:Y:S01]  /*2770*/  IMAD.IADD R142, R142, 0x1, R11 ;  /* 0x000000018e8e7824 */ /* 0x000fe200078e020b */
[----:B------:R-:W-:Y:S01]  /*2780*/  SHF.L.U64.HI R9, R108, 0x6, R109 ;  /* 0x000000066c097819 */ /* 0x000fe2000001026d */
[----:B------:R-:W-:Y:S01]  /*2790*/  IMAD R33, R149, R103, R12 ;  /* 0x0000006795217224 */ /* 0x000fe200078e020c */
[----:B------:R-:W-:Y:S01]  /*27a0*/  SHF.L.U64.HI R11, R102, 0x6, R103 ;  /* 0x00000006660b7819 */ /* 0x000fe20000010267 */
[----:B------:R-:W-:Y:S01]  /*27b0*/  IMAD.SHL.U32 R10, R108, 0x40, RZ ;  /* 0x000000406c0a7824 */ /* 0x000fe200078e00ff */
[----:B------:R-:W-:Y:S01]  /*27c0*/  SHF.L.U32 R12, R102, 0x6, RZ ;  /* 0x00000006660c7819 */ /* 0x000fe200000006ff */
[----:B------:R-:W-:Y:S01]  /*27d0*/  IMAD.WIDE.U32 R108, R108, 0x70, RZ ;  /* 0x000000706c6c7825 */ /* 0x000fe200078e00ff */
[----:B0-----:R-:W-:-:S02]  /*27e0*/  SEL R32, RZ, 0x20, P2 ;  /* 0x00000020ff207807 */ /* 0x001fc40001000000 */
[----:B------:R-:W-:Y:S01]  /*27f0*/  LOP3.LUT R14, R21, R212, RZ, 0x3c, !PT ;  /* 0x000000d4150e7212 */ /* 0x000fe200078e3cff */
[----:B------:R-:W-:Y:S01]  /*2800*/  IMAD.WIDE.U32 R102, R102, 0x70, RZ ;  /* 0x0000007066667825 */ /* 0x000fe200078e00ff */
[----:B------:R-:W-:Y:S02]  /*2810*/  SHF.R.S32.HI R120, RZ, 0x3, R26 ;  /* 0x00000003ff787819 */ /* 0x000fe4000001141a */
[----:B------:R-:W-:Y:S01]  /*2820*/  LOP3.LUT R39, R31, R32, RZ, 0xfc, !PT ;  /* 0x000000201f277212 */ /* 0x000fe200078efcff */
[----:B------:R-:W-:Y:S01]  /*2830*/  IMAD.IADD R138, R109, 0x1, R29 ;  /* 0x000000016d8a7824 */ /* 0x000fe200078e021d */
[----:B------:R-:W-:Y:S01]  /*2840*/  SHF.R.S32.HI R29, RZ, 0x3, R30 ;  /* 0x00000003ff1d7819 */ /* 0x000fe2000001141e */
[----:B------:R-:W-:Y:S01]  /*2850*/  IMAD.IADD R136, R103, 0x1, R27 ;  /* 0x0000000167887824 */ /* 0x000fe200078e021b */
[----:B------:R-:W-:Y:S01]  /*2860*/  SHF.R.S32.HI R27, RZ, 0x3, R28 ;  /* 0x00000003ff1b7819 */ /* 0x000fe2000001141c */
[----:B------:R-:W-:Y:S01]  /*2870*/  IMAD.IADD R15, R35, 0x1, R111 ;  /* 0x00000001230f7824 */ /* 0x000fe200078e026f */
[----:B------:R-:W-:Y:S01]  /*2880*/  LOP3.LUT R26, R26, 0xfffffff8, RZ, 0xc0, !PT ;  /* 0xfffffff81a1a7812 */ /* 0x000fe200078ec0ff */
[----:B------:R-:W-:Y:S01]  /*2890*/  IMAD.IADD R20, R107, 0x1, R33 ;  /* 0x000000016b147824 */ /* 0x000fe200078e0221 */
[----:B------:R-:W-:Y:S01]  /*28a0*/  LOP3.LUT R28, R28, 0xfffffff8, RZ, 0xc0, !PT ;  /* 0xfffffff81c1c7812 */ /* 0x000fe200078ec0ff */
[----:B------:R-:W-:Y:S01]  /*28b0*/  IMAD.IADD R21, R33, 0x1, R105 ;  /* 0x0000000121157824 */ /* 0x000fe200078e0269 */
[----:B------:R-:W-:-:S02]  /*28c0*/  LOP3.LUT R30, R30, 0xfffffff8, RZ, 0xc0, !PT ;  /* 0xfffffff81e1e7812 */ /* 0x000fc400078ec0ff */
[----:B------:R-:W-:Y:S02]  /*28d0*/  IADD3 R141, R213, R14, RZ ;  /* 0x0000000ed58d7210 */ /* 0x000fe40007ffe0ff */
[----:B------:R-:W-:Y:S02]  /*28e0*/  IADD3 R14, R113, R35, RZ ;  /* 0x00000023710e7210 */ /* 0x000fe40007ffe0ff */
[C---:B------:R-:W-:Y:S02]  /*28f0*/  LOP3.LUT R35, R39.reuse, 0x2, RZ, 0xc0, !PT ;  /* 0x0000000227237812 */ /* 0x040fe400078ec0ff */
[C---:B------:R-:W-:Y:S02]  /*2900*/  LOP3.LUT R36, R39.reuse, 0x4, RZ, 0xc0, !PT ;  /* 0x0000000427247812 */ /* 0x040fe400078ec0ff */
[C---:B------:R-:W-:Y:S02]  /*2910*/  LOP3.LUT R37, R39.reuse, 0x8, RZ, 0xc0, !PT ;  /* 0x0000000827257812 */ /* 0x040fe400078ec0ff */
[----:B------:R-:W-:-:S02]  /*2920*/  LOP3.LUT R38, R39, 0x10, RZ, 0xc0, !PT ;  /* 0x0000001027267812 */ /* 0x000fc400078ec0ff */
[----:B------:R-:W-:Y:S02]  /*2930*/  LOP3.LUT R31, R31, 0x1, RZ, 0xc0, !PT ;  /* 0x000000011f1f7812 */ /* 0x000fe400078ec0ff */
[----:B------:R-:W-:Y:S02]  /*2940*/  SHF.R.S32.HI R32, RZ, 0x1f, R26 ;  /* 0x0000001fff207819 */ /* 0x000fe4000001141a */
[----:B------:R-:W-:Y:S02]  /*2950*/  SHF.R.S32.HI R33, RZ, 0x1f, R28 ;  /* 0x0000001fff217819 */ /* 0x000fe4000001141c */
[----:B------:R-:W-:Y:S02]  /*2960*/  SHF.R.S32.HI R34, RZ, 0x1f, R30 ;  /* 0x0000001fff227819 */ /* 0x000fe4000001141e */
[----:B------:R-:W-:Y:S02]  /*2970*/  LOP3.LUT R39, R39, 0x20, RZ, 0xc0, !PT ;  /* 0x0000002027277812 */ /* 0x000fe400078ec0ff */
[----:B------:R-:W-:-:S07]  /*2980*/  IADD3 R40, R117, R41, RZ ;  /* 0x0000002975287210 */ /* 0x000fce0007ffe0ff */
.L_x_732:
[----:B--2---:R-:W2:Y:S01]  /*2990*/  LDL.LU R43, [R1+0x10] ;  /* 0x00001000012b7983 */ /* 0x004ea20000300800 */
[----:B-----5:R-:W-:Y:S01]  /*29a0*/  VIADD R53, R25, 0xffffffff ;  /* 0xffffffff19357836 */ /* 0x020fe20000000000 */
[----:B------:R-:W0:Y:S01]  /*29b0*/  LDC.64 R124, c[0x0][0x2e8] ;  /* 0x0000ba00ff7c7b82 */ /* 0x000e220000000a00 */
[----:B------:R-:W-:Y:S01]  /*29c0*/  LOP3.LUT P5, RZ, R218, 0x4, RZ, 0xc0, !PT ;  /* 0x00000004daff7812 */ /* 0x000fe200078ac0ff */
[----:B------:R-:W-:Y:S01]  /*29d0*/  IMAD R42, R16, 0x5400, R141 ;  /* 0x00005400102a7824 */ /* 0x000fe200078e028d */
[----:B------:R-:W-:Y:S05]  /*29e0*/  YIELD ;  /* 0x0000000000007946 */ /* 0x000fea0003800000 */
[----:B------:R-:W-:Y:S01]  /*29f0*/  SHF.R.S32.HI R52, RZ, 0x1f, R53 ;  /* 0x0000001fff347819 */ /* 0x000fe20000011435 */
[-C--:B------:R-:W-:Y:S01]  /*2a00*/  IMAD R25, R135, R53.reuse, RZ ;  /* 0x0000003587197224 */ /* 0x080fe200078e02ff */
[----:B-1----:R-:W1:Y:S01]  /*2a10*/  LDC R126, c[0x0][0x3f4] ;  /* 0x0000fd00ff7e7b82 */ /* 0x002e620000000800 */
[----:B------:R-:W-:Y:S01]  /*2a20*/  IMAD.WIDE.U32 R128, R114, R53, RZ ;  /* 0x0000003572807225 */ /* 0x000fe200078e00ff */
[----:B------:R-:W-:Y:S03]  /*2a30*/  BSSY B0, `(.L_x_633) ;  /* 0x0000760000007945 */ /* 0x000fe60003800000 */
[----:B------:R-:W-:Y:S01]  /*2a40*/  IMAD R25, R52, R114, R25 ;  /* 0x0000007234197224 */ /* 0x000fe200078e0219 */
[----:B------:R-:W-:-:S03]  /*2a50*/  IADD3 R41, P4, R6, R128, RZ ;  /* 0x0000008006297210 */ /* 0x000fc60007f9e0ff */
[----:B------:R-:W-:Y:S01]  /*2a60*/  IMAD.IADD R96, R129, 0x1, R25 ;  /* 0x0000000181607824 */ /* 0x000fe200078e0219 */
[----:B------:R-:W-:-:S03]  /*2a70*/  IADD3 R25, P2, P3, R6, R128, R140 ;  /* 0x0000008006197210 */ /* 0x000fc60007b5e08c */
[----:B------:R-:W-:Y:S01]  /*2a80*/  IMAD.X R44, R96, 0x1, R8, P4 ;  /* 0x00000001602c7824 */ /* 0x000fe200020e0608 */
[----:B------:R-:W-:Y:S02]  /*2a90*/  IADD3.X R46, R8, R96, R139, P2, P3 ;  /* 0x00000060082e7210 */ /* 0x000fe400017e648b */
[----:B------:R-:W-:Y:S02]  /*2aa0*/  ISETP.GT.AND P3, PT, R53, R134, PT ;  /* 0x000000863500720c */ /* 0x000fe40003f64270 */
[-C--:B0-----:R-:W-:Y:S02]  /*2ab0*/  LEA R48, P2, R25, R124.reuse, 0x1 ;  /* 0x0000007c19307211 */ /* 0x081fe400078408ff */
[----:B------:R-:W-:Y:S02]  /*2ac0*/  LEA R50, P4, R41, R124, 0x1 ;  /* 0x0000007c29327211 */ /* 0x000fe400078808ff */
[----:B------:R-:W-:Y:S01]  /*2ad0*/  LEA.HI.X R49, R25, R125, R46, 0x1, P2 ;  /* 0x0000007d19317211 */ /* 0x000fe200010f0c2e */
[----:B------:R-:W-:Y:S01]  /*2ae0*/  IMAD.MOV.U32 R25, RZ, RZ, R53 ;  /* 0x000000ffff197224 */ /* 0x000fe200078e0035 */
[----:B-1----:R-:W-:-:S02]  /*2af0*/  ISETP.GE.AND P2, PT, R126, 0x1, PT ;  /* 0x000000017e00780c */ /* 0x002fc40003f46270 */
[----:B------:R-:W-:Y:S01]  /*2b00*/  LEA.HI.X R51, R41, R125, R44, 0x1, P4 ;  /* 0x0000007d29337211 */ /* 0x000fe200020f0c2c */
[C---:B------:R-:W-:Y:S01]  /*2b10*/  IMAD R41, R42.reuse, 0x2, R121 ;  /* 0x000000022a297824 */ /* 0x040fe200078e0279 */
[C---:B------:R-:W-:Y:S01]  /*2b20*/  IADD3 R44, R42.reuse, 0x20, RZ ;  /* 0x000000202a2c7810 */ /* 0x040fe20007ffe0ff */
[----:B------:R-:W-:-:S05]  /*2b30*/  @P5 VIADD R44, R42, 0xffffffe0 ;  /* 0xffffffe02a2c5836 */ /* 0x000fca0000000000 */
[----:B------:R-:W-:Y:S02]  /*2b40*/  LEA R42, R44, R121, 0x1 ;  /* 0x000000792c2a7211 */ /* 0x000fe400078e08ff */
[----:B--2---:R-:W-:-:S04]  /*2b50*/  LOP3.LUT R43, R43, 0xfffffffd, RZ, 0xc0, !PT ;  /* 0xfffffffd2b2b7812 */ /* 0x004fc800078ec0ff */
[----:B------:R-:W-:-:S05]  /*2b60*/  @P3 LOP3.LUT R43, R43, 0x2, RZ, 0xfc, !PT ;  /* 0x000000022b2b3812 */ /* 0x000fca00078efcff */
[----:B------:R0:W-:Y:S01]  /*2b70*/  STL [R1+0x10], R43 ;  /* 0x0000102b01007387 */ /* 0x0001e20000100800 */
[----:B------:R-:W-:Y:S05]  /*2b80*/  @!P2 BRA `(.L_x_634) ;  /* 0x000000700048a947 */ /* 0x000fea0003800000 */
[----:B------:R-:W-:Y:S01]  /*2b90*/  ULDC.U8 UR4, c[0x0][0x410] ;  /* 0x0001040000047ab9 */ /* 0x000fe20000000000 */
[-C--:B0-----:R-:W-:Y:S01]  /*2ba0*/  IMAD R43, R136, R53.reuse, RZ ;  /* 0x00000035882b7224 */ /* 0x081fe200078e02ff */
[----:B------:R-:W-:Y:S01]  /*2bb0*/  ISETP.NE.AND P2, PT, RZ, UR4, PT ;  /* 0x00000004ff007c0c */ /* 0x000fe2000bf45270 */
[-C--:B------:R-:W-:Y:S02]  /*2bc0*/  IMAD R47, R138, R53.reuse, RZ ;  /* 0x000000358a2f7224 */ /* 0x080fe400078e02ff */
[C---:B------:R-:W-:Y:S02]  /*2bd0*/  IMAD R45, R52.reuse, R102, R43 ;  /* 0x00000066342d7224 */ /* 0x040fe400078e022b */
[----:B------:R-:W-:Y:S02]  /*2be0*/  IMAD R43, R25, -0x70, R24 ;  /* 0xffffff90192b7824 */ /* 0x000fe400078e0218 */
[----:B------:R-:W-:Y:S02]  /*2bf0*/  IMAD R47, R52, R108, R47 ;  /* 0x0000006c342f7224 */ /* 0x000fe400078e022f */
[----:B------:R-:W-:Y:S01]  /*2c00*/  IMAD.WIDE.U32 R94, R102, R53, RZ ;  /* 0x00000035665e7225 */ /* 0x000fe200078e00ff */
[----:B------:R-:W-:-:S03]  /*2c10*/  VIMNMX R43, R43, 0x70, PT ;  /* 0x000000702b2b7848 */ /* 0x000fc60003fe0100 */
[----:B------:R-:W-:-:S04]  /*2c20*/  IMAD.WIDE.U32 R92, R108, R53, RZ ;  /* 0x000000356c5c7225 */ /* 0x000fc800078e00ff */
[----:B------:R-:W-:Y:S02]  /*2c30*/  IMAD.IADD R100, R95, 0x1, R45 ;  /* 0x000000015f647824 */ /* 0x000fe400078e022d */
[----:B------:R-:W-:Y:S01]  /*2c40*/  IMAD.IADD R101, R93, 0x1, R47 ;  /* 0x000000015d657824 */ /* 0x000fe200078e022f */
[----:B------:R-:W-:Y:S06]  /*2c50*/  @!P2 BRA `(.L_x_635) ;  /* 0x00000034002ca947 */ /* 0x000fec0003800000 */
[----:B------:R-:W-:Y:S01]  /*2c60*/  ISETP.GE.AND P3, PT, R17, R43, PT ;  /* 0x0000002b1100720c */ /* 0x000fe20003f66270 */
[----:B------:R-:W-:Y:S01]  /*2c70*/  BSSY B1, `(.L_x_636) ;  /* 0x0000037000017945 */ /* 0x000fe20003800000 */
        /* <DEDUP_REMOVED lines=13> */
[----:B------:R-:W-:Y:S06]  /*2d50*/  @P3 BRA `(.L_x_637) ;  /* 0x0000000000a03947 */ /* 0x000fec0003800000 */
[----:B------:R-:W-:Y:S01]  /*2d60*/  IADD3 R45, P2, R106, R94, RZ ;  /* 0x0000005e6a2d7210 */ /* 0x000fe20007f5e0ff */
[----:B------:R-:W-:Y:S01]  /*2d70*/  ULDC.64 UR4, c[0x0][0x3e8] ;  /* 0x0000fa0000047ab9 */ /* 0x000fe20000000a00 */
[----:B------:R-:W-:Y:S02]  /*2d80*/  CS2R R124, SRZ ;  /* 0x00000000007c7805 */ /* 0x000fe4000001ff00 */
[----:B------:R-:W-:Y:S01]  /*2d90*/  CS2R R128, SRZ ;  /* 0x0000000000807805 */ /* 0x000fe2000001ff00 */
[----:B------:R-:W-:Y:S01]  /*2da0*/  IMAD.X R46, R100, 0x1, R20, P2 ;  /* 0x00000001642e7824 */ /* 0x000fe200010e0614 */
[----:B------:R-:W-:-:S04]  /*2db0*/  LEA R44, P2, R45, UR4, 0x1 ;  /* 0x000000042d2c7c11 */ /* 0x000fc8000f8408ff */
[----:B------:R-:W-:Y:S01]  /*2dc0*/  LEA.HI.X R45, R45, UR5, R46, 0x1, P2 ;  /* 0x000000052d2d7c11 */ /* 0x000fe200090f0c2e */
[----:B------:R-:W-:Y:S01]  /*2dd0*/  ULDC.64 UR4, c[0x0][0x400] ;  /* 0x0001000000047ab9 */ /* 0x000fe20000000a00 */
[----:B------:R-:W-:-:S04]  /*2de0*/  IADD3 R47, P2, R112, R92, RZ ;  /* 0x0000005c702f7210 */ /* 0x000fc80007f5e0ff */
[----:B------:R-:W-:Y:S02]  /*2df0*/  IADD3.X R54, R101, R14, RZ, P2, !PT ;  /* 0x0000000e65367210 */ /* 0x000fe400017fe4ff */
[----:B------:R-:W-:-:S04]  /*2e00*/  LEA R46, P2, R47, UR4, 0x1 ;  /* 0x000000042f2e7c11 */ /* 0x000fc8000f8408ff */
[----:B------:R-:W-:Y:S02]  /*2e10*/  LEA.HI.X R47, R47, UR5, R54, 0x1, P2 ;  /* 0x000000052f2f7c11 */ /* 0x000fe400090f0c36 */
[----:B------:R-:W-:Y:S02]  /*2e20*/  ISETP.GE.AND P2, PT, R22, R126, PT ;  /* 0x0000007e1600720c */ /* 0x000fe40003f46270 */
[----:B------:R-:W-:Y:S02]  /*2e30*/  CS2R R96, SRZ ;  /* 0x0000000000607805 */ /* 0x000fe4000001ff00 */
[----:B------:R-:W-:-:S09]  /*2e40*/  CS2R R98, SRZ ;  /* 0x0000000000627805 */ /* 0x000fd2000001ff00 */
[----:B------:R0:W5:Y:S04]  /*2e50*/  @!P2 LDG.E.64 R124, desc[UR60][R44.64] ;  /* 0x0000003c2c7ca981 */ /* 0x000168000c1e1b00 */
[----:B------:R0:W5:Y:S01]  /*2e60*/  @!P2 LDG.E.64 R128, desc[UR60][R46.64] ;  /* 0x0000003c2e80a981 */ /* 0x000162000c1e1b00 */
        /* <DEDUP_REMOVED lines=20> */
[----:B------:R-:W-:-:S13]  /*2fb0*/  ISETP.GE.AND P2, PT, R210, R126, PT ;  /* 0x0000007ed200720c */ /* 0x000fda0003f46270 */
[----:B------:R0:W5:Y:S04]  /*2fc0*/  @!P2 LDG.E.64 R76, desc[UR60][R44.64+0xa0] ;  /* 0x0000a03c2c4ca981 */ /* 0x000168000c1e1b00 */
[----:B------:R0:W5:Y:S02]  /*2fd0*/  @!P2 LDG.E.64 R78, desc[UR60][R46.64+0xa0] ;  /* 0x0000a03c2e4ea981 */ /* 0x000164000c1e1b00 */
.L_x_637:
[----:B------:R-:W-:Y:S05]  /*2fe0*/  BSYNC B1 ;  /* 0x0000000000017941 */ /* 0x000fea0003800000 */
.L_x_636:
        /* <DEDUP_REMOVED lines=12> */
[----:B-----5:R-:W-:Y:S01]  /*30b0*/  IMAD.MOV.U32 R130, RZ, RZ, R76 ;  /* 0x000000ffff827224 */ /* 0x020fe200078e004c */
[----:B------:R-:W-:Y:S01]  /*30c0*/  CS2R R74, SRZ ;  /* 0x00000000004a7805 */ /* 0x000fe2000001ff00 */
[----:B------:R-:W-:Y:S01]  /*30d0*/  IMAD.MOV.U32 R131, RZ, RZ, R77 ;  /* 0x000000ffff837224 */ /* 0x000fe200078e004d */
[----:B------:R-:W-:Y:S06]  /*30e0*/  @P4 BRA `(.L_x_639) ;  /* 0x0000000000a04947 */ /* 0x000fec0003800000 */
[----:B------:R-:W-:Y:S01]  /*30f0*/  IADD3 R94, P2, P5, R106, R94, R12 ;  /* 0x0000005e6a5e7210 */ /* 0x000fe20007d5e00c */
[----:B------:R-:W-:Y:S01]  /*3100*/  ULDC.64 UR4, c[0x0][0x3e8] ;  /* 0x0000fa0000047ab9 */ /* 0x000fe20000000a00 */
[----:B------:R-:W-:Y:S02]  /*3110*/  CS2R R72, SRZ ;  /* 0x0000000000487805 */ /* 0x000fe4000001ff00 */
[----:B------:R-:W-:Y:S02]  /*3120*/  CS2R R74, SRZ ;  /* 0x00000000004a7805 */ /* 0x000fe4000001ff00 */
[----:B0-----:R-:W-:Y:S02]  /*3130*/  IADD3.X R45, R20, R100, R11, P2, P5 ;  /* 0x00000064142d7210 */ /* 0x001fe400017ea40b */
[----:B------:R-:W-:-:S04]  /*3140*/  IADD3 R92, P2, P5, R112, R92, R10 ;  /* 0x0000005c705c7210 */ /* 0x000fc80007d5e00a */
[----:B------:R-:W-:Y:S02]  /*3150*/  IADD3.X R101, R14, R101, R9, P2, P5 ;  /* 0x000000650e657210 */ /* 0x000fe400017ea409 */
[----:B------:R-:W-:-:S04]  /*3160*/  LEA R44, P2, R94, UR4, 0x1 ;  /* 0x000000045e2c7c11 */ /* 0x000fc8000f8408ff */
[----:B------:R-:W-:Y:S01]  /*3170*/  LEA.HI.X R45, R94, UR5, R45, 0x1, P2 ;  /* 0x000000055e2d7c11 */ /* 0x000fe200090f0c2d */
[----:B------:R-:W-:Y:S02]  /*3180*/  ULDC.64 UR4, c[0x0][0x400] ;  /* 0x0001000000047ab9 */ /* 0x000fe40000000a00 */
        /* <DEDUP_REMOVED lines=30> */
.L_x_639:
[----:B------:R-:W-:Y:S05]  /*3370*/  BSYNC B1 ;  /* 0x0000000000017941 */ /* 0x000fea0003800000 */
.L_x_638:
[----:B01----:R-:W2:Y:S01]  /*3380*/  LDL R44, [R1+0x14] ;  /* 0x00001400012c7983 */ /* 0x003ea20000100800 */
[----:B------:R-:W-:Y:S01]  /*3390*/  IMAD.MOV.U32 R46, RZ, RZ, R84 ;  /* 0x000000ffff2e7224 */ /* 0x000fe200078e0054 */
[----:B------:R-:W-:Y:S01]  /*33a0*/  MOV R45, R81 ;  /* 0x00000051002d7202 */ /* 0x000fe20000000f00 */
[----:B------:R-:W-:Y:S01]  /*33b0*/  IMAD.MOV.U32 R47, RZ, RZ, R85 ;  /* 0x000000ffff2f7224 */ /* 0x000fe200078e0055 */
[----:B------:R-:W-:Y:S02]  /*33c0*/  PRMT R161, R130, 0x7610, R161 ;  /* 0x0000761082a17816 */ /* 0x000fe400000000a1 */
[----:B------:R-:W-:Y:S02]  /*33d0*/  PRMT R163, R45, 0x7610, R163 ;  /* 0x000076102da37816 */ /* 0x000fe400000000a3 */
[----:B------:R-:W-:Y:S01]  /*33e0*/  PRMT R166, R47, 0x5410, R46 ;  /* 0x000054102fa67816 */ /* 0x000fe2000000002e */
[----:B------:R-:W-:Y:S01]  /*33f0*/  IMAD.MOV.U32 R46, RZ, RZ, R96 ;  /* 0x000000ffff2e7224 */ /* 0x000fe200078e0060 */
[----:B------:R-:W-:Y:S01]  /*3400*/  MOV R45, R89 ;  /* 0x00000059002d7202 */ /* 0x000fe20000000f00 */
[----:B------:R-:W-:Y:S01]  /*3410*/  IMAD.MOV.U32 R47, RZ, RZ, R97 ;  /* 0x000000ffff2f7224 */ /* 0x000fe200078e0061 */
[----:B------:R-:W-:-:S04]  /*3420*/  PRMT R160, R160, 0x5410, R131 ;  /* 0x00005410a0a07816 */ /* 0x000fc80000000083 */
[----:B------:R-:W-:Y:S01]  /*3430*/  PRMT R168, R46, 0x5410, R47 ;  /* 0x000054102ea87816 */ /* 0x000fe2000000002f */
[----:B------:R-:W-:Y:S02]  /*3440*/  IMAD.MOV.U32 R47, RZ, RZ, R79 ;  /* 0x000000ffff2f7224 */ /* 0x000fe400078e004f */
[----:B------:R-:W-:-:S03]  /*3450*/  IMAD.MOV.U32 R46, RZ, RZ, R78 ;  /* 0x000000ffff2e7224 */ /* 0x000fc600078e004e */
[----:B------:R-:W-:Y:S01]  /*3460*/  PRMT R162, R47, 0x7610, R162 ;  /* 0x000076102fa27816 */ /* 0x000fe200000000a2 */
[----:B------:R-:W-:Y:S01]  /*3470*/  IMAD.MOV.U32 R47, RZ, RZ, R82 ;  /* 0x000000ffff2f7224 */ /* 0x000fe200078e0052 */
[----:B------:R-:W-:Y:S02]  /*3480*/  PRMT R161, R161, 0x5410, R46 ;  /* 0x00005410a1a17816 */ /* 0x000fe4000000002e */
[----:B------:R-:W-:Y:S02]  /*3490*/  MOV R46, R83 ;  /* 0x00000053002e7202 */ /* 0x000fe40000000f00 */
[----:B------:R-:W-:Y:S01]  /*34a0*/  PRMT R164, R47, 0x7610, R164 ;  /* 0x000076102fa47816 */ /* 0x000fe200000000a4 */
[----:B------:R-:W-:Y:S01]  /*34b0*/  IMAD.MOV.U32 R47, RZ, RZ, R99 ;  /* 0x000000ffff2f7224 */ /* 0x000fe200078e0063 */
[----:B------:R-:W-:Y:S01]  /*34c0*/  PRMT R163, R163, 0x5410, R46 ;  /* 0x00005410a3a37816 */ /* 0x000fe2000000002e */
[----:B------:R-:W-:-:S03]  /*34d0*/  IMAD.MOV.U32 R46, RZ, RZ, R98 ;  /* 0x000000ffff2e7224 */ /* 0x000fc600078e0062 */
[----:B------:R-:W-:Y:S01]  /*34e0*/  PRMT R172, R47, 0x7610, R172 ;  /* 0x000076102fac7816 */ /* 0x000fe200000000ac */
[----:B-----5:R-:W-:Y:S01]  /*34f0*/  IMAD.MOV.U32 R47, RZ, RZ, R52 ;  /* 0x000000ffff2f7224 */ /* 0x020fe200078e0034 */
[----:B--2---:R-:W-:Y:S01]  /*3500*/  R2UR UR4, R44 ;  /* 0x000000002c0472ca */ /* 0x004fe200000e0000 */
[----:B------:R-:W-:-:S05]  /*3510*/  IMAD.MOV.U32 R44, RZ, RZ, R80 ;  /* 0x000000ffff2c7224 */ /* 0x000fca00078e0050 */
[----:B------:R-:W-:Y:S01]  /*3520*/  PRMT R165, R165, 0x5410, R44 ;  /* 0x00005410a5a57816 */ /* 0x000fe2000000002c */
[----:B------:R-:W-:-:S05]  /*3530*/  IMAD.MOV.U32 R44, RZ, RZ, R88 ;  /* 0x000000ffff2c7224 */ /* 0x000fca00078e0058 */
[----:B------:R-:W-:Y:S01]  /*3540*/  PRMT R167, R44, 0x5410, R45 ;  /* 0x000054102ca77816 */ /* 0x000fe2000000002d */
[----:B------:R-:W-:Y:S01]  /*3550*/  IMAD.MOV.U32 R44, RZ, RZ, R124 ;  /* 0x000000ffff2c7224 */ /* 0x000fe200078e007c */
[----:B------:R-:W-:Y:S01]  /*3560*/  MOV R45, R125 ;  /* 0x0000007d002d7202 */ /* 0x000fe20000000f00 */
[----:B------:R-:W-:-:S03]  /*3570*/  UISETP.NE.AND UP0, UPT, UR4, 0x3, UPT ;  /* 0x000000030400788c */ /* 0x000fc6000bf05270 */
[----:B------:R-:W-:Y:S01]  /*3580*/  PRMT R157, R44, 0x7610, R157 ;  /* 0x000076102c9d7816 */ /* 0x000fe2000000009d */
[----:B------:R-:W-:Y:S01]  /*3590*/  IMAD.MOV.U32 R44, RZ, RZ, R87 ;  /* 0x000000ffff2c7224 */ /* 0x000fe200078e0057 */
[----:B------:R-:W-:Y:S01]  /*35a0*/  PRMT R169, R45, 0x7610, R169 ;  /* 0x000076102da97816 */ /* 0x000fe200000000a9 */
[----:B------:R-:W-:Y:S01]  /*35b0*/  IMAD.MOV.U32 R45, RZ, RZ, R86 ;  /* 0x000000ffff2d7224 */ /* 0x000fe200078e0056 */
[----:B------:R-:W-:Y:S02]  /*35c0*/  PLOP3.LUT P2, PT, PT, PT, UP0, 0x80, 0x0 ;  /* 0x000000000000781c */ /* 0x000fe40003f4f008 */
[----:B------:R-:W-:Y:S01]  /*35d0*/  PRMT R170, R44, 0x7610, R170 ;  /* 0x000076102caa7816 */ /* 0x000fe200000000aa */
[----:B------:R-:W-:Y:S01]  /*35e0*/  IMAD.MOV.U32 R44, RZ, RZ, R90 ;  /* 0x000000ffff2c7224 */ /* 0x000fe200078e005a */
[----:B------:R-:W-:Y:S02]  /*35f0*/  PRMT R169, R169, 0x5410, R45 ;  /* 0x00005410a9a97816 */ /* 0x000fe4000000002d */
[----:B------:R-:W-:-:S02]  /*3600*/  MOV R45, R91 ;  /* 0x0000005b002d7202 */ /* 0x000fc40000000f00 */
[----:B------:R-:W-:Y:S01]  /*3610*/  PRMT R170, R170, 0x5410, R44 ;  /* 0x00005410aaaa7816 */ /* 0x000fe2000000002c */
[----:B------:R-:W-:Y:S01]  /*3620*/  IMAD.MOV.U32 R44, RZ, RZ, R53 ;  /* 0x000000ffff2c7224 */ /* 0x000fe200078e0035 */
[----:B------:R-:W-:Y:S01]  /*3630*/  PRMT R171, R45, 0x5410, R46 ;  /* 0x000054102dab7816 */ /* 0x000fe2000000002e */
[----:B------:R-:W-:Y:S01]  /*3640*/  IMAD.MOV.U32 R45, RZ, RZ, R128 ;  /* 0x000000ffff2d7224 */ /* 0x000fe200078e0080 */
[----:B------:R-:W-:Y:S02]  /*3650*/  MOV R46, R129 ;  /* 0x00000081002e7202 */ /* 0x000fe40000000f00 */
[----:B------:R-:W-:Y:S01]  /*3660*/  PRMT R93, R44, 0x5410, R47 ;  /* 0x000054102c5d7816 */ /* 0x000fe2000000002f */
[----:B------:R-:W-:Y:S01]  /*3670*/  IMAD.MOV.U32 R44, RZ, RZ, R61 ;  /* 0x000000ffff2c7224 */ /* 0x000fe200078e003d */
[----:B------:R-:W-:Y:S01]  /*3680*/  PRMT R157, R157, 0x5410, R45 ;  /* 0x000054109d9d7816 */ /* 0x000fe2000000002d */
[----:B------:R-:W-:Y:S01]  /*3690*/  IMAD.MOV.U32 R45, RZ, RZ, R60 ;  /* 0x000000ffff2d7224 */ /* 0x000fe200078e003c */
[----:B------:R-:W-:Y:S01]  /*36a0*/  PRMT R172, R172, 0x5410, R46 ;  /* 0x00005410acac7816 */ /* 0x000fe2000000002e */
[----:B------:R-:W-:Y:S01]  /*36b0*/  IMAD.MOV.U32 R47, RZ, RZ, R56 ;  /* 0x000000ffff2f7224 */ /* 0x000fe200078e0038 */
[----:B------:R-:W-:-:S02]  /*36c0*/  MOV R46, R57 ;  /* 0x00000039002e7202 */ /* 0x000fc40000000f00 */
[----:B------:R-:W-:Y:S01]  /*36d0*/  PRMT R132, R45, 0x5410, R44 ;  /* 0x000054102d847816 */ /* 0x000fe2000000002c */
[----:B------:R-:W-:Y:S01]  /*36e0*/  IMAD.MOV.U32 R45, RZ, RZ, R68 ;  /* 0x000000ffff2d7224 */ /* 0x000fe200078e0044 */
[----:B------:R-:W-:Y:S01]  /*36f0*/  PRMT R130, R46, 0x5410, R47 ;  /* 0x000054102e827816 */ /* 0x000fe2000000002f */
[----:B------:R-:W-:Y:S01]  /*3700*/  IMAD.MOV.U32 R44, RZ, RZ, R69 ;  /* 0x000000ffff2c7224 */ /* 0x000fe200078e0045 */
[----:B------:R-:W-:Y:S01]  /*3710*/  MOV R46, R65 ;  /* 0x00000041002e7202 */ /* 0x000fe20000000f00 */
[----:B------:R-:W-:-:S03]  /*3720*/  IMAD.MOV.U32 R47, RZ, RZ, R64 ;  /* 0x000000ffff2f7224 */ /* 0x000fc600078e0040 */
        /* <DEDUP_REMOVED lines=17> */
[----:B------:R-:W-:Y:S01]  /*3840*/  IMAD.MOV.U32 R47, RZ, RZ, R66 ;  /* 0x000000ffff2f7224 */ /* 0x000fe200078e0042 */
[----:B------:R-:W-:Y:S01]  /*3850*/  PRMT R162, R162, 0x5410, R44 ;  /* 0x00005410a2a27816 */ /* 0x000fe2000000002c */
[----:B------:R-:W-:Y:S01]  /*3860*/  IMAD.MOV.U32 R44, RZ, RZ, R74 ;  /* 0x000000ffff2c7224 */ /* 0x000fe200078e004a */
[----:B------:R-:W-:Y:S02]  /*3870*/  PRMT R160, R45, 0x7610, R160 ;  /* 0x000076102da07816 */ /* 0x000fe400000000a0 */
[----:B------:R-:W-:-:S02]  /*3880*/  MOV R45, R75 ;  /* 0x0000004b002d7202 */ /* 0x000fc40000000f00 */
[----:B------:R-:W-:Y:S02]  /*3890*/  PRMT R158, R47, 0x5410, R46 ;  /* 0x000054102f9e7816 */ /* 0x000fe4000000002e */
[----:B------:R-:W-:Y:S02]  /*38a0*/  PRMT R164, R164, 0x5410, R44 ;  /* 0x00005410a4a47816 */ /* 0x000fe4000000002c */
[----:B------:R-:W-:Y:S01]  /*38b0*/  PRMT R165, R45, 0x7610, R165 ;  /* 0x000076102da57816 */ /* 0x000fe200000000a5 */
[----:B------:R-:W-:Y:S06]  /*38c0*/  @!P2 BRA `(.L_x_640) ;  /* 0x000000000004a947 */ /* 0x000fec0003800000 */
[----:B------:R-:W-:Y:S01]  /*38d0*/  BPT.TRAP 0x1 ;  /* 0x000000040000795c */ /* 0x000fe20000300000 */
.L_x_640:
[----:B------:R-:W-:Y:S01]  /*38e0*/  IMAD R100, R16, 0x8, R2 ;  /* 0x0000000810647824 */ /* 0x000fe200078e0202 */
[----:B------:R-:W-:Y:S01]  /*38f0*/  SHF.L.U32 R101, R204, 0x1f, RZ ;  /* 0x0000001fcc657819 */ /* 0x000fe200000006ff */
[----:B------:R-:W-:Y:S03]  /*3900*/  BSSY B1, `(.L_x_641) ;  /* 0x0000003000017945 */ /* 0x000fe60003800000 */
[----:B------:R-:W0:Y:S02]  /*3910*/  SYNCS.PHASECHK.TRANS64.TRYWAIT P5, [R100+URZ+0x36890], R101 ;  /* 0x03689065640075a7 */ /* 0x000e2400080a017f */
[----:B0-----:R-:W-:Y:S05]  /*3920*/  @!P5 BRA `(.L_x_642) ;  /* 0x000002340004d947 */ /* 0x001fea0003800000 */
.L_x_996:
[----:B------:R-:W-:Y:S05]  /*3930*/  BSYNC B1 ;  /* 0x0000000000017941 */ /* 0x000fea0003800000 */
.L_x_641:
[----:B------:R-:W-:Y:S04]  /*3940*/  BSSY B1, `(.L_x_643) ;  /* 0x0000149000017945 */ /* 0x000fe80003800000 */
[----:B------:R-:W-:Y:S05]  /*3950*/  @P3 BRA `(.L_x_644) ;  /* 0x00000014001c3947 */ /* 0x000fea0003800000 */
[----:B------:R-:W-:Y:S01]  /*3960*/  ISETP.NE.AND P3, PT, R31, RZ, PT ;  /* 0x000000ff1f00720c */ /* 0x000fe20003f65270 */
[----:B------:R-:W-:-:S12]  /*3970*/  BSSY B2, `(.L_x_645) ;  /* 0x0000038000027945 */ /* 0x000fd80003800000 */
[----:B------:R-:W-:Y:S05]  /*3980*/  @!P3 BRA `(.L_x_646) ;  /* 0x0000000000d8b947 */ /* 0x000fea0003800000 */
[----:B------:R1:W2:Y:S01]  /*3990*/  LDS.128 R44, [R41+0x21000] ;  /* 0x02100000292c7984 */ /* 0x0002a20000000c00 */
[----:B------:R-:W-:Y:S01]  /*39a0*/  ISETP.GE.AND P3, PT, R22, R126, PT ;  /* 0x0000007e1600720c */ /* 0x000fe20003f66270 */
[----:B------:R-:W-:-:S12]  /*39b0*/  BSSY B3, `(.L_x_647) ;  /* 0x0000032000037945 */ /* 0x000fd80003800000 */
[----:B-1----:R-:W-:Y:S05]  /*39c0*/  @P3 BRA `(.L_x_648) ;  /* 0x0000000000c03947 */ /* 0x002fea0003800000 */
[----:B------:R-:W-:Y:S01]  /*39d0*/  SHF.R.U64 R94, R128, 0x10, R129 ;  /* 0x00000010805e7819 */ /* 0x000fe20000001281 */
[----:B--2---:R-:W-:Y:S01]  /*39e0*/  IMAD.MOV.U32 R95, RZ, RZ, R45 ;  /* 0x000000ffff5f7224 */ /* 0x004fe200078e002d */
[----:B------:R-:W-:Y:S02]  /*39f0*/  SHF.R.U64 R124, R124, 0x10, R125 ;  /* 0x000000107c7c7819 */ /* 0x000fe4000000127d */
[----:B------:R-:W-:Y:S01]  /*3a00*/  SHF.R.U32.HI R129, RZ, 0x10, R129 ;  /* 0x00000010ff817819 */ /* 0x000fe20000011681 */
[----:B------:R-:W-:Y:S02]  /*3a10*/  HADD2.F32 R94, -RZ, R94.H0_H0 ;  /* 0x2000005eff5e7230 */ /* 0x000fe40000004100 */
[--C-:B------:R-:W-:Y:S02]  /*3a20*/  HADD2.F32 R45, -RZ, R95.reuse.H1_H1 ;  /* 0x3000005fff2d7230 */ /* 0x100fe40000004100 */
[----:B------:R-:W-:Y:S02]  /*3a30*/  HADD2.F32 R95, -RZ, R95.H0_H0 ;  /* 0x2000005fff5f7230 */ /* 0x000fe40000004100 */
[----:B------:R-:W-:-:S02]  /*3a40*/  HADD2.F32 R124, -RZ, R124.H0_H0 ;  /* 0x2000007cff7c7230 */ /* 0x000fc40000004100 */
[-C--:B------:R-:W-:Y:S01]  /*3a50*/  FMUL.FTZ R128, R45, R94.reuse ;  /* 0x0000005e2d807220 */ /* 0x080fe20000410000 */
[----:B------:R-:W-:-:S03]  /*3a60*/  FMUL.FTZ R94, R95, R94 ;  /* 0x0000005e5f5e7220 */ /* 0x000fc60000410000 */
[-C--:B------:R-:W-:Y:S01]  /*3a70*/  FFMA.FTZ R128, R95, R124.reuse, -R128 ;  /* 0x0000007c5f807223 */ /* 0x080fe20000010880 */
[----:B------:R-:W-:Y:S01]  /*3a80*/  IMAD.MOV.U32 R95, RZ, RZ, R44 ;  /* 0x000000ffff5f7224 */ /* 0x000fe200078e002c */
[----:B------:R-:W-:Y:S01]  /*3a90*/  MOV R44, R47 ;  /* 0x0000002f002c7202 */ /* 0x000fe20000000f00 */
[----:B------:R-:W-:Y:S01]  /*3aa0*/  FFMA.FTZ R94, R45, R124, R94 ;  /* 0x0000007c2d5e7223 */ /* 0x000fe2000001005e */
[----:B------:R-:W-:Y:S01]  /*3ab0*/  SHF.R.U32.HI R124, RZ, 0x10, R125 ;  /* 0x00000010ff7c7819 */ /* 0x000fe2000001167d */
[----:B------:R-:W-:Y:S02]  /*3ac0*/  HADD2.F32 R47, -RZ, R129.H0_H0 ;  /* 0x20000081ff2f7230 */ /* 0x000fe40000004100 */
[--C-:B------:R-:W-:Y:S01]  /*3ad0*/  HADD2.F32 R45, -RZ, R44.reuse.H1_H1 ;  /* 0x3000002cff2d7230 */ /* 0x100fe20000004100 */
[----:B------:R-:W-:Y:S01]  /*3ae0*/  F2FP.F16.F32.PACK_AB R94, R94, R128 ;  /* 0x000000805e5e723e */ /* 0x000fe200000000ff */
[----:B------:R-:W-:Y:S02]  /*3af0*/  HADD2.F32 R44, -RZ, R44.H0_H0 ;  /* 0x2000002cff2c7230 */ /* 0x000fe40000004100 */
[----:B------:R-:W-:-:S02]  /*3b00*/  HADD2.F32 R124, -RZ, R124.H0_H0 ;  /* 0x2000007cff7c7230 */ /* 0x000fc40000004100 */
[-C--:B------:R-:W-:Y:S01]  /*3b10*/  FMUL.FTZ R125, R45, R47.reuse ;  /* 0x0000002f2d7d7220 */ /* 0x080fe20000410000 */
[----:B------:R-:W-:-:S03]  /*3b20*/  FMUL.FTZ R47, R44, R47 ;  /* 0x0000002f2c2f7220 */ /* 0x000fc60000410000 */
[-C--:B------:R-:W-:Y:S01]  /*3b30*/  FFMA.FTZ R44, R44, R124.reuse, -R125 ;  /* 0x0000007c2c2c7223 */ /* 0x080fe2000001087d */
[----:B------:R-:W-:Y:S02]  /*3b40*/  HADD2.F32 R125, -RZ, R157.H1_H1 ;  /* 0x3000009dff7d7230 */ /* 0x000fe40000004100 */
[----:B------:R-:W-:Y:S01]  /*3b50*/  FFMA.FTZ R45, R45, R124, R47 ;  /* 0x0000007c2d2d7223 */ /* 0x000fe2000001002f */
[----:B------:R-:W-:Y:S02]  /*3b60*/  IMAD.MOV.U32 R124, RZ, RZ, R46 ;  /* 0x000000ffff7c7224 */ /* 0x000fe400078e002e */
[--C-:B------:R-:W-:Y:S02]  /*3b70*/  HADD2.F32 R46, -RZ, R95.reuse.H1_H1 ;  /* 0x3000005fff2e7230 */ /* 0x100fe40000004100 */
[----:B------:R-:W-:Y:S02]  /*3b80*/  HADD2.F32 R47, -RZ, R95.H0_H0 ;  /* 0x2000005fff2f7230 */ /* 0x000fe40000004100 */
[----:B------:R-:W-:-:S02]  /*3b90*/  HADD2.F32 R95, -RZ, R157.H0_H0 ;  /* 0x2000009dff5f7230 */ /* 0x000fc40000004100 */
[-C--:B------:R-:W-:Y:S01]  /*3ba0*/  FMUL.FTZ R129, R46, R125.reuse ;  /* 0x0000007d2e817220 */ /* 0x080fe20000410000 */
[----:B------:R-:W-:Y:S02]  /*3bb0*/  HADD2.F32 R157, -RZ, R172.H1_H1 ;  /* 0x300000acff9d7230 */ /* 0x000fe40000004100 */
[C---:B------:R-:W-:Y:S01]  /*3bc0*/  FMUL.FTZ R125, R47.reuse, R125 ;  /* 0x0000007d2f7d7220 */ /* 0x040fe20000410000 */
[----:B------:R-:W-:-:S03]  /*3bd0*/  FFMA.FTZ R47, R47, R95, -R129 ;  /* 0x0000005f2f2f7223 */ /* 0x000fc60000010881 */
[----:B------:R-:W-:Y:S01]  /*3be0*/  FFMA.FTZ R46, R46, R95, R125 ;  /* 0x0000005f2e2e7223 */ /* 0x000fe2000001007d */
[--C-:B------:R-:W-:Y:S02]  /*3bf0*/  HADD2.F32 R95, -RZ, R124.reuse.H1_H1 ;  /* 0x3000007cff5f7230 */ /* 0x100fe40000004100 */
[----:B------:R-:W-:Y:S02]  /*3c00*/  HADD2.F32 R125, -RZ, R124.H0_H0 ;  /* 0x2000007cff7d7230 */ /* 0x000fe40000004100 */
[----:B------:R-:W-:Y:S02]  /*3c10*/  HADD2.F32 R124, -RZ, R169.H0_H0 ;  /* 0x200000a9ff7c7230 */ /* 0x000fe40000004100 */
[----:B------:R-:W-:Y:S01]  /*3c20*/  FMUL.FTZ R129, R95, R157 ;  /* 0x0000009d5f817220 */ /* 0x000fe20000410000 */
[----:B------:R-:W-:Y:S01]  /*3c30*/  F2FP.F16.F32.PACK_AB R46, R46, R47 ;  /* 0x0000002f2e2e723e */ /* 0x000fe200000000ff */
[C---:B------:R-:W-:Y:S02]  /*3c40*/  FMUL.FTZ R157, R125.reuse, R157 ;  /* 0x0000009d7d9d7220 */ /* 0x040fe40000410000 */
[----:B------:R-:W-:-:S02]  /*3c50*/  FFMA.FTZ R129, R125, R124, -R129 ;  /* 0x0000007c7d817223 */ /* 0x000fc40000010881 */
[----:B------:R-:W-:Y:S01]  /*3c60*/  FFMA.FTZ R157, R95, R124, R157 ;  /* 0x0000007c5f9d7223 */ /* 0x000fe2000001009d */
[----:B------:R-:W-:Y:S01]  /*3c70*/  F2FP.F16.F32.PACK_AB R95, R45, R44 ;  /* 0x0000002c2d5f723e */ /* 0x000fe200000000ff */
[----:B------:R-:W-:Y:S02]  /*3c80*/  IMAD.MOV.U32 R44, RZ, RZ, R46 ;  /* 0x000000ffff2c7224 */ /* 0x000fe400078e002e */
[----:B------:R-:W-:Y:S01]  /*3c90*/  IMAD.MOV.U32 R45, RZ, RZ, R94 ;  /* 0x000000ffff2d7224 */ /* 0x000fe200078e005e */
[----:B------:R-:W-:Y:S01]  /*3ca0*/  F2FP.F16.F32.PACK_AB R129, R157, R129 ;  /* 0x000000819d81723e */ /* 0x000fe200000000ff */
[----:B------:R-:W-:-:S03]  /*3cb0*/  IMAD.MOV.U32 R47, RZ, RZ, R95 ;  /* 0x000000ffff2f7224 */ /* 0x000fc600078e005f */
[----:B------:R-:W-:-:S07]  /*3cc0*/  MOV R46, R129 ;  /* 0x00000081002e7202 */ /* 0x000fce0000000f00 */
.L_x_648:
[----:B------:R-:W-:Y:S05]  /*3cd0*/  BSYNC B3 ;  /* 0x0000000000037941 */ /* 0x000fea0003800000 */
.L_x_647:
[----:B--2---:R1:W-:Y:S02]  /*3ce0*/  STG.E.128 desc[UR60][R50.64], R44 ;  /* 0x0000002c32007986 */ /* 0x0043e4000c101d3c */
.L_x_646:
[----:B------:R-:W-:Y:S05]  /*3cf0*/  BSYNC B2 ;  /* 0x0000000000027941 */ /* 0x000fea0003800000 */
.L_x_645:
[----:B------:R-:W-:Y:S01]  /*3d00*/  ISETP.NE.AND P3, PT, R35, RZ, PT ;  /* 0x000000ff2300720c */ /* 0x000fe20003f65270 */
[----:B------:R-:W-:-:S12]  /*3d10*/  BSSY B2, `(.L_x_649) ;  /* 0x0000037000027945 */ /* 0x000fd80003800000 */
[----:B------:R-:W-:Y:S05]  /*3d20*/  @!P3 BRA `(.L_x_650) ;  /* 0x0000000000d4b947 */ /* 0x000fea0003800000 */
[----:B-1----:R1:W2:Y:S01]  /*3d30*/  LDS.128 R44, [R42+0x21000] ;  /* 0x021000002a2c7984 */ /* 0x0022a20000000c00 */
[----:B------:R-:W-:Y:S01]  /*3d40*/  ISETP.GE.AND P3, PT, R207, R126, PT ;  /* 0x0000007ecf00720c */ /* 0x000fe20003f66270 */
[----:B------:R-:W-:-:S12]  /*3d50*/  BSSY B3, `(.L_x_651) ;  /* 0x0000031000037945 */ /* 0x000fd80003800000 */
[----:B-1----:R-:W-:Y:S05]  /*3d60*/  @P3 BRA `(.L_x_652) ;  /* 0x0000000000bc3947 */ /* 0x002fea0003800000 */
[----:B------:R-:W-:Y:S01]  /*3d70*/  SHF.R.U64 R98, R98, 0x10, R99 ;  /* 0x0000001062627819 */ /* 0x000fe20000001263 */
[----:B--2---:R-:W-:Y:S01]  /*3d80*/  IMAD.MOV.U32 R95, RZ, RZ, R45 ;  /* 0x000000ffff5f7224 */ /* 0x004fe200078e002d */
[--C-:B------:R-:W-:Y:S02]  /*3d90*/  SHF.R.U64 R94, R96, 0x10, R97.reuse ;  /* 0x00000010605e7819 */ /* 0x100fe40000001261 */
[----:B------:R-:W-:Y:S01]  /*3da0*/  SHF.R.U32.HI R97, RZ, 0x10, R97 ;  /* 0x00000010ff617819 */ /* 0x000fe20000011661 */
[----:B------:R-:W-:Y:S02]  /*3db0*/  HADD2.F32 R98, -RZ, R98.H0_H0 ;  /* 0x20000062ff627230 */ /* 0x000fe40000004100 */
[--C-:B------:R-:W-:Y:S02]  /*3dc0*/  HADD2.F32 R45, -RZ, R95.reuse.H1_H1 ;  /* 0x3000005fff2d7230 */ /* 0x100fe40000004100 */
[----:B------:R-:W-:Y:S02]  /*3dd0*/  HADD2.F32 R95, -RZ, R95.H0_H0 ;  /* 0x2000005fff5f7230 */ /* 0x000fe40000004100 */
[----:B------:R-:W-:-:S02]  /*3de0*/  HADD2.F32 R94, -RZ, R94.H0_H0 ;  /* 0x2000005eff5e7230 */ /* 0x000fc40000004100 */
[-C--:B------:R-:W-:Y:S01]  /*3df0*/  FMUL.FTZ R96, R45, R98.reuse ;  /* 0x000000622d607220 */ /* 0x080fe20000410000 */
[----:B------:R-:W-:Y:S02]  /*3e00*/  HADD2.F32 R97, -RZ, R97.H0_H0 ;  /* 0x20000061ff617230 */ /* 0x000fe40000004100 */
[C---:B------:R-:W-:Y:S01]  /*3e10*/  FMUL.FTZ R98, R95.reuse, R98 ;  /* 0x000000625f627220 */ /* 0x040fe20000410000 */
[----:B------:R-:W-:-:S03]  /*3e20*/  FFMA.FTZ R96, R95, R94, -R96 ;  /* 0x0000005e5f607223 */ /* 0x000fc60000010860 */
[----:B------:R-:W-:Y:S01]  /*3e30*/  FFMA.FTZ R98, R45, R94, R98 ;  /* 0x0000005e2d627223 */ /* 0x000fe20000010062 */
[----:B------:R-:W-:Y:S01]  /*3e40*/  SHF.R.U32.HI R45, RZ, 0x10, R99 ;  /* 0x00000010ff2d7819 */ /* 0x000fe20000011663 */
[----:B------:R-:W-:Y:S01]  /*3e50*/  IMAD.MOV.U32 R94, RZ, RZ, R47 ;  /* 0x000000ffff5e7224 */ /* 0x000fe200078e002f */
[----:B------:R-:W-:Y:S02]  /*3e60*/  MOV R47, R44 ;  /* 0x0000002c002f7202 */ /* 0x000fe40000000f00 */
[----:B------:R-:W-:Y:S01]  /*3e70*/  F2FP.F16.F32.PACK_AB R96, R98, R96 ;  /* 0x000000606260723e */ /* 0x000fe200000000ff */
[----:B------:R-:W-:Y:S02]  /*3e80*/  HADD2.F32 R45, -RZ, R45.H0_H0 ;  /* 0x2000002dff2d7230 */ /* 0x000fe40000004100 */
[--C-:B------:R-:W-:Y:S02]  /*3e90*/  HADD2.F32 R44, -RZ, R94.reuse.H1_H1 ;  /* 0x3000005eff2c7230 */ /* 0x100fe40000004100 */
[----:B------:R-:W-:-:S03]  /*3ea0*/  HADD2.F32 R94, -RZ, R94.H0_H0 ;  /* 0x2000005eff5e7230 */ /* 0x000fc60000004100 */
[-C--:B------:R-:W-:Y:S02]  /*3eb0*/  FMUL.FTZ R95, R44, R45.reuse ;  /* 0x0000002d2c5f7220 */ /* 0x080fe40000410000 */
[C---:B------:R-:W-:Y:S02]  /*3ec0*/  FMUL.FTZ R99, R94.reuse, R45 ;  /* 0x0000002d5e637220 */ /* 0x040fe40000410000 */
[-C--:B------:R-:W-:Y:S01]  /*3ed0*/  FFMA.FTZ R45, R94, R97.reuse, -R95 ;  /* 0x000000615e2d7223 */ /* 0x080fe2000001085f */
[----:B------:R-:W-:Y:S02]  /*3ee0*/  HADD2.F32 R95, -RZ, R171.H1_H1 ;  /* 0x300000abff5f7230 */ /* 0x000fe40000004100 */
[----:B------:R-:W-:Y:S01]  /*3ef0*/  FFMA.FTZ R44, R44, R97, R99 ;  /* 0x000000612c2c7223 */ /* 0x000fe20000010063 */
[--C-:B------:R-:W-:Y:S02]  /*3f00*/  HADD2.F32 R94, -RZ, R47.reuse.H1_H1 ;  /* 0x3000002fff5e7230 */ /* 0x100fe40000004100 */
[----:B------:R-:W-:-:S02]  /*3f10*/  HADD2.F32 R47, -RZ, R47.H0_H0 ;  /* 0x2000002fff2f7230 */ /* 0x000fc40000004100 */
[----:B------:R-:W-:Y:S02]  /*3f20*/  HADD2.F32 R97, -RZ, R168.H0_H0 ;  /* 0x200000a8ff617230 */ /* 0x000fe40000004100 */
[-C--:B------:R-:W-:Y:S01]  /*3f30*/  FMUL.FTZ R99, R94, R95.reuse ;  /* 0x0000005f5e637220 */ /* 0x080fe20000410000 */
[----:B------:R-:W-:-:S03]  /*3f40*/  FMUL.FTZ R95, R47, R95 ;  /* 0x0000005f2f5f7220 */ /* 0x000fc60000410000 */
[-C--:B------:R-:W-:Y:S01]  /*3f50*/  FFMA.FTZ R47, R47, R97.reuse, -R99 ;  /* 0x000000612f2f7223 */ /* 0x080fe20000010863 */
[----:B------:R-:W-:Y:S02]  /*3f60*/  HADD2.F32 R99, -RZ, R46.H0_H0 ;  /* 0x2000002eff637230 */ /* 0x000fe40000004100 */
[----:B------:R-:W-:Y:S01]  /*3f70*/  FFMA.FTZ R94, R94, R97, R95 ;  /* 0x000000615e5e7223 */ /* 0x000fe2000001005f */
[----:B------:R-:W-:Y:S02]  /*3f80*/  HADD2.F32 R97, -RZ, R172.H0_H0 ;  /* 0x200000acff617230 */ /* 0x000fe40000004100 */
[----:B------:R-:W-:Y:S02]  /*3f90*/  HADD2.F32 R95, -RZ, R46.H1_H1 ;  /* 0x3000002eff5f7230 */ /* 0x000fe40000004100 */
[----:B------:R-:W-:Y:S01]  /*3fa0*/  HADD2.F32 R46, -RZ, R168.H1_H1 ;  /* 0x300000a8ff2e7230 */ /* 0x000fe20000004100 */
[----:B------:R-:W-:Y:S02]  /*3fb0*/  F2FP.F16.F32.PACK_AB R47, R94, R47 ;  /* 0x0000002f5e2f723e */ /* 0x000fe400000000ff */
[-C--:B------:R-:W-:Y:S01]  /*3fc0*/  FMUL.FTZ R124, R95, R97.reuse ;  /* 0x000000615f7c7220 */ /* 0x080fe20000410000 */
[----:B------:R-:W-:-:S03]  /*3fd0*/  FMUL.FTZ R97, R99, R97 ;  /* 0x0000006163617220 */ /* 0x000fc60000410000 */
[-C--:B------:R-:W-:Y:S01]  /*3fe0*/  FFMA.FTZ R124, R99, R46.reuse, -R124 ;  /* 0x0000002e637c7223 */ /* 0x080fe2000001087c */
[----:B------:R-:W-:Y:S01]  /*3ff0*/  FFMA.FTZ R97, R95, R46, R97 ;  /* 0x0000002e5f617223 */ /* 0x000fe20000010061 */
[----:B------:R-:W-:Y:S01]  /*4000*/  F2FP.F16.F32.PACK_AB R46, R44, R45 ;  /* 0x0000002d2c2e723e */ /* 0x000fe200000000ff */
[----:B------:R-:W-:Y:S02]  /*4010*/  IMAD.MOV.U32 R44, RZ, RZ, R47 ;  /* 0x000000ffff2c7224 */ /* 0x000fe400078e002f */
[----:B------:R-:W-:Y:S01]  /*4020*/  IMAD.MOV.U32 R45, RZ, RZ, R96 ;  /* 0x000000ffff2d7224 */ /* 0x000fe200078e0060 */
[----:B------:R-:W-:Y:S01]  /*4030*/  F2FP.F16.F32.PACK_AB R97, R97, R124 ;  /* 0x0000007c6161723e */ /* 0x000fe200000000ff */
[----:B------:R-:W-:-:S03]  /*4040*/  IMAD.MOV.U32 R47, RZ, RZ, R46 ;  /* 0x000000ffff2f7224 */ /* 0x000fc600078e002e */
[----:B------:R-:W-:-:S07]  /*4050*/  MOV R46, R97 ;  /* 0x00000061002e7202 */ /* 0x000fce0000000f00 */
.L_x_652:
[----:B------:R-:W-:Y:S05]  /*4060*/  BSYNC B3 ;  /* 0x0000000000037941 */ /* 0x000fea0003800000 */
.L_x_651:
[----:B--2---:R2:W-:Y:S02]  /*4070*/  STG.E.128 desc[UR60][R50.64+0x40], R44 ;  /* 0x0000402c32007986 */ /* 0x0045e4000c101d3c */
.L_x_650:
[----:B------:R-:W-:Y:S05]  /*4080*/  BSYNC B2 ;  /* 0x0000000000027941 */ /* 0x000fea0003800000 */
.L_x_649:
[----:B------:R-:W-:Y:S01]  /*4090*/  ISETP.NE.AND P3, PT, R36, RZ, PT ;  /* 0x000000ff2400720c */ /* 0x000fe20003f65270 */
[----:B------:R-:W-:-:S12]  /*40a0*/  BSSY B2, `(.L_x_653) ;  /* 0x0000036000027945 */ /* 0x000fd80003800000 */
[----:B------:R-:W-:Y:S05]  /*40b0*/  @!P3 BRA `(.L_x_654) ;  /* 0x0000000000d0b947 */ /* 0x000fea0003800000 */
[----:B-12---:R1:W2:Y:S01]  /*40c0*/  LDS.128 R44, [R41+0x24800] ;  /* 0x02480000292c7984 */ /* 0x0062a20000000c00 */
[----:B------:R-:W-:Y:S01]  /*40d0*/  ISETP.GE.AND P3, PT, R206, R126, PT ;  /* 0x0000007ece00720c */ /* 0x000fe20003f66270 */
[----:B------:R-:W-:-:S12]  /*40e0*/  BSSY B3, `(.L_x_655) ;  /* 0x0000030000037945 */ /* 0x000fd80003800000 */
[----:B-1----:R-:W-:Y:S05]  /*40f0*/  @P3 BRA `(.L_x_656) ;  /* 0x0000000000b83947 */ /* 0x002fea0003800000 */
[----:B------:R-:W-:Y:S01]  /*4100*/  SHF.R.U64 R94, R88, 0x10, R89 ;  /* 0x00000010585e7819 */ /* 0x000fe20000001259 */
[----:B--2---:R-:W-:Y:S01]  /*4110*/  HADD2.F32 R95, -RZ, R47.H0_H0 ;  /* 0x2000002fff5f7230 */ /* 0x004fe20000004100 */
[----:B------:R-:W-:Y:S02]  /*4120*/  SHF.R.U64 R90, R90, 0x10, R91 ;  /* 0x000000105a5a7819 */ /* 0x000fe4000000125b */
[----:B------:R-:W-:Y:S01]  /*4130*/  SHF.R.U32.HI R88, RZ, 0x10, R89 ;  /* 0x00000010ff587819 */ /* 0x000fe20000011659 */
[----:B------:R-:W-:Y:S01]  /*4140*/  IMAD.MOV.U32 R89, RZ, RZ, R45 ;  /* 0x000000ffff597224 */ /* 0x000fe200078e002d */
[----:B------:R-:W-:Y:S01]  /*4150*/  SHF.R.U32.HI R91, RZ, 0x10, R91 ;  /* 0x00000010ff5b7819 */ /* 0x000fe2000001165b */
[----:B------:R-:W-:Y:S02]  /*4160*/  IMAD.MOV.U32 R45, RZ, RZ, R46 ;  /* 0x000000ffff2d7224 */ /* 0x000fe400078e002e */
[----:B------:R-:W-:Y:S02]  /*4170*/  HADD2.F32 R97, -RZ, R90.H0_H0 ;  /* 0x2000005aff617230 */ /* 0x000fe40000004100 */
[----:B------:R-:W-:-:S02]  /*4180*/  HADD2.F32 R46, -RZ, R91.H0_H0 ;  /* 0x2000005bff2e7230 */ /* 0x000fc40000004100 */
[--C-:B------:R-:W-:Y:S02]  /*4190*/  HADD2.F32 R91, -RZ, R89.reuse.H1_H1 ;  /* 0x30000059ff5b7230 */ /* 0x100fe40000004100 */
[----:B------:R-:W-:Y:S02]  /*41a0*/  HADD2.F32 R96, -RZ, R89.H0_H0 ;  /* 0x20000059ff607230 */ /* 0x000fe40000004100 */
[----:B------:R-:W-:Y:S02]  /*41b0*/  HADD2.F32 R90, -RZ, R47.H1_H1 ;  /* 0x3000002fff5a7230 */ /* 0x000fe40000004100 */
[-C--:B------:R-:W-:Y:S01]  /*41c0*/  FMUL.FTZ R47, R91, R97.reuse ;  /* 0x000000615b2f7220 */ /* 0x080fe20000410000 */
[----:B------:R-:W-:Y:S02]  /*41d0*/  HADD2.F32 R94, -RZ, R94.H0_H0 ;  /* 0x2000005eff5e7230 */ /* 0x000fe40000004100 */
[----:B------:R-:W-:Y:S01]  /*41e0*/  FMUL.FTZ R98, R96, R97 ;  /* 0x0000006160627220 */ /* 0x000fe20000410000 */
[----:B------:R-:W-:-:S02]  /*41f0*/  HADD2.F32 R89, -RZ, R88.H0_H0 ;  /* 0x20000058ff597230 */ /* 0x000fc40000004100 */
[-C--:B------:R-:W-:Y:S01]  /*4200*/  FMUL.FTZ R88, R90, R46.reuse ;  /* 0x0000002e5a587220 */ /* 0x080fe20000410000 */
[----:B------:R-:W-:Y:S01]  /*4210*/  FMUL.FTZ R97, R95, R46 ;  /* 0x0000002e5f617220 */ /* 0x000fe20000410000 */
[-C--:B------:R-:W-:Y:S01]  /*4220*/  FFMA.FTZ R46, R96, R94.reuse, -R47 ;  /* 0x0000005e602e7223 */ /* 0x080fe2000001082f */
[----:B------:R-:W-:Y:S01]  /*4230*/  FFMA.FTZ R47, R91, R94, R98 ;  /* 0x0000005e5b2f7223 */ /* 0x000fe20000010062 */
[-C--:B------:R-:W-:Y:S01]  /*4240*/  FFMA.FTZ R88, R95, R89.reuse, -R88 ;  /* 0x000000595f587223 */ /* 0x080fe20000010858 */
[----:B------:R-:W-:Y:S01]  /*4250*/  FFMA.FTZ R90, R90, R89, R97 ;  /* 0x000000595a5a7223 */ /* 0x000fe20000010061 */
[----:B------:R-:W-:Y:S02]  /*4260*/  HADD2.F32 R91, -RZ, R170.H1_H1 ;  /* 0x300000aaff5b7230 */ /* 0x000fe40000004100 */
[--C-:B------:R-:W-:Y:S01]  /*4270*/  HADD2.F32 R95, -RZ, R44.reuse.H1_H1 ;  /* 0x3000002cff5f7230 */ /* 0x100fe20000004100 */
[----:B------:R-:W-:Y:S01]  /*4280*/  F2FP.F16.F32.PACK_AB R46, R47, R46 ;  /* 0x0000002e2f2e723e */ /* 0x000fe200000000ff */
[----:B------:R-:W-:Y:S01]  /*4290*/  HADD2.F32 R96, -RZ, R44.H0_H0 ;  /* 0x2000002cff607230 */ /* 0x000fe20000004100 */
[----:B------:R-:W-:Y:S01]  /*42a0*/  F2FP.F16.F32.PACK_AB R88, R90, R88 ;  /* 0x000000585a58723e */ /* 0x000fe200000000ff */
[----:B------:R-:W-:-:S02]  /*42b0*/  HADD2.F32 R89, -RZ, R171.H0_H0 ;  /* 0x200000abff597230 */ /* 0x000fc40000004100 */
[--C-:B------:R-:W-:Y:S02]  /*42c0*/  HADD2.F32 R44, -RZ, R45.reuse.H1_H1 ;  /* 0x3000002dff2c7230 */ /* 0x100fe40000004100 */
[-C--:B------:R-:W-:Y:S01]  /*42d0*/  FMUL.FTZ R99, R96, R91.reuse ;  /* 0x0000005b60637220 */ /* 0x080fe20000410000 */
[----:B------:R-:W-:Y:S02]  /*42e0*/  HADD2.F32 R98, -RZ, R45.H0_H0 ;  /* 0x2000002dff627230 */ /* 0x000fe40000004100 */
[----:B------:R-:W-:Y:S01]  /*42f0*/  FMUL.FTZ R45, R95, R91 ;  /* 0x0000005b5f2d7220 */ /* 0x000fe20000410000 */
[--C-:B------:R-:W-:Y:S02]  /*4300*/  HADD2.F32 R94, -RZ, R167.reuse.H0_H0 ;  /* 0x200000a7ff5e7230 */ /* 0x100fe40000004100 */
[-C--:B------:R-:W-:Y:S01]  /*4310*/  FMUL.FTZ R91, R44, R89.reuse ;  /* 0x000000592c5b7220 */ /* 0x080fe20000410000 */
[----:B------:R-:W-:Y:S02]  /*4320*/  HADD2.F32 R97, -RZ, R167.H1_H1 ;  /* 0x300000a7ff617230 */ /* 0x000fe40000004100 */
[----:B------:R-:W-:Y:S01]  /*4330*/  FMUL.FTZ R89, R98, R89 ;  /* 0x0000005962597220 */ /* 0x000fe20000410000 */
[----:B------:R-:W-:-:S02]  /*4340*/  IMAD.MOV.U32 R47, RZ, RZ, R88 ;  /* 0x000000ffff2f7224 */ /* 0x000fc400078e0058 */
[-C--:B------:R-:W-:Y:S01]  /*4350*/  FFMA.FTZ R45, R96, R94.reuse, -R45 ;  /* 0x0000005e602d7223 */ /* 0x080fe2000001082d */
[----:B------:R-:W-:Y:S01]  /*4360*/  FFMA.FTZ R99, R95, R94, R99 ;  /* 0x0000005e5f637223 */ /* 0x000fe20000010063 */
[-C--:B------:R-:W-:Y:S01]  /*4370*/  FFMA.FTZ R91, R98, R97.reuse, -R91 ;  /* 0x00000061625b7223 */ /* 0x080fe2000001085b */
[----:B------:R-:W-:-:S03]  /*4380*/  FFMA.FTZ R89, R44, R97, R89 ;  /* 0x000000612c597223 */ /* 0x000fc60000010059 */
[----:B------:R-:W-:Y:S02]  /*4390*/  F2FP.F16.F32.PACK_AB R45, R99, R45 ;  /* 0x0000002d632d723e */ /* 0x000fe400000000ff */
[----:B------:R-:W-:-:S03]  /*43a0*/  F2FP.F16.F32.PACK_AB R89, R89, R91 ;  /* 0x0000005b5959723e */ /* 0x000fc600000000ff */
[----:B------:R-:W-:Y:S01]  /*43b0*/  IMAD.MOV.U32 R44, RZ, RZ, R45 ;  /* 0x000000ffff2c7224 */ /* 0x000fe200078e002d */
[----:B------:R-:W-:Y:S01]  /*43c0*/  MOV R45, R46 ;  /* 0x0000002e002d7202 */ /* 0x000fe20000000f00 */
[----:B------:R-:W-:-:S07]  /*43d0*/  IMAD.MOV.U32 R46, RZ, RZ, R89 ;  /* 0x000000ffff2e7224 */ /* 0x000fce00078e0059 */
.L_x_656:
[----:B------:R-:W-:Y:S05]  /*43e0*/  BSYNC B3 ;  /* 0x0000000000037941 */ /* 0x000fea0003800000 */
.L_x_655:
[----:B--2---:R3:W-:Y:S02]  /*43f0*/  STG.E.128 desc[UR60][R50.64+0x80], R44 ;  /* 0x0000802c32007986 */ /* 0x0047e4000c101d3c */
.L_x_654:
[----:B------:R-:W-:Y:S05]  /*4400*/  BSYNC B2 ;  /* 0x0000000000027941 */ /* 0x000fea0003800000 */
.L_x_653:
[----:B------:R-:W-:Y:S01]  /*4410*/  ISETP.NE.AND P3, PT, R37, RZ, PT ;  /* 0x000000ff2500720c */ /* 0x000fe20003f65270 */
[----:B------:R-:W-:-:S12]  /*4420*/  BSSY B2, `(.L_x_657) ;  /* 0x0000036000027945 */ /* 0x000fd80003800000 */
[----:B------:R-:W-:Y:S05]  /*4430*/  @!P3 BRA `(.L_x_658) ;  /* 0x0000000000d0b947 */ /* 0x000fea0003800000 */
[----:B-123--:R1:W2:Y:S01]  /*4440*/  LDS.128 R44, [R42+0x24800] ;  /* 0x024800002a2c7984 */ /* 0x00e2a20000000c00 */
[----:B------:R-:W-:Y:S01]  /*4450*/  ISETP.GE.AND P3, PT, R209, R126, PT ;  /* 0x0000007ed100720c */ /* 0x000fe20003f66270 */
[----:B------:R-:W-:-:S12]  /*4460*/  BSSY B3, `(.L_x_659) ;  /* 0x0000030000037945 */ /* 0x000fd80003800000 */
[----:B-1----:R-:W-:Y:S05]  /*4470*/  @P3 BRA `(.L_x_660) ;  /* 0x0000000000b83947 */ /* 0x002fea0003800000 */
[----:B------:R-:W-:Y:S01]  /*4480*/  SHF.R.U64 R88, R84, 0x10, R85 ;  /* 0x0000001054587819 */ /* 0x000fe20000001255 */
[--C-:B--2---:R-:W-:Y:S01]  /*4490*/  HADD2.F32 R89, -RZ, R47.reuse.H0_H0 ;  /* 0x2000002fff597230 */ /* 0x104fe20000004100 */
[----:B------:R-:W-:Y:S02]  /*44a0*/  SHF.R.U64 R86, R86, 0x10, R87 ;  /* 0x0000001056567819 */ /* 0x000fe40000001257 */
[----:B------:R-:W-:Y:S01]  /*44b0*/  SHF.R.U32.HI R84, RZ, 0x10, R85 ;  /* 0x00000010ff547819 */ /* 0x000fe20000011655 */
[----:B------:R-:W-:Y:S01]  /*44c0*/  IMAD.MOV.U32 R85, RZ, RZ, R45 ;  /* 0x000000ffff557224 */ /* 0x000fe200078e002d */
[----:B------:R-:W-:Y:S01]  /*44d0*/  SHF.R.U32.HI R87, RZ, 0x10, R87 ;  /* 0x00000010ff577819 */ /* 0x000fe20000011657 */
[----:B------:R-:W-:Y:S01]  /*44e0*/  HADD2.F32 R91, -RZ, R86.H0_H0 ;  /* 0x20000056ff5b7230 */ /* 0x000fe20000004100 */
[----:B------:R-:W-:Y:S01]  /*44f0*/  MOV R45, R46 ;  /* 0x0000002e002d7202 */ /* 0x000fe20000000f00 */
[----:B------:R-:W-:Y:S02]  /*4500*/  HADD2.F32 R86, -RZ, R47.H1_H1 ;  /* 0x3000002fff567230 */ /* 0x000fe40000004100 */
[----:B------:R-:W-:-:S02]  /*4510*/  HADD2.F32 R46, -RZ, R87.H0_H0 ;  /* 0x20000057ff2e7230 */ /* 0x000fc40000004100 */
[--C-:B------:R-:W-:Y:S02]  /*4520*/  HADD2.F32 R87, -RZ, R85.reuse.H1_H1 ;  /* 0x30000055ff577230 */ /* 0x100fe40000004100 */
[----:B------:R-:W-:Y:S02]  /*4530*/  HADD2.F32 R90, -RZ, R85.H0_H0 ;  /* 0x20000055ff5a7230 */ /* 0x000fe40000004100 */
[----:B------:R-:W-:Y:S02]  /*4540*/  HADD2.F32 R88, -RZ, R88.H0_H0 ;  /* 0x20000058ff587230 */ /* 0x000fe40000004100 */
[-C--:B------:R-:W-:Y:S01]  /*4550*/  FMUL.FTZ R47, R87, R91.reuse ;  /* 0x0000005b572f7220 */ /* 0x080fe20000410000 */
[----:B------:R-:W-:Y:S02]  /*4560*/  HADD2.F32 R85, -RZ, R84.H0_H0 ;  /* 0x20000054ff557230 */ /* 0x000fe40000004100 */
[----:B------:R-:W-:Y:S01]  /*4570*/  FMUL.FTZ R94, R90, R91 ;  /* 0x0000005b5a5e7220 */ /* 0x000fe20000410000 */
[-C--:B------:R-:W-:Y:S01]  /*4580*/  FMUL.FTZ R84, R86, R46.reuse ;  /* 0x0000002e56547220 */ /* 0x080fe20000410000 */
[----:B------:R-:W-:Y:S01]  /*4590*/  FMUL.FTZ R91, R89, R46 ;  /* 0x0000002e595b7220 */ /* 0x000fe20000410000 */
[-C--:B------:R-:W-:Y:S01]  /*45a0*/  FFMA.FTZ R46, R90, R88.reuse, -R47 ;  /* 0x000000585a2e7223 */ /* 0x080fe2000001082f */
[----:B------:R-:W-:Y:S01]  /*45b0*/  FFMA.FTZ R47, R87, R88, R94 ;  /* 0x00000058572f7223 */ /* 0x000fe2000001005e */
[-C--:B------:R-:W-:Y:S01]  /*45c0*/  FFMA.FTZ R84, R89, R85.reuse, -R84 ;  /* 0x0000005559547223 */ /* 0x080fe20000010854 */
[----:B------:R-:W-:Y:S01]  /*45d0*/  FFMA.FTZ R86, R86, R85, R91 ;  /* 0x0000005556567223 */ /* 0x000fe2000001005b */
[----:B------:R-:W-:-:S02]  /*45e0*/  HADD2.F32 R87, -RZ, R169.H1_H1 ;  /* 0x300000a9ff577230 */ /* 0x000fc40000004100 */
[--C-:B------:R-:W-:Y:S01]  /*45f0*/  HADD2.F32 R89, -RZ, R44.reuse.H1_H1 ;  /* 0x3000002cff597230 */ /* 0x100fe20000004100 */
[----:B------:R-:W-:Y:S01]  /*4600*/  F2FP.F16.F32.PACK_AB R46, R47, R46 ;  /* 0x0000002e2f2e723e */ /* 0x000fe200000000ff */
[----:B------:R-:W-:Y:S01]  /*4610*/  HADD2.F32 R90, -RZ, R44.H0_H0 ;  /* 0x2000002cff5a7230 */ /* 0x000fe20000004100 */
[----:B------:R-:W-:Y:S01]  /*4620*/  F2FP.F16.F32.PACK_AB R84, R86, R84 ;  /* 0x000000545654723e */ /* 0x000fe200000000ff */
[----:B------:R-:W-:Y:S02]  /*4630*/  HADD2.F32 R85, -RZ, R170.H0_H0 ;  /* 0x200000aaff557230 */ /* 0x000fe40000004100 */
[--C-:B------:R-:W-:Y:S02]  /*4640*/  HADD2.F32 R44, -RZ, R45.reuse.H1_H1 ;  /* 0x3000002dff2c7230 */ /* 0x100fe40000004100 */
[-C--:B------:R-:W-:Y:S01]  /*4650*/  FMUL.FTZ R95, R90, R87.reuse ;  /* 0x000000575a5f7220 */ /* 0x080fe20000410000 */
[----:B------:R-:W-:Y:S02]  /*4660*/  HADD2.F32 R94, -RZ, R45.H0_H0 ;  /* 0x2000002dff5e7230 */ /* 0x000fe40000004100 */
[----:B------:R-:W-:Y:S01]  /*4670*/  FMUL.FTZ R45, R89, R87 ;  /* 0x00000057592d7220 */ /* 0x000fe20000410000 */
[----:B------:R-:W-:-:S02]  /*4680*/  HADD2.F32 R88, -RZ, R166.H1_H1 ;  /* 0x300000a6ff587230 */ /* 0x000fc40000004100 */
[-C--:B------:R-:W-:Y:S01]  /*4690*/  FMUL.FTZ R87, R44, R85.reuse ;  /* 0x000000552c577220 */ /* 0x080fe20000410000 */
[----:B------:R-:W-:Y:S02]  /*46a0*/  HADD2.F32 R91, -RZ, R166.H0_H0 ;  /* 0x200000a6ff5b7230 */ /* 0x000fe40000004100 */
[----:B------:R-:W-:Y:S01]  /*46b0*/  FMUL.FTZ R85, R94, R85 ;  /* 0x000000555e557220 */ /* 0x000fe20000410000 */
[----:B------:R-:W-:Y:S01]  /*46c0*/  MOV R47, R84 ;  /* 0x00000054002f7202 */ /* 0x000fe20000000f00 */
[-C--:B------:R-:W-:Y:S01]  /*46d0*/  FFMA.FTZ R45, R90, R88.reuse, -R45 ;  /* 0x000000585a2d7223 */ /* 0x080fe2000001082d */
[----:B------:R-:W-:Y:S01]  /*46e0*/  FFMA.FTZ R95, R89, R88, R95 ;  /* 0x00000058595f7223 */ /* 0x000fe2000001005f */
[-C--:B------:R-:W-:Y:S01]  /*46f0*/  FFMA.FTZ R87, R94, R91.reuse, -R87 ;  /* 0x0000005b5e577223 */ /* 0x080fe20000010857 */
[----:B------:R-:W-:-:S03]  /*4700*/  FFMA.FTZ R85, R44, R91, R85 ;  /* 0x0000005b2c557223 */ /* 0x000fc60000010055 */
[----:B------:R-:W-:Y:S02]  /*4710*/  F2FP.F16.F32.PACK_AB R45, R95, R45 ;  /* 0x0000002d5f2d723e */ /* 0x000fe400000000ff */
[----:B------:R-:W-:-:S03]  /*4720*/  F2FP.F16.F32.PACK_AB R85, R85, R87 ;  /* 0x000000575555723e */ /* 0x000fc600000000ff */
[----:B------:R-:W-:Y:S02]  /*4730*/  IMAD.MOV.U32 R44, RZ, RZ, R45 ;  /* 0x000000ffff2c7224 */ /* 0x000fe400078e002d */
[----:B------:R-:W-:Y:S02]  /*4740*/  IMAD.MOV.U32 R45, RZ, RZ, R46 ;  /* 0x000000ffff2d7224 */ /* 0x000fe400078e002e */
[----:B------:R-:W-:-:S07]  /*4750*/  IMAD.MOV.U32 R46, RZ, RZ, R85 ;  /* 0x000000ffff2e7224 */ /* 0x000fce00078e0055 */
.L_x_660:
[----:B------:R-:W-:Y:S05]  /*4760*/  BSYNC B3 ;  /* 0x0000000000037941 */ /* 0x000fea0003800000 */
.L_x_659:
[----:B--2---:R4:W-:Y:S02]  /*4770*/  STG.E.128 desc[UR60][R50.64+0xc0], R44 ;  /* 0x0000c02c32007986 */ /* 0x0049e4000c101d3c */
.L_x_658:
[----:B------:R-:W-:Y:S05]  /*4780*/  BSYNC B2 ;  /* 0x0000000000027941 */ /* 0x000fea0003800000 */
.L_x_657:
[----:B------:R-:W-:Y:S01]  /*4790*/  ISETP.NE.AND P3, PT, R38, RZ, PT ;  /* 0x000000ff2600720c */ /* 0x000fe20003f65270 */
[----:B------:R-:W-:-:S12]  /*47a0*/  BSSY B2, `(.L_x_661) ;  /* 0x0000031000027945 */ /* 0x000fd80003800000 */
[----:B------:R-:W-:Y:S05]  /*47b0*/  @!P3 BRA `(.L_x_662) ;  /* 0x0000000000bcb947 */ /* 0x000fea0003800000 */
[----:B-1234-:R1:W2:Y:S01]  /*47c0*/  LDS.128 R44, [R41+0x28000] ;  /* 0x02800000292c7984 */ /* 0x01e2a20000000c00 */
[----:B------:R-:W-:Y:S01]  /*47d0*/  ISETP.GE.AND P3, PT, R208, R126, PT ;  /* 0x0000007ed000720c */ /* 0x000fe20003f66270 */
[----:B------:R-:W-:-:S12]  /*47e0*/  BSSY B3, `(.L_x_663) ;  /* 0x000002b000037945 */ /* 0x000fd80003800000 */
[----:B-1----:R-:W-:Y:S05]  /*47f0*/  @P3 BRA `(.L_x_664) ;  /* 0x0000000000a43947 */ /* 0x002fea0003800000 */
[--C-:B------:R-:W-:Y:S01]  /*4800*/  SHF.R.U64 R82, R82, 0x10, R83.reuse ;  /* 0x0000001052527819 */ /* 0x100fe20000001253 */
[--C-:B--2---:R-:W-:Y:S01]  /*4810*/  HADD2.F32 R84, -RZ, R45.reuse.H1_H1 ;  /* 0x3000002dff547230 */ /* 0x104fe20000004100 */
[----:B------:R-:W-:Y:S01]  /*4820*/  SHF.R.U32.HI R83, RZ, 0x10, R83 ;  /* 0x00000010ff537819 */ /* 0x000fe20000011653 */
[----:B------:R-:W-:Y:S01]  /*4830*/  HADD2.F32 R45, -RZ, R45.H0_H0 ;  /* 0x2000002dff2d7230 */ /* 0x000fe20000004100 */
[--C-:B------:R-:W-:Y:S01]  /*4840*/  SHF.R.U64 R80, R80, 0x10, R81.reuse ;  /* 0x0000001050507819 */ /* 0x100fe20000001251 */
[----:B------:R-:W-:Y:S01]  /*4850*/  HADD2.F32 R82, -RZ, R82.H0_H0 ;  /* 0x20000052ff527230 */ /* 0x000fe20000004100 */
[----:B------:R-:W-:Y:S01]  /*4860*/  SHF.R.U32.HI R81, RZ, 0x10, R81 ;  /* 0x00000010ff517819 */ /* 0x000fe20000011651 */
[----:B------:R-:W-:Y:S02]  /*4870*/  HADD2.F32 R83, -RZ, R83.H0_H0 ;  /* 0x20000053ff537230 */ /* 0x000fe40000004100 */
[--C-:B------:R-:W-:Y:S02]  /*4880*/  HADD2.F32 R85, -RZ, R47.reuse.H1_H1 ;  /* 0x3000002fff557230 */ /* 0x100fe40000004100 */
[----:B------:R-:W-:Y:S01]  /*4890*/  FMUL.FTZ R87, R45, R82 ;  /* 0x000000522d577220 */ /* 0x000fe20000410000 */
[----:B------:R-:W-:-:S02]  /*48a0*/  HADD2.F32 R47, -RZ, R47.H0_H0 ;  /* 0x2000002fff2f7230 */ /* 0x000fc40000004100 */
[----:B------:R-:W-:Y:S02]  /*48b0*/  HADD2.F32 R80, -RZ, R80.H0_H0 ;  /* 0x20000050ff507230 */ /* 0x000fe40000004100 */
[----:B------:R-:W-:Y:S02]  /*48c0*/  HADD2.F32 R86, -RZ, R81.H0_H0 ;  /* 0x20000051ff567230 */ /* 0x000fe40000004100 */
[C---:B------:R-:W-:Y:S01]  /*48d0*/  FMUL.FTZ R81, R84.reuse, R82 ;  /* 0x0000005254517220 */ /* 0x040fe20000410000 */
[-C--:B------:R-:W-:Y:S01]  /*48e0*/  FMUL.FTZ R82, R85, R83.reuse ;  /* 0x0000005355527220 */ /* 0x080fe20000410000 */
[C---:B------:R-:W-:Y:S01]  /*48f0*/  FMUL.FTZ R83, R47.reuse, R83 ;  /* 0x000000532f537220 */ /* 0x040fe20000410000 */
[----:B------:R-:W-:Y:S01]  /*4900*/  FFMA.FTZ R87, R84, R80, R87 ;  /* 0x0000005054577223 */ /* 0x000fe20000010057 */
[----:B------:R-:W-:Y:S02]  /*4910*/  HADD2.F32 R84, -RZ, R44.H1_H1 ;  /* 0x3000002cff547230 */ /* 0x000fe40000004100 */
[----:B------:R-:W-:Y:S01]  /*4920*/  FFMA.FTZ R82, R47, R86, -R82 ;  /* 0x000000562f527223 */ /* 0x000fe20000010852 */
[----:B------:R-:W-:Y:S01]  /*4930*/  FFMA.FTZ R81, R45, R80, -R81 ;  /* 0x000000502d517223 */ /* 0x000fe20000010851 */
[----:B------:R-:W-:Y:S01]  /*4940*/  FFMA.FTZ R83, R85, R86, R83 ;  /* 0x0000005655537223 */ /* 0x000fe20000010053 */
[----:B------:R-:W-:-:S02]  /*4950*/  HADD2.F32 R47, -RZ, R164.H0_H0 ;  /* 0x200000a4ff2f7230 */ /* 0x000fc40000004100 */
[----:B------:R-:W-:Y:S02]  /*4960*/  HADD2.F32 R44, -RZ, R44.H0_H0 ;  /* 0x2000002cff2c7230 */ /* 0x000fe40000004100 */
[--C-:B------:R-:W-:Y:S02]  /*4970*/  HADD2.F32 R80, -RZ, R163.reuse.H1_H1 ;  /* 0x300000a3ff507230 */ /* 0x100fe40000004100 */
[-C--:B------:R-:W-:Y:S01]  /*4980*/  FMUL.FTZ R86, R84, R47.reuse ;  /* 0x0000002f54567220 */ /* 0x080fe20000410000 */
[--C-:B------:R-:W-:Y:S02]  /*4990*/  HADD2.F32 R85, -RZ, R46.reuse.H1_H1 ;  /* 0x3000002eff557230 */ /* 0x100fe40000004100 */
[----:B------:R-:W-:Y:S01]  /*49a0*/  FMUL.FTZ R88, R44, R47 ;  /* 0x0000002f2c587220 */ /* 0x000fe20000410000 */
[----:B------:R-:W-:Y:S01]  /*49b0*/  HADD2.F32 R46, -RZ, R46.H0_H0 ;  /* 0x2000002eff2e7230 */ /* 0x000fe20000004100 */
[----:B------:R-:W-:Y:S01]  /*49c0*/  F2FP.F16.F32.PACK_AB R82, R83, R82 ;  /* 0x000000525352723e */ /* 0x000fe200000000ff */
[----:B------:R-:W-:-:S02]  /*49d0*/  HADD2.F32 R163, -RZ, R163.H0_H0 ;  /* 0x200000a3ffa37230 */ /* 0x000fc40000004100 */
[-C--:B------:R-:W-:Y:S01]  /*49e0*/  FMUL.FTZ R47, R85, R80.reuse ;  /* 0x00000050552f7220 */ /* 0x080fe20000410000 */
[----:B------:R-:W-:Y:S02]  /*49f0*/  HADD2.F32 R45, -RZ, R165.H1_H1 ;  /* 0x300000a5ff2d7230 */ /* 0x000fe40000004100 */
[C---:B------:R-:W-:Y:S01]  /*4a00*/  FMUL.FTZ R80, R46.reuse, R80 ;  /* 0x000000502e507220 */ /* 0x040fe20000410000 */
[----:B------:R-:W-:-:S03]  /*4a10*/  FFMA.FTZ R47, R46, R163, -R47 ;  /* 0x000000a32e2f7223 */ /* 0x000fc6000001082f */
[----:B------:R-:W-:Y:S01]  /*4a20*/  FFMA.FTZ R80, R85, R163, R80 ;  /* 0x000000a355507223 */ /* 0x000fe20000010050 */
[-C--:B------:R-:W-:Y:S01]  /*4a30*/  FFMA.FTZ R86, R44, R45.reuse, -R86 ;  /* 0x0000002d2c567223 */ /* 0x080fe20000010856 */
[----:B------:R-:W-:Y:S01]  /*4a40*/  FFMA.FTZ R88, R84, R45, R88 ;  /* 0x0000002d54587223 */ /* 0x000fe20000010058 */
[----:B------:R-:W-:Y:S02]  /*4a50*/  F2FP.F16.F32.PACK_AB R45, R87, R81 ;  /* 0x00000051572d723e */ /* 0x000fe400000000ff */
[----:B------:R-:W-:Y:S01]  /*4a60*/  F2FP.F16.F32.PACK_AB R46, R80, R47 ;  /* 0x0000002f502e723e */ /* 0x000fe200000000ff */
[----:B------:R-:W-:Y:S01]  /*4a70*/  IMAD.MOV.U32 R47, RZ, RZ, R82 ;  /* 0x000000ffff2f7224 */ /* 0x000fe200078e0052 */
[----:B------:R-:W-:-:S07]  /*4a80*/  F2FP.F16.F32.PACK_AB R44, R88, R86 ;  /* 0x00000056582c723e */ /* 0x000fce00000000ff */
.L_x_664:
[----:B------:R-:W-:Y:S05]  /*4a90*/  BSYNC B3 ;  /* 0x0000000000037941 */ /* 0x000fea0003800000 */
.L_x_663:
[----:B--2---:R1:W-:Y:S02]  /*4aa0*/  STG.E.128 desc[UR60][R50.64+0x100], R44 ;  /* 0x0001002c32007986 */ /* 0x0043e4000c101d3c */
.L_x_662:
[----:B------:R-:W-:Y:S05]  /*4ab0*/  BSYNC B2 ;  /* 0x0000000000027941 */ /* 0x000fea0003800000 */
.L_x_661:
[----:B------:R-:W-:-:S13]  /*4ac0*/  ISETP.NE.AND P3, PT, R39, RZ, PT ;  /* 0x000000ff2700720c */ /* 0x000fda0003f65270 */
[----:B------:R-:W-:Y:S05]  /*4ad0*/  @!P3 BRA `(.L_x_644) ;  /* 0x0000000000bcb947 */ /* 0x000fea0003800000 */
[----:B-1234-:R1:W2:Y:S01]  /*4ae0*/  LDS.128 R44, [R42+0x28000] ;  /* 0x028000002a2c7984 */ /* 0x01e2a20000000c00 */
[----:B------:R-:W-:Y:S01]  /*4af0*/  ISETP.GE.AND P3, PT, R210, R126, PT ;  /* 0x0000007ed200720c */ /* 0x000fe20003f66270 */
[----:B------:R-:W-:-:S12]  /*4b00*/  BSSY B2, `(.L_x_665) ;  /* 0x000002b000027945 */ /* 0x000fd80003800000 */
[----:B-1----:R-:W-:Y:S05]  /*4b10*/  @P3 BRA `(.L_x_666) ;  /* 0x0000000000a43947 */ /* 0x002fea0003800000 */
[----:B------:R-:W-:Y:S01]  /*4b20*/  SHF.R.U64 R78, R78, 0x10, R79 ;  /* 0x000000104e4e7819 */ /* 0x000fe2000000124f */
[--C-:B--2---:R-:W-:Y:S01]  /*4b30*/  HADD2.F32 R81, -RZ, R45.reuse.H1_H1 ;  /* 0x3000002dff517230 */ /* 0x104fe20000004100 */
[----:B------:R-:W-:Y:S01]  /*4b40*/  SHF.R.U64 R76, R76, 0x10, R77 ;  /* 0x000000104c4c7819 */ /* 0x000fe2000000124d */
[----:B------:R-:W-:Y:S01]  /*4b50*/  HADD2.F32 R45, -RZ, R45.H0_H0 ;  /* 0x2000002dff2d7230 */ /* 0x000fe20000004100 */
[----:B------:R-:W-:Y:S01]  /*4b60*/  SHF.R.U32.HI R79, RZ, 0x10, R79 ;  /* 0x00000010ff4f7819 */ /* 0x000fe2000001164f */
[----:B------:R-:W-:Y:S01]  /*4b70*/  HADD2.F32 R78, -RZ, R78.H0_H0 ;  /* 0x2000004eff4e7230 */ /* 0x000fe20000004100 */
[----:B------:R-:W-:Y:S01]  /*4b80*/  SHF.R.U32.HI R77, RZ, 0x10, R77 ;  /* 0x00000010ff4d7819 */ /* 0x000fe2000001164d */
[----:B------:R-:W-:Y:S02]  /*4b90*/  HADD2.F32 R76, -RZ, R76.H0_H0 ;  /* 0x2000004cff4c7230 */ /* 0x000fe40000004100 */
[----:B------:R-:W-:Y:S02]  /*4ba0*/  HADD2.F32 R79, -RZ, R79.H0_H0 ;  /* 0x2000004fff4f7230 */ /* 0x000fe40000004100 */
[----:B------:R-:W-:Y:S01]  /*4bb0*/  FMUL.FTZ R84, R81, R78 ;  /* 0x0000004e51547220 */ /* 0x000fe20000410000 */
[----:B------:R-:W-:-:S02]  /*4bc0*/  HADD2.F32 R80, -RZ, R47.H1_H1 ;  /* 0x3000002fff507230 */ /* 0x000fc40000004100 */
[C---:B------:R-:W-:Y:S01]  /*4bd0*/  FMUL.FTZ R78, R45.reuse, R78 ;  /* 0x0000004e2d4e7220 */ /* 0x040fe20000410000 */
[----:B------:R-:W-:Y:S02]  /*4be0*/  HADD2.F32 R82, -RZ, R47.H0_H0 ;  /* 0x2000002fff527230 */ /* 0x000fe40000004100 */
[-C--:B------:R-:W-:Y:S01]  /*4bf0*/  FFMA.FTZ R84, R45, R76.reuse, -R84 ;  /* 0x0000004c2d547223 */ /* 0x080fe20000010854 */
[----:B------:R-:W-:Y:S02]  /*4c00*/  HADD2.F32 R77, -RZ, R77.H0_H0 ;  /* 0x2000004dff4d7230 */ /* 0x000fe40000004100 */
[-C--:B------:R-:W-:Y:S01]  /*4c10*/  FMUL.FTZ R47, R80, R79.reuse ;  /* 0x0000004f502f7220 */ /* 0x080fe20000410000 */
[----:B------:R-:W-:Y:S01]  /*4c20*/  FFMA.FTZ R81, R81, R76, R78 ;  /* 0x0000004c51517223 */ /* 0x000fe2000001004e */
[C---:B------:R-:W-:Y:S01]  /*4c30*/  FMUL.FTZ R79, R82.reuse, R79 ;  /* 0x0000004f524f7220 */ /* 0x040fe20000410000 */
[--C-:B------:R-:W-:Y:S02]  /*4c40*/  HADD2.F32 R45, -RZ, R161.reuse.H0_H0 ;  /* 0x200000a1ff2d7230 */ /* 0x100fe40000004100 */
[----:B------:R-:W-:Y:S01]  /*4c50*/  FFMA.FTZ R47, R82, R77, -R47 ;  /* 0x0000004d522f7223 */ /* 0x000fe2000001082f */
[----:B------:R-:W-:-:S02]  /*4c60*/  HADD2.F32 R161, -RZ, R161.H1_H1 ;  /* 0x300000a1ffa17230 */ /* 0x000fc40000004100 */
[----:B------:R-:W-:Y:S01]  /*4c70*/  FFMA.FTZ R80, R80, R77, R79 ;  /* 0x0000004d50507223 */ /* 0x000fe2000001004f */
[--C-:B------:R-:W-:Y:S02]  /*4c80*/  HADD2.F32 R76, -RZ, R44.reuse.H1_H1 ;  /* 0x3000002cff4c7230 */ /* 0x100fe40000004100 */
[----:B------:R-:W-:Y:S02]  /*4c90*/  HADD2.F32 R78, -RZ, R44.H0_H0 ;  /* 0x2000002cff4e7230 */ /* 0x000fe40000004100 */
[----:B------:R-:W-:Y:S02]  /*4ca0*/  HADD2.F32 R77, -RZ, R162.H0_H0 ;  /* 0x200000a2ff4d7230 */ /* 0x000fe40000004100 */
[-C--:B------:R-:W-:Y:S01]  /*4cb0*/  FMUL.FTZ R85, R76, R161.reuse ;  /* 0x000000a14c557220 */ /* 0x080fe20000410000 */
[--C-:B------:R-:W-:Y:S02]  /*4cc0*/  HADD2.F32 R44, -RZ, R46.reuse.H1_H1 ;  /* 0x3000002eff2c7230 */ /* 0x100fe40000004100 */
[----:B------:R-:W-:Y:S01]  /*4cd0*/  FMUL.FTZ R161, R78, R161 ;  /* 0x000000a14ea17220 */ /* 0x000fe20000410000 */
[----:B------:R-:W-:-:S02]  /*4ce0*/  HADD2.F32 R46, -RZ, R46.H0_H0 ;  /* 0x2000002eff2e7230 */ /* 0x000fc40000004100 */
[----:B------:R-:W-:Y:S01]  /*4cf0*/  FFMA.FTZ R78, R78, R45, -R85 ;  /* 0x0000002d4e4e7223 */ /* 0x000fe20000010855 */
[----:B------:R-:W-:Y:S02]  /*4d00*/  HADD2.F32 R79, -RZ, R160.H1_H1 ;  /* 0x300000a0ff4f7230 */ /* 0x000fe40000004100 */
[----:B------:R-:W-:Y:S01]  /*4d10*/  FMUL.FTZ R83, R44, R77 ;  /* 0x0000004d2c537220 */ /* 0x000fe20000410000 */
[----:B------:R-:W-:Y:S01]  /*4d20*/  FFMA.FTZ R161, R76, R45, R161 ;  /* 0x0000002d4ca17223 */ /* 0x000fe200000100a1 */
[C---:B------:R-:W-:Y:S01]  /*4d30*/  FMUL.FTZ R77, R46.reuse, R77 ;  /* 0x0000004d2e4d7220 */ /* 0x040fe20000410000 */
[----:B------:R-:W-:Y:S01]  /*4d40*/  F2FP.F16.F32.PACK_AB R45, R81, R84 ;  /* 0x00000054512d723e */ /* 0x000fe200000000ff */
[----:B------:R-:W-:Y:S01]  /*4d50*/  FFMA.FTZ R83, R46, R79, -R83 ;  /* 0x0000004f2e537223 */ /* 0x000fe20000010853 */
[----:B------:R-:W-:Y:S01]  /*4d60*/  F2FP.F16.F32.PACK_AB R47, R80, R47 ;  /* 0x0000002f502f723e */ /* 0x000fe200000000ff */
[----:B------:R-:W-:Y:S01]  /*4d70*/  FFMA.FTZ R44, R44, R79, R77 ;  /* 0x0000004f2c2c7223 */ /* 0x000fe2000001004d */
[----:B------:R-:W-:-:S04]  /*4d80*/  F2FP.F16.F32.PACK_AB R78, R161, R78 ;  /* 0x0000004ea14e723e */ /* 0x000fc800000000ff */
[----:B------:R-:W-:Y:S01]  /*4d90*/  F2FP.F16.F32.PACK_AB R46, R44, R83 ;  /* 0x000000532c2e723e */ /* 0x000fe200000000ff */
[----:B------:R-:W-:-:S07]  /*4da0*/  IMAD.MOV.U32 R44, RZ, RZ, R78 ;  /* 0x000000ffff2c7224 */ /* 0x000fce00078e004e */
.L_x_666:
[----:B------:R-:W-:Y:S05]  /*4db0*/  BSYNC B2 ;  /* 0x0000000000027941 */ /* 0x000fea0003800000 */
.L_x_665:
[----:B--2---:R1:W-:Y:S02]  /*4dc0*/  STG.E.128 desc[UR60][R50.64+0x140], R44 ;  /* 0x0001402c32007986 */ /* 0x0043e4000c101d3c */
.L_x_644:
[----:B------:R-:W-:Y:S05]  /*4dd0*/  BSYNC B1 ;  /* 0x0000000000017941 */ /* 0x000fea0003800000 */
.L_x_643:
[----:B------:R-:W-:Y:S05]  /*4de0*/  @P4 BRA `(.L_x_667) ;  /* 0x0000005000904947 */ /* 0x000fea0003800000 */
[----:B------:R-:W-:Y:S01]  /*4df0*/  ISETP.NE.AND P3, PT, R31, RZ, PT ;  /* 0x000000ff1f00720c */ /* 0x000fe20003f65270 */
[----:B------:R-:W-:-:S12]  /*4e00*/  BSSY B1, `(.L_x_668) ;  /* 0x0000032000017945 */ /* 0x000fd80003800000 */
[----:B------:R-:W-:Y:S05]  /*4e10*/  @!P3 BRA `(.L_x_669) ;  /* 0x0000000000c0b947 */ /* 0x000fea0003800000 */
[----:B-1234-:R1:W2:Y:S01]  /*4e20*/  LDS.128 R44, [R41+0x23000] ;  /* 0x02300000292c7984 */ /* 0x01e2a20000000c00 */
[----:B------:R-:W-:Y:S01]  /*4e30*/  ISETP.GE.AND P3, PT, R22, R126, PT ;  /* 0x0000007e1600720c */ /* 0x000fe20003f66270 */
[----:B------:R-:W-:-:S12]  /*4e40*/  BSSY B2, `(.L_x_670) ;  /* 0x000002c000027945 */ /* 0x000fd80003800000 */
[----:B-1----:R-:W-:Y:S05]  /*4e50*/  @P3 BRA `(.L_x_671) ;  /* 0x0000000000a83947 */ /* 0x002fea0003800000 */
[----:B------:R-:W-:Y:S01]  /*4e60*/  SHF.R.U64 R78, R72, 0x10, R73 ;  /* 0x00000010484e7819 */ /* 0x000fe20000001249 */
[----:B--2---:R-:W-:Y:S01]  /*4e70*/  IMAD.MOV.U32 R50, RZ, RZ, R44 ;  /* 0x000000ffff327224 */ /* 0x004fe200078e002c */
[--C-:B------:R-:W-:Y:S01]  /*4e80*/  SHF.R.U64 R72, R74, 0x10, R75.reuse ;  /* 0x000000104a487819 */ /* 0x100fe2000000124b */
[--C-:B------:R-:W-:Y:S01]  /*4e90*/  HADD2.F32 R44, -RZ, R45.reuse.H0_H0 ;  /* 0x2000002dff2c7230 */ /* 0x100fe20000004100 */
[----:B------:R-:W-:Y:S01]  /*4ea0*/  SHF.R.U32.HI R76, RZ, 0x10, R75 ;  /* 0x00000010ff4c7819 */ /* 0x000fe2000001164b */
[----:B------:R-:W-:Y:S01]  /*4eb0*/  HADD2.F32 R164, -RZ, R164.H1_H1 ;  /* 0x300000a4ffa47230 */ /* 0x000fe20000004100 */
[----:B------:R-:W-:Y:S01]  /*4ec0*/  MOV R51, R47 ;  /* 0x0000002f00337202 */ /* 0x000fe20000000f00 */
[----:B------:R-:W-:Y:S01]  /*4ed0*/  HADD2.F32 R75, -RZ, R72.H0_H0 ;  /* 0x20000048ff4b7230 */ /* 0x000fe20000004100 */
[----:B------:R-:W-:Y:S01]  /*4ee0*/  SHF.R.U32.HI R77, RZ, 0x10, R73 ;  /* 0x00000010ff4d7819 */ /* 0x000fe20000011649 */
[----:B------:R-:W-:Y:S02]  /*4ef0*/  HADD2.F32 R47, -RZ, R45.H1_H1 ;  /* 0x3000002dff2f7230 */ /* 0x000fe40000004100 */
[----:B------:R-:W-:-:S02]  /*4f00*/  HADD2.F32 R76, -RZ, R76.H0_H0 ;  /* 0x2000004cff4c7230 */ /* 0x000fc40000004100 */
[--C-:B------:R-:W-:Y:S02]  /*4f10*/  HADD2.F32 R72, -RZ, R51.reuse.H1_H1 ;  /* 0x30000033ff487230 */ /* 0x100fe40000004100 */
[CC--:B------:R-:W-:Y:S01]  /*4f20*/  FMUL.FTZ R45, R47.reuse, R75.reuse ;  /* 0x0000004b2f2d7220 */ /* 0x0c0fe20000410000 */
[----:B------:R-:W-:Y:S02]  /*4f30*/  HADD2.F32 R73, -RZ, R78.H0_H0 ;  /* 0x2000004eff497230 */ /* 0x000fe40000004100 */
[----:B------:R-:W-:Y:S01]  /*4f40*/  FMUL.FTZ R78, R44, R75 ;  /* 0x0000004b2c4e7220 */ /* 0x000fe20000410000 */
[----:B------:R-:W-:Y:S02]  /*4f50*/  HADD2.F32 R51, -RZ, R51.H0_H0 ;  /* 0x20000033ff337230 */ /* 0x000fe40000004100 */
[-C--:B------:R-:W-:Y:S01]  /*4f60*/  FMUL.FTZ R80, R72, R76.reuse ;  /* 0x0000004c48507220 */ /* 0x080fe20000410000 */
[----:B------:R-:W-:Y:S02]  /*4f70*/  HADD2.F32 R74, -RZ, R77.H0_H0 ;  /* 0x2000004dff4a7230 */ /* 0x000fe40000004100 */
[-C--:B------:R-:W-:Y:S01]  /*4f80*/  FFMA.FTZ R44, R44, R73.reuse, -R45 ;  /* 0x000000492c2c7223 */ /* 0x080fe2000001082d */
[----:B------:R-:W-:Y:S01]  /*4f90*/  FFMA.FTZ R45, R47, R73, R78 ;  /* 0x000000492f2d7223 */ /* 0x000fe2000001004e */
[----:B------:R-:W-:Y:S01]  /*4fa0*/  FMUL.FTZ R75, R51, R76 ;  /* 0x0000004c334b7220 */ /* 0x000fe20000410000 */
[----:B------:R-:W-:-:S02]  /*4fb0*/  HADD2.F32 R73, -RZ, R46.H1_H1 ;  /* 0x3000002eff497230 */ /* 0x000fc40000004100 */
[-C--:B------:R-:W-:Y:S01]  /*4fc0*/  FFMA.FTZ R47, R51, R74.reuse, -R80 ;  /* 0x0000004a332f7223 */ /* 0x080fe20000010850 */
[--C-:B------:R-:W-:Y:S02]  /*4fd0*/  HADD2.F32 R51, -RZ, R50.reuse.H1_H1 ;  /* 0x30000032ff337230 */ /* 0x100fe40000004100 */
[----:B------:R-:W-:Y:S01]  /*4fe0*/  FFMA.FTZ R72, R72, R74, R75 ;  /* 0x0000004a48487223 */ /* 0x000fe2000001004b */
[----:B------:R-:W-:Y:S01]  /*4ff0*/  HADD2.F32 R165, -RZ, R165.H0_H0 ;  /* 0x200000a5ffa57230 */ /* 0x000fe20000004100 */
[----:B------:R-:W-:Y:S01]  /*5000*/  F2FP.F16.F32.PACK_AB R45, R45, R44 ;  /* 0x0000002c2d2d723e */ /* 0x000fe200000000ff */
[----:B------:R-:W-:Y:S02]  /*5010*/  HADD2.F32 R50, -RZ, R50.H0_H0 ;  /* 0x20000032ff327230 */ /* 0x000fe40000004100 */
[----:B------:R-:W-:Y:S01]  /*5020*/  FMUL.FTZ R75, R51, R164 ;  /* 0x000000a4334b7220 */ /* 0x000fe20000410000 */
[----:B------:R-:W-:Y:S02]  /*5030*/  HADD2.F32 R46, -RZ, R46.H0_H0 ;  /* 0x2000002eff2e7230 */ /* 0x000fe40000004100 */
[----:B------:R-:W-:Y:S01]  /*5040*/  FMUL.FTZ R77, R73, R165 ;  /* 0x000000a5494d7220 */ /* 0x000fe20000410000 */
[----:B------:R-:W-:-:S02]  /*5050*/  HADD2.F32 R74, -RZ, R159.H0_H0 ;  /* 0x2000009fff4a7230 */ /* 0x000fc40000004100 */
[----:B------:R-:W-:Y:S01]  /*5060*/  FMUL.FTZ R164, R50, R164 ;  /* 0x000000a432a47220 */ /* 0x000fe20000410000 */
[----:B------:R-:W-:Y:S02]  /*5070*/  HADD2.F32 R159, -RZ, R159.H1_H1 ;  /* 0x3000009fff9f7230 */ /* 0x000fe40000004100 */
[----:B------:R-:W-:Y:S01]  /*5080*/  FMUL.FTZ R76, R46, R165 ;  /* 0x000000a52e4c7220 */ /* 0x000fe20000410000 */
[----:B------:R-:W-:Y:S01]  /*5090*/  F2FP.F16.F32.PACK_AB R47, R72, R47 ;  /* 0x0000002f482f723e */ /* 0x000fe200000000ff */
[-C--:B------:R-:W-:Y:S01]  /*50a0*/  FFMA.FTZ R75, R50, R74.reuse, -R75 ;  /* 0x0000004a324b7223 */ /* 0x080fe2000001084b */
[----:B------:R-:W-:Y:S01]  /*50b0*/  FFMA.FTZ R164, R51, R74, R164 ;  /* 0x0000004a33a47223 */ /* 0x000fe200000100a4 */
[-C--:B------:R-:W-:Y:S01]  /*50c0*/  FFMA.FTZ R77, R46, R159.reuse, -R77 ;  /* 0x0000009f2e4d7223 */ /* 0x080fe2000001084d */
[----:B------:R-:W-:-:S03]  /*50d0*/  FFMA.FTZ R76, R73, R159, R76 ;  /* 0x0000009f494c7223 */ /* 0x000fc6000001004c */
[----:B------:R-:W-:Y:S02]  /*50e0*/  F2FP.F16.F32.PACK_AB R44, R164, R75 ;  /* 0x0000004ba42c723e */ /* 0x000fe400000000ff */
[----:B------:R-:W-:-:S07]  /*50f0*/  F2FP.F16.F32.PACK_AB R46, R76, R77 ;  /* 0x0000004d4c2e723e */ /* 0x000fce00000000ff */
.L_x_671:
[----:B------:R-:W-:Y:S05]  /*5100*/  BSYNC B2 ;  /* 0x0000000000027941 */ /* 0x000fea0003800000 */
.L_x_670:
[----:B--2---:R1:W-:Y:S02]  /*5110*/  STG.E.128 desc[UR60][R48.64], R44 ;  /* 0x0000002c30007986 */ /* 0x0043e4000c101d3c */
.L_x_669:
[----:B------:R-:W-:Y:S05]  /*5120*/  BSYNC B1 ;  /* 0x0000000000017941 */ /* 0x000fea0003800000 */
.L_x_668:
        /* <DEDUP_REMOVED lines=8> */
[----:B--2---:R-:W-:Y:S01]  /*51b0*/  IMAD.MOV.U32 R50, RZ, RZ, R46 ;  /* 0x000000ffff327224 */ /* 0x004fe200078e002e */
[----:B------:R-:W-:Y:S01]  /*51c0*/  SHF.R.U32.HI R73, RZ, 0x10, R69 ;  /* 0x00000010ff497819 */ /* 0x000fe20000011645 */
[----:B------:R-:W-:Y:S01]  /*51d0*/  HADD2.F32 R46, -RZ, R45.H1_H1 ;  /* 0x3000002dff2e7230 */ /* 0x000fe20000004100 */
[--C-:B------:R-:W-:Y:S01]  /*51e0*/  SHF.R.U64 R69, R70, 0x10, R71.reuse ;  /* 0x0000001046457819 */ /* 0x100fe20000001247 */
[----:B------:R-:W-:Y:S01]  /*51f0*/  HADD2.F32 R51, -RZ, R47.H1_H1 ;  /* 0x3000002fff337230 */ /* 0x000fe20000004100 */
[----:B------:R-:W-:Y:S01]  /*5200*/  SHF.R.U32.HI R72, RZ, 0x10, R71 ;  /* 0x00000010ff487819 */ /* 0x000fe20000011647 */
[----:B------:R-:W-:Y:S02]  /*5210*/  HADD2.F32 R45, -RZ, R45.H0_H0 ;  /* 0x2000002dff2d7230 */ /* 0x000fe40000004100 */
[----:B------:R-:W-:Y:S02]  /*5220*/  HADD2.F32 R69, -RZ, R69.H0_H0 ;  /* 0x20000045ff457230 */ /* 0x000fe40000004100 */
[----:B------:R-:W-:-:S02]  /*5230*/  HADD2.F32 R72, -RZ, R72.H0_H0 ;  /* 0x20000048ff487230 */ /* 0x000fc40000004100 */
[----:B------:R-:W-:Y:S02]  /*5240*/  HADD2.F32 R47, -RZ, R47.H0_H0 ;  /* 0x2000002fff2f7230 */ /* 0x000fe40000004100 */
[-C--:B------:R-:W-:Y:S01]  /*5250*/  FMUL.FTZ R74, R46, R69.reuse ;  /* 0x000000452e4a7220 */ /* 0x080fe20000410000 */
[----:B------:R-:W-:Y:S02]  /*5260*/  HADD2.F32 R68, -RZ, R68.H0_H0 ;  /* 0x20000044ff447230 */ /* 0x000fe40000004100 */
[-C--:B------:R-:W-:Y:S01]  /*5270*/  FMUL.FTZ R76, R51, R72.reuse ;  /* 0x00000048334c7220 */ /* 0x080fe20000410000 */
[----:B------:R-:W-:Y:S02]  /*5280*/  HADD2.F32 R70, -RZ, R73.H0_H0 ;  /* 0x20000049ff467230 */ /* 0x000fe40000004100 */
[----:B------:R-:W-:Y:S01]  /*5290*/  FMUL.FTZ R69, R45, R69 ;  /* 0x000000452d457220 */ /* 0x000fe20000410000 */
[----:B------:R-:W-:Y:S01]  /*52a0*/  FMUL.FTZ R72, R47, R72 ;  /* 0x000000482f487220 */ /* 0x000fe20000410000 */
[----:B------:R-:W-:Y:S01]  /*52b0*/  FFMA.FTZ R74, R45, R68, -R74 ;  /* 0x000000442d4a7223 */ /* 0x000fe2000001084a */
[----:B------:R-:W-:-:S02]  /*52c0*/  HADD2.F32 R160, -RZ, R160.H0_H0 ;  /* 0x200000a0ffa07230 */ /* 0x000fc40000004100 */
[----:B------:R-:W-:Y:S01]  /*52d0*/  FFMA.FTZ R71, R46, R68, R69 ;  /* 0x000000442e477223 */ /* 0x000fe20000010045 */
[-C--:B------:R-:W-:Y:S01]  /*52e0*/  FFMA.FTZ R75, R51, R70.reuse, R72 ;  /* 0x00000046334b7223 */ /* 0x080fe20000010048 */
[----:B------:R-:W-:Y:S02]  /*52f0*/  HADD2.F32 R51, -RZ, R162.H1_H1 ;  /* 0x300000a2ff337230 */ /* 0x000fe40000004100 */
[----:B------:R-:W-:Y:S01]  /*5300*/  FFMA.FTZ R76, R47, R70, -R76 ;  /* 0x000000462f4c7223 */ /* 0x000fe2000001084c */
[----:B------:R-:W-:Y:S02]  /*5310*/  HADD2.F32 R45, -RZ, R44.H1_H1 ;  /* 0x3000002cff2d7230 */ /* 0x000fe40000004100 */
[----:B------:R-:W-:Y:S02]  /*5320*/  HADD2.F32 R46, -RZ, R50.H1_H1 ;  /* 0x30000032ff2e7230 */ /* 0x000fe40000004100 */
[----:B------:R-:W-:Y:S02]  /*5330*/  HADD2.F32 R44, -RZ, R44.H0_H0 ;  /* 0x2000002cff2c7230 */ /* 0x000fe40000004100 */
[----:B------:R-:W-:Y:S01]  /*5340*/  FMUL.FTZ R69, R45, R160 ;  /* 0x000000a02d457220 */ /* 0x000fe20000410000 */
[----:B------:R-:W-:-:S02]  /*5350*/  HADD2.F32 R50, -RZ, R50.H0_H0 ;  /* 0x20000032ff327230 */ /* 0x000fc40000004100 */
[-C--:B------:R-:W-:Y:S01]  /*5360*/  FMUL.FTZ R73, R46, R51.reuse ;  /* 0x000000332e497220 */ /* 0x080fe20000410000 */
[--C-:B------:R-:W-:Y:S02]  /*5370*/  HADD2.F32 R47, -RZ, R151.reuse.H0_H0 ;  /* 0x20000097ff2f7230 */ /* 0x100fe40000004100 */
[----:B------:R-:W-:Y:S01]  /*5380*/  FMUL.FTZ R160, R44, R160 ;  /* 0x000000a02ca07220 */ /* 0x000fe20000410000 */
[----:B------:R-:W-:Y:S02]  /*5390*/  HADD2.F32 R151, -RZ, R151.H1_H1 ;  /* 0x30000097ff977230 */ /* 0x000fe40000004100 */
[----:B------:R-:W-:Y:S01]  /*53a0*/  FMUL.FTZ R51, R50, R51 ;  /* 0x0000003332337220 */ /* 0x000fe20000410000 */
[-C--:B------:R-:W-:Y:S01]  /*53b0*/  FFMA.FTZ R69, R44, R47.reuse, -R69 ;  /* 0x0000002f2c457223 */ /* 0x080fe20000010845 */
[----:B------:R-:W-:Y:S01]  /*53c0*/  FFMA.FTZ R160, R45, R47, R160 ;  /* 0x0000002f2da07223 */ /* 0x000fe200000100a0 */
[-C--:B------:R-:W-:Y:S01]  /*53d0*/  FFMA.FTZ R73, R50, R151.reuse, -R73 ;  /* 0x0000009732497223 */ /* 0x080fe20000010849 */
[----:B------:R-:W-:Y:S01]  /*53e0*/  FFMA.FTZ R46, R46, R151, R51 ;  /* 0x000000972e2e7223 */ /* 0x000fe20000010033 */
[----:B------:R-:W-:-:S02]  /*53f0*/  F2FP.F16.F32.PACK_AB R45, R71, R74 ;  /* 0x0000004a472d723e */ /* 0x000fc400000000ff */
[----:B------:R-:W-:Y:S02]  /*5400*/  F2FP.F16.F32.PACK_AB R47, R75, R76 ;  /* 0x0000004c4b2f723e */ /* 0x000fe400000000ff */
[----:B------:R-:W-:Y:S02]  /*5410*/  F2FP.F16.F32.PACK_AB R44, R160, R69 ;  /* 0x00000045a02c723e */ /* 0x000fe400000000ff */
[----:B------:R-:W-:-:S07]  /*5420*/  F2FP.F16.F32.PACK_AB R46, R46, R73 ;  /* 0x000000492e2e723e */ /* 0x000fce00000000ff */
.L_x_675:
[----:B------:R-:W-:Y:S05]  /*5430*/  BSYNC B2 ;  /* 0x0000000000027941 */ /* 0x000fea0003800000 */
.L_x_674:
[----:B--2---:R1:W-:Y:S02]  /*5440*/  STG.E.128 desc[UR60][R48.64+0x40], R44 ;  /* 0x0000402c30007986 */ /* 0x0043e4000c101d3c */
.L_x_673:
[----:B------:R-:W-:Y:S05]  /*5450*/  BSYNC B1 ;  /* 0x0000000000017941 */ /* 0x000fea0003800000 */
.L_x_672:
        /* <DEDUP_REMOVED lines=10> */
[--C-:B------:R-:W-:Y:S01]  /*5500*/  HADD2.F32 R46, -RZ, R45.reuse.H1_H1 ;  /* 0x3000002dff2e7230 */ /* 0x100fe20000004100 */
[--C-:B------:R-:W-:Y:S01]  /*5510*/  SHF.R.U64 R65, R66, 0x10, R67.reuse ;  /* 0x0000001042417819 */ /* 0x100fe20000001243 */
[----:B------:R-:W-:Y:S01]  /*5520*/  HADD2.F32 R45, -RZ, R45.H0_H0 ;  /* 0x2000002dff2d7230 */ /* 0x000fe20000004100 */
[----:B------:R-:W-:Y:S01]  /*5530*/  SHF.R.U32.HI R68, RZ, 0x10, R67 ;  /* 0x00000010ff447819 */ /* 0x000fe20000011643 */
[----:B------:R-:W-:Y:S02]  /*5540*/  HADD2.F32 R64, -RZ, R64.H0_H0 ;  /* 0x20000040ff407230 */ /* 0x000fe40000004100 */
[----:B------:R-:W-:Y:S02]  /*5550*/  HADD2.F32 R65, -RZ, R65.H0_H0 ;  /* 0x20000041ff417230 */ /* 0x000fe40000004100 */
[----:B------:R-:W-:-:S02]  /*5560*/  HADD2.F32 R68, -RZ, R68.H0_H0 ;  /* 0x20000044ff447230 */ /* 0x000fc40000004100 */
[--C-:B------:R-:W-:Y:S02]  /*5570*/  HADD2.F32 R51, -RZ, R47.reuse.H1_H1 ;  /* 0x3000002fff337230 */ /* 0x100fe40000004100 */
[CC--:B------:R-:W-:Y:S01]  /*5580*/  FMUL.FTZ R70, R46.reuse, R65.reuse ;  /* 0x000000412e467220 */ /* 0x0c0fe20000410000 */
[----:B------:R-:W-:Y:S02]  /*5590*/  HADD2.F32 R47, -RZ, R47.H0_H0 ;  /* 0x2000002fff2f7230 */ /* 0x000fe40000004100 */
[----:B------:R-:W-:Y:S01]  /*55a0*/  FMUL.FTZ R65, R45, R65 ;  /* 0x000000412d417220 */ /* 0x000fe20000410000 */
[----:B------:R-:W-:Y:S02]  /*55b0*/  HADD2.F32 R66, -RZ, R69.H0_H0 ;  /* 0x20000045ff427230 */ /* 0x000fe40000004100 */
[----:B------:R-:W-:Y:S01]  /*55c0*/  FMUL.FTZ R72, R51, R68 ;  /* 0x0000004433487220 */ /* 0x000fe20000410000 */
[-C--:B------:R-:W-:Y:S01]  /*55d0*/  FFMA.FTZ R70, R45, R64.reuse, -R70 ;  /* 0x000000402d467223 */ /* 0x080fe20000010846 */
[----:B------:R-:W-:Y:S01]  /*55e0*/  FFMA.FTZ R69, R46, R64, R65 ;  /* 0x000000402e457223 */ /* 0x000fe20000010041 */
[----:B------:R-:W-:Y:S01]  /*55f0*/  FMUL.FTZ R68, R47, R68 ;  /* 0x000000442f447220 */ /* 0x000fe20000410000 */
[----:B------:R-:W-:-:S02]  /*5600*/  HADD2.F32 R64, -RZ, R158.H0_H0 ;  /* 0x2000009eff407230 */ /* 0x000fc40000004100 */
[-C--:B------:R-:W-:Y:S01]  /*5610*/  FFMA.FTZ R72, R47, R66.reuse, -R72 ;  /* 0x000000422f487223 */ /* 0x080fe20000010848 */
[----:B------:R-:W-:Y:S02]  /*5620*/  HADD2.F32 R65, -RZ, R158.H1_H1 ;  /* 0x3000009eff417230 */ /* 0x000fe40000004100 */
[----:B------:R-:W-:Y:S01]  /*5630*/  FFMA.FTZ R73, R51, R66, R68 ;  /* 0x0000004233497223 */ /* 0x000fe20000010044 */
        /* <DEDUP_REMOVED lines=18> */
.L_x_679:
[----:B------:R-:W-:Y:S05]  /*5760*/  BSYNC B2 ;  /* 0x0000000000027941 */ /* 0x000fea0003800000 */
.L_x_678:
[----:B--2---:R1:W-:Y:S02]  /*5770*/  STG.E.128 desc[UR60][R48.64+0x80], R44 ;  /* 0x0000802c30007986 */ /* 0x0043e4000c101d3c */
.L_x_677:
[----:B------:R-:W-:Y:S05]  /*5780*/  BSYNC B1 ;  /* 0x0000000000017941 */ /* 0x000fea0003800000 */
.L_x_676:
        /* <DEDUP_REMOVED lines=19> */
[C---:B------:R-:W-:Y:S01]  /*58c0*/  FMUL.FTZ R61, R45.reuse, R61 ;  /* 0x0000003d2d3d7220 */ /* 0x040fe20000410000 */
[----:B------:R-:W-:Y:S02]  /*58d0*/  HADD2.F32 R47, -RZ, R47.H0_H0 ;  /* 0x2000002fff2f7230 */ /* 0x000fe40000004100 */
[-C--:B------:R-:W-:Y:S01]  /*58e0*/  FFMA.FTZ R66, R45, R60.reuse, -R66 ;  /* 0x0000003c2d427223 */ /* 0x080fe20000010842 */
[----:B------:R-:W-:Y:S01]  /*58f0*/  FFMA.FTZ R63, R46, R60, R61 ;  /* 0x0000003c2e3f7223 */ /* 0x000fe2000001003d */
[----:B------:R-:W-:Y:S02]  /*5900*/  HADD2.F32 R62, -RZ, R65.H0_H0 ;  /* 0x20000041ff3e7230 */ /* 0x000fe40000004100 */
[----:B------:R-:W-:Y:S01]  /*5910*/  FMUL.FTZ R68, R51, R64 ;  /* 0x0000004033447220 */ /* 0x000fe20000410000 */
[----:B------:R-:W-:-:S02]  /*5920*/  HADD2.F32 R60, -RZ, R133.H0_H0 ;  /* 0x20000085ff3c7230 */ /* 0x000fc40000004100 */
[C---:B------:R-:W-:Y:S01]  /*5930*/  FMUL.FTZ R64, R47.reuse, R64 ;  /* 0x000000402f407220 */ /* 0x040fe20000410000 */
[----:B------:R-:W-:Y:S02]  /*5940*/  HADD2.F32 R133, -RZ, R133.H1_H1 ;  /* 0x30000085ff857230 */ /* 0x000fe40000004100 */
[-C--:B------:R-:W-:Y:S01]  /*5950*/  FFMA.FTZ R68, R47, R62.reuse, -R68 ;  /* 0x0000003e2f447223 */ /* 0x080fe20000010844 */
[----:B------:R-:W-:Y:S02]  /*5960*/  HADD2.F32 R45, -RZ, R44.H1_H1 ;  /* 0x3000002cff2d7230 */ /* 0x000fe40000004100 */
[----:B------:R-:W-:Y:S01]  /*5970*/  FFMA.FTZ R67, R51, R62, R64 ;  /* 0x0000003e33437223 */ /* 0x000fe20000010040 */
        /* <DEDUP_REMOVED lines=17> */
.L_x_683:
[----:B------:R-:W-:Y:S05]  /*5a90*/  BSYNC B2 ;  /* 0x0000000000027941 */ /* 0x000fea0003800000 */
.L_x_682:
[----:B--2---:R1:W-:Y:S02]  /*5aa0*/  STG.E.128 desc[UR60][R48.64+0xc0], R44 ;  /* 0x0000c02c30007986 */ /* 0x0043e4000c101d3c */
.L_x_681:
[----:B------:R-:W-:Y:S05]  /*5ab0*/  BSYNC B1 ;  /* 0x0000000000017941 */ /* 0x000fea0003800000 */
.L_x_680:
        /* <DEDUP_REMOVED lines=13> */
[----:B------:R-:W-:Y:S01]  /*5b90*/  MOV R50, R46 ;  /* 0x0000002e00327202 */ /* 0x000fe20000000f00 */
[----:B------:R-:W-:Y:S01]  /*5ba0*/  HADD2.F32 R46, -RZ, R45.H1_H1 ;  /* 0x3000002dff2e7230 */ /* 0x000fe20000004100 */
[----:B------:R-:W-:Y:S01]  /*5bb0*/  SHF.R.U32.HI R60, RZ, 0x10, R59 ;  /* 0x00000010ff3c7819 */ /* 0x000fe2000001163b */
[----:B------:R-:W-:Y:S02]  /*5bc0*/  HADD2.F32 R57, -RZ, R57.H0_H0 ;  /* 0x20000039ff397230 */ /* 0x000fe40000004100 */
[----:B------:R-:W-:-:S02]  /*5bd0*/  HADD2.F32 R45, -RZ, R45.H0_H0 ;  /* 0x2000002dff2d7230 */ /* 0x000fc40000004100 */
[----:B------:R-:W-:Y:S02]  /*5be0*/  HADD2.F32 R60, -RZ, R60.H0_H0 ;  /* 0x2000003cff3c7230 */ /* 0x000fe40000004100 */
[CC--:B------:R-:W-:Y:S01]  /*5bf0*/  FMUL.FTZ R62, R46.reuse, R57.reuse ;  /* 0x000000392e3e7220 */ /* 0x0c0fe20000410000 */
[----:B------:R-:W-:Y:S02]  /*5c00*/  HADD2.F32 R58, -RZ, R61.H0_H0 ;  /* 0x2000003dff3a7230 */ /* 0x000fe40000004100 */
[C---:B------:R-:W-:Y:S01]  /*5c10*/  FMUL.FTZ R57, R45.reuse, R57 ;  /* 0x000000392d397220 */ /* 0x040fe20000410000 */
[----:B------:R-:W-:Y:S01]  /*5c20*/  FFMA.FTZ R62, R45, R56, -R62 ;  /* 0x000000382d3e7223 */ /* 0x000fe2000001083e */
[----:B------:R-:W-:Y:S02]  /*5c30*/  FMUL.FTZ R64, R51, R60 ;  /* 0x0000003c33407220 */ /* 0x000fe40000410000 */
[----:B------:R-:W-:Y:S01]  /*5c40*/  FFMA.FTZ R59, R46, R56, R57 ;  /* 0x000000382e3b7223 */ /* 0x000fe20000010039 */
        /* <DEDUP_REMOVED lines=11> */
[--C-:B------:R-:W-:Y:S02]  /*5d00*/  HADD2.F32 R47, -RZ, R130.reuse.H1_H1 ;  /* 0x30000082ff2f7230 */ /* 0x100fe40000004100 */
[----:B------:R-:W-:Y:S01]  /*5d10*/  FMUL.FTZ R56, R44, R56 ;  /* 0x000000382c387220 */ /* 0x000fe20000410000 */
[----:B------:R-:W-:Y:S02]  /*5d20*/  HADD2.F32 R51, -RZ, R130.H0_H0 ;  /* 0x20000082ff337230 */ /* 0x000fe40000004100 */
        /* <DEDUP_REMOVED lines=9> */
.L_x_687:
[----:B------:R-:W-:Y:S05]  /*5dc0*/  BSYNC B2 ;  /* 0x0000000000027941 */ /* 0x000fea0003800000 */
.L_x_686:
[----:B--2---:R1:W-:Y:S02]  /*5dd0*/  STG.E.128 desc[UR60][R48.64+0x100], R44 ;  /* 0x0001002c30007986 */ /* 0x0043e4000c101d3c */
.L_x_685:
[----:B------:R-:W-:Y:S05]  /*5de0*/  BSYNC B1 ;  /* 0x0000000000017941 */ /* 0x000fea0003800000 */
.L_x_684:
[----:B------:R-:W-:-:S13]  /*5df0*/  ISETP.NE.AND P3, PT, R39, RZ, PT ;  /* 0x000000ff2700720c */ /* 0x000fda0003f65270 */
        /* <DEDUP_REMOVED lines=10> */
[--C-:B------:R-:W-:Y:S01]  /*5ea0*/  HADD2.F32 R51, -RZ, R47.reuse.H1_H1 ;  /* 0x3000002fff337230 */ /* 0x100fe20000004100 */
        /* <DEDUP_REMOVED lines=10> */
[C---:B------:R-:W-:Y:S01]  /*5f50*/  FMUL.FTZ R53, R45.reuse, R53 ;  /* 0x000000352d357220 */ /* 0x040fe20000410000 */
[----:B------:R-:W-:Y:S01]  /*5f60*/  FFMA.FTZ R58, R45, R52, -R58 ;  /* 0x000000342d3a7223 */ /* 0x000fe2000001083a */
[----:B------:R-:W-:-:S02]  /*5f70*/  HADD2.F32 R45, -RZ, R44.H1_H1 ;  /* 0x3000002cff2d7230 */ /* 0x000fc40000004100 */
[----:B------:R-:W-:Y:S01]  /*5f80*/  FFMA.FTZ R59, R51, R54, R56 ;  /* 0x00000036333b7223 */ /* 0x000fe20000010038 */
[----:B------:R-:W-:Y:S01]  /*5f90*/  FFMA.FTZ R57, R46, R52, R53 ;  /* 0x000000342e397223 */ /* 0x000fe20000010035 */
[----:B------:R-:W-:Y:S02]  /*5fa0*/  HADD2.F32 R51, -RZ, R92.H1_H1 ;  /* 0x3000005cff337230 */ /* 0x000fe40000004100 */
[----:B------:R-:W-:Y:S01]  /*5fb0*/  FFMA.FTZ R60, R47, R54, -R60 ;  /* 0x000000362f3c7223 */ /* 0x000fe2000001083c */
[----:B------:R-:W-:Y:S02]  /*5fc0*/  HADD2.F32 R44, -RZ, R44.H0_H0 ;  /* 0x2000002cff2c7230 */ /* 0x000fe40000004100 */
[----:B------:R-:W-:Y:S02]  /*5fd0*/  HADD2.F32 R53, -RZ, R92.H0_H0 ;  /* 0x2000005cff357230 */ /* 0x000fe40000004100 */
[----:B------:R-:W-:Y:S01]  /*5fe0*/  FMUL.FTZ R55, R45, R51 ;  /* 0x000000332d377220 */ /* 0x000fe20000410000 */
[----:B------:R-:W-:-:S02]  /*5ff0*/  HADD2.F32 R46, -RZ, R50.H1_H1 ;  /* 0x30000032ff2e7230 */ /* 0x000fc40000004100 */
[----:B------:R-:W-:Y:S01]  /*6000*/  FMUL.FTZ R52, R44, R51 ;  /* 0x000000332c347220 */ /* 0x000fe20000410000 */
[----:B------:R-:W-:Y:S02]  /*6010*/  HADD2.F32 R50, -RZ, R50.H0_H0 ;  /* 0x20000032ff327230 */ /* 0x000fe40000004100 */
[--C-:B------:R-:W-:Y:S02]  /*6020*/  HADD2.F32 R47, -RZ, R93.reuse.H1_H1 ;  /* 0x3000005dff2f7230 */ /* 0x100fe40000004100 */
[-C--:B------:R-:W-:Y:S01]  /*6030*/  FMUL.FTZ R51, R46, R53.reuse ;  /* 0x000000352e337220 */ /* 0x080fe20000410000 */
        /* <DEDUP_REMOVED lines=10> */
.L_x_689:
[----:B------:R-:W-:Y:S05]  /*60e0*/  BSYNC B1 ;  /* 0x0000000000017941 */ /* 0x000fea0003800000 */
.L_x_688:
[----:B--2---:R1:W-:Y:S01]  /*60f0*/  STG.E.128 desc[UR60][R48.64+0x140], R44 ;  /* 0x0001402c30007986 */ /* 0x0043e2000c101d3c */
[----:B------:R-:W-:Y:S05]  /*6100*/  BRA `(.L_x_667) ;  /* 0x0000003c00c87947 */ /* 0x000fea0003800000 */
.L_x_635:
        /* <DEDUP_REMOVED lines=19> */
[----:B------:R-:W-:Y:S02]  /*6240*/  CS2R R52, SRZ ;  /* 0x0000000000347805 */ /* 0x000fe4000001ff00 */
[----:B------:R-:W-:Y:S01]  /*6250*/  CS2R R66, SRZ ;  /* 0x0000000000427805 */ /* 0x000fe2000001ff00 */
[----:B------:R-:W-:Y:S01]  /*6260*/  IMAD.X R45, R100, 0x1, R21, P2 ;  /* 0x00000001642d7824 */ /* 0x000fe200010e0615 */
[----:B------:R-:W-:Y:S02]  /*6270*/  LEA R68, P2, R44, UR4, 0x1 ;  /* 0x000000042c447c11 */ /* 0x000fe4000f8408ff */
[----:B------:R-:W-:-:S02]  /*6280*/  CS2R R64, SRZ ;  /* 0x0000000000407805 */ /* 0x000fc4000001ff00 */
[----:B------:R-:W-:Y:S01]  /*6290*/  LEA.HI.X R69, R44, UR5, R45, 0x1, P2 ;  /* 0x000000052c457c11 */ /* 0x000fe200090f0c2d */
[----:B------:R-:W-:Y:S01]  /*62a0*/  ULDC.64 UR4, c[0x0][0x400] ;  /* 0x0001000000047ab9 */ /* 0x000fe20000000a00 */
[----:B------:R-:W-:-:S05]  /*62b0*/  IADD3 R44, P2, R110, R92, RZ ;  /* 0x0000005c6e2c7210 */ /* 0x000fca0007f5e0ff */
[----:B------:R-:W-:Y:S01]  /*62c0*/  IMAD.X R45, R101, 0x1, R15, P2 ;  /* 0x00000001652d7824 */ /* 0x000fe200010e060f */
[----:B------:R-:W-:-:S04]  /*62d0*/  LEA R72, P2, R44, UR4, 0x1 ;  /* 0x000000042c487c11 */ /* 0x000fc8000f8408ff */
[----:B------:R-:W-:Y:S02]  /*62e0*/  LEA.HI.X R73, R44, UR5, R45, 0x1, P2 ;  /* 0x000000052c497c11 */ /* 0x000fe400090f0c2d */
[----:B------:R-:W-:Y:S02]  /*62f0*/  ISETP.GE.AND P2, PT, R18, R126, PT ;  /* 0x0000007e1200720c */ /* 0x000fe40003f46270 */
[----:B------:R-:W-:Y:S02]  /*6300*/  CS2R R50, SRZ ;  /* 0x0000000000327805 */ /* 0x000fe4000001ff00 */
[----:B------:R-:W-:Y:S02]  /*6310*/  CS2R R48, SRZ ;  /* 0x0000000000307805 */ /* 0x000fe4000001ff00 */
[----:B------:R-:W-:Y:S02]  /*6320*/  CS2R R62, SRZ ;  /* 0x00000000003e7805 */ /* 0x000fe4000001ff00 */
[----:B------:R-:W-:-:S05]  /*6330*/  CS2R R60, SRZ ;  /* 0x00000000003c7805 */ /* 0x000fca000001ff00 */
[----:B------:R0:W5:Y:S04]  /*6340*/  @!P2 LDG.E.128 R52, desc[UR60][R68.64] ;  /* 0x0000003c4434a981 */ /* 0x000168000c1e1d00 */
[----:B------:R0:W5:Y:S01]  /*6350*/  @!P2 LDG.E.128 R64, desc[UR60][R72.64] ;  /* 0x0000003c4840a981 */ /* 0x000162000c1e1d00 */
[----:B------:R-:W-:Y:S02]  /*6360*/  ISETP.GE.AND P2, PT, R0, R126, PT ;  /* 0x0000007e0000720c */ /* 0x000fe40003f46270 */
[----:B------:R-:W-:Y:S02]  /*6370*/  CS2R R46, SRZ ;  /* 0x00000000002e7805 */ /* 0x000fe4000001ff00 */
[----:B------:R-:W-:Y:S02]  /*6380*/  CS2R R44, SRZ ;  /* 0x00000000002c7805 */ /* 0x000fe4000001ff00 */
[----:B------:R-:W-:-:S02]  /*6390*/  CS2R R58, SRZ ;  /* 0x00000000003a7805 */ /* 0x000fc4000001ff00 */
[----:B------:R-:W-:-:S05]  /*63a0*/  CS2R R56, SRZ ;  /* 0x0000000000387805 */ /* 0x000fca000001ff00 */
[----:B------:R0:W5:Y:S04]  /*63b0*/  @!P2 LDG.E.128 R48, desc[UR60][R68.64+0x40] ;  /* 0x0000403c4430a981 */ /* 0x000168000c1e1d00 */
[----:B------:R0:W5:Y:S01]  /*63c0*/  @!P2 LDG.E.128 R60, desc[UR60][R72.64+0x40] ;  /* 0x0000403c483ca981 */ /* 0x000162000c1e1d00 */
[----:B------:R-:W-:-:S13]  /*63d0*/  ISETP.GE.AND P2, PT, R3, R126, PT ;  /* 0x0000007e0300720c */ /* 0x000fda0003f46270 */
[----:B------:R0:W5:Y:S04]  /*63e0*/  @!P2 LDG.E.128 R44, desc[UR60][R68.64+0x80] ;  /* 0x0000803c442ca981 */ /* 0x000168000c1e1d00 */
[----:B------:R0:W5:Y:S02]  /*63f0*/  @!P2 LDG.E.128 R56, desc[UR60][R72.64+0x80] ;  /* 0x0000803c4838a981 */ /* 0x000164000c1e1d00 */
.L_x_691:
[----:B------:R-:W-:Y:S05]  /*6400*/  BSYNC B1 ;  /* 0x0000000000017941 */ /* 0x000fea0003800000 */
.L_x_690:
[----:B------:R-:W-:Y:S01]  /*6410*/  ISETP.GE.AND P3, PT, R227, R43, PT ;  /* 0x0000002be300720c */ /* 0x000fe20003f66270 */
[----:B------:R-:W-:Y:S01]  /*6420*/  BSSY B1, `(.L_x_692) ;  /* 0x000002e000017945 */ /* 0x000fe20003800000 */
[----:B0-----:R-:W-:Y:S02]  /*6430*/  CS2R R68, SRZ ;  /* 0x0000000000447805 */ /* 0x001fe4000001ff00 */
        /* <DEDUP_REMOVED lines=9> */
[----:B-----5:R-:W-:Y:S01]  /*64d0*/  MOV R98, R46 ;  /* 0x0000002e00627202 */ /* 0x020fe20000000f00 */
[----:B------:R-:W-:Y:S01]  /*64e0*/  IMAD.MOV.U32 R97, RZ, RZ, R47 ;  /* 0x000000ffff617224 */ /* 0x000fe200078e002f */
[----:B------:R-:W-:Y:S01]  /*64f0*/  CS2R R88, SRZ ;  /* 0x0000000000587805 */ /* 0x000fe2000001ff00 */
[----:B------:R-:W-:Y:S06]  /*6500*/  @P3 BRA `(.L_x_693) ;  /* 0x00000000007c3947 */ /* 0x000fec0003800000 */
[----:B------:R-:W-:Y:S01]  /*6510*/  IADD3 R94, P2, P5, R104, R94, R12 ;  /* 0x0000005e685e7210 */ /* 0x000fe20007d5e00c */
[----:B------:R-:W-:Y:S01]  /*6520*/  ULDC.64 UR4, c[0x0][0x3e8] ;  /* 0x0000fa0000047ab9 */ /* 0x000fe20000000a00 */
[----:B------:R-:W-:Y:S02]  /*6530*/  CS2R R78, SRZ ;  /* 0x00000000004e7805 */ /* 0x000fe4000001ff00 */
[----:B------:R-:W-:Y:S02]  /*6540*/  CS2R R76, SRZ ;  /* 0x00000000004c7805 */ /* 0x000fe4000001ff00 */
[----:B------:R-:W-:Y:S02]  /*6550*/  IADD3.X R69, R21, R100, R11, P2, P5 ;  /* 0x0000006415457210 */ /* 0x000fe400017ea40b */
[----:B------:R-:W-:Y:S02]  /*6560*/  CS2R R90, SRZ ;  /* 0x00000000005a7805 */ /* 0x000fe4000001ff00 */
[----:B------:R-:W-:-:S02]  /*6570*/  IADD3 R68, P2, P5, R110, R92, R10 ;  /* 0x0000005c6e447210 */ /* 0x000fc40007d5e00a */
[----:B------:R-:W-:Y:S02]  /*6580*/  CS2R R88, SRZ ;  /* 0x0000000000587805 */ /* 0x000fe4000001ff00 */
        /* <DEDUP_REMOVED lines=23> */
.L_x_693:
[----:B------:R-:W-:Y:S05]  /*6700*/  BSYNC B1 ;  /* 0x0000000000017941 */ /* 0x000fea0003800000 */
.L_x_692:
[----:B0-----:R-:W2:Y:S01]  /*6710*/  LDL R92, [R1+0x14] ;  /* 0x00001400015c7983 */ /* 0x001ea20000100800 */
[----:B------:R-:W-:Y:S01]  /*6720*/  IMAD.MOV.U32 R93, RZ, RZ, R45 ;  /* 0x000000ffff5d7224 */ /* 0x000fe200078e002d */
[----:B------:R-:W-:Y:S01]  /*6730*/  PRMT R176, R98, 0x5410, R97 ;  /* 0x0000541062b07816 */ /* 0x000fe20000000061 */
[----:B------:R-:W-:Y:S02]  /*6740*/  IMAD.MOV.U32 R94, RZ, RZ, R48 ;  /* 0x000000ffff5e7224 */ /* 0x000fe400078e0030 */
[----:B------:R-:W-:-:S03]  /*6750*/  IMAD.MOV.U32 R95, RZ, RZ, R49 ;  /* 0x000000ffff5f7224 */ /* 0x000fc600078e0031 */
[----:B------:R-:W-:Y:S01]  /*6760*/  PRMT R181, R94, 0x7610, R181 ;  /* 0x000076105eb57816 */ /* 0x000fe200000000b5 */
[----:B------:R-:W-:Y:S01]  /*6770*/  IMAD.MOV.U32 R94, RZ, RZ, R52 ;  /* 0x000000ffff5e7224 */ /* 0x000fe200078e0034 */
[----:B------:R-:W-:Y:S01]  /*6780*/  PRMT R183, R95, 0x7610, R183 ;  /* 0x000076105fb77816 */ /* 0x000fe200000000b7 */
[----:B------:R-:W-:-:S05]  /*6790*/  IMAD.MOV.U32 R95, RZ, RZ, R53 ;  /* 0x000000ffff5f7224 */ /* 0x000fca00078e0035 */
[----:B------:R-:W-:Y:S01]  /*67a0*/  PRMT R169, R95, 0x7610, R169 ;  /* 0x000076105fa97816 */ /* 0x000fe200000000a9 */
[----:B------:R-:W-:Y:S01]  /*67b0*/  IMAD.MOV.U32 R95, RZ, RZ, R59 ;  /* 0x000000ffff5f7224 */ /* 0x000fe200078e003b */
[----:B--2---:R-:W-:Y:S01]  /*67c0*/  R2UR UR4, R92 ;  /* 0x000000005c0472ca */ /* 0x004fe200000e0000 */
[----:B------:R-:W-:-:S05]  /*67d0*/  IMAD.MOV.U32 R92, RZ, RZ, R44 ;  /* 0x000000ffff5c7224 */ /* 0x000fca00078e002c */
[----:B------:R-:W-:Y:S01]  /*67e0*/  PRMT R177, R92, 0x5410, R93 ;  /* 0x000054105cb17816 */ /* 0x000fe2000000005d */
[----:B------:R-:W-:Y:S01]  /*67f0*/  IMAD.MOV.U32 R93, RZ, RZ, R51 ;  /* 0x000000ffff5d7224 */ /* 0x000fe200078e0033 */
[----:B------:R-:W-:-:S04]  /*6800*/  MOV R92, R50 ;  /* 0x00000032005c7202 */ /* 0x000fc80000000f00 */
[----:B------:R-:W-:Y:S01]  /*6810*/  PRMT R182, R93, 0x7610, R182 ;  /* 0x000076105db67816 */ /* 0x000fe200000000b6 */
[----:B------:R-:W-:Y:S01]  /*6820*/  IMAD.MOV.U32 R93, RZ, RZ, R55 ;  /* 0x000000ffff5d7224 */ /* 0x000fe200078e0037 */
[----:B------:R-:W-:Y:S01]  /*6830*/  PRMT R180, R92, 0x7610, R180 ;  /* 0x000076105cb47816 */ /* 0x000fe200000000b4 */
[----:B------:R-:W-:Y:S01]  /*6840*/  UISETP.NE.AND UP0, UPT, UR4, 0x3, UPT ;  /* 0x000000030400788c */ /* 0x000fe2000bf05270 */
[----:B------:R-:W-:Y:S02]  /*6850*/  MOV R92, R54 ;  /* 0x00000036005c7202 */ /* 0x000fe40000000f00 */
[----:B------:R-:W-:Y:S01]  /*6860*/  PRMT R184, R93, 0x5410, R94 ;  /* 0x000054105db87816 */ /* 0x000fe2000000005e */
[----:B------:R-:W-:Y:S01]  /*6870*/  IMAD.MOV.U32 R93, RZ, RZ, R56 ;  /* 0x000000ffff5d7224 */ /* 0x000fe200078e0038 */
[----:B------:R-:W-:Y:S01]  /*6880*/  PRMT R183, R183, 0x5410, R92 ;  /* 0x00005410b7b77816 */ /* 0x000fe2000000005c */
[----:B------:R-:W-:Y:S01]  /*6890*/  IMAD.MOV.U32 R92, RZ, RZ, R57 ;  /* 0x000000ffff5c7224 */ /* 0x000fe200078e0039 */
[----:B------:R-:W-:-:S02]  /*68a0*/  MOV R94, R58 ;  /* 0x0000003a005e7202 */ /* 0x000fc40000000f00 */
[----:B------:R-:W-:Y:S02]  /*68b0*/  PLOP3.LUT P2, PT, PT, PT, UP0, 0x80, 0x0 ;  /* 0x000000000000781c */ /* 0x000fe40003f4f008 */
        /* <DEDUP_REMOVED lines=8> */
[----:B------:R-:W-:Y:S01]  /*6940*/  PRMT R181, R181, 0x5410, R93 ;  /* 0x00005410b5b57816 */ /* 0x000fe2000000005d */
[----:B------:R-:W-:Y:S01]  /*6950*/  IMAD.MOV.U32 R93, RZ, RZ, R67 ;  /* 0x000000ffff5d7224 */ /* 0x000fe200078e0043 */
[----:B------:R-:W-:-:S02]  /*6960*/  PRMT R185, R92, 0x7610, R185 ;  /* 0x000076105cb97816 */ /* 0x000fc400000000b9 */
[----:B------:R-:W-:Y:S02]  /*6970*/  MOV R92, R66 ;  /* 0x00000042005c7202 */ /* 0x000fe40000000f00 */
[----:B------:R-:W-:Y:S01]  /*6980*/  PRMT R186, R93, 0x5410, R94 ;  /* 0x000054105dba7816 */ /* 0x000fe2000000005e */
[----:B-----5:R-:W-:Y:S01]  /*6990*/  IMAD.MOV.U32 R93, RZ, RZ, R68 ;  /* 0x000000ffff5d7224 */ /* 0x020fe200078e0044 */
[----:B------:R-:W-:Y:S01]  /*69a0*/  PRMT R185, R185, 0x5410, R92 ;  /* 0x00005410b9b97816 */ /* 0x000fe2000000005c */
[----:B------:R-:W-:Y:S01]  /*69b0*/  IMAD.MOV.U32 R92, RZ, RZ, R69 ;  /* 0x000000ffff5c7224 */ /* 0x000fe200078e0045 */
[----:B------:R-:W-:Y:S01]  /*69c0*/  PRMT R180, R180, 0x5410, R95 ;  /* 0x00005410b4b47816 */ /* 0x000fe2000000005f */
[----:B------:R-:W-:Y:S02]  /*69d0*/  IMAD.MOV.U32 R95, RZ, RZ, R65 ;  /* 0x000000ffff5f7224 */ /* 0x000fe400078e0041 */
[----:B------:R-:W-:Y:S01]  /*69e0*/  IMAD.MOV.U32 R94, RZ, RZ, R71 ;  /* 0x000000ffff5e7224 */ /* 0x000fe200078e0047 */
[----:B------:R-:W-:Y:S01]  /*69f0*/  PRMT R158, R92, 0x5410, R93 ;  /* 0x000054105c9e7816 */ /* 0x000fe2000000005d */
[----:B------:R-:W-:Y:S01]  /*6a00*/  IMAD.MOV.U32 R93, RZ, RZ, R72 ;  /* 0x000000ffff5d7224 */ /* 0x000fe200078e0048 */
[----:B------:R-:W-:Y:S01]  /*6a10*/  PRMT R166, R95, 0x7610, R166 ;  /* 0x000076105fa67816 */ /* 0x000fe200000000a6 */
[----:B------:R-:W-:Y:S01]  /*6a20*/  IMAD.MOV.U32 R92, RZ, RZ, R73 ;  /* 0x000000ffff5c7224 */ /* 0x000fe200078e0049 */
[----:B------:R-:W-:-:S04]  /*6a30*/  MOV R95, R70 ;  /* 0x00000046005f7202 */ /* 0x000fc80000000f00 */
        /* <DEDUP_REMOVED lines=20> */
[----:B------:R-:W-:Y:S02]  /*6b80*/  MOV R93, R90 ;  /* 0x0000005a005d7202 */ /* 0x000fe40000000f00 */
[----:B------:R-:W-:Y:S01]  /*6b90*/  PRMT R160, R95, 0x5410, R94 ;  /* 0x000054105fa07816 */ /* 0x000fe2000000005e */
[----:B------:R-:W-:Y:S01]  /*6ba0*/  IMAD.MOV.U32 R94, RZ, RZ, R87 ;  /* 0x000000ffff5e7224 */ /* 0x000fe200078e0057 */
[----:B------:R-:W-:Y:S01]  /*6bb0*/  PRMT R174, R93, 0x5410, R92 ;  /* 0x000054105dae7816 */ /* 0x000fe2000000005c */
[----:B------:R-:W-:Y:S01]  /*6bc0*/  IMAD.MOV.U32 R93, RZ, RZ, R88 ;  /* 0x000000ffff5d7224 */ /* 0x000fe200078e0058 */
[----:B------:R-:W-:Y:S01]  /*6bd0*/  MOV R95, R86 ;  /* 0x00000056005f7202 */ /* 0x000fe20000000f00 */
[----:B------:R-:W-:-:S03]  /*6be0*/  IMAD.MOV.U32 R92, RZ, RZ, R89 ;  /* 0x000000ffff5c7224 */ /* 0x000fc600078e0059 */
[----:B------:R-:W-:Y:S02]  /*6bf0*/  PRMT R162, R94, 0x5410, R95 ;  /* 0x000054105ea27816 */ /* 0x000fe4000000005f */
[----:B------:R-:W-:Y:S01]  /*6c00*/  PRMT R175, R93, 0x5410, R92 ;  /* 0x000054105daf7816 */ /* 0x000fe2000000005c */
[----:B------:R-:W-:Y:S06]  /*6c10*/  @!P2 BRA `(.L_x_694) ;  /* 0x000000000004a947 */ /* 0x000fec0003800000 */
[----:B------:R-:W-:Y:S01]  /*6c20*/  BPT.TRAP 0x1 ;  /* 0x000000040000795c */ /* 0x000fe20000300000 */
.L_x_694:
[----:B------:R-:W-:Y:S01]  /*6c30*/  IMAD R100, R16, 0x8, R2 ;  /* 0x0000000810647824 */ /* 0x000fe200078e0202 */
[----:B------:R-:W-:Y:S01]  /*6c40*/  SHF.L.U32 R101, R204, 0x1f, RZ ;  /* 0x0000001fcc657819 */ /* 0x000fe200000006ff */
[----:B------:R-:W0:Y:S01]  /*6c50*/  LDC R148, c[0x0][0x2f4] ;  /* 0x0000bd00ff947b82 */ /* 0x000e220000000800 */
[----:B------:R-:W-:Y:S01]  /*6c60*/  BSSY B1, `(.L_x_695) ;  /* 0x0000005000017945 */ /* 0x000fe20003800000 */
[----:B------:R-:W-:Y:S01]  /*6c70*/  MOV R129, R96 ;  /* 0x0000006000817202 */ /* 0x000fe20000000f00 */
[----:B------:R-:W1:Y:S05]  /*6c80*/  SYNCS.PHASECHK.TRANS64.TRYWAIT P5, [R100+URZ+0x36890], R101 ;  /* 0x03689065640075a7 */ /* 0x000e6a00080a017f */
[----:B------:R-:W2:Y:S01]  /*6c90*/  LDC.64 R130, c[0x0][0x300] ;  /* 0x0000c000ff827b82 */ /* 0x000ea20000000a00 */
[----:B-1----:R-:W-:Y:S05]  /*6ca0*/  @!P5 BRA `(.L_x_696) ;  /* 0x000002000038d947 */ /* 0x002fea0003800000 */
.L_x_997:
[----:B------:R-:W-:Y:S05]  /*6cb0*/  BSYNC B1 ;  /* 0x0000000000017941 */ /* 0x000fea0003800000 */
.L_x_695:
[----:B------:R-:W-:Y:S01]  /*6cc0*/  BSSY B1, `(.L_x_697) ;  /* 0x0000185000017945 */ /* 0x000fe20003800000 */
[----:B0-----:R-:W-:-:S03]  /*6cd0*/  IMAD.IADD R151, R148, 0x1, -R127 ;  /* 0x0000000194977824 */ /* 0x001fc600078e0a7f */
[----:B------:R-:W-:Y:S05]  /*6ce0*/  @P4 BRA `(.L_x_698) ;  /* 0x0000001800084947 */ /* 0x000fea0003800000 */
[----:B------:R-:W-:Y:S01]  /*6cf0*/  ISETP.NE.AND P4, PT, R31, RZ, PT ;  /* 0x000000ff1f00720c */ /* 0x000fe20003f85270 */
[-C--:B--2---:R-:W-:Y:S01]  /*6d00*/  IMAD R157, R150, R130.reuse, RZ ;  /* 0x00000082969d7224 */ /* 0x084fe200078e02ff */
[----:B------:R-:W-:Y:S01]  /*6d10*/  BSSY B2, `(.L_x_699) ;  /* 0x0000081000027945 */ /* 0x000fe20003800000 */
[----:B------:R-:W-:-:S04]  /*6d20*/  IMAD.WIDE.U32 R132, R17, R130, R128 ;  /* 0x0000008211847225 */ /* 0x000fc800078e0080 */
[----:B------:R-:W-:-:S04]  /*6d30*/  IMAD R157, R17, R131, R157 ;  /* 0x00000083119d7224 */ /* 0x000fc800078e029d */
[----:B------:R-:W-:Y:S02]  /*6d40*/  IMAD.IADD R157, R157, 0x1, R133 ;  /* 0x000000019d9d7824 */ /* 0x000fe400078e0285 */
[----:B------:R-:W-:Y:S05]  /*6d50*/  @!P4 BRA `(.L_x_700) ;  /* 0x0000000400f0c947 */ /* 0x000fea0003800000 */
[----:B------:R-:W-:Y:S01]  /*6d60*/  SEL R92, R127, R151, !P0 ;  /* 0x000000977f5c7207 */ /* 0x000fe20004000000 */
[----:B------:R-:W-:Y:S01]  /*6d70*/  BSSY B3, `(.L_x_701) ;  /* 0x000006e000037945 */ /* 0x000fe20003800000 */
[----:B------:R-:W-:Y:S02]  /*6d80*/  ISETP.GE.AND P4, PT, R18, R126, PT ;  /* 0x0000007e1200720c */ /* 0x000fe40003f86270 */
[----:B------:R-:W-:-:S04]  /*6d90*/  SHF.R.S32.HI R93, RZ, 0x1f, R92 ;  /* 0x0000001fff5d7819 */ /* 0x000fc8000001145c */
[----:B------:R-:W-:-:S04]  /*6da0*/  LEA.HI R93, R93, R92, RZ, 0x4 ;  /* 0x0000005c5d5d7211 */ /* 0x000fc800078f20ff */
[----:B------:R-:W-:-:S04]  /*6db0*/  LEA.HI.SX32 R165, R93, R120, 0x1c ;  /* 0x000000785da57211 */ /* 0x000fc800078fe2ff */
[----:B------:R-:W-:-:S04]  /*6dc0*/  SHF.R.S32.HI R93, RZ, 0x1f, R165 ;  /* 0x0000001fff5d7819 */ /* 0x000fc800000114a5 */
[----:B------:R-:W-:Y:S02]  /*6dd0*/  LEA.HI R93, R93, R165, RZ, 0x3 ;  /* 0x000000a55d5d7211 */ /* 0x000fe400078f18ff */
[----:B------:R-:W-:Y:S02]  /*6de0*/  SHF.L.U32 R165, R165, 0x3, RZ ;  /* 0x00000003a5a57819 */ /* 0x000fe400000006ff */
[----:B------:R-:W-:Y:S02]  /*6df0*/  SHF.R.S32.HI R93, RZ, 0x3, R93 ;  /* 0x00000003ff5d7819 */ /* 0x000fe4000001145d */
[----:B------:R-:W-:-:S03]  /*6e00*/  LOP3.LUT R92, R211, 0x38, R165, 0xf8, !PT ;  /* 0x00000038d35c7812 */ /* 0x000fc600078ef8a5 */
[----:B------:R-:W-:Y:S01]  /*6e10*/  IMAD R93, R93, 0x1c00, R213 ;  /* 0x00001c005d5d7824 */ /* 0x000fe200078e02d5 */
[----:B------:R-:W-:-:S05]  /*6e20*/  LOP3.LUT R92, R92, R212, RZ, 0x3c, !PT ;  /* 0x000000d45c5c7212 */ /* 0x000fca00078e3cff */
[----:B------:R-:W-:-:S04]  /*6e30*/  IMAD.IADD R92, R93, 0x1, R92 ;  /* 0x000000015d5c7824 */ /* 0x000fc800078e025c */
[C---:B------:R-:W-:Y:S02]  /*6e40*/  IMAD R96, R16.reuse, 0x5400, R92 ;  /* 0x0000540010607824 */ /* 0x040fe400078e025c */
[----:B------:R-:W-:Y:S02]  /*6e50*/  IMAD R92, R16, 0x5400, R147 ;  /* 0x00005400105c7824 */ /* 0x000fe400078e0293 */
[--C-:B------:R-:W-:Y:S02]  /*6e60*/  IMAD R96, R96, 0x2, R2.reuse ;  /* 0x0000000260607824 */ /* 0x100fe400078e0202 */
[----:B------:R-:W-:-:S04]  /*6e70*/  IMAD R92, R92, 0x2, R2 ;  /* 0x000000025c5c7824 */ /* 0x000fc800078e0202 */
[----:B------:R-:W0:Y:S04]  /*6e80*/  LDS.128 R96, [R96+0x21400] ;  /* 0x0214000060607984 */ /* 0x000e280000000c00 */
[----:B------:R-:W2:Y:S01]  /*6e90*/  LDS.128 R92, [R92+0x21400] ;  /* 0x021400005c5c7984 */ /* 0x000ea20000000c00 */
[----:B------:R-:W-:Y:S05]  /*6ea0*/  @P4 BRA `(.L_x_702) ;  /* 0x0000000400684947 */ /* 0x000fea0003800000 */
[----:B0-----:R-:W-:Y:S01]  /*6eb0*/  MOV R168, R97 ;  /* 0x0000006100a87202 */ /* 0x001fe20000000f00 */
[----:B--2---:R-:W-:Y:S01]  /*6ec0*/  IMAD.MOV.U32 R167, RZ, RZ, R93 ;  /* 0x000000ffffa77224 */ /* 0x004fe200078e005d */
[--C-:B------:R-:W-:Y:S01]  /*6ed0*/  SHF.R.U64 R52, R52, 0x10, R53.reuse ;  /* 0x0000001034347819 */ /* 0x100fe20000001235 */
[----:B------:R-:W-:Y:S01]  /*6ee0*/  HADD2.F32 R166, -RZ, R166.H0_H0 ;  /* 0x200000a6ffa67230 */ /* 0x000fe20000004100 */
[----:B------:R-:W-:Y:S01]  /*6ef0*/  SHF.R.U32.HI R53, RZ, 0x10, R53 ;  /* 0x00000010ff357819 */ /* 0x000fe20000011635 */
[----:B------:R-:W-:Y:S01]  /*6f00*/  HADD2.F32 R93, -RZ, R168.H0_H0 ;  /* 0x200000a8ff5d7230 */ /* 0x000fe20000004100 */
[----:B------:R-:W-:Y:S01]  /*6f10*/  SHF.R.U64 R54, R54, 0x10, R55 ;  /* 0x0000001036367819 */ /* 0x000fe20000001237 */
[----:B------:R-:W-:Y:S02]  /*6f20*/  HADD2.F32 R170, -RZ, R167.H0_H0 ;  /* 0x200000a7ffaa7230 */ /* 0x000fe40000004100 */
[----:B------:R-:W-:Y:S02]  /*6f30*/  HADD2.F32 R169, -RZ, R169.H0_H0 ;  /* 0x200000a9ffa97230 */ /* 0x000fe40000004100 */
[----:B------:R-:W-:Y:S01]  /*6f40*/  FMUL.FTZ R97, R93, R166 ;  /* 0x000000a65d617220 */ /* 0x000fe20000410000 */
[----:B------:R-:W-:-:S02]  /*6f50*/  HADD2.F32 R53, -RZ, R53.H0_H0 ;  /* 0x20000035ff357230 */ /* 0x000fc40000004100 */
[C---:B------:R-:W-:Y:S01]  /*6f60*/  FMUL.FTZ R166, R170.reuse, R166 ;  /* 0x000000a6aaa67220 */ /* 0x040fe20000410000 */
[----:B------:R-:W-:Y:S02]  /*6f70*/  HADD2.F32 R54, -RZ, R54.H0_H0 ;  /* 0x20000036ff367230 */ /* 0x000fe40000004100 */
[-C--:B------:R-:W-:Y:S01]  /*6f80*/  FFMA.FTZ R97, R170, R169.reuse, -R97 ;  /* 0x000000a9aa617223 */ /* 0x080fe20000010861 */
[----:B------:R-:W-:Y:S01]  /*6f90*/  FFMA.FTZ R93, R93, R169, R166 ;  /* 0x000000a95d5d7223 */ /* 0x000fe200000100a6 */
[--C-:B------:R-:W-:Y:S02]  /*6fa0*/  SHF.R.U32.HI R169, RZ, 0x10, R65.reuse ;  /* 0x00000010ffa97819 */ /* 0x100fe40000011641 */
[----:B------:R-:W-:Y:S01]  /*6fb0*/  SHF.R.U64 R166, R64, 0x10, R65 ;  /* 0x0000001040a67819 */ /* 0x000fe20000001241 */
[----:B------:R-:W-:Y:S02]  /*6fc0*/  HADD2.F32 R64, -RZ, R168.H1_H1 ;  /* 0x300000a8ff407230 */ /* 0x000fe40000004100 */
[----:B------:R-:W-:-:S02]  /*6fd0*/  HADD2.F32 R169, -RZ, R169.H0_H0 ;  /* 0x200000a9ffa97230 */ /* 0x000fc40000004100 */
[----:B------:R-:W-:Y:S02]  /*6fe0*/  HADD2.F32 R65, -RZ, R167.H1_H1 ;  /* 0x300000a7ff417230 */ /* 0x000fe40000004100 */
[----:B------:R-:W-:Y:S02]  /*6ff0*/  HADD2.F32 R166, -RZ, R166.H0_H0 ;  /* 0x200000a6ffa67230 */ /* 0x000fe40000004100 */
[-C--:B------:R-:W-:Y:S01]  /*7000*/  FMUL.FTZ R167, R64, R169.reuse ;  /* 0x000000a940a77220 */ /* 0x080fe20000410000 */
[----:B------:R-:W-:-:S03]  /*7010*/  FMUL.FTZ R169, R65, R169 ;  /* 0x000000a941a97220 */ /* 0x000fc60000410000 */
[-C--:B------:R-:W-:Y:S01]  /*7020*/  FFMA.FTZ R65, R65, R53.reuse, -R167 ;  /* 0x0000003541417223 */ /* 0x080fe200000108a7 */
[----:B------:R-:W-:Y:S02]  /*7030*/  HADD2.F32 R167, -RZ, R184.H0_H0 ;  /* 0x200000b8ffa77230 */ /* 0x000fe40000004100 */
[----:B------:R-:W-:Y:S01]  /*7040*/  FFMA.FTZ R53, R64, R53, R169 ;  /* 0x0000003540357223 */ /* 0x000fe200000100a9 */
[----:B------:R-:W-:Y:S02]  /*7050*/  IMAD.MOV.U32 R64, RZ, RZ, R95 ;  /* 0x000000ffff407224 */ /* 0x000fe400078e005f */
[----:B------:R-:W-:Y:S01]  /*7060*/  HADD2.F32 R169, -RZ, R186.H0_H0 ;  /* 0x200000baffa97230 */ /* 0x000fe20000004100 */
[----:B------:R-:W-:Y:S01]  /*7070*/  F2FP.F16.F32.PACK_AB R65, R65, R97 ;  /* 0x000000614141723e */ /* 0x000fe200000000ff */
[----:B------:R-:W-:Y:S01]  /*7080*/  HADD2.F32 R95, -RZ, R99.H0_H0 ;  /* 0x20000063ff5f7230 */ /* 0x000fe20000004100 */
[----:B------:R-:W-:Y:S01]  /*7090*/  F2FP.F16.F32.PACK_AB R53, R53, R93 ;  /* 0x0000005d3535723e */ /* 0x000fe200000000ff */
[--C-:B------:R-:W-:Y:S01]  /*70a0*/  HADD2.F32 R168, -RZ, R64.reuse.H0_H0 ;  /* 0x20000040ffa87230 */ /* 0x100fe20000004100 */
[----:B------:R-:W-:Y:S01]  /*70b0*/  MOV R93, R65 ;  /* 0x00000041005d7202 */ /* 0x000fe20000000f00 */
[----:B------:R-:W-:-:S02]  /*70c0*/  HADD2.F32 R64, -RZ, R64.H1_H1 ;  /* 0x30000040ff407230 */ /* 0x000fc40000004100 */
[----:B------:R-:W-:Y:S01]  /*70d0*/  FMUL.FTZ R170, R95, R169 ;  /* 0x000000a95faa7220 */ /* 0x000fe20000410000 */
[----:B------:R-:W-:-:S03]  /*70e0*/  IMAD.MOV.U32 R97, RZ, RZ, R53 ;  /* 0x000000ffff617224 */ /* 0x000fc600078e0035 */
[C---:B------:R-:W-:Y:S01]  /*70f0*/  FFMA.FTZ R170, R168.reuse, R167, -R170 ;  /* 0x000000a7a8aa7223 */ /* 0x040fe200000108aa */
[----:B------:R-:W-:Y:S01]  /*7100*/  FMUL.FTZ R168, R168, R169 ;  /* 0x000000a9a8a87220 */ /* 0x000fe20000410000 */
[----:B------:R-:W-:-:S03]  /*7110*/  HADD2.F32 R169, -RZ, R186.H1_H1 ;  /* 0x300000baffa97230 */ /* 0x000fc60000004100 */
[----:B------:R-:W-:Y:S01]  /*7120*/  FFMA.FTZ R168, R95, R167, R168 ;  /* 0x000000a75fa87223 */ /* 0x000fe200000100a8 */
[----:B------:R-:W-:Y:S02]  /*7130*/  SHF.R.U32.HI R95, RZ, 0x10, R55 ;  /* 0x00000010ff5f7819 */ /* 0x000fe40000011637 */
[--C-:B------:R-:W-:Y:S01]  /*7140*/  SHF.R.U64 R55, R66, 0x10, R67.reuse ;  /* 0x0000001042377819 */ /* 0x100fe20000001243 */
[----:B------:R-:W-:Y:S01]  /*7150*/  HADD2.F32 R66, -RZ, R99.H1_H1 ;  /* 0x30000063ff427230 */ /* 0x000fe20000004100 */
[----:B------:R-:W-:Y:S01]  /*7160*/  SHF.R.U32.HI R67, RZ, 0x10, R67 ;  /* 0x00000010ff437819 */ /* 0x000fe20000011643 */
[----:B------:R-:W-:Y:S02]  /*7170*/  HADD2.F32 R99, -RZ, R95.H0_H0 ;  /* 0x2000005fff637230 */ /* 0x000fe40000004100 */
[----:B------:R-:W-:Y:S02]  /*7180*/  HADD2.F32 R55, -RZ, R55.H0_H0 ;  /* 0x20000037ff377230 */ /* 0x000fe40000004100 */
[----:B------:R-:W-:-:S05]  /*7190*/  HADD2.F32 R67, -RZ, R67.H0_H0 ;  /* 0x20000043ff437230 */ /* 0x000fca0000004100 */
[----:B------:R-:W-:-:S04]  /*71a0*/  FMUL.FTZ R95, R66, R67 ;  /* 0x00000043425f7220 */ /* 0x000fc80000410000 */
[C---:B------:R-:W-:Y:S01]  /*71b0*/  FFMA.FTZ R95, R64.reuse, R99, -R95 ;  /* 0x00000063405f7223 */ /* 0x040fe2000001085f */
[----:B------:R-:W-:Y:S01]  /*71c0*/  FMUL.FTZ R64, R64, R67 ;  /* 0x0000004340407220 */ /* 0x000fe20000410000 */
[----:B------:R-:W-:-:S03]  /*71d0*/  HADD2.F32 R67, -RZ, R184.H1_H1 ;  /* 0x300000b8ff437230 */ /* 0x000fc60000004100 */
[----:B------:R-:W-:Y:S01]  /*71e0*/  FFMA.FTZ R64, R66, R99, R64 ;  /* 0x0000006342407223 */ /* 0x000fe20000010040 */
[----:B------:R-:W-:Y:S01]  /*71f0*/  HADD2.F32 R66, -RZ, R96.H0_H0 ;  /* 0x20000060ff427230 */ /* 0x000fe20000004100 */
[----:B------:R-:W-:Y:S01]  /*7200*/  F2FP.F16.F32.PACK_AB R95, R95, R170 ;  /* 0x000000aa5f5f723e */ /* 0x000fe200000000ff */
[--C-:B------:R-:W-:Y:S02]  /*7210*/  HADD2.F32 R99, -RZ, R92.reuse.H0_H0 ;  /* 0x2000005cff637230 */ /* 0x100fe40000004100 */
[----:B------:R-:W-:Y:S02]  /*7220*/  HADD2.F32 R92, -RZ, R92.H1_H1 ;  /* 0x3000005cff5c7230 */ /* 0x000fe40000004100 */
[-C--:B------:R-:W-:Y:S01]  /*7230*/  FMUL.FTZ R167, R66, R169.reuse ;  /* 0x000000a942a77220 */ /* 0x080fe20000410000 */
[----:B------:R-:W-:Y:S01]  /*7240*/  F2FP.F16.F32.PACK_AB R64, R64, R168 ;  /* 0x000000a84040723e */ /* 0x000fe200000000ff */
[C---:B------:R-:W-:Y:S02]  /*7250*/  FMUL.FTZ R169, R99.reuse, R169 ;  /* 0x000000a963a97220 */ /* 0x040fe40000410000 */
[----:B------:R-:W-:-:S02]  /*7260*/  FFMA.FTZ R167, R99, R67, -R167 ;  /* 0x0000004363a77223 */ /* 0x000fc400000108a7 */
[----:B------:R-:W-:Y:S01]  /*7270*/  FFMA.FTZ R169, R66, R67, R169 ;  /* 0x0000004342a97223 */ /* 0x000fe200000100a9 */
[----:B------:R-:W-:Y:S02]  /*7280*/  HADD2.F32 R66, -RZ, R96.H1_H1 ;  /* 0x30000060ff427230 */ /* 0x000fe40000004100 */
[----:B------:R-:W-:Y:S02]  /*7290*/  HADD2.F32 R67, -RZ, R52.H0_H0 ;  /* 0x20000034ff437230 */ /* 0x000fe40000004100 */
[--C-:B------:R-:W-:Y:S02]  /*72a0*/  HADD2.F32 R96, -RZ, R94.reuse.H0_H0 ;  /* 0x2000005eff607230 */ /* 0x100fe40000004100 */
[-C--:B------:R-:W-:Y:S01]  /*72b0*/  FMUL.FTZ R52, R66, R166.reuse ;  /* 0x000000a642347220 */ /* 0x080fe20000410000 */
[C---:B------:R-:W-:Y:S01]  /*72c0*/  FMUL.FTZ R166, R92.reuse, R166 ;  /* 0x000000a65ca67220 */ /* 0x040fe20000410000 */
[----:B------:R-:W-:Y:S02]  /*72d0*/  HADD2.F32 R94, -RZ, R94.H1_H1 ;  /* 0x3000005eff5e7230 */ /* 0x000fe40000004100 */
[-C--:B------:R-:W-:Y:S01]  /*72e0*/  FFMA.FTZ R52, R92, R67.reuse, -R52 ;  /* 0x000000435c347223 */ /* 0x080fe20000010834 */
[----:B------:R-:W-:Y:S01]  /*72f0*/  FFMA.FTZ R66, R66, R67, R166 ;  /* 0x0000004342427223 */ /* 0x000fe200000100a6 */
[----:B------:R-:W-:-:S02]  /*7300*/  HADD2.F32 R166, -RZ, R185.H1_H1 ;  /* 0x300000b9ffa67230 */ /* 0x000fc40000004100 */
[--C-:B------:R-:W-:Y:S01]  /*7310*/  HADD2.F32 R67, -RZ, R98.reuse.H0_H0 ;  /* 0x20000062ff437230 */ /* 0x100fe20000004100 */
[----:B------:R-:W-:Y:S01]  /*7320*/  F2FP.F16.F32.PACK_AB R52, R52, R167 ;  /* 0x000000a73434723e */ /* 0x000fe200000000ff */
[----:B------:R-:W-:Y:S01]  /*7330*/  HADD2.F32 R92, -RZ, R183.H1_H1 ;  /* 0x300000b7ff5c7230 */ /* 0x000fe20000004100 */
[----:B------:R-:W-:Y:S01]  /*7340*/  F2FP.F16.F32.PACK_AB R66, R66, R169 ;  /* 0x000000a94242723e */ /* 0x000fe200000000ff */
[----:B------:R-:W-:Y:S02]  /*7350*/  HADD2.F32 R98, -RZ, R98.H1_H1 ;  /* 0x30000062ff627230 */ /* 0x000fe40000004100 */
[-C--:B------:R-:W-:Y:S01]  /*7360*/  FMUL.FTZ R99, R67, R166.reuse ;  /* 0x000000a643637220 */ /* 0x080fe20000410000 */
[----:B------:R-:W-:-:S03]  /*7370*/  FMUL.FTZ R166, R96, R166 ;  /* 0x000000a660a67220 */ /* 0x000fc60000410000 */
[-C--:B------:R-:W-:Y:S01]  /*7380*/  FFMA.FTZ R99, R96, R92.reuse, -R99 ;  /* 0x0000005c60637223 */ /* 0x080fe20000010863 */
[----:B------:R-:W-:Y:S01]  /*7390*/  FFMA.FTZ R166, R67, R92, R166 ;  /* 0x0000005c43a67223 */ /* 0x000fe200000100a6 */
[-C--:B------:R-:W-:Y:S01]  /*73a0*/  FMUL.FTZ R67, R98, R55.reuse ;  /* 0x0000003762437220 */ /* 0x080fe20000410000 */
[C---:B------:R-:W-:Y:S01]  /*73b0*/  FMUL.FTZ R55, R94.reuse, R55 ;  /* 0x000000375e377220 */ /* 0x040fe20000410000 */
[----:B------:R-:W-:Y:S02]  /*73c0*/  IMAD.MOV.U32 R92, RZ, RZ, R52 ;  /* 0x000000ffff5c7224 */ /* 0x000fe400078e0034 */
[-C--:B------:R-:W-:Y:S01]  /*73d0*/  FFMA.FTZ R67, R94, R54.reuse, -R67 ;  /* 0x000000365e437223 */ /* 0x080fe20000010843 */
[----:B------:R-:W-:Y:S01]  /*73e0*/  FFMA.FTZ R55, R98, R54, R55 ;  /* 0x0000003662377223 */ /* 0x000fe20000010037 */
[----:B------:R-:W-:-:S03]  /*73f0*/  IMAD.MOV.U32 R96, RZ, RZ, R66 ;  /* 0x000000ffff607224 */ /* 0x000fc600078e0042 */
[----:B------:R-:W-:Y:S01]  /*7400*/  F2FP.F16.F32.PACK_AB R67, R67, R99 ;  /* 0x000000634343723e */ /* 0x000fe200000000ff */
[----:B------:R-:W-:Y:S01]  /*7410*/  IMAD.MOV.U32 R99, RZ, RZ, R64 ;  /* 0x000000ffff637224 */ /* 0x000fe200078e0040 */
[----:B------:R-:W-:-:S03]  /*7420*/  F2FP.F16.F32.PACK_AB R55, R55, R166 ;  /* 0x000000a63737723e */ /* 0x000fc600000000ff */
[----:B------:R-:W-:Y:S01]  /*7430*/  IMAD.MOV.U32 R94, RZ, RZ, R67 ;  /* 0x000000ffff5e7224 */ /* 0x000fe200078e0043 */
[----:B------:R-:W-:-:S07]  /*7440*/  MOV R98, R55 ;  /* 0x0000003700627202 */ /* 0x000fce0000000f00 */
.L_x_702:
[----:B------:R-:W-:Y:S05]  /*7450*/  BSYNC B3 ;  /* 0x0000000000037941 */ /* 0x000fea0003800000 */
.L_x_701:
[----:B------:R-:W-:-:S13]  /*7460*/  ISETP.GE.AND P4, PT, R165, R148, PT ;  /* 0x00000094a500720c */ /* 0x000fda0003f86270 */
[--C-:B------:R-:W-:Y:S02]  /*7470*/  @!P4 SHF.R.S32.HI R55, RZ, 0x1f, R165.reuse ;  /* 0x0000001fff37c819 */ /* 0x100fe400000114a5 */
[----:B------:R-:W-:-:S04]  /*7480*/  @!P4 IADD3 R165, P5, P6, R118, R132, R165 ;  /* 0x0000008476a5c210 */ /* 0x000fc80007ebe0a5 */
[----:B------:R-:W-:Y:S02]  /*7490*/  @!P4 IADD3.X R55, R7, R157, R55, P5, P6 ;  /* 0x0000009d0737c210 */ /* 0x000fe40002fec437 */
[----:B------:R-:W-:-:S04]  /*74a0*/  IADD3 R53, P5, P6, R118, R132, R26 ;  /* 0x0000008476357210 */ /* 0x000fc80007ebe01a */
[----:B------:R-:W-:Y:S02]  /*74b0*/  IADD3.X R54, R7, R157, R32, P5, P6 ;  /* 0x0000009d07367210 */ /* 0x000fe40002fec420 */
[----:B------:R-:W-:-:S04]  /*74c0*/  LEA R52, P5, R53, R124, 0x1 ;  /* 0x0000007c35347211 */ /* 0x000fc800078a08ff */
[----:B------:R-:W-:Y:S02]  /*74d0*/  LEA.HI.X R53, R53, R125, R54, 0x1, P5 ;  /* 0x0000007d35357211 */ /* 0x000fe400028f0c36 */
[----:B------:R-:W-:-:S03]  /*74e0*/  @!P4 LEA R54, P5, R165, R124, 0x1 ;  /* 0x0000007ca536c211 */ /* 0x000fc600078a08ff */
[----:B--2---:R2:W-:Y:S01]  /*74f0*/  STG.E.128 desc[UR60][R52.64], R92 ;  /* 0x0000005c34007986 */ /* 0x0045e2000c101d3c */
[----:B------:R-:W-:-:S05]  /*7500*/  @!P4 LEA.HI.X R55, R165, R125, R55, 0x1, P5 ;  /* 0x0000007da537c211 */ /* 0x000fca00028f0c37 */
[----:B0-----:R2:W-:Y:S04]  /*7510*/  @!P4 STG.E.128 desc[UR60][R54.64], R96 ;  /* 0x000000603600c986 */ /* 0x0015e8000c101d3c */
.L_x_700:
[----:B------:R-:W-:Y:S05]  /*7520*/  BSYNC B2 ;  /* 0x0000000000027941 */ /* 0x000fea0003800000 */
.L_x_699:
[----:B------:R-:W-:Y:S01]  /*7530*/  ISETP.NE.AND P4, PT, R35, RZ, PT ;  /* 0x000000ff2300720c */ /* 0x000fe20003f85270 */
[----:B------:R-:W-:-:S12]  /*7540*/  BSSY B2, `(.L_x_703) ;  /* 0x000007e000027945 */ /* 0x000fd80003800000 */
[----:B------:R-:W-:Y:S05]  /*7550*/  @!P4 BRA `(.L_x_704) ;  /* 0x0000000400f0c947 */ /* 0x000fea0003800000 */
[----:B--2---:R-:W-:Y:S01]  /*7560*/  SEL R52, R127, R151, !P1 ;  /* 0x000000977f347207 */ /* 0x004fe20004800000 */
[----:B------:R-:W-:Y:S01]  /*7570*/  BSSY B3, `(.L_x_705) ;  /* 0x0000070000037945 */ /* 0x000fe20003800000 */
[----:B------:R-:W-:Y:S02]  /*7580*/  IADD3 R92, P4, P5, R118, R132, R28 ;  /* 0x00000084765c7210 */ /* 0x000fe40007d9e01c */
[----:B------:R-:W-:Y:S02]  /*7590*/  SHF.R.S32.HI R53, RZ, 0x1f, R52 ;  /* 0x0000001fff357819 */ /* 0x000fe40000011434 */
[----:B------:R-:W-:Y:S02]  /*75a0*/  IADD3.X R93, R7, R157, R33, P4, P5 ;  /* 0x0000009d075d7210 */ /* 0x000fe400027ea421 */
[----:B------:R-:W-:Y:S02]  /*75b0*/  LEA.HI R53, R53, R52, RZ, 0x4 ;  /* 0x0000003435357211 */ /* 0x000fe400078f20ff */
[----:B------:R-:W-:-:S02]  /*75c0*/  ISETP.GE.AND P4, PT, R0, R126, PT ;  /* 0x0000007e0000720c */ /* 0x000fc40003f86270 */
[----:B------:R-:W-:-:S04]  /*75d0*/  LEA.HI.SX32 R94, R53, R27, 0x1c ;  /* 0x0000001b355e7211 */ /* 0x000fc800078fe2ff */
[----:B------:R-:W-:-:S04]  /*75e0*/  SHF.R.S32.HI R53, RZ, 0x1f, R94 ;  /* 0x0000001fff357819 */ /* 0x000fc8000001145e */
[----:B------:R-:W-:Y:S01]  /*75f0*/  LEA.HI R53, R53, R94, RZ, 0x3 ;  /* 0x0000005e35357211 */ /* 0x000fe200078f18ff */
[----:B------:R-:W-:-:S03]  /*7600*/  IMAD.SHL.U32 R94, R94, 0x8, RZ ;  /* 0x000000085e5e7824 */ /* 0x000fc600078e00ff */
[----:B------:R-:W-:Y:S02]  /*7610*/  SHF.R.S32.HI R53, RZ, 0x3, R53 ;  /* 0x00000003ff357819 */ /* 0x000fe40000011435 */
[----:B------:R-:W-:-:S03]  /*7620*/  LOP3.LUT R52, R211, 0x38, R94, 0xf8, !PT ;  /* 0x00000038d3347812 */ /* 0x000fc600078ef85e */
[----:B------:R-:W-:Y:S01]  /*7630*/  IMAD R53, R53, 0x1c00, R213 ;  /* 0x00001c0035357824 */ /* 0x000fe200078e02d5 */
[----:B------:R-:W-:-:S05]  /*7640*/  LOP3.LUT R52, R52, R212, RZ, 0x3c, !PT ;  /* 0x000000d434347212 */ /* 0x000fca00078e3cff */
[----:B------:R-:W-:-:S04]  /*7650*/  IMAD.IADD R52, R53, 0x1, R52 ;  /* 0x0000000135347824 */ /* 0x000fc800078e0234 */
[C---:B------:R-:W-:Y:S02]  /*7660*/  IMAD R64, R16.reuse, 0x5400, R52 ;  /* 0x0000540010407824 */ /* 0x040fe400078e0234 */
[----:B------:R-:W-:Y:S02]  /*7670*/  IMAD R52, R16, 0x5400, R146 ;  /* 0x0000540010347824 */ /* 0x000fe400078e0292 */
[----:B------:R-:W-:-:S03]  /*7680*/  IMAD R64, R64, 0x2, R2 ;  /* 0x0000000240407824 */ /* 0x000fc600078e0202 */
[----:B------:R-:W-:-:S03]  /*7690*/  LEA R52, R52, R2, 0x1 ;  /* 0x0000000234347211 */ /* 0x000fc600078e08ff */
[----:B------:R-:W0:Y:S04]  /*76a0*/  LDS.128 R64, [R64+0x21400] ;  /* 0x0214000040407984 */ /* 0x000e280000000c00 */
[----:B------:R-:W2:Y:S01]  /*76b0*/  LDS.128 R52, [R52+0x21400] ;  /* 0x0214000034347984 */ /* 0x000ea20000000c00 */
[----:B------:R-:W-:Y:S05]  /*76c0*/  @P4 BRA `(.L_x_706) ;  /* 0x0000000400684947 */ /* 0x000fea0003800000 */
[----:B0-----:R-:W-:Y:S01]  /*76d0*/  IMAD.MOV.U32 R97, RZ, RZ, R65 ;  /* 0x000000ffff617224 */ /* 0x001fe200078e0041 */
[----:B------:R-:W-:Y:S01]  /*76e0*/  SHF.R.U64 R48, R48, 0x10, R49 ;  /* 0x0000001030307819 */ /* 0x000fe20000001231 */
[----:B--2---:R-:W-:Y:S01]  /*76f0*/  IMAD.MOV.U32 R65, RZ, RZ, R53 ;  /* 0x000000ffff417224 */ /* 0x004fe200078e0035 */
[----:B------:R-:W-:Y:S01]  /*7700*/  SHF.R.U64 R60, R60, 0x10, R61 ;  /* 0x000000103c3c7819 */ /* 0x000fe2000000123d */
[----:B------:R-:W-:Y:S01]  /*7710*/  HADD2.F32 R98, -RZ, R185.H0_H0 ;  /* 0x200000b9ff627230 */ /* 0x000fe20000004100 */
[----:B------:R-:W-:Y:S01]  /*7720*/  SHF.R.U64 R62, R62, 0x10, R63 ;  /* 0x000000103e3e7819 */ /* 0x000fe2000000123f */
[----:B------:R-:W-:Y:S01]  /*7730*/  HADD2.F32 R95, -RZ, R97.H0_H0 ;  /* 0x20000061ff5f7230 */ /* 0x000fe20000004100 */
[----:B------:R-:W-:Y:S01]  /*7740*/  SHF.R.U64 R50, R50, 0x10, R51 ;  /* 0x0000001032327819 */ /* 0x000fe20000001233 */
[----:B------:R-:W-:Y:S02]  /*7750*/  HADD2.F32 R96, -RZ, R65.H0_H0 ;  /* 0x20000041ff607230 */ /* 0x000fe40000004100 */
[----:B------:R-:W-:-:S02]  /*7760*/  HADD2.F32 R53, -RZ, R183.H0_H0 ;  /* 0x200000b7ff357230 */ /* 0x000fc40000004100 */
[CC--:B------:R-:W-:Y:S01]  /*7770*/  FMUL.FTZ R99, R95.reuse, R98.reuse ;  /* 0x000000625f637220 */ /* 0x0c0fe20000410000 */
[----:B------:R-:W-:Y:S02]  /*7780*/  HADD2.F32 R65, -RZ, R65.H1_H1 ;  /* 0x30000041ff417230 */ /* 0x000fe40000004100 */
[C---:B------:R-:W-:Y:S01]  /*7790*/  FMUL.FTZ R98, R96.reuse, R98 ;  /* 0x0000006260627220 */ /* 0x040fe20000410000 */
[----:B------:R-:W-:Y:S02]  /*77a0*/  HADD2.F32 R166, -RZ, R181.H1_H1 ;  /* 0x300000b5ffa67230 */ /* 0x000fe40000004100 */
[-C--:B------:R-:W-:Y:S01]  /*77b0*/  FFMA.FTZ R96, R96, R53.reuse, -R99 ;  /* 0x0000003560607223 */ /* 0x080fe20000010863 */
[----:B------:R-:W-:Y:S02]  /*77c0*/  HADD2.F32 R60, -RZ, R60.H0_H0 ;  /* 0x2000003cff3c7230 */ /* 0x000fe40000004100 */
[----:B------:R-:W-:Y:S01]  /*77d0*/  FFMA.FTZ R95, R95, R53, R98 ;  /* 0x000000355f5f7223 */ /* 0x000fe20000010062 */
[----:B------:R-:W-:Y:S01]  /*77e0*/  SHF.R.U32.HI R98, RZ, 0x10, R61 ;  /* 0x00000010ff627819 */ /* 0x000fe2000001163d */
[----:B------:R-:W-:Y:S01]  /*77f0*/  HADD2.F32 R53, -RZ, R97.H1_H1 ;  /* 0x30000061ff357230 */ /* 0x000fe20000004100 */
[----:B------:R-:W-:Y:S01]  /*7800*/  SHF.R.U32.HI R97, RZ, 0x10, R49 ;  /* 0x00000010ff617819 */ /* 0x000fe20000011631 */
[----:B------:R-:W-:Y:S01]  /*7810*/  HADD2.F32 R61, -RZ, R55.H0_H0 ;  /* 0x20000037ff3d7230 */ /* 0x000fe20000004100 */
[----:B------:R-:W-:Y:S01]  /*7820*/  MOV R49, R67 ;  /* 0x0000004300317202 */ /* 0x000fe20000000f00 */
[----:B------:R-:W-:-:S02]  /*7830*/  HADD2.F32 R98, -RZ, R98.H0_H0 ;  /* 0x20000062ff627230 */ /* 0x000fc40000004100 */
        /* <DEDUP_REMOVED lines=8> */
[----:B------:R-:W-:Y:S01]  /*78c0*/  HADD2.F32 R97, -RZ, R182.H0_H0 ;  /* 0x200000b6ff617230 */ /* 0x000fe20000004100 */
[----:B------:R-:W-:Y:S01]  /*78d0*/  F2FP.F16.F32.PACK_AB R65, R65, R96 ;  /* 0x000000604141723e */ /* 0x000fe200000000ff */
[----:B------:R-:W-:Y:S02]  /*78e0*/  HADD2.F32 R55, -RZ, R55.H1_H1 ;  /* 0x30000037ff377230 */ /* 0x000fe40000004100 */
[-C--:B------:R-:W-:Y:S01]  /*78f0*/  FMUL.FTZ R99, R67, R98.reuse ;  /* 0x0000006243637220 */ /* 0x080fe20000410000 */
[----:B------:R-:W-:Y:S01]  /*7900*/  FMUL.FTZ R98, R61, R98 ;  /* 0x000000623d627220 */ /* 0x000fe20000410000 */
[----:B------:R-:W-:Y:S01]  /*7910*/  HADD2.F32 R48, -RZ, R48.H0_H0 ;  /* 0x20000030ff307230 */ /* 0x000fe20000004100 */
[----:B------:R-:W-:Y:S01]  /*7920*/  F2FP.F16.F32.PACK_AB R95, R53, R95 ;  /* 0x0000005f355f723e */ /* 0x000fe200000000ff */
[-C--:B------:R-:W-:Y:S01]  /*7930*/  FFMA.FTZ R61, R61, R97.reuse, -R99 ;  /* 0x000000613d3d7223 */ /* 0x080fe20000010863 */
[----:B------:R-:W-:Y:S01]  /*7940*/  FFMA.FTZ R98, R67, R97, R98 ;  /* 0x0000006143627223 */ /* 0x000fe20000010062 */
[----:B------:R-:W-:Y:S01]  /*7950*/  SHF.R.U32.HI R97, RZ, 0x10, R63 ;  /* 0x00000010ff617819 */ /* 0x000fe2000001163f */
[----:B------:R-:W-:Y:S01]  /*7960*/  HADD2.F32 R63, -RZ, R54.H0_H0 ;  /* 0x20000036ff3f7230 */ /* 0x000fe20000004100 */
[----:B------:R-:W-:Y:S01]  /*7970*/  SHF.R.U32.HI R67, RZ, 0x10, R51 ;  /* 0x00000010ff437819 */ /* 0x000fe20000011633 */
[----:B------:R-:W-:-:S02]  /*7980*/  HADD2.F32 R62, -RZ, R62.H0_H0 ;  /* 0x2000003eff3e7230 */ /* 0x000fc40000004100 */
[----:B------:R-:W-:Y:S02]  /*7990*/  HADD2.F32 R97, -RZ, R97.H0_H0 ;  /* 0x20000061ff617230 */ /* 0x000fe40000004100 */
[----:B------:R-:W-:Y:S02]  /*79a0*/  HADD2.F32 R67, -RZ, R67.H0_H0 ;  /* 0x20000043ff437230 */ /* 0x000fe40000004100 */
[----:B------:R-:W-:Y:S02]  /*79b0*/  HADD2.F32 R54, -RZ, R54.H1_H1 ;  /* 0x30000036ff367230 */ /* 0x000fe40000004100 */
[-C--:B------:R-:W-:Y:S01]  /*79c0*/  FMUL.FTZ R99, R49, R97.reuse ;  /* 0x0000006131637220 */ /* 0x080fe20000410000 */
[C---:B------:R-:W-:Y:S01]  /*79d0*/  FMUL.FTZ R97, R55.reuse, R97 ;  /* 0x0000006137617220 */ /* 0x040fe20000410000 */
[----:B------:R-:W-:Y:S02]  /*79e0*/  HADD2.F32 R50, -RZ, R50.H0_H0 ;  /* 0x20000032ff327230 */ /* 0x000fe40000004100 */
[-C--:B------:R-:W-:Y:S01]  /*79f0*/  FFMA.FTZ R55, R55, R67.reuse, -R99 ;  /* 0x0000004337377223 */ /* 0x080fe20000010863 */
[----:B------:R-:W-:Y:S01]  /*7a00*/  FFMA.FTZ R49, R49, R67, R97 ;  /* 0x0000004331317223 */ /* 0x000fe20000010061 */
[----:B------:R-:W-:-:S02]  /*7a10*/  HADD2.F32 R67, -RZ, R64.H0_H0 ;  /* 0x20000040ff437230 */ /* 0x000fc40000004100 */
[----:B------:R-:W-:Y:S01]  /*7a20*/  HADD2.F32 R99, -RZ, R52.H0_H0 ;  /* 0x20000034ff637230 */ /* 0x000fe20000004100 */
[----:B------:R-:W-:Y:S01]  /*7a30*/  F2FP.F16.F32.PACK_AB R55, R55, R61 ;  /* 0x0000003d3737723e */ /* 0x000fe200000000ff */
[----:B------:R-:W-:Y:S02]  /*7a40*/  HADD2.F32 R97, -RZ, R181.H0_H0 ;  /* 0x200000b5ff617230 */ /* 0x000fe40000004100 */
[-C--:B------:R-:W-:Y:S01]  /*7a50*/  FMUL.FTZ R165, R67, R166.reuse ;  /* 0x000000a643a57220 */ /* 0x080fe20000410000 */
[----:B------:R-:W-:Y:S02]  /*7a60*/  HADD2.F32 R64, -RZ, R64.H1_H1 ;  /* 0x30000040ff407230 */ /* 0x000fe40000004100 */
[C---:B------:R-:W-:Y:S01]  /*7a70*/  FMUL.FTZ R166, R99.reuse, R166 ;  /* 0x000000a663a67220 */ /* 0x040fe20000410000 */
[----:B------:R-:W-:Y:S02]  /*7a80*/  HADD2.F32 R52, -RZ, R52.H1_H1 ;  /* 0x30000034ff347230 */ /* 0x000fe40000004100 */
[-C--:B------:R-:W-:Y:S01]  /*7a90*/  FFMA.FTZ R165, R99, R97.reuse, -R165 ;  /* 0x0000006163a57223 */ /* 0x080fe200000108a5 */
[----:B------:R-:W-:Y:S01]  /*7aa0*/  F2FP.F16.F32.PACK_AB R49, R49, R98 ;  /* 0x000000623131723e */ /* 0x000fe200000000ff */
[----:B------:R-:W-:Y:S01]  /*7ab0*/  FFMA.FTZ R166, R67, R97, R166 ;  /* 0x0000006143a67223 */ /* 0x000fe200000100a6 */
[-C--:B------:R-:W-:Y:S01]  /*7ac0*/  FMUL.FTZ R67, R64, R60.reuse ;  /* 0x0000003c40437220 */ /* 0x080fe20000410000 */
[----:B------:R-:W-:Y:S01]  /*7ad0*/  FMUL.FTZ R60, R52, R60 ;  /* 0x0000003c343c7220 */ /* 0x000fe20000410000 */
[----:B------:R-:W-:-:S02]  /*7ae0*/  HADD2.F32 R97, -RZ, R180.H1_H1 ;  /* 0x300000b4ff617230 */ /* 0x000fc40000004100 */
[-C--:B------:R-:W-:Y:S01]  /*7af0*/  FFMA.FTZ R67, R52, R48.reuse, -R67 ;  /* 0x0000003034437223 */ /* 0x080fe20000010843 */
[----:B------:R-:W-:Y:S01]  /*7b00*/  FFMA.FTZ R60, R64, R48, R60 ;  /* 0x00000030403c7223 */ /* 0x000fe2000001003c */
[----:B------:R-:W-:Y:S02]  /*7b10*/  HADD2.F32 R48, -RZ, R66.H0_H0 ;  /* 0x20000042ff307230 */ /* 0x000fe40000004100 */
[----:B------:R-:W-:Y:S01]  /*7b20*/  HADD2.F32 R52, -RZ, R180.H0_H0 ;  /* 0x200000b4ff347230 */ /* 0x000fe20000004100 */
[----:B------:R-:W-:Y:S01]  /*7b30*/  F2FP.F16.F32.PACK_AB R67, R67, R165 ;  /* 0x000000a54343723e */ /* 0x000fe200000000ff */
[----:B------:R-:W-:Y:S02]  /*7b40*/  HADD2.F32 R66, -RZ, R66.H1_H1 ;  /* 0x30000042ff427230 */ /* 0x000fe40000004100 */
[-C--:B------:R-:W-:Y:S01]  /*7b50*/  FMUL.FTZ R64, R48, R97.reuse ;  /* 0x0000006130407220 */ /* 0x080fe20000410000 */
[----:B------:R-:W-:Y:S01]  /*7b60*/  FMUL.FTZ R97, R63, R97 ;  /* 0x000000613f617220 */ /* 0x000fe20000410000 */
[----:B------:R-:W-:Y:S01]  /*7b70*/  F2FP.F16.F32.PACK_AB R60, R60, R166 ;  /* 0x000000a63c3c723e */ /* 0x000fe200000000ff */
[----:B------:R-:W-:-:S02]  /*7b80*/  IMAD.MOV.U32 R53, RZ, RZ, R65 ;  /* 0x000000ffff357224 */ /* 0x000fc400078e0041 */
[-C--:B------:R-:W-:Y:S01]  /*7b90*/  FFMA.FTZ R64, R63, R52.reuse, -R64 ;  /* 0x000000343f407223 */ /* 0x080fe20000010840 */
[----:B------:R-:W-:Y:S01]  /*7ba0*/  FFMA.FTZ R97, R48, R52, R97 ;  /* 0x0000003430617223 */ /* 0x000fe20000010061 */
[-C--:B------:R-:W-:Y:S01]  /*7bb0*/  FMUL.FTZ R48, R66, R62.reuse ;  /* 0x0000003e42307220 */ /* 0x080fe20000410000 */
[C---:B------:R-:W-:Y:S01]  /*7bc0*/  FMUL.FTZ R62, R54.reuse, R62 ;  /* 0x0000003e363e7220 */ /* 0x040fe20000410000 */
[----:B------:R-:W-:Y:S01]  /*7bd0*/  IMAD.MOV.U32 R52, RZ, RZ, R67 ;  /* 0x000000ffff347224 */ /* 0x000fe200078e0043 */
[----:B------:R-:W-:Y:S01]  /*7be0*/  MOV R65, R95 ;  /* 0x0000005f00417202 */ /* 0x000fe20000000f00 */
[-C--:B------:R-:W-:Y:S01]  /*7bf0*/  FFMA.FTZ R48, R54, R50.reuse, -R48 ;  /* 0x0000003236307223 */ /* 0x080fe20000010830 */
[----:B------:R-:W-:Y:S01]  /*7c00*/  FFMA.FTZ R62, R66, R50, R62 ;  /* 0x00000032423e7223 */ /* 0x000fe2000001003e */
[----:B------:R-:W-:-:S03]  /*7c10*/  IMAD.MOV.U32 R67, RZ, RZ, R49 ;  /* 0x000000ffff437224 */ /* 0x000fc600078e0031 */
[----:B------:R-:W-:Y:S01]  /*7c20*/  F2FP.F16.F32.PACK_AB R48, R48, R64 ;  /* 0x000000403030723e */ /* 0x000fe200000000ff */
[----:B------:R-:W-:Y:S01]  /*7c30*/  IMAD.MOV.U32 R64, RZ, RZ, R60 ;  /* 0x000000ffff407224 */ /* 0x000fe200078e003c */
[----:B------:R-:W-:-:S03]  /*7c40*/  F2FP.F16.F32.PACK_AB R62, R62, R97 ;  /* 0x000000613e3e723e */ /* 0x000fc600000000ff */
[----:B------:R-:W-:Y:S02]  /*7c50*/  IMAD.MOV.U32 R54, RZ, RZ, R48 ;  /* 0x000000ffff367224 */ /* 0x000fe400078e0030 */
[----:B------:R-:W-:-:S07]  /*7c60*/  IMAD.MOV.U32 R66, RZ, RZ, R62 ;  /* 0x000000ffff427224 */ /* 0x000fce00078e003e */
.L_x_706:
[----:B------:R-:W-:Y:S05]  /*7c70*/  BSYNC B3 ;  /* 0x0000000000037941 */ /* 0x000fea0003800000 */
.L_x_705:
[----:B------:R-:W-:-:S13]  /*7c80*/  ISETP.GE.AND P4, PT, R94, R148, PT ;  /* 0x000000945e00720c */ /* 0x000fda0003f86270 */
[--C-:B------:R-:W-:Y:S02]  /*7c90*/  @!P4 SHF.R.S32.HI R51, RZ, 0x1f, R94.reuse ;  /* 0x0000001fff33c819 */ /* 0x100fe4000001145e */
[----:B------:R-:W-:-:S04]  /*7ca0*/  @!P4 IADD3 R94, P5, P6, R118, R132, R94 ;  /* 0x00000084765ec210 */ /* 0x000fc80007ebe05e */
[----:B------:R-:W-:Y:S02]  /*7cb0*/  @!P4 IADD3.X R51, R7, R157, R51, P5, P6 ;  /* 0x0000009d0733c210 */ /* 0x000fe40002fec433 */
[----:B------:R-:W-:-:S04]  /*7cc0*/  LEA R48, P5, R92, R124, 0x1 ;  /* 0x0000007c5c307211 */ /* 0x000fc800078a08ff */
[----:B------:R-:W-:Y:S02]  /*7cd0*/  LEA.HI.X R49, R92, R125, R93, 0x1, P5 ;  /* 0x0000007d5c317211 */ /* 0x000fe400028f0c5d */
[----:B------:R-:W-:-:S03]  /*7ce0*/  @!P4 LEA R50, P5, R94, R124, 0x1 ;  /* 0x0000007c5e32c211 */ /* 0x000fc600078a08ff */
[----:B--2---:R3:W-:Y:S01]  /*7cf0*/  STG.E.128 desc[UR60][R48.64], R52 ;  /* 0x0000003430007986 */ /* 0x0047e2000c101d3c */
[----:B------:R-:W-:-:S05]  /*7d00*/  @!P4 LEA.HI.X R51, R94, R125, R51, 0x1, P5 ;  /* 0x0000007d5e33c211 */ /* 0x000fca00028f0c33 */
[----:B0-----:R3:W-:Y:S04]  /*7d10*/  @!P4 STG.E.128 desc[UR60][R50.64], R64 ;  /* 0x000000403200c986 */ /* 0x0017e8000c101d3c */
.L_x_704:
[----:B------:R-:W-:Y:S05]  /*7d20*/  BSYNC B2 ;  /* 0x0000000000027941 */ /* 0x000fea0003800000 */
.L_x_703:
[----:B------:R-:W-:-:S13]  /*7d30*/  ISETP.NE.AND P4, PT, R36, RZ, PT ;  /* 0x000000ff2400720c */ /* 0x000fda0003f85270 */
[----:B------:R-:W-:Y:S05]  /*7d40*/  @!P4 BRA `(.L_x_698) ;  /* 0x0000000400f0c947 */ /* 0x000fea0003800000 */
[----:B---3--:R-:W3:Y:S01]  /*7d50*/  LDL R48, [R1+0x10] ;  /* 0x0000100001307983 */ /* 0x008ee20000100800 */
[----:B------:R-:W-:Y:S01]  /*7d60*/  IADD3 R60, P4, P5, R118, R132, R30 ;  /* 0x00000084763c7210 */ /* 0x000fe20007d9e01e */
[----:B------:R-:W-:Y:S03]  /*7d70*/  BSSY B2, `(.L_x_707) ;  /* 0x000006f000027945 */ /* 0x000fe60003800000 */
[----:B------:R-:W-:Y:S02]  /*7d80*/  IADD3.X R61, R7, R157, R34, P4, P5 ;  /* 0x0000009d073d7210 */ /* 0x000fe400027ea422 */
[----:B------:R-:W-:Y:S02]  /*7d90*/  ISETP.GE.AND P4, PT, R3, R126, PT ;  /* 0x0000007e0300720c */ /* 0x000fe40003f86270 */
[----:B---3--:R-:W-:-:S04]  /*7da0*/  LOP3.LUT P6, RZ, R48, 0x1, RZ, 0xc0, !PT ;  /* 0x0000000130ff7812 */ /* 0x008fc800078cc0ff */
[----:B------:R-:W-:-:S04]  /*7db0*/  SEL R48, R127, R151, !P6 ;  /* 0x000000977f307207 */ /* 0x000fc80007000000 */
        /* <DEDUP_REMOVED lines=10> */
[----:B------:R-:W-:Y:S02]  /*7e60*/  IMAD.IADD R49, R49, 0x1, R48 ;  /* 0x0000000131317824 */ /* 0x000fe400078e0230 */
[C---:B------:R-:W-:Y:S02]  /*7e70*/  IMAD R48, R16.reuse, 0x5400, R144 ;  /* 0x0000540010307824 */ /* 0x040fe400078e0290 */
[----:B--2---:R-:W-:Y:S02]  /*7e80*/  IMAD R52, R16, 0x5400, R49 ;  /* 0x0000540010347824 */ /* 0x004fe400078e0231 */
[--C-:B------:R-:W-:Y:S02]  /*7e90*/  IMAD R48, R48, 0x2, R2.reuse ;  /* 0x0000000230307824 */ /* 0x100fe400078e0202 */
[----:B------:R-:W-:-:S04]  /*7ea0*/  IMAD R52, R52, 0x2, R2 ;  /* 0x0000000234347824 */ /* 0x000fc800078e0202 */
[----:B------:R-:W0:Y:S04]  /*7eb0*/  LDS.128 R48, [R48+0x21400] ;  /* 0x0214000030307984 */ /* 0x000e280000000c00 */
[----:B------:R-:W2:Y:S01]  /*7ec0*/  LDS.128 R52, [R52+0x21400] ;  /* 0x0214000034347984 */ /* 0x000ea20000000c00 */
[----:B------:R-:W-:Y:S05]  /*7ed0*/  @P4 BRA `(.L_x_708) ;  /* 0x0000000400604947 */ /* 0x000fea0003800000 */
[--C-:B------:R-:W-:Y:S01]  /*7ee0*/  SHF.R.U64 R44, R44, 0x10, R45.reuse ;  /* 0x000000102c2c7819 */ /* 0x100fe2000000122d */
[----:B--2---:R-:W-:Y:S01]  /*7ef0*/  HADD2.F32 R64, -RZ, R53.H0_H0 ;  /* 0x20000035ff407230 */ /* 0x004fe20000004100 */
[----:B------:R-:W-:Y:S01]  /*7f00*/  SHF.R.U32.HI R63, RZ, 0x10, R45 ;  /* 0x00000010ff3f7819 */ /* 0x000fe2000001162d */
[----:B------:R-:W-:Y:S01]  /*7f10*/  HADD2.F32 R65, -RZ, R177.H1_H1 ;  /* 0x300000b1ff417230 */ /* 0x000fe20000004100 */
[--C-:B------:R-:W-:Y:S01]  /*7f20*/  SHF.R.U64 R45, R56, 0x10, R57.reuse ;  /* 0x00000010382d7819 */ /* 0x100fe20000001239 */
[----:B0-----:R-:W-:Y:S01]  /*7f30*/  HADD2.F32 R66, -RZ, R49.H0_H0 ;  /* 0x20000031ff427230 */ /* 0x001fe20000004100 */
[----:B------:R-:W-:Y:S01]  /*7f40*/  SHF.R.U32.HI R56, RZ, 0x10, R57 ;  /* 0x00000010ff387819 */ /* 0x000fe20000011639 */
[----:B------:R-:W-:Y:S01]  /*7f50*/  HADD2.F32 R67, -RZ, R53.H1_H1 ;  /* 0x30000035ff437230 */ /* 0x000fe20000004100 */
[--C-:B------:R-:W-:Y:S01]  /*7f60*/  SHF.R.U64 R57, R58, 0x10, R59.reuse ;  /* 0x000000103a397819 */ /* 0x100fe2000000123b */
[----:B------:R-:W-:Y:S01]  /*7f70*/  HADD2.F32 R49, -RZ, R49.H1_H1 ;  /* 0x30000031ff317230 */ /* 0x000fe20000004100 */
[----:B------:R-:W-:Y:S01]  /*7f80*/  SHF.R.U32.HI R58, RZ, 0x10, R59 ;  /* 0x00000010ff3a7819 */ /* 0x000fe2000001163b */
[----:B------:R-:W-:Y:S01]  /*7f90*/  HADD2.F32 R59, -RZ, R179.H1_H1 ;  /* 0x300000b3ff3b7230 */ /* 0x000fe20000004100 */
[--C-:B------:R-:W-:Y:S01]  /*7fa0*/  SHF.R.U64 R46, R46, 0x10, R47.reuse ;  /* 0x000000102e2e7819 */ /* 0x100fe2000000122f */
[----:B------:R-:W-:Y:S01]  /*7fb0*/  HADD2.F32 R56, -RZ, R56.H0_H0 ;  /* 0x20000038ff387230 */ /* 0x000fe20000004100 */
[----:B------:R-:W-:Y:S01]  /*7fc0*/  SHF.R.U32.HI R47, RZ, 0x10, R47 ;  /* 0x00000010ff2f7819 */ /* 0x000fe2000001162f */
[----:B------:R-:W-:-:S02]  /*7fd0*/  HADD2.F32 R58, -RZ, R58.H0_H0 ;  /* 0x2000003aff3a7230 */ /* 0x000fc40000004100 */
[-C--:B------:R-:W-:Y:S01]  /*7fe0*/  FMUL.FTZ R53, R64, R59.reuse ;  /* 0x0000003b40357220 */ /* 0x080fe20000410000 */
[C---:B------:R-:W-:Y:S01]  /*7ff0*/  FMUL.FTZ R59, R66.reuse, R59 ;  /* 0x0000003b423b7220 */ /* 0x040fe20000410000 */
[----:B------:R-:W-:Y:S02]  /*8000*/  HADD2.F32 R179, -RZ, R179.H0_H0 ;  /* 0x200000b3ffb37230 */ /* 0x000fe40000004100 */
[-C--:B------:R-:W-:Y:S01]  /*8010*/  FFMA.FTZ R53, R66, R65.reuse, -R53 ;  /* 0x0000004142357223 */ /* 0x080fe20000010835 */
[----:B------:R-:W-:Y:S02]  /*8020*/  HADD2.F32 R66, -RZ, R63.H0_H0 ;  /* 0x2000003fff427230 */ /* 0x000fe40000004100 */
[-C--:B------:R-:W-:Y:S01]  /*8030*/  FMUL.FTZ R63, R67, R56.reuse ;  /* 0x00000038433f7220 */ /* 0x080fe20000410000 */
[----:B------:R-:W-:Y:S01]  /*8040*/  FMUL.FTZ R56, R49, R56 ;  /* 0x0000003831387220 */ /* 0x000fe20000410000 */
[----:B------:R-:W-:Y:S01]  /*8050*/  FFMA.FTZ R59, R64, R65, R59 ;  /* 0x00000041403b7223 */ /* 0x000fe2000001003b */
[----:B------:R-:W-:-:S02]  /*8060*/  HADD2.F32 R65, -RZ, R55.H0_H0 ;  /* 0x20000037ff417230 */ /* 0x000fc40000004100 */
[-C--:B------:R-:W-:Y:S01]  /*8070*/  FFMA.FTZ R63, R49, R66.reuse, -R63 ;  /* 0x00000042313f7223 */ /* 0x080fe2000001083f */
[----:B------:R-:W-:Y:S01]  /*8080*/  FFMA.FTZ R56, R67, R66, R56 ;  /* 0x0000004243387223 */ /* 0x000fe20000010038 */
[----:B------:R-:W-:Y:S02]  /*8090*/  HADD2.F32 R66, -RZ, R55.H1_H1 ;  /* 0x30000037ff427230 */ /* 0x000fe40000004100 */
[----:B------:R-:W-:Y:S01]  /*80a0*/  HADD2.F32 R64, -RZ, R178.H1_H1 ;  /* 0x300000b2ff407230 */ /* 0x000fe20000004100 */
[----:B------:R-:W-:Y:S01]  /*80b0*/  F2FP.F16.F32.PACK_AB R53, R63, R53 ;  /* 0x000000353f35723e */ /* 0x000fe200000000ff */
[----:B------:R-:W-:Y:S01]  /*80c0*/  HADD2.F32 R55, -RZ, R51.H0_H0 ;  /* 0x20000033ff377230 */ /* 0x000fe20000004100 */
[----:B------:R-:W-:Y:S01]  /*80d0*/  F2FP.F16.F32.PACK_AB R56, R56, R59 ;  /* 0x0000003b3838723e */ /* 0x000fe200000000ff */
[----:B------:R-:W-:Y:S02]  /*80e0*/  HADD2.F32 R67, -RZ, R47.H0_H0 ;  /* 0x2000002fff437230 */ /* 0x000fe40000004100 */
[----:B------:R-:W-:Y:S01]  /*80f0*/  FMUL.FTZ R47, R65, R64 ;  /* 0x00000040412f7220 */ /* 0x000fe20000410000 */
[----:B------:R-:W-:-:S02]  /*8100*/  HADD2.F32 R51, -RZ, R51.H1_H1 ;  /* 0x30000033ff337230 */ /* 0x000fc40000004100 */
[----:B------:R-:W-:Y:S01]  /*8110*/  FMUL.FTZ R92, R55, R64 ;  /* 0x00000040375c7220 */ /* 0x000fe20000410000 */
[-C--:B------:R-:W-:Y:S01]  /*8120*/  FMUL.FTZ R64, R66, R58.reuse ;  /* 0x0000003a42407220 */ /* 0x080fe20000410000 */
[----:B------:R-:W-:Y:S02]  /*8130*/  HADD2.F32 R49, -RZ, R176.H1_H1 ;  /* 0x300000b0ff317230 */ /* 0x000fe40000004100 */
[C---:B------:R-:W-:Y:S01]  /*8140*/  FMUL.FTZ R58, R51.reuse, R58 ;  /* 0x0000003a333a7220 */ /* 0x040fe20000410000 */
[----:B------:R-:W-:Y:S01]  /*8150*/  FFMA.FTZ R64, R51, R67, -R64 ;  /* 0x0000004333407223 */ /* 0x000fe20000010840 */
[--C-:B------:R-:W-:Y:S02]  /*8160*/  HADD2.F32 R51, -RZ, R52.reuse.H0_H0 ;  /* 0x20000034ff337230 */ /* 0x100fe40000004100 */
[-C--:B------:R-:W-:Y:S01]  /*8170*/  FFMA.FTZ R47, R55, R49.reuse, -R47 ;  /* 0x00000031372f7223 */ /* 0x080fe2000001082f */
[----:B------:R-:W-:Y:S02]  /*8180*/  HADD2.F32 R45, -RZ, R45.H0_H0 ;  /* 0x2000002dff2d7230 */ /* 0x000fe40000004100 */
[----:B------:R-:W-:Y:S01]  /*8190*/  FFMA.FTZ R92, R65, R49, R92 ;  /* 0x00000031415c7223 */ /* 0x000fe2000001005c */
[----:B------:R-:W-:-:S02]  /*81a0*/  HADD2.F32 R52, -RZ, R52.H1_H1 ;  /* 0x30000034ff347230 */ /* 0x000fc40000004100 */
[----:B------:R-:W-:Y:S01]  /*81b0*/  FFMA.FTZ R58, R66, R67, R58 ;  /* 0x00000043423a7223 */ /* 0x000fe2000001003a */
[----:B------:R-:W-:Y:S01]  /*81c0*/  HADD2.F32 R177, -RZ, R177.H0_H0 ;  /* 0x200000b1ffb17230 */ /* 0x000fe20000004100 */
[----:B------:R-:W-:Y:S01]  /*81d0*/  F2FP.F16.F32.PACK_AB R47, R64, R47 ;  /* 0x0000002f402f723e */ /* 0x000fe200000000ff */
[----:B------:R-:W-:Y:S02]  /*81e0*/  HADD2.F32 R49, -RZ, R48.H0_H0 ;  /* 0x20000030ff317230 */ /* 0x000fe40000004100 */
[----:B------:R-:W-:Y:S01]  /*81f0*/  FMUL.FTZ R65, R52, R45 ;  /* 0x0000002d34417220 */ /* 0x000fe20000410000 */
[----:B------:R-:W-:Y:S02]  /*8200*/  HADD2.F32 R55, -RZ, R44.H0_H0 ;  /* 0x2000002cff377230 */ /* 0x000fe40000004100 */
[-C--:B------:R-:W-:Y:S01]  /*8210*/  FMUL.FTZ R44, R51, R179.reuse ;  /* 0x000000b3332c7220 */ /* 0x080fe20000410000 */
[----:B------:R-:W-:Y:S02]  /*8220*/  HADD2.F32 R48, -RZ, R48.H1_H1 ;  /* 0x30000030ff307230 */ /* 0x000fe40000004100 */
[----:B------:R-:W-:Y:S01]  /*8230*/  FMUL.FTZ R179, R49, R179 ;  /* 0x000000b331b37220 */ /* 0x000fe20000410000 */
[----:B------:R-:W-:-:S02]  /*8240*/  HADD2.F32 R178, -RZ, R178.H0_H0 ;  /* 0x200000b2ffb27230 */ /* 0x000fc40000004100 */
[----:B------:R-:W-:Y:S01]  /*8250*/  FFMA.FTZ R44, R49, R177, -R44 ;  /* 0x000000b1312c7223 */ /* 0x000fe2000001082c */
[----:B------:R-:W-:Y:S02]  /*8260*/  HADD2.F32 R49, -RZ, R54.H0_H0 ;  /* 0x20000036ff317230 */ /* 0x000fe40000004100 */
[C---:B------:R-:W-:Y:S01]  /*8270*/  FMUL.FTZ R45, R48.reuse, R45 ;  /* 0x0000002d302d7220 */ /* 0x040fe20000410000 */
[----:B------:R-:W-:Y:S01]  /*8280*/  FFMA.FTZ R65, R48, R55, -R65 ;  /* 0x0000003730417223 */ /* 0x000fe20000010841 */
[----:B------:R-:W-:Y:S02]  /*8290*/  HADD2.F32 R57, -RZ, R57.H0_H0 ;  /* 0x20000039ff397230 */ /* 0x000fe40000004100 */
[----:B------:R-:W-:Y:S01]  /*82a0*/  FFMA.FTZ R179, R51, R177, R179 ;  /* 0x000000b133b37223 */ /* 0x000fe200000100b3 */
[----:B------:R-:W-:Y:S02]  /*82b0*/  HADD2.F32 R48, -RZ, R50.H0_H0 ;  /* 0x20000032ff307230 */ /* 0x000fe40000004100 */
[----:B------:R-:W-:Y:S01]  /*82c0*/  FFMA.FTZ R45, R52, R55, R45 ;  /* 0x00000037342d7223 */ /* 0x000fe2000001002d */
[----:B------:R-:W-:Y:S01]  /*82d0*/  HADD2.F32 R54, -RZ, R54.H1_H1 ;  /* 0x30000036ff367230 */ /* 0x000fe20000004100 */
[----:B------:R-:W-:Y:S01]  /*82e0*/  F2FP.F16.F32.PACK_AB R58, R58, R92 ;  /* 0x0000005c3a3a723e */ /* 0x000fe200000000ff */
[----:B------:R-:W-:Y:S01]  /*82f0*/  HADD2.F32 R50, -RZ, R50.H1_H1 ;  /* 0x30000032ff327230 */ /* 0x000fe20000004100 */
[----:B------:R-:W-:Y:S01]  /*8300*/  F2FP.F16.F32.PACK_AB R44, R65, R44 ;  /* 0x0000002c412c723e */ /* 0x000fe200000000ff */
[----:B------:R-:W-:-:S02]  /*8310*/  HADD2.F32 R51, -RZ, R46.H0_H0 ;  /* 0x2000002eff337230 */ /* 0x000fc40000004100 */
[-C--:B------:R-:W-:Y:S01]  /*8320*/  FMUL.FTZ R46, R49, R178.reuse ;  /* 0x000000b2312e7220 */ /* 0x080fe20000410000 */
[----:B------:R-:W-:Y:S02]  /*8330*/  HADD2.F32 R176, -RZ, R176.H0_H0 ;  /* 0x200000b0ffb07230 */ /* 0x000fe40000004100 */
[-C--:B------:R-:W-:Y:S01]  /*8340*/  FMUL.FTZ R52, R54, R57.reuse ;  /* 0x0000003936347220 */ /* 0x080fe20000410000 */
[----:B------:R-:W-:Y:S01]  /*8350*/  FMUL.FTZ R178, R48, R178 ;  /* 0x000000b230b27220 */ /* 0x000fe20000410000 */
[----:B------:R-:W-:Y:S01]  /*8360*/  FMUL.FTZ R57, R50, R57 ;  /* 0x0000003932397220 */ /* 0x000fe20000410000 */
[----:B------:R-:W-:Y:S01]  /*8370*/  F2FP.F16.F32.PACK_AB R45, R45, R179 ;  /* 0x000000b32d2d723e */ /* 0x000fe200000000ff */
[-C--:B------:R-:W-:Y:S01]  /*8380*/  FFMA.FTZ R46, R48, R176.reuse, -R46 ;  /* 0x000000b0302e7223 */ /* 0x080fe2000001082e */
[----:B------:R-:W-:Y:S01]  /*8390*/  FFMA.FTZ R178, R49, R176, R178 ;  /* 0x000000b031b27223 */ /* 0x000fe200000100b2 */
[-C--:B------:R-:W-:Y:S01]  /*83a0*/  FFMA.FTZ R57, R54, R51.reuse, R57 ;  /* 0x0000003336397223 */ /* 0x080fe20000010039 */
[----:B------:R-:W-:Y:S01]  /*83b0*/  FFMA.FTZ R52, R50, R51, -R52 ;  /* 0x0000003332347223 */ /* 0x000fe20000010834 */
[----:B------:R-:W-:Y:S01]  /*83c0*/  IMAD.MOV.U32 R49, RZ, RZ, R53 ;  /* 0x000000ffff317224 */ /* 0x000fe200078e0035 */
[----:B------:R-:W-:Y:S01]  /*83d0*/  MOV R48, R44 ;  /* 0x0000002c00307202 */ /* 0x000fe20000000f00 */
[----:B------:R-:W-:Y:S01]  /*83e0*/  IMAD.MOV.U32 R53, RZ, RZ, R56 ;  /* 0x000000ffff357224 */ /* 0x000fe200078e0038 */
[----:B------:R-:W-:Y:S01]  /*83f0*/  F2FP.F16.F32.PACK_AB R57, R57, R178 ;  /* 0x000000b23939723e */ /* 0x000fe200000000ff */
[----:B------:R-:W-:Y:S01]  /*8400*/  IMAD.MOV.U32 R51, RZ, RZ, R47 ;  /* 0x000000ffff337224 */ /* 0x000fe200078e002f */
[----:B------:R-:W-:Y:S01]  /*8410*/  F2FP.F16.F32.PACK_AB R46, R52, R46 ;  /* 0x0000002e342e723e */ /* 0x000fe200000000ff */
[----:B------:R-:W-:-:S02]  /*8420*/  IMAD.MOV.U32 R52, RZ, RZ, R45 ;  /* 0x000000ffff347224 */ /* 0x000fc400078e002d */
[----:B------:R-:W-:Y:S01]  /*8430*/  IMAD.MOV.U32 R54, RZ, RZ, R57 ;  /* 0x000000ffff367224 */ /* 0x000fe200078e0039 */
[----:B------:R-:W-:Y:S01]  /*8440*/  MOV R50, R46 ;  /* 0x0000002e00327202 */ /* 0x000fe20000000f00 */
[----:B------:R-:W-:-:S07]  /*8450*/  IMAD.MOV.U32 R55, RZ, RZ, R58 ;  /* 0x000000ffff377224 */ /* 0x000fce00078e003a */
.L_x_708:
[----:B------:R-:W-:Y:S05]  /*8460*/  BSYNC B2 ;  /* 0x0000000000027941 */ /* 0x000fea0003800000 */
.L_x_707:
[----:B------:R-:W-:-:S13]  /*8470*/  ISETP.GE.AND P4, PT, R62, R148, PT ;  /* 0x000000943e00720c */ /* 0x000fda0003f86270 */
[--C-:B------:R-:W-:Y:S02]  /*8480*/  @!P4 SHF.R.S32.HI R44, RZ, 0x1f, R62.reuse ;  /* 0x0000001fff2cc819 */ /* 0x100fe4000001143e */
[----:B------:R-:W-:-:S04]  /*8490*/  @!P4 IADD3 R62, P5, P6, R118, R132, R62 ;  /* 0x00000084763ec210 */ /* 0x000fc80007ebe03e */
[----:B------:R-:W-:Y:S02]  /*84a0*/  @!P4 IADD3.X R157, R7, R157, R44, P5, P6 ;  /* 0x0000009d079dc210 */ /* 0x000fe40002fec42c */
[----:B------:R-:W-:-:S04]  /*84b0*/  LEA R44, P5, R60, R124, 0x1 ;  /* 0x0000007c3c2c7211 */ /* 0x000fc800078a08ff */
[----:B------:R-:W-:Y:S02]  /*84c0*/  LEA.HI.X R45, R60, R125, R61, 0x1, P5 ;  /* 0x0000007d3c2d7211 */ /* 0x000fe400028f0c3d */
[----:B------:R-:W-:-:S03]  /*84d0*/  @!P4 LEA R46, P5, R62, R124, 0x1 ;  /* 0x0000007c3e2ec211 */ /* 0x000fc600078a08ff */
[----:B0-----:R0:W-:Y:S01]  /*84e0*/  STG.E.128 desc[UR60][R44.64], R48 ;  /* 0x000000302c007986 */ /* 0x0011e2000c101d3c */
[----:B------:R-:W-:-:S05]  /*84f0*/  @!P4 LEA.HI.X R47, R62, R125, R157, 0x1, P5 ;  /* 0x0000007d3e2fc211 */ /* 0x000fca00028f0c9d */
[----:B--2---:R0:W-:Y:S04]  /*8500*/  @!P4 STG.E.128 desc[UR60][R46.64], R52 ;  /* 0x000000342e00c986 */ /* 0x0041e8000c101d3c */
.L_x_698:
[----:B------:R-:W-:Y:S05]  /*8510*/  BSYNC B1 ;  /* 0x0000000000017941 */ /* 0x000fea0003800000 */
.L_x_697:
[-C--:B0-2---:R-:W-:Y:S02]  /*8520*/  IMAD R44, R152, R130.reuse, RZ ;  /* 0x00000082982c7224 */ /* 0x085fe400078e02ff */
[----:B------:R-:W-:-:S04]  /*8530*/  IMAD.WIDE.U32 R128, R227, R130, R128 ;  /* 0x00000082e3807225 */ /* 0x000fc800078e0080 */
[----:B------:R-:W-:Y:S01]  /*8540*/  IMAD R131, R227, R131, R44 ;  /* 0x00000083e3837224 */ /* 0x000fe200078e022c */
[----:B------:R-:W-:Y:S06]  /*8550*/  @P3 BRA `(.L_x_667) ;  /* 0x0000001800b43947 */ /* 0x000fec0003800000 */
[----:B------:R-:W-:Y:S01]  /*8560*/  ISETP.NE.AND P3, PT, R31, RZ, PT ;  /* 0x000000ff1f00720c */ /* 0x000fe20003f65270 */
[----:B------:R-:W-:Y:S01]  /*8570*/  BSSY B1, `(.L_x_709) ;  /* 0x0000079000017945 */ /* 0x000fe20003800000 */
[----:B------:R-:W-:-:S11]  /*8580*/  IADD3 R56, R129, R131, RZ ;  /* 0x0000008381387210 */ /* 0x000fd60007ffe0ff */
[----:B------:R-:W-:Y:S05]  /*8590*/  @!P3 BRA `(.L_x_710) ;  /* 0x0000000400d8b947 */ /* 0x000fea0003800000 */
[----:B------:R-:W-:Y:S01]  /*85a0*/  SEL R44, R127, R151, !P0 ;  /* 0x000000977f2c7207 */ /* 0x000fe20004000000 */
[----:B------:R-:W-:Y:S01]  /*85b0*/  BSSY B2, `(.L_x_711) ;  /* 0x0000072000027945 */ /* 0x000fe20003800000 */
[----:B------:R-:W-:Y:S02]  /*85c0*/  IADD3 R47, P3, P4, R118, R128, R26 ;  /* 0x00000080762f7210 */ /* 0x000fe40007c7e01a */
[----:B------:R-:W-:Y:S02]  /*85d0*/  SHF.R.S32.HI R45, RZ, 0x1f, R44 ;  /* 0x0000001fff2d7819 */ /* 0x000fe4000001142c */
[----:B---3--:R-:W-:Y:S02]  /*85e0*/  IADD3.X R48, R7, R56, R32, P3, P4 ;  /* 0x0000003807307210 */ /* 0x008fe40001fe8420 */
[----:B------:R-:W-:Y:S02]  /*85f0*/  LEA.HI R45, R45, R44, RZ, 0x4 ;  /* 0x0000002c2d2d7211 */ /* 0x000fe400078f20ff */
[----:B------:R-:W-:-:S02]  /*8600*/  SHF.R.U32.HI R50, RZ, 0x3, R205 ;  /* 0x00000003ff327819 */ /* 0x000fc400000116cd */
[----:B------:R-:W-:-:S05]  /*8610*/  LEA.HI.SX32 R49, R45, R120, 0x1c ;  /* 0x000000782d317211 */ /* 0x000fca00078fe2ff */
[----:B------:R-:W-:-:S05]  /*8620*/  IMAD.SHL.U32 R45, R49, 0x8, RZ ;  /* 0x00000008312d7824 */ /* 0x000fca00078e00ff */
[----:B------:R-:W-:-:S13]  /*8630*/  ISETP.GE.AND P3, PT, R45, R148, PT ;  /* 0x000000942d00720c */ /* 0x000fda0003f66270 */
[--C-:B------:R-:W-:Y:S02]  /*8640*/  @!P3 SHF.R.S32.HI R46, RZ, 0x1f, R45.reuse ;  /* 0x0000001fff2eb819 */ /* 0x100fe4000001142d */
[--C-:B------:R-:W-:Y:S02]  /*8650*/  @!P3 IADD3 R44, P4, P5, R118, R128, R45.reuse ;  /* 0x00000080762cb210 */ /* 0x100fe40007d9e02d */
[----:B------:R-:W-:Y:S02]  /*8660*/  LOP3.LUT R45, R205, 0x38, R45, 0xf8, !PT ;  /* 0x00000038cd2d7812 */ /* 0x000fe400078ef82d */
[----:B------:R-:W-:Y:S02]  /*8670*/  @!P3 IADD3.X R46, R7, R56, R46, P4, P5 ;  /* 0x00000038072eb210 */ /* 0x000fe400027ea42e */
[----:B------:R-:W-:Y:S02]  /*8680*/  LEA R52, P4, R47, R124, 0x1 ;  /* 0x0000007c2f347211 */ /* 0x000fe400078808ff */
[----:B------:R-:W-:-:S02]  /*8690*/  LOP3.LUT R45, R45, R50, RZ, 0x3c, !PT ;  /* 0x000000322d2d7212 */ /* 0x000fc400078e3cff */
[----:B------:R-:W-:Y:S02]  /*86a0*/  LEA.HI.X R53, R47, R125, R48, 0x1, P4 ;  /* 0x0000007d2f357211 */ /* 0x000fe400020f0c30 */
[----:B------:R-:W-:-:S04]  /*86b0*/  @!P3 LEA R54, P4, R44, R124, 0x1 ;  /* 0x0000007c2c36b211 */ /* 0x000fc800078808ff */
[----:B------:R-:W-:Y:S02]  /*86c0*/  @!P3 LEA.HI.X R55, R44, R125, R46, 0x1, P4 ;  /* 0x0000007d2c37b211 */ /* 0x000fe400020f0c2e */
[----:B------:R-:W-:Y:S02]  /*86d0*/  SHF.R.S32.HI R44, RZ, 0x1f, R49 ;  /* 0x0000001fff2c7819 */ /* 0x000fe40000011431 */
[----:B------:R-:W-:Y:S02]  /*86e0*/  ISETP.GE.AND P4, PT, R18, R126, PT ;  /* 0x0000007e1200720c */ /* 0x000fe40003f86270 */
[----:B------:R-:W-:-:S04]  /*86f0*/  LEA.HI R44, R44, R49, RZ, 0x3 ;  /* 0x000000312c2c7211 */ /* 0x000fc800078f18ff */
[----:B------:R-:W-:-:S05]  /*8700*/  SHF.R.S32.HI R44, RZ, 0x3, R44 ;  /* 0x00000003ff2c7819 */ /* 0x000fca000001142c */
[----:B------:R-:W-:-:S04]  /*8710*/  IMAD R44, R44, 0x1c00, R215 ;  /* 0x00001c002c2c7824 */ /* 0x000fc800078e02d7 */
[----:B------:R-:W-:Y:S02]  /*8720*/  IMAD.IADD R47, R44, 0x1, R45 ;  /* 0x000000012c2f7824 */ /* 0x000fe400078e022d */
[C---:B------:R-:W-:Y:S02]  /*8730*/  IMAD R45, R16.reuse, 0x5400, R145 ;  /* 0x00005400102d7824 */ /* 0x040fe400078e0291 */
[----:B------:R-:W-:Y:S02]  /*8740*/  IMAD R47, R16, 0x5400, R47 ;  /* 0x00005400102f7824 */ /* 0x000fe400078e022f */
[----:B------:R-:W-:-:S03]  /*8750*/  IMAD R45, R45, 0x2, R2 ;  /* 0x000000022d2d7824 */ /* 0x000fc600078e0202 */
[----:B------:R-:W-:-:S03]  /*8760*/  LEA R48, R47, R2, 0x1 ;  /* 0x000000022f307211 */ /* 0x000fc600078e08ff */
[----:B------:R-:W0:Y:S04]  /*8770*/  LDS.128 R44, [R45+0x21400] ;  /* 0x021400002d2c7984 */ /* 0x000e280000000c00 */
[----:B------:R-:W2:Y:S01]  /*8780*/  LDS.128 R48, [R48+0x21400] ;  /* 0x0214000030307984 */ /* 0x000ea20000000c00 */
[----:B------:R-:W-:Y:S05]  /*8790*/  @P4 BRA `(.L_x_712) ;  /* 0x00000004004c4947 */ /* 0x000fea0003800000 */
[--C-:B------:R-:W-:Y:S01]  /*87a0*/  SHF.R.U64 R58, R88, 0x10, R89.reuse ;  /* 0x00000010583a7819 */ /* 0x100fe20000001259 */
[--C-:B--2---:R-:W-:Y:S01]  /*87b0*/  HADD2.F32 R63, -RZ, R49.reuse.H0_H0 ;  /* 0x20000031ff3f7230 */ /* 0x104fe20000004100 */
[----:B------:R-:W-:Y:S01]  /*87c0*/  SHF.R.U32.HI R88, RZ, 0x10, R89 ;  /* 0x00000010ff587819 */ /* 0x000fe20000011659 */
[----:B------:R-:W-:Y:S01]  /*87d0*/  HADD2.F32 R64, -RZ, R49.H1_H1 ;  /* 0x30000031ff407230 */ /* 0x000fe20000004100 */
[--C-:B------:R-:W-:Y:S01]  /*87e0*/  SHF.R.U64 R57, R76, 0x10, R77.reuse ;  /* 0x000000104c397819 */ /* 0x100fe2000000124d */
[----:B------:R-:W-:Y:S01]  /*87f0*/  HADD2.F32 R62, -RZ, R175.H1_H1 ;  /* 0x300000afff3e7230 */ /* 0x000fe20000004100 */
[----:B------:R-:W-:Y:S01]  /*8800*/  SHF.R.U32.HI R76, RZ, 0x10, R77 ;  /* 0x00000010ff4c7819 */ /* 0x000fe2000001164d */
[----:B0-----:R-:W-:Y:S01]  /*8810*/  HADD2.F32 R49, -RZ, R45.H0_H0 ;  /* 0x2000002dff317230 */ /* 0x001fe20000004100 */
[----:B------:R-:W-:Y:S01]  /*8820*/  SHF.R.U64 R60, R90, 0x10, R91 ;  /* 0x000000105a3c7819 */ /* 0x000fe2000000125b */
[----:B------:R-:W-:Y:S02]  /*8830*/  HADD2.F32 R61, -RZ, R173.H1_H1 ;  /* 0x300000adff3d7230 */ /* 0x000fe40000004100 */
[----:B------:R-:W-:Y:S01]  /*8840*/  FMUL.FTZ R65, R63, R62 ;  /* 0x0000003e3f417220 */ /* 0x000fe20000410000 */
[----:B------:R-:W-:-:S02]  /*8850*/  HADD2.F32 R88, -RZ, R88.H0_H0 ;  /* 0x20000058ff587230 */ /* 0x000fc40000004100 */
[C---:B------:R-:W-:Y:S01]  /*8860*/  FMUL.FTZ R66, R49.reuse, R62 ;  /* 0x0000003e31427220 */ /* 0x040fe20000410000 */
[----:B------:R-:W-:Y:S01]  /*8870*/  HADD2.F32 R45, -RZ, R45.H1_H1 ;  /* 0x3000002dff2d7230 */ /* 0x000fe20000004100 */
[----:B------:R-:W-:Y:S01]  /*8880*/  SHF.R.U32.HI R90, RZ, 0x10, R91 ;  /* 0x00000010ff5a7819 */ /* 0x000fe2000001165b */
[----:B------:R-:W-:Y:S02]  /*8890*/  HADD2.F32 R76, -RZ, R76.H0_H0 ;  /* 0x2000004cff4c7230 */ /* 0x000fe40000004100 */
[-C--:B------:R-:W-:Y:S01]  /*88a0*/  FFMA.FTZ R65, R49, R61.reuse, -R65 ;  /* 0x0000003d31417223 */ /* 0x080fe20000010841 */
[----:B------:R-:W-:Y:S01]  /*88b0*/  FFMA.FTZ R66, R63, R61, R66 ;  /* 0x0000003d3f427223 */ /* 0x000fe20000010042 */
[--C-:B------:R-:W-:Y:S01]  /*88c0*/  SHF.R.U64 R59, R78, 0x10, R79.reuse ;  /* 0x000000104e3b7819 */ /* 0x100fe2000000124f */
[----:B------:R-:W-:Y:S01]  /*88d0*/  FMUL.FTZ R62, R64, R88 ;  /* 0x00000058403e7220 */ /* 0x000fe20000410000 */
[--C-:B------:R-:W-:Y:S01]  /*88e0*/  HADD2.F32 R61, -RZ, R51.reuse.H0_H0 ;  /* 0x20000033ff3d7230 */ /* 0x100fe20000004100 */
[----:B------:R-:W-:Y:S01]  /*88f0*/  SHF.R.U32.HI R78, RZ, 0x10, R79 ;  /* 0x00000010ff4e7819 */ /* 0x000fe2000001164f */
[----:B------:R-:W-:-:S02]  /*8900*/  HADD2.F32 R63, -RZ, R51.H1_H1 ;  /* 0x30000033ff3f7230 */ /* 0x000fc40000004100 */
[C---:B------:R-:W-:Y:S01]  /*8910*/  FMUL.FTZ R88, R45.reuse, R88 ;  /* 0x000000582d587220 */ /* 0x040fe20000410000 */
[----:B------:R-:W-:Y:S02]  /*8920*/  HADD2.F32 R49, -RZ, R174.H1_H1 ;  /* 0x300000aeff317230 */ /* 0x000fe40000004100 */
[-C--:B------:R-:W-:Y:S01]  /*8930*/  FFMA.FTZ R62, R45, R76.reuse, -R62 ;  /* 0x0000004c2d3e7223 */ /* 0x080fe2000001083e */
[----:B------:R-:W-:Y:S02]  /*8940*/  HADD2.F32 R51, -RZ, R47.H0_H0 ;  /* 0x2000002fff337230 */ /* 0x000fe40000004100 */
[----:B------:R-:W-:Y:S01]  /*8950*/  FFMA.FTZ R88, R64, R76, R88 ;  /* 0x0000004c40587223 */ /* 0x000fe20000010058 */
[----:B------:R-:W-:Y:S02]  /*8960*/  HADD2.F32 R90, -RZ, R90.H0_H0 ;  /* 0x2000005aff5a7230 */ /* 0x000fe40000004100 */
[----:B------:R-:W-:Y:S01]  /*8970*/  FMUL.FTZ R64, R61, R49 ;  /* 0x000000313d407220 */ /* 0x000fe20000410000 */
[----:B------:R-:W-:-:S02]  /*8980*/  HADD2.F32 R45, -RZ, R172.H1_H1 ;  /* 0x300000acff2d7230 */ /* 0x000fc40000004100 */
[----:B------:R-:W-:Y:S01]  /*8990*/  FMUL.FTZ R67, R51, R49 ;  /* 0x0000003133437220 */ /* 0x000fe20000410000 */
[----:B------:R-:W-:Y:S02]  /*89a0*/  HADD2.F32 R47, -RZ, R47.H1_H1 ;  /* 0x3000002fff2f7230 */ /* 0x000fe40000004100 */
[-C--:B------:R-:W-:Y:S01]  /*89b0*/  FMUL.FTZ R49, R63, R90.reuse ;  /* 0x0000005a3f317220 */ /* 0x080fe20000410000 */
[----:B------:R-:W-:Y:S02]  /*89c0*/  HADD2.F32 R78, -RZ, R78.H0_H0 ;  /* 0x2000004eff4e7230 */ /* 0x000fe40000004100 */
[-C--:B------:R-:W-:Y:S01]  /*89d0*/  FFMA.FTZ R64, R51, R45.reuse, -R64 ;  /* 0x0000002d33407223 */ /* 0x080fe20000010840 */
[----:B------:R-:W-:Y:S01]  /*89e0*/  FFMA.FTZ R67, R61, R45, R67 ;  /* 0x0000002d3d437223 */ /* 0x000fe20000010043 */
[C---:B------:R-:W-:Y:S01]  /*89f0*/  FMUL.FTZ R90, R47.reuse, R90 ;  /* 0x0000005a2f5a7220 */ /* 0x040fe20000410000 */
[----:B------:R-:W-:Y:S02]  /*8a00*/  HADD2.F32 R58, -RZ, R58.H0_H0 ;  /* 0x2000003aff3a7230 */ /* 0x000fe40000004100 */
[----:B------:R-:W-:Y:S01]  /*8a10*/  FFMA.FTZ R49, R47, R78, -R49 ;  /* 0x0000004e2f317223 */ /* 0x000fe20000010831 */
[----:B------:R-:W-:-:S02]  /*8a20*/  HADD2.F32 R45, -RZ, R48.H1_H1 ;  /* 0x30000030ff2d7230 */ /* 0x000fc40000004100 */
[----:B------:R-:W-:Y:S01]  /*8a30*/  FFMA.FTZ R90, R63, R78, R90 ;  /* 0x0000004e3f5a7223 */ /* 0x000fe2000001005a */
[----:B------:R-:W-:Y:S01]  /*8a40*/  HADD2.F32 R47, -RZ, R44.H1_H1 ;  /* 0x3000002cff2f7230 */ /* 0x000fe20000004100 */
[----:B------:R-:W-:Y:S01]  /*8a50*/  F2FP.F16.F32.PACK_AB R62, R62, R65 ;  /* 0x000000413e3e723e */ /* 0x000fe200000000ff */
[----:B------:R-:W-:Y:S02]  /*8a60*/  HADD2.F32 R78, -RZ, R48.H0_H0 ;  /* 0x20000030ff4e7230 */ /* 0x000fe40000004100 */
[-C--:B------:R-:W-:Y:S01]  /*8a70*/  FMUL.FTZ R48, R45, R58.reuse ;  /* 0x0000003a2d307220 */ /* 0x080fe20000410000 */
[----:B------:R-:W-:Y:S02]  /*8a80*/  HADD2.F32 R76, -RZ, R44.H0_H0 ;  /* 0x2000002cff4c7230 */ /* 0x000fe40000004100 */
[----:B------:R-:W-:Y:S01]  /*8a90*/  FMUL.FTZ R58, R47, R58 ;  /* 0x0000003a2f3a7220 */ /* 0x000fe20000410000 */
[----:B------:R-:W-:Y:S01]  /*8aa0*/  HADD2.F32 R44, -RZ, R57.H0_H0 ;  /* 0x20000039ff2c7230 */ /* 0x000fe20000004100 */
[----:B------:R-:W-:Y:S01]  /*8ab0*/  F2FP.F16.F32.PACK_AB R64, R49, R64 ;  /* 0x000000403140723e */ /* 0x000fe200000000ff */
[----:B------:R-:W-:Y:S01]  /*8ac0*/  HADD2.F32 R174, -RZ, R174.H0_H0 ;  /* 0x200000aeffae7230 */ /* 0x000fe20000004100 */
[----:B------:R-:W-:Y:S01]  /*8ad0*/  F2FP.F16.F32.PACK_AB R67, R90, R67 ;  /* 0x000000435a43723e */ /* 0x000fe200000000ff */
[----:B------:R-:W-:-:S02]  /*8ae0*/  HADD2.F32 R57, -RZ, R60.H0_H0 ;  /* 0x2000003cff397230 */ /* 0x000fc40000004100 */
[-C--:B------:R-:W-:Y:S01]  /*8af0*/  FFMA.FTZ R58, R45, R44.reuse, R58 ;  /* 0x0000002c2d3a7223 */ /* 0x080fe2000001003a */
[----:B------:R-:W-:Y:S01]  /*8b00*/  FFMA.FTZ R48, R47, R44, -R48 ;  /* 0x0000002c2f307223 */ /* 0x000fe20000010830 */
[----:B------:R-:W-:Y:S01]  /*8b10*/  HADD2.F32 R45, -RZ, R50.H0_H0 ;  /* 0x20000032ff2d7230 */ /* 0x000fe20000004100 */
[----:B------:R-:W-:Y:S01]  /*8b20*/  F2FP.F16.F32.PACK_AB R49, R88, R66 ;  /* 0x000000425831723e */ /* 0x000fe200000000ff */
[----:B------:R-:W-:Y:S02]  /*8b30*/  HADD2.F32 R47, -RZ, R46.H0_H0 ;  /* 0x2000002eff2f7230 */ /* 0x000fe40000004100 */
[----:B------:R-:W-:Y:S02]  /*8b40*/  HADD2.F32 R50, -RZ, R50.H1_H1 ;  /* 0x30000032ff327230 */ /* 0x000fe40000004100 */
[-C--:B------:R-:W-:Y:S01]  /*8b50*/  FMUL.FTZ R44, R45, R174.reuse ;  /* 0x000000ae2d2c7220 */ /* 0x080fe20000410000 */
[----:B------:R-:W-:Y:S02]  /*8b60*/  HADD2.F32 R175, -RZ, R175.H0_H0 ;  /* 0x200000afffaf7230 */ /* 0x000fe40000004100 */
[----:B------:R-:W-:Y:S01]  /*8b70*/  FMUL.FTZ R174, R47, R174 ;  /* 0x000000ae2fae7220 */ /* 0x000fe20000410000 */
[----:B------:R-:W-:-:S02]  /*8b80*/  HADD2.F32 R46, -RZ, R46.H1_H1 ;  /* 0x3000002eff2e7230 */ /* 0x000fc40000004100 */
[----:B------:R-:W-:Y:S01]  /*8b90*/  FMUL.FTZ R61, R50, R57 ;  /* 0x00000039323d7220 */ /* 0x000fe20000410000 */
[----:B------:R-:W-:Y:S02]  /*8ba0*/  HADD2.F32 R173, -RZ, R173.H0_H0 ;  /* 0x200000adffad7230 */ /* 0x000fe40000004100 */
[----:B------:R-:W-:Y:S01]  /*8bb0*/  FMUL.FTZ R51, R78, R175 ;  /* 0x000000af4e337220 */ /* 0x000fe20000410000 */
[----:B------:R-:W-:Y:S02]  /*8bc0*/  HADD2.F32 R172, -RZ, R172.H0_H0 ;  /* 0x200000acffac7230 */ /* 0x000fe40000004100 */
[----:B------:R-:W-:Y:S01]  /*8bd0*/  FMUL.FTZ R57, R46, R57 ;  /* 0x000000392e397220 */ /* 0x000fe20000410000 */
[----:B------:R-:W-:Y:S02]  /*8be0*/  HADD2.F32 R59, -RZ, R59.H0_H0 ;  /* 0x2000003bff3b7230 */ /* 0x000fe40000004100 */
[C---:B------:R-:W-:Y:S01]  /*8bf0*/  FMUL.FTZ R175, R76.reuse, R175 ;  /* 0x000000af4caf7220 */ /* 0x040fe20000410000 */
[----:B------:R-:W-:Y:S01]  /*8c00*/  FFMA.FTZ R51, R76, R173, -R51 ;  /* 0x000000ad4c337223 */ /* 0x000fe20000010833 */
[-C--:B------:R-:W-:Y:S01]  /*8c10*/  FFMA.FTZ R47, R47, R172.reuse, -R44 ;  /* 0x000000ac2f2f7223 */ /* 0x080fe2000001082c */
[----:B------:R-:W-:Y:S01]  /*8c20*/  FFMA.FTZ R45, R45, R172, R174 ;  /* 0x000000ac2d2d7223 */ /* 0x000fe200000100ae */
[-C--:B------:R-:W-:Y:S01]  /*8c30*/  FFMA.FTZ R46, R46, R59.reuse, -R61 ;  /* 0x0000003b2e2e7223 */ /* 0x080fe2000001083d */
[----:B------:R-:W-:Y:S01]  /*8c40*/  FFMA.FTZ R50, R50, R59, R57 ;  /* 0x0000003b32327223 */ /* 0x000fe20000010039 */
[----:B------:R-:W-:Y:S01]  /*8c50*/  FFMA.FTZ R175, R78, R173, R175 ;  /* 0x000000ad4eaf7223 */ /* 0x000fe200000100af */
[----:B------:R-:W-:Y:S01]  /*8c60*/  F2FP.F16.F32.PACK_AB R44, R48, R51 ;  /* 0x00000033302c723e */ /* 0x000fe200000000ff */
[----:B------:R-:W-:Y:S01]  /*8c70*/  IMAD.MOV.U32 R51, RZ, RZ, R67 ;  /* 0x000000ffff337224 */ /* 0x000fe200078e0043 */
[----:B------:R-:W-:Y:S01]  /*8c80*/  F2FP.F16.F32.PACK_AB R46, R46, R47 ;  /* 0x0000002f2e2e723e */ /* 0x000fe200000000ff */
[----:B------:R-:W-:Y:S01]  /*8c90*/  IMAD.MOV.U32 R47, RZ, RZ, R64 ;  /* 0x000000ffff2f7224 */ /* 0x000fe200078e0040 */
[----:B------:R-:W-:Y:S01]  /*8ca0*/  F2FP.F16.F32.PACK_AB R50, R50, R45 ;  /* 0x0000002d3232723e */ /* 0x000fe200000000ff */
[----:B------:R-:W-:Y:S01]  /*8cb0*/  IMAD.MOV.U32 R45, RZ, RZ, R62 ;  /* 0x000000ffff2d7224 */ /* 0x000fe200078e003e */
[----:B------:R-:W-:-:S07]  /*8cc0*/  F2FP.F16.F32.PACK_AB R48, R58, R175 ;  /* 0x000000af3a30723e */ /* 0x000fce00000000ff */
.L_x_712:
[----:B------:R-:W-:Y:S05]  /*8cd0*/  BSYNC B2 ;  /* 0x0000000000027941 */ /* 0x000fea0003800000 */
.L_x_711:
[----:B0-----:R0:W-:Y:S04]  /*8ce0*/  STG.E.128 desc[UR60][R52.64], R44 ;  /* 0x0000002c34007986 */ /* 0x0011e8000c101d3c */
[----:B--2---:R0:W-:Y:S02]  /*8cf0*/  @!P3 STG.E.128 desc[UR60][R54.64], R48 ;  /* 0x000000303600b986 */ /* 0x0041e4000c101d3c */
.L_x_710:
[----:B------:R-:W-:Y:S05]  /*8d00*/  BSYNC B1 ;  /* 0x0000000000017941 */ /* 0x000fea0003800000 */
.L_x_709:
[----:B------:R-:W-:Y:S01]  /*8d10*/  ISETP.NE.AND P3, PT, R35, RZ, PT ;  /* 0x000000ff2300720c */ /* 0x000fe20003f65270 */
[----:B------:R-:W-:-:S12]  /*8d20*/  BSSY B1, `(.L_x_713) ;  /* 0x0000078000017945 */ /* 0x000fd80003800000 */
[----:B------:R-:W-:Y:S05]  /*8d30*/  @!P3 BRA `(.L_x_714) ;  /* 0x0000000400d8b947 */ /* 0x000fea0003800000 */
[----:B0-----:R-:W-:Y:S01]  /*8d40*/  SEL R44, R127, R151, !P1 ;  /* 0x000000977f2c7207 */ /* 0x001fe20004800000 */
[----:B------:R-:W-:Y:S01]  /*8d50*/  BSSY B2, `(.L_x_715) ;  /* 0x0000072000027945 */ /* 0x000fe20003800000 */
[----:B------:R-:W-:Y:S02]  /*8d60*/  IADD3 R46, P3, P4, R118, R128, R28 ;  /* 0x00000080762e7210 */ /* 0x000fe40007c7e01c */
[----:B------:R-:W-:Y:S02]  /*8d70*/  SHF.R.S32.HI R45, RZ, 0x1f, R44 ;  /* 0x0000001fff2d7819 */ /* 0x000fe4000001142c */
[----:B------:R-:W-:Y:S02]  /*8d80*/  IADD3.X R47, R7, R56, R33, P3, P4 ;  /* 0x00000038072f7210 */ /* 0x000fe40001fe8421 */
[----:B------:R-:W-:Y:S02]  /*8d90*/  LEA.HI R44, R45, R44, RZ, 0x4 ;  /* 0x0000002c2d2c7211 */ /* 0x000fe400078f20ff */
[----:B---3--:R-:W-:-:S02]  /*8da0*/  SHF.R.U32.HI R50, RZ, 0x3, R205 ;  /* 0x00000003ff327819 */ /* 0x008fc400000116cd */
[----:B------:R-:W-:-:S04]  /*8db0*/  LEA.HI.SX32 R48, R44, R27, 0x1c ;  /* 0x0000001b2c307211 */ /* 0x000fc800078fe2ff */
[----:B------:R-:W-:-:S04]  /*8dc0*/  SHF.L.U32 R49, R48, 0x3, RZ ;  /* 0x0000000330317819 */ /* 0x000fc800000006ff */
[----:B------:R-:W-:-:S13]  /*8dd0*/  ISETP.GE.AND P3, PT, R49, R148, PT ;  /* 0x000000943100720c */ /* 0x000fda0003f66270 */
[--C-:B------:R-:W-:Y:S02]  /*8de0*/  @!P3 SHF.R.S32.HI R45, RZ, 0x1f, R49.reuse ;  /* 0x0000001fff2db819 */ /* 0x100fe40000011431 */
[----:B------:R-:W-:-:S04]  /*8df0*/  @!P3 IADD3 R44, P4, P5, R118, R128, R49 ;  /* 0x00000080762cb210 */ /* 0x000fc80007d9e031 */
[----:B------:R-:W-:Y:S02]  /*8e00*/  @!P3 IADD3.X R45, R7, R56, R45, P4, P5 ;  /* 0x00000038072db210 */ /* 0x000fe400027ea42d */
[----:B------:R-:W-:-:S04]  /*8e10*/  LEA R52, P4, R46, R124, 0x1 ;  /* 0x0000007c2e347211 */ /* 0x000fc800078808ff */
[----:B------:R-:W-:Y:S02]  /*8e20*/  LEA.HI.X R53, R46, R125, R47, 0x1, P4 ;  /* 0x0000007d2e357211 */ /* 0x000fe400020f0c2f */
[----:B------:R-:W-:-:S04]  /*8e30*/  @!P3 LEA R54, P4, R44, R124, 0x1 ;  /* 0x0000007c2c36b211 */ /* 0x000fc800078808ff */
[----:B------:R-:W-:Y:S02]  /*8e40*/  @!P3 LEA.HI.X R55, R44, R125, R45, 0x1, P4 ;  /* 0x0000007d2c37b211 */ /* 0x000fe400020f0c2d */
[----:B------:R-:W-:Y:S02]  /*8e50*/  SHF.R.S32.HI R45, RZ, 0x1f, R48 ;  /* 0x0000001fff2d7819 */ /* 0x000fe40000011430 */
[----:B------:R-:W-:Y:S02]  /*8e60*/  LOP3.LUT R44, R205, 0x38, R49, 0xf8, !PT ;  /* 0x00000038cd2c7812 */ /* 0x000fe400078ef831 */
[----:B------:R-:W-:Y:S02]  /*8e70*/  LEA.HI R45, R45, R48, RZ, 0x3 ;  /* 0x000000302d2d7211 */ /* 0x000fe400078f18ff */
[----:B------:R-:W-:Y:S02]  /*8e80*/  LOP3.LUT R44, R44, R50, RZ, 0x3c, !PT ;  /* 0x000000322c2c7212 */ /* 0x000fe400078e3cff */
[----:B------:R-:W-:-:S02]  /*8e90*/  SHF.R.S32.HI R46, RZ, 0x3, R45 ;  /* 0x00000003ff2e7819 */ /* 0x000fc4000001142d */
[----:B------:R-:W-:-:S03]  /*8ea0*/  ISETP.GE.AND P4, PT, R0, R126, PT ;  /* 0x0000007e0000720c */ /* 0x000fc60003f86270 */
[----:B------:R-:W-:-:S04]  /*8eb0*/  IMAD R45, R46, 0x1c00, R215 ;  /* 0x00001c002e2d7824 */ /* 0x000fc800078e02d7 */
[----:B------:R-:W-:Y:S02]  /*8ec0*/  IMAD.IADD R47, R45, 0x1, R44 ;  /* 0x000000012d2f7824 */ /* 0x000fe400078e022c */
[C---:B------:R-:W-:Y:S02]  /*8ed0*/  IMAD R45, R16.reuse, 0x5400, R143 ;  /* 0x00005400102d7824 */ /* 0x040fe400078e028f */
[----:B------:R-:W-:Y:S02]  /*8ee0*/  IMAD R47, R16, 0x5400, R47 ;  /* 0x00005400102f7824 */ /* 0x000fe400078e022f */
[--C-:B------:R-:W-:Y:S02]  /*8ef0*/  IMAD R45, R45, 0x2, R2.reuse ;  /* 0x000000022d2d7824 */ /* 0x100fe400078e0202 */
[----:B------:R-:W-:-:S04]  /*8f00*/  IMAD R48, R47, 0x2, R2 ;  /* 0x000000022f307824 */ /* 0x000fc800078e0202 */
[----:B------:R-:W0:Y:S04]  /*8f10*/  LDS.128 R44, [R45+0x21400] ;  /* 0x021400002d2c7984 */ /* 0x000e280000000c00 */
[----:B------:R-:W2:Y:S01]  /*8f20*/  LDS.128 R48, [R48+0x21400] ;  /* 0x0214000030307984 */ /* 0x000ea20000000c00 */
[----:B------:R-:W-:Y:S05]  /*8f30*/  @P4 BRA `(.L_x_716) ;  /* 0x00000004004c4947 */ /* 0x000fea0003800000 */
[----:B--2---:R-:W-:Y:S01]  /*8f40*/  MOV R61, R49 ;  /* 0x00000031003d7202 */ /* 0x004fe20000000f00 */
[----:B0-----:R-:W-:Y:S01]  /*8f50*/  IMAD.MOV.U32 R49, RZ, RZ, R47 ;  /* 0x000000ffff317224 */ /* 0x001fe200078e002f */
[----:B------:R-:W-:Y:S01]  /*8f60*/  SHF.R.U32.HI R65, RZ, 0x10, R85 ;  /* 0x00000010ff417819 */ /* 0x000fe20000011655 */
[----:B------:R-:W-:Y:S01]  /*8f70*/  HADD2.F32 R66, -RZ, R171.H1_H1 ;  /* 0x300000abff427230 */ /* 0x000fe20000004100 */
[--C-:B------:R-:W-:Y:S01]  /*8f80*/  SHF.R.U64 R57, R72, 0x10, R73.reuse ;  /* 0x0000001048397819 */ /* 0x100fe20000001249 */
[----:B------:R-:W-:Y:S01]  /*8f90*/  HADD2.F32 R63, -RZ, R61.H0_H0 ;  /* 0x2000003dff3f7230 */ /* 0x000fe20000004100 */
[----:B------:R-:W-:Y:S01]  /*8fa0*/  SHF.R.U32.HI R72, RZ, 0x10, R73 ;  /* 0x00000010ff487819 */ /* 0x000fe20000011649 */
[----:B------:R-:W-:Y:S01]  /*8fb0*/  HADD2.F32 R47, -RZ, R45.H0_H0 ;  /* 0x2000002dff2f7230 */ /* 0x000fe20000004100 */
[----:B------:R-:W-:Y:S01]  /*8fc0*/  SHF.R.U64 R60, R86, 0x10, R87 ;  /* 0x00000010563c7819 */ /* 0x000fe20000001257 */
[----:B------:R-:W-:Y:S02]  /*8fd0*/  HADD2.F32 R61, -RZ, R61.H1_H1 ;  /* 0x3000003dff3d7230 */ /* 0x000fe40000004100 */
[----:B------:R-:W-:Y:S01]  /*8fe0*/  FMUL.FTZ R76, R63, R66 ;  /* 0x000000423f4c7220 */ /* 0x000fe20000410000 */
[----:B------:R-:W-:-:S02]  /*8ff0*/  HADD2.F32 R65, -RZ, R65.H0_H0 ;  /* 0x20000041ff417230 */ /* 0x000fc40000004100 */
[----:B------:R-:W-:Y:S01]  /*9000*/  FMUL.FTZ R66, R47, R66 ;  /* 0x000000422f427220 */ /* 0x000fe20000410000 */
[----:B------:R-:W-:Y:S01]  /*9010*/  HADD2.F32 R62, -RZ, R45.H1_H1 ;  /* 0x3000002dff3e7230 */ /* 0x000fe20000004100 */
[----:B------:R-:W-:Y:S01]  /*9020*/  SHF.R.U32.HI R86, RZ, 0x10, R87 ;  /* 0x00000010ff567819 */ /* 0x000fe20000011657 */
[----:B------:R-:W-:Y:S02]  /*9030*/  HADD2.F32 R64, -RZ, R163.H0_H0 ;  /* 0x200000a3ff407230 */ /* 0x000fe40000004100 */
[-C--:B------:R-:W-:Y:S01]  /*9040*/  FMUL.FTZ R67, R61, R65.reuse ;  /* 0x000000413d437220 */ /* 0x080fe20000410000 */
[----:B------:R-:W-:Y:S02]  /*9050*/  HADD2.F32 R72, -RZ, R72.H0_H0 ;  /* 0x20000048ff487230 */ /* 0x000fe40000004100 */
[----:B------:R-:W-:Y:S01]  /*9060*/  FMUL.FTZ R78, R62, R65 ;  /* 0x000000413e4e7220 */ /* 0x000fe20000410000 */
[--C-:B------:R-:W-:Y:S01]  /*9070*/  SHF.R.U64 R59, R74, 0x10, R75.reuse ;  /* 0x000000104a3b7819 */ /* 0x100fe2000000124b */
[-C--:B------:R-:W-:Y:S01]  /*9080*/  FFMA.FTZ R45, R47, R64.reuse, -R76 ;  /* 0x000000402f2d7223 */ /* 0x080fe2000001084c */
[----:B------:R-:W-:Y:S01]  /*9090*/  FFMA.FTZ R47, R63, R64, R66 ;  /* 0x000000403f2f7223 */ /* 0x000fe20000010042 */
[----:B------:R-:W-:Y:S01]  /*90a0*/  SHF.R.U32.HI R74, RZ, 0x10, R75 ;  /* 0x00000010ff4a7819 */ /* 0x000fe2000001164b */
[-C--:B------:R-:W-:Y:S01]  /*90b0*/  FFMA.FTZ R62, R62, R72.reuse, -R67 ;  /* 0x000000483e3e7223 */ /* 0x080fe20000010843 */
[----:B------:R-:W-:Y:S01]  /*90c0*/  FFMA.FTZ R64, R61, R72, R78 ;  /* 0x000000483d407223 */ /* 0x000fe2000001004e */
[----:B------:R-:W-:Y:S01]  /*90d0*/  HADD2.F32 R78, -RZ, R162.H0_H0 ;  /* 0x200000a2ff4e7230 */ /* 0x000fe20000004100 */
[----:B------:R-:W-:Y:S01]  /*90e0*/  SHF.R.U64 R58, R84, 0x10, R85 ;  /* 0x00000010543a7819 */ /* 0x000fe20000001255 */
[--C-:B------:R-:W-:Y:S01]  /*90f0*/  HADD2.F32 R61, -RZ, R51.reuse.H0_H0 ;  /* 0x20000033ff3d7230 */ /* 0x100fe20000004100 */
[----:B------:R-:W-:Y:S01]  /*9100*/  F2FP.F16.F32.PACK_AB R45, R62, R45 ;  /* 0x0000002d3e2d723e */ /* 0x000fe200000000ff */
[----:B------:R-:W-:-:S02]  /*9110*/  HADD2.F32 R72, -RZ, R51.H1_H1 ;  /* 0x30000033ff487230 */ /* 0x000fc40000004100 */
[--C-:B------:R-:W-:Y:S02]  /*9120*/  HADD2.F32 R51, -RZ, R49.reuse.H0_H0 ;  /* 0x20000031ff337230 */ /* 0x100fe40000004100 */
[----:B------:R-:W-:Y:S02]  /*9130*/  HADD2.F32 R65, -RZ, R86.H0_H0 ;  /* 0x20000056ff417230 */ /* 0x000fe40000004100 */
[----:B------:R-:W-:Y:S02]  /*9140*/  HADD2.F32 R66, -RZ, R49.H1_H1 ;  /* 0x30000031ff427230 */ /* 0x000fe40000004100 */
[----:B------:R-:W-:Y:S02]  /*9150*/  HADD2.F32 R76, -RZ, R164.H0_H0 ;  /* 0x200000a4ff4c7230 */ /* 0x000fe40000004100 */
[-C--:B------:R-:W-:Y:S01]  /*9160*/  FMUL.FTZ R67, R72, R65.reuse ;  /* 0x0000004148437220 */ /* 0x080fe20000410000 */
[----:B------:R-:W-:Y:S02]  /*9170*/  HADD2.F32 R63, -RZ, R74.H0_H0 ;  /* 0x2000004aff3f7230 */ /* 0x000fe40000004100 */
[-C--:B------:R-:W-:Y:S01]  /*9180*/  FMUL.FTZ R74, R61, R78.reuse ;  /* 0x0000004e3d4a7220 */ /* 0x080fe20000410000 */
[----:B------:R-:W-:Y:S01]  /*9190*/  FMUL.FTZ R78, R51, R78 ;  /* 0x0000004e334e7220 */ /* 0x000fe20000410000 */
[----:B------:R-:W-:Y:S01]  /*91a0*/  FMUL.FTZ R65, R66, R65 ;  /* 0x0000004142417220 */ /* 0x000fe20000410000 */
[----:B------:R-:W-:-:S02]  /*91b0*/  HADD2.F32 R171, -RZ, R171.H0_H0 ;  /* 0x200000abffab7230 */ /* 0x000fc40000004100 */
[-C--:B------:R-:W-:Y:S01]  /*91c0*/  FFMA.FTZ R49, R51, R76.reuse, -R74 ;  /* 0x0000004c33317223 */ /* 0x080fe2000001084a */
[----:B------:R-:W-:Y:S01]  /*91d0*/  FFMA.FTZ R51, R61, R76, R78 ;  /* 0x0000004c3d337223 */ /* 0x000fe2000001004e */
[-C--:B------:R-:W-:Y:S01]  /*91e0*/  FFMA.FTZ R66, R66, R63.reuse, -R67 ;  /* 0x0000003f42427223 */ /* 0x080fe20000010843 */
[----:B------:R-:W-:Y:S01]  /*91f0*/  FFMA.FTZ R72, R72, R63, R65 ;  /* 0x0000003f48487223 */ /* 0x000fe20000010041 */
[----:B------:R-:W-:Y:S02]  /*9200*/  HADD2.F32 R76, -RZ, R58.H0_H0 ;  /* 0x2000003aff4c7230 */ /* 0x000fe40000004100 */
[----:B------:R-:W-:Y:S01]  /*9210*/  HADD2.F32 R63, -RZ, R48.H0_H0 ;  /* 0x20000030ff3f7230 */ /* 0x000fe20000004100 */
[----:B------:R-:W-:Y:S01]  /*9220*/  F2FP.F16.F32.PACK_AB R66, R66, R49 ;  /* 0x000000314242723e */ /* 0x000fe200000000ff */
[----:B------:R-:W-:Y:S01]  /*9230*/  HADD2.F32 R58, -RZ, R44.H0_H0 ;  /* 0x2000002cff3a7230 */ /* 0x000fe20000004100 */
[----:B------:R-:W-:Y:S01]  /*9240*/  F2FP.F16.F32.PACK_AB R49, R64, R47 ;  /* 0x0000002f4031723e */ /* 0x000fe200000000ff */
[----:B------:R-:W-:Y:S01]  /*9250*/  HADD2.F32 R65, -RZ, R48.H1_H1 ;  /* 0x30000030ff417230 */ /* 0x000fe20000004100 */
[----:B------:R-:W-:Y:S01]  /*9260*/  F2FP.F16.F32.PACK_AB R51, R72, R51 ;  /* 0x000000334833723e */ /* 0x000fe200000000ff */
[----:B------:R-:W-:-:S02]  /*9270*/  HADD2.F32 R163, -RZ, R163.H1_H1 ;  /* 0x300000a3ffa37230 */ /* 0x000fc40000004100 */
[CC--:B------:R-:W-:Y:S01]  /*9280*/  FMUL.FTZ R48, R58.reuse, R171.reuse ;  /* 0x000000ab3a307220 */ /* 0x0c0fe20000410000 */
[----:B------:R-:W-:Y:S02]  /*9290*/  HADD2.F32 R74, -RZ, R57.H0_H0 ;  /* 0x20000039ff4a7230 */ /* 0x000fe40000004100 */
[----:B------:R-:W-:Y:S01]  /*92a0*/  FMUL.FTZ R57, R63, R171 ;  /* 0x000000ab3f397220 */ /* 0x000fe20000410000 */
[----:B------:R-:W-:Y:S02]  /*92b0*/  HADD2.F32 R61, -RZ, R44.H1_H1 ;  /* 0x3000002cff3d7230 */ /* 0x000fe40000004100 */
[-C--:B------:R-:W-:Y:S01]  /*92c0*/  FMUL.FTZ R78, R65, R76.reuse ;  /* 0x0000004c414e7220 */ /* 0x080fe20000410000 */
[-C--:B------:R-:W-:Y:S01]  /*92d0*/  FFMA.FTZ R48, R63, R163.reuse, R48 ;  /* 0x000000a33f307223 */ /* 0x080fe20000010030 */
[----:B------:R-:W-:Y:S01]  /*92e0*/  FFMA.FTZ R44, R58, R163, -R57 ;  /* 0x000000a33a2c7223 */ /* 0x000fe20000010839 */
[----:B------:R-:W-:Y:S02]  /*92f0*/  HADD2.F32 R58, -RZ, R50.H0_H0 ;  /* 0x20000032ff3a7230 */ /* 0x000fe40000004100 */
[C---:B------:R-:W-:Y:S01]  /*9300*/  FMUL.FTZ R76, R61.reuse, R76 ;  /* 0x0000004c3d4c7220 */ /* 0x040fe20000410000 */
[----:B------:R-:W-:Y:S01]  /*9310*/  FFMA.FTZ R63, R61, R74, -R78 ;  /* 0x0000004a3d3f7223 */ /* 0x000fe2000001084e */
[----:B------:R-:W-:-:S02]  /*9320*/  HADD2.F32 R61, -RZ, R60.H0_H0 ;  /* 0x2000003cff3d7230 */ /* 0x000fc40000004100 */
[----:B------:R-:W-:Y:S02]  /*9330*/  HADD2.F32 R57, -RZ, R46.H0_H0 ;  /* 0x2000002eff397230 */ /* 0x000fe40000004100 */
[----:B------:R-:W-:Y:S01]  /*9340*/  FFMA.FTZ R65, R65, R74, R76 ;  /* 0x0000004a41417223 */ /* 0x000fe2000001004c */
[----:B------:R-:W-:Y:S01]  /*9350*/  HADD2.F32 R50, -RZ, R50.H1_H1 ;  /* 0x30000032ff327230 */ /* 0x000fe20000004100 */
[----:B------:R-:W-:Y:S01]  /*9360*/  F2FP.F16.F32.PACK_AB R44, R63, R44 ;  /* 0x0000002c3f2c723e */ /* 0x000fe200000000ff */
[----:B------:R-:W-:Y:S02]  /*9370*/  HADD2.F32 R162, -RZ, R162.H1_H1 ;  /* 0x300000a2ffa27230 */ /* 0x000fe40000004100 */
[----:B------:R-:W-:Y:S02]  /*9380*/  HADD2.F32 R46, -RZ, R46.H1_H1 ;  /* 0x3000002eff2e7230 */ /* 0x000fe40000004100 */
[----:B------:R-:W-:Y:S01]  /*9390*/  FMUL.FTZ R73, R50, R61 ;  /* 0x0000003d32497220 */ /* 0x000fe20000410000 */
[----:B------:R-:W-:-:S02]  /*93a0*/  HADD2.F32 R164, -RZ, R164.H1_H1 ;  /* 0x300000a4ffa47230 */ /* 0x000fc40000004100 */
[-C--:B------:R-:W-:Y:S01]  /*93b0*/  FMUL.FTZ R60, R58, R162.reuse ;  /* 0x000000a23a3c7220 */ /* 0x080fe20000410000 */
[----:B------:R-:W-:Y:S02]  /*93c0*/  HADD2.F32 R59, -RZ, R59.H0_H0 ;  /* 0x2000003bff3b7230 */ /* 0x000fe40000004100 */
[C---:B------:R-:W-:Y:S01]  /*93d0*/  FMUL.FTZ R67, R57.reuse, R162 ;  /* 0x000000a239437220 */ /* 0x040fe20000410000 */
[----:B------:R-:W-:Y:S01]  /*93e0*/  FMUL.FTZ R61, R46, R61 ;  /* 0x0000003d2e3d7220 */ /* 0x000fe20000410000 */
[----:B------:R-:W-:Y:S01]  /*93f0*/  FFMA.FTZ R60, R57, R164, -R60 ;  /* 0x000000a4393c7223 */ /* 0x000fe2000001083c */
[----:B------:R-:W-:Y:S01]  /*9400*/  F2FP.F16.F32.PACK_AB R48, R65, R48 ;  /* 0x000000304130723e */ /* 0x000fe200000000ff */
[----:B------:R-:W-:Y:S01]  /*9410*/  FFMA.FTZ R67, R58, R164, R67 ;  /* 0x000000a43a437223 */ /* 0x000fe20000010043 */
[-C--:B------:R-:W-:Y:S01]  /*9420*/  FFMA.FTZ R73, R46, R59.reuse, -R73 ;  /* 0x0000003b2e497223 */ /* 0x080fe20000010849 */
[----:B------:R-:W-:Y:S01]  /*9430*/  FFMA.FTZ R50, R50, R59, R61 ;  /* 0x0000003b32327223 */ /* 0x000fe2000001003d */
[----:B------:R-:W-:-:S03]  /*9440*/  IMAD.MOV.U32 R47, RZ, RZ, R66 ;  /* 0x000000ffff2f7224 */ /* 0x000fc600078e0042 */
[----:B------:R-:W-:Y:S02]  /*9450*/  F2FP.F16.F32.PACK_AB R46, R73, R60 ;  /* 0x0000003c492e723e */ /* 0x000fe400000000ff */
[----:B------:R-:W-:-:S07]  /*9460*/  F2FP.F16.F32.PACK_AB R50, R50, R67 ;  /* 0x000000433232723e */ /* 0x000fce00000000ff */
.L_x_716:
[----:B------:R-:W-:Y:S05]  /*9470*/  BSYNC B2 ;  /* 0x0000000000027941 */ /* 0x000fea0003800000 */
.L_x_715:
[----:B0-----:R4:W-:Y:S04]  /*9480*/  STG.E.128 desc[UR60][R52.64], R44 ;  /* 0x0000002c34007986 */ /* 0x0019e8000c101d3c */
[----:B--2---:R4:W-:Y:S02]  /*9490*/  @!P3 STG.E.128 desc[UR60][R54.64], R48 ;  /* 0x000000303600b986 */ /* 0x0049e4000c101d3c */
.L_x_714:
[----:B------:R-:W-:Y:S05]  /*94a0*/  BSYNC B1 ;  /* 0x0000000000017941 */ /* 0x000fea0003800000 */
.L_x_713:
[----:B------:R-:W-:-:S13]  /*94b0*/  ISETP.NE.AND P3, PT, R36, RZ, PT ;  /* 0x000000ff2400720c */ /* 0x000fda0003f65270 */
[----:B------:R-:W-:Y:S05]  /*94c0*/  @!P3 BRA `(.L_x_667) ;  /* 0x0000000800d8b947 */ /* 0x000fea0003800000 */
[----:B0---4-:R-:W2:Y:S01]  /*94d0*/  LDL R44, [R1+0x10] ;  /* 0x00001000012c7983 */ /* 0x011ea20000100800 */
[----:B------:R-:W-:Y:S01]  /*94e0*/  SHF.R.U32.HI R47, RZ, 0x3, R205 ;  /* 0x00000003ff2f7819 */ /* 0x000fe200000116cd */
[----:B------:R-:W-:Y:S01]  /*94f0*/  BSSY B1, `(.L_x_717) ;  /* 0x0000071000017945 */ /* 0x000fe20003800000 */
[----:B------:R-:W-:-:S04]  /*9500*/  IADD3 R46, P3, P4, R118, R128, R30 ;  /* 0x00000080762e7210 */ /* 0x000fc80007c7e01e */
[----:B---3--:R-:W-:Y:S02]  /*9510*/  IADD3.X R49, R7, R56, R34, P3, P4 ;  /* 0x0000003807317210 */ /* 0x008fe40001fe8422 */
[----:B------:R-:W-:-:S04]  /*9520*/  LEA R52, P3, R46, R124, 0x1 ;  /* 0x0000007c2e347211 */ /* 0x000fc800078608ff */
[----:B------:R-:W-:Y:S02]  /*9530*/  LEA.HI.X R53, R46, R125, R49, 0x1, P3 ;  /* 0x0000007d2e357211 */ /* 0x000fe400018f0c31 */
[----:B------:R-:W-:Y:S02]  /*9540*/  ISETP.GE.AND P3, PT, R3, R126, PT ;  /* 0x0000007e0300720c */ /* 0x000fe40003f66270 */
[----:B--2---:R-:W-:-:S04]  /*9550*/  LOP3.LUT P5, RZ, R44, 0x1, RZ, 0xc0, !PT ;  /* 0x000000012cff7812 */ /* 0x004fc800078ac0ff */
[----:B------:R-:W-:-:S04]  /*9560*/  SEL R151, R127, R151, !P5 ;  /* 0x000000977f977207 */ /* 0x000fc80006800000 */
[----:B------:R-:W-:-:S04]  /*9570*/  SHF.R.S32.HI R44, RZ, 0x1f, R151 ;  /* 0x0000001fff2c7819 */ /* 0x000fc80000011497 */
[----:B------:R-:W-:-:S04]  /*9580*/  LEA.HI R44, R44, R151, RZ, 0x4 ;  /* 0x000000972c2c7211 */ /* 0x000fc800078f20ff */
[----:B------:R-:W-:-:S04]  /*9590*/  LEA.HI.SX32 R44, R44, R29, 0x1c ;  /* 0x0000001d2c2c7211 */ /* 0x000fc800078fe2ff */
[----:B------:R-:W-:Y:S01]  /*95a0*/  SHF.R.S32.HI R45, RZ, 0x1f, R44 ;  /* 0x0000001fff2d7819 */ /* 0x000fe2000001142c */
[----:B------:R-:W-:-:S03]  /*95b0*/  IMAD.SHL.U32 R55, R44, 0x8, RZ ;  /* 0x000000082c377824 */ /* 0x000fc600078e00ff */
[----:B------:R-:W-:Y:S02]  /*95c0*/  LEA.HI R45, R45, R44, RZ, 0x3 ;  /* 0x0000002c2d2d7211 */ /* 0x000fe400078f18ff */
[----:B------:R-:W-:Y:S02]  /*95d0*/  LOP3.LUT R44, R205, 0x38, R55, 0xf8, !PT ;  /* 0x00000038cd2c7812 */ /* 0x000fe400078ef837 */
[----:B------:R-:W-:Y:S02]  /*95e0*/  SHF.R.S32.HI R48, RZ, 0x3, R45 ;  /* 0x00000003ff307819 */ /* 0x000fe4000001142d */
[----:B------:R-:W-:-:S03]  /*95f0*/  LOP3.LUT R44, R44, R47, RZ, 0x3c, !PT ;  /* 0x0000002f2c2c7212 */ /* 0x000fc600078e3cff */
[----:B------:R-:W-:-:S05]  /*9600*/  IMAD R45, R48, 0x1c00, R215 ;  /* 0x00001c00302d7824 */ /* 0x000fca00078e02d7 */
[----:B------:R-:W-:Y:S01]  /*9610*/  IADD3 R47, R45, R44, RZ ;  /* 0x0000002c2d2f7210 */ /* 0x000fe20007ffe0ff */
[----:B------:R-:W-:-:S04]  /*9620*/  IMAD R45, R16, 0x5400, R142 ;  /* 0x00005400102d7824 */ /* 0x000fc800078e028e */
[----:B------:R-:W-:Y:S02]  /*9630*/  IMAD R47, R16, 0x5400, R47 ;  /* 0x00005400102f7824 */ /* 0x000fe400078e022f */
[--C-:B------:R-:W-:Y:S02]  /*9640*/  IMAD R45, R45, 0x2, R2.reuse ;  /* 0x000000022d2d7824 */ /* 0x100fe400078e0202 */
[----:B------:R-:W-:-:S04]  /*9650*/  IMAD R48, R47, 0x2, R2 ;  /* 0x000000022f307824 */ /* 0x000fc800078e0202 */
[----:B------:R-:W0:Y:S04]  /*9660*/  LDS.128 R44, [R45+0x21400] ;  /* 0x021400002d2c7984 */ /* 0x000e280000000c00 */
[----:B------:R-:W2:Y:S01]  /*9670*/  LDS.128 R48, [R48+0x21400] ;  /* 0x0214000030307984 */ /* 0x000ea20000000c00 */
[----:B------:R-:W-:Y:S05]  /*9680*/  @P3 BRA `(.L_x_718) ;  /* 0x00000004005c3947 */ /* 0x000fea0003800000 */
[----:B0-----:R-:W-:Y:S01]  /*9690*/  IMAD.MOV.U32 R60, RZ, RZ, R44 ;  /* 0x000000ffff3c7224 */ /* 0x001fe200078e002c */
[----:B--2---:R-:W-:Y:S01]  /*96a0*/  MOV R44, R49 ;  /* 0x00000031002c7202 */ /* 0x004fe20000000f00 */
[----:B------:R-:W-:Y:S01]  /*96b0*/  IMAD.MOV.U32 R61, RZ, RZ, R48 ;  /* 0x000000ffff3d7224 */ /* 0x000fe200078e0030 */
[----:B------:R-:W-:Y:S01]  /*96c0*/  SHF.R.U32.HI R66, RZ, 0x10, R81 ;  /* 0x00000010ff427819 */ /* 0x000fe20000011651 */
[----:B------:R-:W-:Y:S01]  /*96d0*/  IMAD.MOV.U32 R62, RZ, RZ, R51 ;  /* 0x000000ffff3e7224 */ /* 0x000fe200078e0033 */
[--C-:B------:R-:W-:Y:S01]  /*96e0*/  SHF.R.U32.HI R64, RZ, 0x10, R69.reuse ;  /* 0x00000010ff407819 */ /* 0x100fe20000011645 */
[----:B------:R-:W-:Y:S01]  /*96f0*/  HADD2.F32 R65, -RZ, R161.H1_H1 ;  /* 0x300000a1ff417230 */ /* 0x000fe20000004100 */
[----:B------:R-:W-:Y:S01]  /*9700*/  SHF.R.U64 R57, R68, 0x10, R69 ;  /* 0x0000001044397819 */ /* 0x000fe20000001245 */
[--C-:B------:R-:W-:Y:S01]  /*9710*/  HADD2.F32 R48, -RZ, R44.reuse.H0_H0 ;  /* 0x2000002cff307230 */ /* 0x100fe20000004100 */
[--C-:B------:R-:W-:Y:S01]  /*9720*/  SHF.R.U64 R54, R70, 0x10, R71.reuse ;  /* 0x0000001046367819 */ /* 0x100fe20000001247 */
[----:B------:R-:W-:Y:S01]  /*9730*/  HADD2.F32 R51, -RZ, R44.H1_H1 ;  /* 0x3000002cff337230 */ /* 0x000fe20000004100 */
[----:B------:R-:W-:Y:S01]  /*9740*/  SHF.R.U32.HI R70, RZ, 0x10, R71 ;  /* 0x00000010ff467819 */ /* 0x000fe20000011647 */
[----:B------:R-:W-:Y:S01]  /*9750*/  IMAD.MOV.U32 R49, RZ, RZ, R47 ;  /* 0x000000ffff317224 */ /* 0x000fe200078e002f */
[----:B------:R-:W-:Y:S01]  /*9760*/  SHF.R.U32.HI R67, RZ, 0x10, R83 ;  /* 0x00000010ff437819 */ /* 0x000fe20000011653 */
[--C-:B------:R-:W-:Y:S01]  /*9770*/  HADD2.F32 R44, -RZ, R45.reuse.H0_H0 ;  /* 0x2000002dff2c7230 */ /* 0x100fe20000004100 */
[----:B------:R-:W-:Y:S01]  /*9780*/  SHF.R.U64 R59, R80, 0x10, R81 ;  /* 0x00000010503b7819 */ /* 0x000fe20000001251 */
[----:B------:R-:W-:Y:S01]  /*9790*/  HADD2.F32 R66, -RZ, R66.H0_H0 ;  /* 0x20000042ff427230 */ /* 0x000fe20000004100 */
[----:B------:R-:W-:Y:S01]  /*97a0*/  SHF.R.U64 R58, R82, 0x10, R83 ;  /* 0x00000010523a7819 */ /* 0x000fe20000001253 */
[----:B------:R-:W-:-:S02]  /*97b0*/  HADD2.F32 R47, -RZ, R45.H1_H1 ;  /* 0x3000002dff2f7230 */ /* 0x000fc40000004100 */
[-C--:B------:R-:W-:Y:S01]  /*97c0*/  FMUL.FTZ R45, R48, R65.reuse ;  /* 0x00000041302d7220 */ /* 0x080fe20000410000 */
[----:B------:R-:W-:Y:S02]  /*97d0*/  HADD2.F32 R63, -RZ, R158.H0_H0 ;  /* 0x2000009eff3f7230 */ /* 0x000fe40000004100 */
[C---:B------:R-:W-:Y:S01]  /*97e0*/  FMUL.FTZ R65, R44.reuse, R65 ;  /* 0x000000412c417220 */ /* 0x040fe20000410000 */
[----:B------:R-:W-:Y:S02]  /*97f0*/  HADD2.F32 R64, -RZ, R64.H0_H0 ;  /* 0x20000040ff407230 */ /* 0x000fe40000004100 */
[-C--:B------:R-:W-:Y:S01]  /*9800*/  FMUL.FTZ R68, R51, R66.reuse ;  /* 0x0000004233447220 */ /* 0x080fe20000410000 */
[C---:B------:R-:W-:Y:S01]  /*9810*/  FMUL.FTZ R66, R47.reuse, R66 ;  /* 0x000000422f427220 */ /* 0x040fe20000410000 */
[-C--:B------:R-:W-:Y:S01]  /*9820*/  FFMA.FTZ R44, R44, R63.reuse, -R45 ;  /* 0x0000003f2c2c7223 */ /* 0x080fe2000001082d */
[----:B------:R-:W-:Y:S01]  /*9830*/  FFMA.FTZ R45, R48, R63, R65 ;  /* 0x0000003f302d7223 */ /* 0x000fe20000010041 */
[-C--:B------:R-:W-:Y:S01]  /*9840*/  FFMA.FTZ R47, R47, R64.reuse, -R68 ;  /* 0x000000402f2f7223 */ /* 0x080fe20000010844 */
[----:B------:R-:W-:Y:S01]  /*9850*/  FFMA.FTZ R48, R51, R64, R66 ;  /* 0x0000004033307223 */ /* 0x000fe20000010042 */
[----:B------:R-:W-:-:S02]  /*9860*/  HADD2.F32 R68, -RZ, R160.H1_H1 ;  /* 0x300000a0ff447230 */ /* 0x000fc40000004100 */
[--C-:B------:R-:W-:Y:S01]  /*9870*/  HADD2.F32 R63, -RZ, R62.reuse.H0_H0 ;  /* 0x2000003eff3f7230 */ /* 0x100fe20000004100 */
[----:B------:R-:W-:Y:S01]  /*9880*/  F2FP.F16.F32.PACK_AB R47, R47, R44 ;  /* 0x0000002c2f2f723e */ /* 0x000fe200000000ff */
[----:B------:R-:W-:Y:S02]  /*9890*/  HADD2.F32 R51, -RZ, R49.H0_H0 ;  /* 0x20000031ff337230 */ /* 0x000fe40000004100 */
[----:B------:R-:W-:Y:S02]  /*98a0*/  HADD2.F32 R64, -RZ, R62.H1_H1 ;  /* 0x3000003eff407230 */ /* 0x000fe40000004100 */
[----:B------:R-:W-:Y:S02]  /*98b0*/  HADD2.F32 R67, -RZ, R67.H0_H0 ;  /* 0x20000043ff437230 */ /* 0x000fe40000004100 */
[----:B------:R-:W-:Y:S02]  /*98c0*/  HADD2.F32 R65, -RZ, R70.H0_H0 ;  /* 0x20000046ff417230 */ /* 0x000fe40000004100 */
[----:B------:R-:W-:Y:S01]  /*98d0*/  FMUL.FTZ R70, R63, R68 ;  /* 0x000000443f467220 */ /* 0x000fe20000410000 */
[----:B------:R-:W-:-:S02]  /*98e0*/  HADD2.F32 R66, -RZ, R159.H0_H0 ;  /* 0x2000009fff427230 */ /* 0x000fc40000004100 */
[----:B------:R-:W-:Y:S01]  /*98f0*/  FMUL.FTZ R68, R51, R68 ;  /* 0x0000004433447220 */ /* 0x000fe20000410000 */
[----:B------:R-:W-:Y:S02]  /*9900*/  HADD2.F32 R62, -RZ, R49.H1_H1 ;  /* 0x30000031ff3e7230 */ /* 0x000fe40000004100 */
[-C--:B------:R-:W-:Y:S01]  /*9910*/  FMUL.FTZ R69, R64, R67.reuse ;  /* 0x0000004340457220 */ /* 0x080fe20000410000 */
[----:B------:R-:W-:Y:S02]  /*9920*/  HADD2.F32 R57, -RZ, R57.H0_H0 ;  /* 0x20000039ff397230 */ /* 0x000fe40000004100 */
[-C--:B------:R-:W-:Y:S01]  /*9930*/  FFMA.FTZ R68, R63, R66.reuse, R68 ;  /* 0x000000423f447223 */ /* 0x080fe20000010044 */
[----:B------:R-:W-:Y:S01]  /*9940*/  FFMA.FTZ R49, R51, R66, -R70 ;  /* 0x0000004233317223 */ /* 0x000fe20000010846 */
[----:B------:R-:W-:Y:S02]  /*9950*/  HADD2.F32 R63, -RZ, R59.H0_H0 ;  /* 0x2000003bff3f7230 */ /* 0x000fe40000004100 */
[----:B------:R-:W-:Y:S01]  /*9960*/  FMUL.FTZ R67, R62, R67 ;  /* 0x000000433e437220 */ /* 0x000fe20000410000 */
[----:B------:R-:W-:-:S02]  /*9970*/  HADD2.F32 R59, -RZ, R61.H0_H0 ;  /* 0x2000003dff3b7230 */ /* 0x000fc40000004100 */
[-C--:B------:R-:W-:Y:S01]  /*9980*/  FFMA.FTZ R70, R62, R65.reuse, -R69 ;  /* 0x000000413e467223 */ /* 0x080fe20000010845 */
[--C-:B------:R-:W-:Y:S02]  /*9990*/  HADD2.F32 R51, -RZ, R60.reuse.H0_H0 ;  /* 0x2000003cff337230 */ /* 0x100fe40000004100 */
[----:B------:R-:W-:Y:S01]  /*99a0*/  FFMA.FTZ R69, R64, R65, R67 ;  /* 0x0000004140457223 */ /* 0x000fe20000010043 */
[----:B------:R-:W-:Y:S02]  /*99b0*/  HADD2.F32 R61, -RZ, R61.H1_H1 ;  /* 0x3000003dff3d7230 */ /* 0x000fe40000004100 */
[----:B------:R-:W-:Y:S01]  /*99c0*/  HADD2.F32 R60, -RZ, R60.H1_H1 ;  /* 0x3000003cff3c7230 */ /* 0x000fe20000004100 */
[----:B------:R-:W-:Y:S01]  /*99d0*/  F2FP.F16.F32.PACK_AB R70, R70, R49 ;  /* 0x000000314646723e */ /* 0x000fe200000000ff */
[----:B------:R-:W-:Y:S02]  /*99e0*/  HADD2.F32 R62, -RZ, R161.H0_H0 ;  /* 0x200000a1ff3e7230 */ /* 0x000fe40000004100 */
[----:B------:R-:W-:Y:S01]  /*99f0*/  FMUL.FTZ R65, R61, R63 ;  /* 0x0000003f3d417220 */ /* 0x000fe20000410000 */
[----:B------:R-:W-:-:S02]  /*9a00*/  HADD2.F32 R158, -RZ, R158.H1_H1 ;  /* 0x3000009eff9e7230 */ /* 0x000fc40000004100 */
[C---:B------:R-:W-:Y:S01]  /*9a10*/  FMUL.FTZ R66, R60.reuse, R63 ;  /* 0x0000003f3c427220 */ /* 0x040fe20000410000 */
[----:B------:R-:W-:Y:S02]  /*9a20*/  HADD2.F32 R160, -RZ, R160.H0_H0 ;  /* 0x200000a0ffa07230 */ /* 0x000fe40000004100 */
[-C--:B------:R-:W-:Y:S01]  /*9a30*/  FMUL.FTZ R64, R59, R62.reuse ;  /* 0x0000003e3b407220 */ /* 0x080fe20000410000 */
[-C--:B------:R-:W-:Y:S01]  /*9a40*/  FFMA.FTZ R65, R60, R57.reuse, -R65 ;  /* 0x000000393c417223 */ /* 0x080fe20000010841 */
[----:B------:R-:W-:Y:S01]  /*9a50*/  FFMA.FTZ R63, R61, R57, R66 ;  /* 0x000000393d3f7223 */ /* 0x000fe20000010042 */
[C---:B------:R-:W-:Y:S01]  /*9a60*/  FMUL.FTZ R62, R51.reuse, R62 ;  /* 0x0000003e333e7220 */ /* 0x040fe20000410000 */
[----:B------:R-:W-:Y:S01]  /*9a70*/  FFMA.FTZ R64, R51, R158, -R64 ;  /* 0x0000009e33407223 */ /* 0x000fe20000010840 */
[----:B------:R-:W-:Y:S01]  /*9a80*/  HADD2.F32 R57, -RZ, R50.H0_H0 ;  /* 0x20000032ff397230 */ /* 0x000fe20000004100 */
[----:B------:R-:W-:Y:S01]  /*9a90*/  F2FP.F16.F32.PACK_AB R49, R48, R45 ;  /* 0x0000002d3031723e */ /* 0x000fe200000000ff */
[----:B------:R-:W-:-:S02]  /*9aa0*/  HADD2.F32 R61, -RZ, R58.H0_H0 ;  /* 0x2000003aff3d7230 */ /* 0x000fc40000004100 */
[----:B------:R-:W-:Y:S01]  /*9ab0*/  FFMA.FTZ R62, R59, R158, R62 ;  /* 0x0000009e3b3e7223 */ /* 0x000fe2000001003e */
[----:B------:R-:W-:Y:S01]  /*9ac0*/  HADD2.F32 R51, -RZ, R46.H0_H0 ;  /* 0x2000002eff337230 */ /* 0x000fe20000004100 */
[----:B------:R-:W-:Y:S01]  /*9ad0*/  MOV R45, R47 ;  /* 0x0000002f002d7202 */ /* 0x000fe20000000f00 */
[----:B------:R-:W-:Y:S01]  /*9ae0*/  HADD2.F32 R50, -RZ, R50.H1_H1 ;  /* 0x30000032ff327230 */ /* 0x000fe20000004100 */
[----:B------:R-:W-:Y:S01]  /*9af0*/  F2FP.F16.F32.PACK_AB R44, R65, R64 ;  /* 0x00000040412c723e */ /* 0x000fe200000000ff */
[----:B------:R-:W-:Y:S01]  /*9b00*/  HADD2.F32 R46, -RZ, R46.H1_H1 ;  /* 0x3000002eff2e7230 */ /* 0x000fe20000004100 */
[----:B------:R-:W-:Y:S01]  /*9b10*/  F2FP.F16.F32.PACK_AB R48, R63, R62 ;  /* 0x0000003e3f30723e */ /* 0x000fe200000000ff */
[----:B------:R-:W-:Y:S02]  /*9b20*/  HADD2.F32 R59, -RZ, R54.H0_H0 ;  /* 0x20000036ff3b7230 */ /* 0x000fe40000004100 */
[----:B------:R-:W-:Y:S01]  /*9b30*/  FMUL.FTZ R54, R57, R160 ;  /* 0x000000a039367220 */ /* 0x000fe20000410000 */
[----:B------:R-:W-:-:S02]  /*9b40*/  HADD2.F32 R60, -RZ, R159.H1_H1 ;  /* 0x3000009fff3c7230 */ /* 0x000fc40000004100 */
[-C--:B------:R-:W-:Y:S01]  /*9b50*/  FMUL.FTZ R67, R50, R61.reuse ;  /* 0x0000003d32437220 */ /* 0x080fe20000410000 */
[C---:B------:R-:W-:Y:S01]  /*9b60*/  FMUL.FTZ R160, R51.reuse, R160 ;  /* 0x000000a033a07220 */ /* 0x040fe20000410000 */
[C---:B------:R-:W-:Y:S01]  /*9b70*/  FMUL.FTZ R61, R46.reuse, R61 ;  /* 0x0000003d2e3d7220 */ /* 0x040fe20000410000 */
[----:B------:R-:W-:Y:S02]  /*9b80*/  IMAD.MOV.U32 R47, RZ, RZ, R70 ;  /* 0x000000ffff2f7224 */ /* 0x000fe400078e0046 */
[-C--:B------:R-:W-:Y:S01]  /*9b90*/  FFMA.FTZ R54, R51, R60.reuse, -R54 ;  /* 0x0000003c33367223 */ /* 0x080fe20000010836 */
[----:B------:R-:W-:Y:S01]  /*9ba0*/  FFMA.FTZ R160, R57, R60, R160 ;  /* 0x0000003c39a07223 */ /* 0x000fe200000100a0 */
[-C--:B------:R-:W-:Y:S01]  /*9bb0*/  FFMA.FTZ R67, R46, R59.reuse, -R67 ;  /* 0x0000003b2e437223 */ /* 0x080fe20000010843 */
[----:B------:R-:W-:Y:S01]  /*9bc0*/  FFMA.FTZ R61, R50, R59, R61 ;  /* 0x0000003b323d7223 */ /* 0x000fe2000001003d */
[----:B------:R-:W-:-:S03]  /*9bd0*/  F2FP.F16.F32.PACK_AB R51, R69, R68 ;  /* 0x000000444533723e */ /* 0x000fc600000000ff */
[----:B------:R-:W-:Y:S02]  /*9be0*/  F2FP.F16.F32.PACK_AB R46, R67, R54 ;  /* 0x00000036432e723e */ /* 0x000fe400000000ff */
[----:B------:R-:W-:-:S07]  /*9bf0*/  F2FP.F16.F32.PACK_AB R50, R61, R160 ;  /* 0x000000a03d32723e */ /* 0x000fce00000000ff */
.L_x_718:
[----:B------:R-:W-:Y:S05]  /*9c00*/  BSYNC B1 ;  /* 0x0000000000017941 */ /* 0x000fea0003800000 */
.L_x_717:
[----:B0-----:R0:W-:Y:S01]  /*9c10*/  STG.E.128 desc[UR60][R52.64], R44 ;  /* 0x0000002c34007986 */ /* 0x0011e2000c101d3c */
[----:B------:R-:W-:-:S13]  /*9c20*/  ISETP.GE.AND P3, PT, R55, R148, PT ;  /* 0x000000943700720c */ /* 0x000fda0003f66270 */
[----:B------:R-:W-:Y:S05]  /*9c30*/  @P3 BRA `(.L_x_667) ;  /* 0x0000000000fc3947 */ /* 0x000fea0003800000 */
[--C-:B0-----:R-:W-:Y:S02]  /*9c40*/  SHF.R.S32.HI R44, RZ, 0x1f, R55.reuse ;  /* 0x0000001fff2c7819 */ /* 0x101fe40000011437 */
[----:B------:R-:W-:-:S04]  /*9c50*/  IADD3 R55, P3, P4, R118, R128, R55 ;  /* 0x0000008076377210 */ /* 0x000fc80007c7e037 */
[----:B------:R-:W-:Y:S02]  /*9c60*/  IADD3.X R56, R7, R56, R44, P3, P4 ;  /* 0x0000003807387210 */ /* 0x000fe40001fe842c */
[----:B------:R-:W-:-:S04]  /*9c70*/  LEA R124, P3, R55, R124, 0x1 ;  /* 0x0000007c377c7211 */ /* 0x000fc800078608ff */
[----:B------:R-:W-:-:S05]  /*9c80*/  LEA.HI.X R125, R55, R125, R56, 0x1, P3 ;  /* 0x0000007d377d7211 */ /* 0x000fca00018f0c38 */
[----:B--2---:R0:W-:Y:S01]  /*9c90*/  STG.E.128 desc[UR60][R124.64], R48 ;  /* 0x000000307c007986 */ /* 0x0041e2000c101d3c */
[----:B------:R-:W-:Y:S05]  /*9ca0*/  BRA `(.L_x_667) ;  /* 0x0000000000e07947 */ /* 0x000fea0003800000 */
.L_x_634:
[----:B------:R-:W2:Y:S02]  /*9cb0*/  LDL R44, [R1+0x14] ;  /* 0x00001400012c7983 */ /* 0x000ea40000100800 */
[----:B--2---:R-:W-:-:S13]  /*9cc0*/  R2UR UR4, R44 ;  /* 0x000000002c0472ca */ /* 0x004fda00000e0000 */
[----:B------:R-:W-:-:S06]  /*9cd0*/  UISETP.NE.AND UP0, UPT, UR4, 0x3, UPT ;  /* 0x000000030400788c */ /* 0x000fcc000bf05270 */
[----:B------:R-:W-:-:S13]  /*9ce0*/  PLOP3.LUT P2, PT, PT, PT, UP0, 0x80, 0x0 ;  /* 0x000000000000781c */ /* 0x000fda0003f4f008 */
[----:B------:R-:W-:Y:S05]  /*9cf0*/  @!P2 BRA `(.L_x_719) ;  /* 0x000000000004a947 */ /* 0x000fea0003800000 */
[----:B------:R-:W-:Y:S01]  /*9d00*/  BPT.TRAP 0x1 ;  /* 0x000000040000795c */ /* 0x000fe20000300000 */
.L_x_719:
[----:B------:R-:W-:Y:S01]  /*9d10*/  IMAD R100, R16, 0x8, R2 ;  /* 0x0000000810647824 */ /* 0x000fe200078e0202 */
[----:B------:R-:W-:Y:S01]  /*9d20*/  SHF.L.U32 R101, R204, 0x1f, RZ ;  /* 0x0000001fcc657819 */ /* 0x000fe200000006ff */
[----:B0-----:R-:W-:Y:S01]  /*9d30*/  IMAD R43, R25, -0x70, R24 ;  /* 0xffffff90192b7824 */ /* 0x001fe200078e0218 */
[----:B------:R-:W-:Y:S02]  /*9d40*/  BSSY B1, `(.L_x_720) ;  /* 0x0000004000017945 */ /* 0x000fe40003800000 */
[----:B------:R-:W0:Y:S02]  /*9d50*/  SYNCS.PHASECHK.TRANS64.TRYWAIT P3, [R100+URZ+0x36890], R101 ;  /* 0x03689065640075a7 */ /* 0x000e24000806017f */
[----:B------:R-:W-:Y:S01]  /*9d60*/  VIMNMX R43, R43, 0x70, PT ;  /* 0x000000702b2b7848 */ /* 0x000fe20003fe0100 */
[----:B0-----:R-:W-:Y:S06]  /*9d70*/  @!P3 BRA `(.L_x_721) ;  /* 0x000001d00018b947 */ /* 0x001fec0003800000 */
.L_x_998:
[----:B------:R-:W-:Y:S05]  /*9d80*/  BSYNC B1 ;  /* 0x0000000000017941 */ /* 0x000fea0003800000 */
.L_x_720:
[----:B------:R-:W-:Y:S01]  /*9d90*/  ISETP.GE.AND P3, PT, R17, R43, PT ;  /* 0x0000002b1100720c */ /* 0x000fe20003f66270 */
[----:B------:R-:W-:-:S12]  /*9da0*/  BSSY B1, `(.L_x_722) ;  /* 0x0000014000017945 */ /* 0x000fd80003800000 */
[----:B------:R-:W-:Y:S05]  /*9db0*/  @P3 BRA `(.L_x_723) ;  /* 0x0000000000483947 */ /* 0x000fea0003800000 */
[----:B------:R-:W-:-:S13]  /*9dc0*/  ISETP.NE.AND P3, PT, R31, RZ, PT ;  /* 0x000000ff1f00720c */ /* 0x000fda0003f65270 */
[----:B------:R-:W1:Y:S04]  /*9dd0*/  @P3 LDS.128 R44, [R41+0x21000] ;  /* 0x02100000292c3984 */ /* 0x000e680000000c00 */
[----:B-1----:R-:W-:Y:S01]  /*9de0*/  @P3 STG.E.128 desc[UR60][R50.64], R44 ;  /* 0x0000002c32003986 */ /* 0x002fe2000c101d3c */
        /* <DEDUP_REMOVED lines=14> */
[----:B-1----:R1:W-:Y:S02]  /*9ed0*/  @P3 STG.E.128 desc[UR60][R50.64+0x140], R44 ;  /* 0x0001402c32003986 */ /* 0x0023e4000c101d3c */
.L_x_723:
[----:B------:R-:W-:Y:S05]  /*9ee0*/  BSYNC B1 ;  /* 0x0000000000017941 */ /* 0x000fea0003800000 */
.L_x_722:
[----:B------:R-:W-:-:S13]  /*9ef0*/  ISETP.GE.AND P3, PT, R227, R43, PT ;  /* 0x0000002be300720c */ /* 0x000fda0003f66270 */
[----:B------:R-:W-:Y:S05]  /*9f00*/  @P3 BRA `(.L_x_667) ;  /* 0x0000000000483947 */ /* 0x000fea0003800000 */
[----:B------:R-:W-:-:S13]  /*9f10*/  ISETP.NE.AND P3, PT, R31, RZ, PT ;  /* 0x000000ff1f00720c */ /* 0x000fda0003f65270 */
[----:B-1----:R-:W1:Y:S04]  /*9f20*/  @P3 LDS.128 R44, [R41+0x23000] ;  /* 0x02300000292c3984 */ /* 0x002e680000000c00 */
        /* <DEDUP_REMOVED lines=16> */
.L_x_667:
[----:B------:R-:W-:Y:S05]  /*a030*/  BSYNC B0 ;  /* 0x0000000000007941 */ /* 0x000fea0003800000 */
.L_x_633:
[----:B01234-:R-:W0:Y:S01]  /*a040*/  S2R R44, SR_TID.X ;  /* 0x00000000002c7919 */ /* 0x01fe220000002100 */
[----:B------:R-:W-:Y:S01]  /*a050*/  @!PT LDS RZ, [RZ] ;  /* 0x00000000fffff984 */ /* 0x000fe20000000800 */
[----:B------:R-:W-:Y:S01]  /*a060*/  @!PT LDS RZ, [RZ] ;  /* 0x00000000fffff984 */ /* 0x000fe20000000800 */
[----:B------:R-:W-:Y:S01]  /*a070*/  @!PT LDS RZ, [RZ] ;  /* 0x00000000fffff984 */ /* 0x000fe20000000800 */
[----:B------:R-:W-:Y:S01]  /*a080*/  @!PT LDS RZ, [RZ] ;  /* 0x00000000fffff984 */ /* 0x000fe20000000800 */
[----:B------:R1:W-:Y:S06]  /*a090*/  MEMBAR.ALL.CTA ;  /* 0x0000000000007992 */ /* 0x0003ec0000008000 */
[----:B-1----:R-:W1:Y:S01]  /*a0a0*/  FENCE.VIEW.ASYNC.S ;  /* 0x00000000000073c6 */ /* 0x002e620000000000 */
[----:B------:R-:W-:Y:S05]  /*a0b0*/  WARPSYNC.ALL ;  /* 0x0000000000007948 */ /* 0x000fea0003800000 */
[----:B------:R-:W-:Y:S01]  /*a0c0*/  BSSY B0, `(.L_x_724) ;  /* 0x0000009000007945 */ /* 0x000fe20003800000 */
[----:B0-----:R-:W-:Y:S01]  /*a0d0*/  LOP3.LUT R44, R44, 0x7f, RZ, 0xc0, !PT ;  /* 0x0000007f2c2c7812 */ /* 0x001fe200078ec0ff */
[----:B-1----:R0:W-:Y:S03]  /*a0e0*/  BAR.SYNC.DEFER_BLOCKING R156, 0x80 ;  /* 0x0002009c0000751d */ /* 0x0021e60000010000 */
[----:B------:R-:W-:-:S13]  /*a0f0*/  ISETP.NE.AND P3, PT, R44, RZ, PT ;  /* 0x000000ff2c00720c */ /* 0x000fda0003f65270 */
[----:B------:R-:W-:-:S05]  /*a100*/  @!P3 VIADD R44, R100, 0x368a0 ;  /* 0x000368a0642cb836 */ /* 0x000fca0000000000 */
[----:B------:R-:W-:-:S04]  /*a110*/  @!P3 PRMT R44, RZ, 0x654, R44 ;  /* 0x00000654ff2cb816 */ /* 0x000fc8000000002c */
[----:B------:R0:W-:Y:S01]  /*a120*/  @!P3 SYNCS.ARRIVE.TRANS64.RED.A1T0 RZ, [R44+URZ], RZ ;  /* 0x000000ff2cffb9a7 */ /* 0x0001e2000810043f */
[----:B------:R-:W-:Y:S05]  /*a130*/  @!P2 BRA `(.L_x_725) ;  /* 0x000000000004a947 */ /* 0x000fea0003800000 */
[----:B------:R-:W-:Y:S01]  /*a140*/  BPT.TRAP 0x1 ;  /* 0x000000040000795c */ /* 0x000fe20000300000 */
.L_x_725:
[----:B------:R-:W-:Y:S05]  /*a150*/  BSYNC B0 ;  /* 0x0000000000007941 */ /* 0x000fea0003800000 */
.L_x_724:
[----:B------:R-:W1:Y:S01]  /*a160*/  SYNCS.PHASECHK.TRANS64.TRYWAIT P2, [R100+URZ+0x368b0], R101 ;  /* 0x0368b065640075a7 */ /* 0x000e62000804017f */
[----:B------:R-:W-:Y:S01]  /*a170*/  ULDC.64 UR4, c[0x0][0x318] ;  /* 0x0000c60000047ab9 */ /* 0x000fe20000000a00 */
[----:B------:R-:W-:Y:S01]  /*a180*/  ULDC.64 UR6, c[0x0][0x328] ;  /* 0x0000ca0000067ab9 */ /* 0x000fe20000000a00 */
[----:B0-----:R-:W-:Y:S01]  /*a190*/  MOV R44, UR4 ;  /* 0x00000004002c7c02 */ /* 0x001fe20008000f00 */
[----:B------:R-:W-:Y:S01]  /*a1a0*/  IMAD.U32 R46, RZ, RZ, UR6 ;  /* 0x00000006ff2e7e24 */ /* 0x000fe2000f8e00ff */
[----:B------:R-:W-:Y:S01]  /*a1b0*/  BSSY B0, `(.L_x_726) ;  /* 0x0000008000007945 */ /* 0x000fe20003800000 */
[----:B------:R-:W-:Y:S02]  /*a1c0*/  IMAD.U32 R45, RZ, RZ, UR7 ;  /* 0x00000007ff2d7e24 */ /* 0x000fe4000f8e00ff */
[----:B------:R0:W-:Y:S04]  /*a1d0*/  STL [R1+0x4], R44 ;  /* 0x0000042c01007387 */ /* 0x0001e80000100800 */
[----:B------:R2:W-:Y:S01]  /*a1e0*/  STL [R1+0xc], R46 ;  /* 0x00000c2e01007387 */ /* 0x0005e20000100800 */
[----:B0-----:R-:W-:-:S05]  /*a1f0*/  IMAD.U32 R44, RZ, RZ, UR5 ;  /* 0x00000005ff2c7e24 */ /* 0x001fca000f8e00ff */
[----:B------:R2:W-:Y:S04]  /*a200*/  STL [R1], R44 ;  /* 0x0000002c01007387 */ /* 0x0005e80000100800 */
[----:B------:R2:W-:Y:S02]  /*a210*/  STL [R1+0x8], R45 ;  /* 0x0000082d01007387 */ /* 0x0005e40000100800 */
[----:B-12---:R-:W-:Y:S05]  /*a220*/  @!P2 BRA `(.L_x_727) ;  /* 0x000001cc0000a947 */ /* 0x006fea0003800000 */
.L_x_999:
[----:B------:R-:W-:Y:S05]  /*a230*/  BSYNC B0 ;  /* 0x0000000000007941 */ /* 0x000fea0003800000 */
.L_x_726:
[----:B------:R1:W5:Y:S04]  /*a240*/  LDL R55, [R1+0xc] ;  /* 0x00000c0001377983 */ /* 0x0003680000100800 */
[----:B------:R1:W5:Y:S04]  /*a250*/  LDL R54, [R1+0x8] ;  /* 0x0000080001367983 */ /* 0x0003680000100800 */
[----:B------:R1:W5:Y:S04]  /*a260*/  LDL R53, [R1+0x4] ;  /* 0x0000040001357983 */ /* 0x0003680000100800 */
[----:B------:R1:W5:Y:S01]  /*a270*/  LDL R52, [R1] ;  /* 0x0000000001347983 */ /* 0x0003620000100800 */
[----:B------:R-:W-:Y:S01]  /*a280*/  ISETP.GE.AND P2, PT, R17, R43, PT ;  /* 0x0000002b1100720c */ /* 0x000fe20003f46270 */
[----:B------:R-:W-:Y:S01]  /*a290*/  BSSY B0, `(.L_x_728) ;  /* 0x0000022000007945 */ /* 0x000fe20003800000 */
[----:B------:R-:W-:-:S11]  /*a2a0*/  IMAD.WIDE R48, R25, 0x70, R122 ;  /* 0x0000007019307825 */ /* 0x000fd600078e027a */
[----:B-1----:R-:W-:Y:S05]  /*a2b0*/  @P2 BRA `(.L_x_729) ;  /* 0x00000000007c2947 */ /* 0x002fea0003800000 */
[----:B-----5:R-:W-:Y:S01]  /*a2c0*/  R2UR UR7, R55 ;  /* 0x00000000370772ca */ /* 0x020fe200000e0000 */
[----:B------:R-:W-:Y:S01]  /*a2d0*/  IMAD.MOV.U32 R45, RZ, RZ, R40 ;  /* 0x000000ffff2d7224 */ /* 0x000fe200078e0028 */
[----:B------:R-:W-:Y:S02]  /*a2e0*/  R2UR UR4, R54 ;  /* 0x00000000360472ca */ /* 0x000fe400000e0000 */
[----:B------:R-:W-:Y:S02]  /*a2f0*/  R2UR UR6, R53 ;  /* 0x00000000350672ca */ /* 0x000fe400000e0000 */
[----:B------:R-:W-:Y:S02]  /*a300*/  MOV R44, R116 ;  /* 0x00000074002c7202 */ /* 0x000fe40000000f00 */
[----:B------:R-:W-:-:S05]  /*a310*/  R2UR UR5, R52 ;  /* 0x00000000340572ca */ /* 0x000fca00000e0000 */
[----:B------:R-:W-:Y:S02]  /*a320*/  IMAD R47, R49, UR7, RZ ;  /* 0x00000007312f7c24 */ /* 0x000fe4000f8e02ff */
[----:B------:R-:W-:-:S04]  /*a330*/  IMAD.WIDE.U32 R44, R48, UR7, R44 ;  /* 0x00000007302c7c25 */ /* 0x000fc8000f8e002c */
[----:B------:R-:W-:Y:S01]  /*a340*/  IMAD R47, R48, UR4, R47 ;  /* 0x00000004302f7c24 */ /* 0x000fe2000f8e022f */
[----:B------:R-:W-:Y:S01]  /*a350*/  LEA R50, P2, R44, UR6, 0x1 ;  /* 0x000000062c327c11 */ /* 0x000fe2000f8408ff */
[----:B------:R-:W-:Y:S02]  /*a360*/  ULDC UR4, c[0x0][0x2f4] ;  /* 0x0000bd0000047ab9 */ /* 0x000fe40000000800 */
[----:B------:R-:W-:-:S05]  /*a370*/  IMAD.IADD R45, R45, 0x1, R47 ;  /* 0x000000012d2d7824 */ /* 0x000fca00078e022f */
[----:B------:R-:W-:Y:S02]  /*a380*/  LEA.HI.X R51, R44, UR5, R45, 0x1, P2 ;  /* 0x000000052c337c11 */ /* 0x000fe400090f0c2d */
[----:B------:R-:W-:-:S13]  /*a390*/  ISETP.GE.AND P2, PT, R18, UR4, PT ;  /* 0x0000000412007c0c */ /* 0x000fda000bf46270 */
[----:B------:R-:W1:Y:S04]  /*a3a0*/  @!P2 LDS.128 R44, [R41] ;  /* 0x00000000292ca984 */ /* 0x000e680000000c00 */
[----:B-1----:R-:W-:Y:S01]  /*a3b0*/  @!P2 STG.E.128 desc[UR60][R50.64], R44 ;  /* 0x0000002c3200a986 */ /* 0x002fe2000c101d3c */
[----:B------:R-:W-:-:S13]  /*a3c0*/  ISETP.GE.AND P2, PT, R0, UR4, PT ;  /* 0x0000000400007c0c */ /* 0x000fda000bf46270 */
[----:B------:R-:W1:Y:S04]  /*a3d0*/  @!P2 LDS.128 R44, [R42] ;  /* 0x000000002a2ca984 */ /* 0x000e680000000c00 */
[----:B-1----:R-:W-:Y:S01]  /*a3e0*/  @!P2 STG.E.128 desc[UR60][R50.64+0x40], R44 ;  /* 0x0000402c3200a986 */ /* 0x002fe2000c101d3c */
[----:B------:R-:W-:-:S13]  /*a3f0*/  ISETP.GE.AND P2, PT, R3, UR4, PT ;  /* 0x0000000403007c0c */ /* 0x000fda000bf46270 */
[----:B------:R-:W1:Y:S04]  /*a400*/  @!P2 LDS.128 R44, [R41+0x3800] ;  /* 0x00380000292ca984 */ /* 0x000e680000000c00 */
        /* <DEDUP_REMOVED lines=9> */
[----:B-1----:R1:W-:Y:S02]  /*a4a0*/  @!P2 STG.E.128 desc[UR60][R50.64+0x140], R44 ;  /* 0x0001402c3200a986 */ /* 0x0023e4000c101d3c */
.L_x_729:
[----:B------:R-:W-:Y:S05]  /*a4b0*/  BSYNC B0 ;  /* 0x0000000000007941 */ /* 0x000fea0003800000 */
.L_x_728:
[----:B------:R-:W-:Y:S01]  /*a4c0*/  ISETP.GE.AND P2, PT, R227, R43, PT ;  /* 0x0000002be300720c */ /* 0x000fe20003f46270 */
[----:B------:R-:W-:-:S12]  /*a4d0*/  BSSY B0, `(.L_x_730) ;  /* 0x0000023000007945 */ /* 0x000fd80003800000 */
[----:B------:R-:W-:Y:S05]  /*a4e0*/  @P2 BRA `(.L_x_731) ;  /* 0x0000000000842947 */ /* 0x000fea0003800000 */
[----:B-----5:R-:W-:Y:S01]  /*a4f0*/  R2UR UR7, R55 ;  /* 0x00000000370772ca */ /* 0x020fe200000e0000 */
[----:B-1----:R-:W-:Y:S01]  /*a500*/  IMAD.MOV.U32 R45, RZ, RZ, R40 ;  /* 0x000000ffff2d7224 */ /* 0x002fe200078e0028 */
[----:B------:R-:W-:Y:S02]  /*a510*/  R2UR UR4, R54 ;  /* 0x00000000360472ca */ /* 0x000fe400000e0000 */
[----:B------:R-:W-:Y:S02]  /*a520*/  IADD3 R43, P2, R48, 0x40, RZ ;  /* 0x00000040302b7810 */ /* 0x000fe40007f5e0ff */
[----:B------:R-:W-:Y:S02]  /*a530*/  R2UR UR6, R53 ;  /* 0x00000000350672ca */ /* 0x000fe400000e0000 */
[----:B------:R-:W-:Y:S01]  /*a540*/  MOV R44, R116 ;  /* 0x00000074002c7202 */ /* 0x000fe20000000f00 */
[----:B------:R-:W-:Y:S01]  /*a550*/  IMAD.X R48, RZ, RZ, R49, P2 ;  /* 0x000000ffff307224 */ /* 0x000fe200010e0631 */
[----:B------:R-:W-:-:S03]  /*a560*/  R2UR UR5, R52 ;  /* 0x00000000340572ca */ /* 0x000fc600000e0000 */
        /* <DEDUP_REMOVED lines=25> */
.L_x_731:
[----:B------:R-:W-:Y:S05]  /*a700*/  BSYNC B0 ;  /* 0x0000000000007941 */ /* 0x000fea0003800000 */
.L_x_730:
[----:B------:R-:W3:Y:S01]  /*a710*/  LDL R41, [R1+0x10] ;  /* 0x0000100001297983 */ /* 0x000ee20000100800 */
[----:B0-----:R-:W-:Y:S01]  /*a720*/  @!P3 VIADD R100, R100, 0x368c0 ;  /* 0x000368c06464b836 */ /* 0x001fe20000000000 */
[----:B------:R-:W-:Y:S01]  /*a730*/  IADD3 R16, R16, 0x1, RZ ;  /* 0x0000000110107810 */ /* 0x000fe20007ffe0ff */
[----:B------:R-:W-:Y:S01]  /*a740*/  @!PT LDS RZ, [RZ] ;  /* 0x00000000fffff984 */ /* 0x000fe20000000800 */
[----:B------:R-:W-:Y:S01]  /*a750*/  @!PT LDS RZ, [RZ] ;  /* 0x00000000fffff984 */ /* 0x000fe20000000800 */
[----:B------:R-:W-:Y:S01]  /*a760*/  @!PT LDS RZ, [RZ] ;  /* 0x00000000fffff984 */ /* 0x000fe20000000800 */
[----:B------:R-:W-:Y:S01]  /*a770*/  @!PT LDS RZ, [RZ] ;  /* 0x00000000fffff984 */ /* 0x000fe20000000800 */
[----:B------:R0:W-:Y:S06]  /*a780*/  MEMBAR.ALL.CTA ;  /* 0x0000000000007992 */ /* 0x0001ec0000008000 */
[----:B0-----:R-:W0:Y:S02]  /*a790*/  FENCE.VIEW.ASYNC.S ;  /* 0x00000000000073c6 */ /* 0x001e240000000000 */
[----:B0-----:R0:W-:Y:S01]  /*a7a0*/  BAR.SYNC.DEFER_BLOCKING R156, 0x80 ;  /* 0x0002009c0000751d */ /* 0x0011e20000010000 */
[----:B------:R-:W-:-:S02]  /*a7b0*/  @!P3 PRMT R100, RZ, 0x654, R100 ;  /* 0x00000654ff64b816 */ /* 0x000fc40000000064 */
[----:B------:R-:W-:-:S03]  /*a7c0*/  PLOP3.LUT P2, PT, PT, PT, PT, 0x8, 0x0 ;  /* 0x000000000000781c */ /* 0x000fc60003f4e170 */
[----:B------:R0:W-:Y:S01]  /*a7d0*/  @!P3 SYNCS.ARRIVE.TRANS64.RED.A1T0 RZ, [R100+URZ], RZ ;  /* 0x000000ff64ffb9a7 */ /* 0x0001e2000810043f */
[----:B------:R-:W-:-:S04]  /*a7e0*/  ISETP.NE.AND P3, PT, R16, 0x2, PT ;  /* 0x000000021000780c */ /* 0x000fc80003f65270 */
[----:B------:R-:W-:Y:S02]  /*a7f0*/  SEL R16, R16, RZ, P3 ;  /* 0x000000ff10107207 */ /* 0x000fe40001800000 */
[----:B---3--:R-:W-:Y:S02]  /*a800*/  LOP3.LUT P4, RZ, R41, 0x2, RZ, 0xc0, !PT ;  /* 0x0000000229ff7812 */ /* 0x008fe4000788c0ff */
[----:B------:R-:W-:-:S04]  /*a810*/  SEL R41, RZ, 0x1, P3 ;  /* 0x00000001ff297807 */ /* 0x000fc80001800000 */
[----:B------:R-:W-:-:S07]  /*a820*/  LOP3.LUT R204, R204, R41, RZ, 0x3c, !PT ;  /* 0x00000029cccc7212 */ /* 0x000fce00078e3cff */
[----:B0-----:R-:W-:Y:S05]  /*a830*/  @P4 BRA `(.L_x_732) ;  /* 0xffffff8000544947 */ /* 0x001fea000383ffff */
.L_x_628:
[----:B------:R-:W-:Y:S01]  /*a840*/  BSSY B0, `(.L_x_733) ;  /* 0x000003a000007945 */ /* 0x000fe20003800000 */
[----:B------:R-:W-:Y:S01]  /*a850*/  ISETP.GE.AND P1, PT, R154, 0x1, PT ;  /* 0x000000019a00780c */ /* 0x000fe20003f26270 */
[----:B------:R-:W-:Y:S01]  /*a860*/  IMAD.MOV.U32 R0, RZ, RZ, RZ ;  /* 0x000000ffff007224 */ /* 0x000fe200078e00ff */
[----:B------:R-:W-:Y:S01]  /*a870*/  PLOP3.LUT P0, PT, PT, PT, PT, 0x80, 0x0 ;  /* 0x000000000000781c */ /* 0x000fe20003f0f070 */
[----:B------:R-:W-:Y:S01]  /*a880*/  IMAD.MOV.U32 R3, RZ, RZ, RZ ;  /* 0x000000ffff037224 */ /* 0x000fe200078e00ff */
[----:B------:R-:W-:Y:S02]  /*a890*/  CS2R R118, SRZ ;  /* 0x0000000000767805 */ /* 0x000fe4000001ff00 */
[----:B------:R-:W-:Y:S02]  /*a8a0*/  CS2R R116, SRZ ;  /* 0x0000000000747805 */ /* 0x000fe4000001ff00 */
[----:B------:R-:W-:Y:S02]  /*a8b0*/  CS2R R114, SRZ ;  /* 0x0000000000727805 */ /* 0x000fe4000001ff00 */
[----:B------:R-:W-:Y:S01]  /*a8c0*/  CS2R R112, SRZ ;  /* 0x0000000000707805 */ /* 0x000fe2000001ff00 */
[----:B------:R-:W-:Y:S01]  /*a8d0*/  IMAD.MOV.U32 R111, RZ, RZ, RZ ;  /* 0x000000ffff6f7224 */ /* 0x000fe200078e00ff */
[----:B------:R-:W-:-:S02]  /*a8e0*/  CS2R R106, SRZ ;  /* 0x00000000006a7805 */ /* 0x000fc4000001ff00 */
[----:B------:R-:W-:Y:S02]  /*a8f0*/  CS2R R108, SRZ ;  /* 0x00000000006c7805 */ /* 0x000fe4000001ff00 */
[----:B-----5:R-:W-:Y:S02]  /*a900*/  CS2R R54, SRZ ;  /* 0x0000000000367805 */ /* 0x020fe4000001ff00 */
[----:B------:R-:W-:Y:S02]  /*a910*/  CS2R R104, SRZ ;  /* 0x0000000000687805 */ /* 0x000fe4000001ff00 */
[----:B------:R-:W-:Y:S02]  /*a920*/  MOV R103, RZ ;  /* 0x000000ff00677202 */ /* 0x000fe40000000f00 */
[----:B------:R-:W-:Y:S02]  /*a930*/  CS2R R98, SRZ ;  /* 0x0000000000627805 */ /* 0x000fe4000001ff00 */
[----:B------:R-:W-:-:S02]  /*a940*/  CS2R R100, SRZ ;  /* 0x0000000000647805 */ /* 0x000fc4000001ff00 */
[----:B------:R-:W-:Y:S01]  /*a950*/  CS2R R96, SRZ ;  /* 0x0000000000607805 */ /* 0x000fe2000001ff00 */
        /* <DEDUP_REMOVED lines=8> */
[----:B------:R-:W-:Y:S01]  /*a9e0*/  CS2R R80, SRZ ;  /* 0x0000000000507805 */ /* 0x000fe2000001ff00 */
[----:B------:R-:W-:Y:S01]  /*a9f0*/  IMAD.MOV.U32 R79, RZ, RZ, RZ ;  /* 0x000000ffff4f7224 */ /* 0x000fe200078e00ff */
        /* <DEDUP_REMOVED lines=13> */
[----:B-1----:R-:W-:Y:S02]  /*aad0*/  CS2R R50, SRZ ;  /* 0x0000000000327805 */ /* 0x002fe4000001ff00 */
[----:B------:R-:W-:Y:S02]  /*aae0*/  CS2R R52, SRZ ;  /* 0x0000000000347805 */ /* 0x000fe4000001ff00 */
[----:B--2---:R-:W-:-:S02]  /*aaf0*/  CS2R R48, SRZ ;  /* 0x0000000000307805 */ /* 0x004fc4000001ff00 */
        /* <DEDUP_REMOVED lines=10> */
[----:B------:R-:W-:Y:S01]  /*aba0*/  CS2R R28, SRZ ;  /* 0x00000000001c7805 */ /* 0x000fe2000001ff00 */
[----:B------:R-:W-:Y:S06]  /*abb0*/  @P2 BRA `(.L_x_734) ;  /* 0x0000000000082947 */ /* 0x000fec0003800000 */
[----:B------:R-:W0:Y:S02]  /*abc0*/  FENCE.VIEW.ASYNC.G ;  /* 0x00000000000073c6 */ /* 0x000e240000000100 */
[----:B0-----:R-:W-:Y:S06]  /*abd0*/  BAR.ARV 0xc, 0x180 ;  /* 0x0306000000007b1d */ /* 0x001fec0000002000 */
.L_x_734:
[----:B------:R-:W-:Y:S05]  /*abe0*/  BSYNC B0 ;  /* 0x0000000000007941 */ /* 0x000fea0003800000 */
.L_x_733:
[----:B------:R-:W-:Y:S01]  /*abf0*/  CS2R R24, SRZ ;  /* 0x0000000000187805 */ /* 0x000fe2000001ff00 */
[----:B------:R-:W-:Y:S06]  /*ac00*/  @!P1 BRA `(.L_x_735) ;  /* 0x0000011c007c9947 */ /* 0x000fec0003800000 */
[----:B------:R-:W2:Y:S01]  /*ac10*/  LDL R5, [R1+0x80] ;  /* 0x0000800001057983 */ /* 0x000ea20000100800 */
[----:B------:R-:W0:Y:S02]  /*ac20*/  S2R R7, SR_TID.X ;  /* 0x0000000000077919 */ /* 0x000e240000002100 */
[----:B0-----:R-:W-:-:S05]  /*ac30*/  VIADD R7, R7, 0xffffff80 ;  /* 0xffffff8007077836 */ /* 0x001fca0000000000 */
[----:B------:R-:W-:-:S04]  /*ac40*/  SHF.R.S32.HI R4, RZ, 0x1f, R7 ;  /* 0x0000001fff047819 */ /* 0x000fc80000011407 */
[----:B------:R-:W-:-:S04]  /*ac50*/  LEA.HI R4, R4, R7, RZ, 0x7 ;  /* 0x0000000704047211 */ /* 0x000fc800078f38ff */
[----:B------:R-:W-:-:S05]  /*ac60*/  SHF.R.S32.HI R4, RZ, 0x7, R4 ;  /* 0x00000007ff047819 */ /* 0x000fca0000011404 */
[----:B------:R-:W0:Y:S02]  /*ac70*/  SHFL.IDX PT, R0, R4, RZ, 0x1f ;  /* 0x00001fff04007589 */ /* 0x000e2400000e0000 */
[----:B0-----:R-:W-:-:S04]  /*ac80*/  LEA.HI R3, R0, R0, RZ, 0x1 ;  /* 0x0000000000037211 */ /* 0x001fc800078f08ff */
[----:B------:R-:W-:-:S05]  /*ac90*/  LOP3.LUT R3, R3, 0x1e, RZ, 0xc0, !PT ;  /* 0x0000001e03037812 */ /* 0x000fca00078ec0ff */
[----:B------:R-:W-:Y:S01]  /*aca0*/  IMAD.IADD R3, R0, 0x1, -R3 ;  /* 0x0000000100037824 */ /* 0x000fe200078e0a03 */
[----:B--2---:R-:W-:-:S13]  /*acb0*/  R2UR UR4, R5 ;  /* 0x00000000050472ca */ /* 0x004fda00000e0000 */
[----:B------:R-:W-:-:S06]  /*acc0*/  ULOP3.LUT UP0, URZ, UR4, 0x9f, URZ, 0xc0, !UPT ;  /* 0x0000009f043f7892 */ /* 0x000fcc000f80c03f */
[----:B------:R-:W-:Y:S02]  /*acd0*/  PLOP3.LUT P0, PT, PT, PT, UP0, 0x80, 0x0 ;  /* 0x000000000000781c */ /* 0x000fe40003f0f008 */
[----:B------:R-:W-:-:S04]  /*ace0*/  LEA R3, R3, UR4, 0xd ;  /* 0x0000000403037c11 */ /* 0x000fc8000f8e68ff */
[----:B------:R-:W-:-:S04]  /*acf0*/  SHF.R.U32.HI R3, RZ, 0x4, R3 ;  /* 0x00000004ff037819 */ /* 0x000fc80000011603 */
[----:B------:R-:W-:-:S03]  /*ad00*/  LOP3.LUT R36, R3, 0x3fff, RZ, 0xc0, !PT ;  /* 0x00003fff03247812 */ /* 0x000fc600078ec0ff */
[----:B------:R-:W-:Y:S05]  /*ad10*/  @!P0 BRA `(.L_x_736) ;  /* 0x0000000000408947 */ /* 0x000fea0003800000 */
[----:B------:R-:W-:Y:S01]  /*ad20*/  MOV R0, 0x0 ;  /* 0x0000000000007802 */ /* 0x000fe20000000f00 */
[----:B------:R-:W-:Y:S01]  /*ad30*/  ULDC.64 UR4, c[0x4][0xa8] ;  /* 0x01002a0000047ab9 */ /* 0x000fe20000000a00 */
[----:B------:R-:W-:Y:S01]  /*ad40*/  ULDC.64 UR6, c[0x4][0xb0] ;  /* 0x01002c0000067ab9 */ /* 0x000fe20000000a00 */
[----:B------:R-:W-:Y:S01]  /*ad50*/  IMAD.U32 R4, RZ, RZ, UR4 ;  /* 0x00000004ff047e24 */ /* 0x000fe2000f8e00ff */
[----:B------:R0:W1:Y:S01]  /*ad60*/  LDC.64 R14, c[0x4][R0] ;  /* 0x01000000000e7b82 */ /* 0x0000620000000a00 */
[----:B------:R-:W-:Y:S01]  /*ad70*/  MOV R5, UR5 ;  /* 0x0000000500057c02 */ /* 0x000fe20008000f00 */
        /* <DEDUP_REMOVED lines=10> */
.L_x_736:
[----:B------:R-:W-:Y:S02]  /*ae20*/  ULDC UR4, c[0x0][0x3f4] ;  /* 0x0000fd0000047ab9 */ /* 0x000fe40000000800 */
[----:B------:R-:W-:-:S13]  /*ae30*/  ISETP.LT.AND P0, PT, RZ, UR4, PT ;  /* 0x00000004ff007c0c */ /* 0x000fda000bf01270 */
[----:B------:R-:W-:Y:S05]  /*ae40*/  @P0 BRA `(.L_x_737) ;  /* 0x00000000003c0947 */ /* 0x000fea0003800000 */
[----:B------:R-:W-:-:S04]  /*ae50*/  LEA.HI R0, R226, R226, RZ, 0x1 ;  /* 0x000000e2e2007211 */ /* 0x000fc800078f08ff */
[----:B------:R-:W-:-:S04]  /*ae60*/  LOP3.LUT R3, R0, 0xfffffffe, RZ, 0xc0, !PT ;  /* 0xfffffffe00037812 */ /* 0x000fc800078ec0ff */
[----:B------:R-:W-:-:S04]  /*ae70*/  IADD3 R3, R226, -R3, RZ ;  /* 0x80000003e2037210 */ /* 0x000fc80007ffe0ff */
[----:B------:R-:W-:-:S04]  /*ae80*/  SHF.L.U32 R3, R3, 0x1f, RZ ;  /* 0x0000001f03037819 */ /* 0x000fc800000006ff */
[----:B------:R0:W1:Y:S03]  /*ae90*/  SYNCS.PHASECHK.TRANS64.TRYWAIT P0, [R2+URZ+0x36800], R3 ;  /* 0x03680003020075a7 */ /* 0x000066000800017f */
[----:B-1----:R-:W-:Y:S05]  /*aea0*/  @!P0 NANOSLEEP.SYNCS 0x989680 ;  /* 0x009896800000895d */ /* 0x002fea0003900000 */
[----:B------:R-:W1:Y:S01]  /*aeb0*/  @!P0 SYNCS.PHASECHK.TRANS64 P0, [R2+URZ+0x36800], R3 ;  /* 0x03680003020085a7 */ /* 0x000e62000800007f */
[----:B------:R-:W-:Y:S04]  /*aec0*/  BSSY B0, `(.L_x_738) ;  /* 0x0000006000007945 */ /* 0x000fe80003800000 */
[----:B-1----:R-:W-:Y:S05]  /*aed0*/  @P0 BRA `(.L_x_739) ;  /* 0x0000000000100947 */ /* 0x002fea0003800000 */
.L_x_740:
[----:B-1----:R1:W2:Y:S02]  /*aee0*/  SYNCS.PHASECHK.TRANS64.TRYWAIT P0, [R2+URZ+0x36800], R3 ;  /* 0x03680003020075a7 */ /* 0x0022a4000800017f */
[----:B--2---:R-:W-:Y:S05]  /*aef0*/  @!P0 NANOSLEEP.SYNCS 0x989680 ;  /* 0x009896800000895d */ /* 0x004fea0003900000 */
[----:B------:R-:W2:Y:S02]  /*af00*/  @!P0 SYNCS.PHASECHK.TRANS64 P0, [R2+URZ+0x36800], R3 ;  /* 0x03680003020085a7 */ /* 0x000ea4000800007f */
[----:B--2---:R-:W-:Y:S05]  /*af10*/  @!P0 BRA `(.L_x_740) ;  /* 0xfffffffc00f08947 */ /* 0x004fea000383ffff */
.L_x_739:
[----:B------:R-:W-:Y:S05]  /*af20*/  BSYNC B0 ;  /* 0x0000000000007941 */ /* 0x000fea0003800000 */
.L_x_738:
[----:B------:R-:W-:Y:S05]  /*af30*/  BRA `(.L_x_741) ;  /* 0x0000005800787947 */ /* 0x000fea0003800000 */
.L_x_737:
[----:B------:R-:W2:Y:S01]  /*af40*/  LDL R0, [R1+0x80] ;  /* 0x0000800001007983 */ /* 0x000ea20000100800 */
[----:B------:R-:W-:Y:S01]  /*af50*/  ULDC.64 UR4, c[0x0][0x3f8] ;  /* 0x0000fe0000047ab9 */ /* 0x000fe20000000a00 */
[----:B------:R-:W-:Y:S01]  /*af60*/  ULDC.64 UR6, c[0x0][0x408] ;  /* 0x0001020000067ab9 */ /* 0x000fe20000000a00 */
[----:B------:R-:W-:Y:S01]  /*af70*/  IMAD.WIDE.U32 R4, R149, UR4, RZ ;  /* 0x0000000495047c25 */ /* 0x000fe2000f8e00ff */
[----:B--2---:R-:W-:Y:S02]  /*af80*/  R2UR UR8, R0 ;  /* 0x00000000000872ca */ /* 0x004fe400000e0000 */
[----:B------:R-:W-:-:S05]  /*af90*/  SHF.R.S32.HI R0, RZ, 0x1f, R149 ;  /* 0x0000001fff007819 */ /* 0x000fca0000011495 */
[C---:B------:R-:W-:Y:S02]  /*afa0*/  IMAD R6, R0.reuse, UR4, RZ ;  /* 0x0000000400067c24 */ /* 0x040fe4000f8e02ff */
[----:B------:R-:W-:Y:S02]  /*afb0*/  IMAD R0, R0, UR6, RZ ;  /* 0x0000000600007c24 */ /* 0x000fe4000f8e02ff */
[C---:B------:R-:W-:Y:S01]  /*afc0*/  IMAD R25, R149.reuse, UR5, R6 ;  /* 0x0000000595197c24 */ /* 0x040fe2000f8e0206 */
[----:B------:R-:W-:Y:S01]  /*afd0*/  ULDC.64 UR4, c[0x0][0x3e8] ;  /* 0x0000fa0000047ab9 */ /* 0x000fe20000000a00 */
[----:B------:R-:W-:Y:S01]  /*afe0*/  ULOP3.LUT UP0, URZ, UR8, 0x3ff, URZ, 0xc0, !UPT ;  /* 0x000003ff083f7892 */ /* 0x000fe2000f80c03f */
[C---:B------:R-:W-:Y:S01]  /*aff0*/  IMAD R27, R149.reuse, UR7, R0 ;  /* 0x00000007951b7c24 */ /* 0x040fe2000f8e0200 */
[----:B------:R-:W-:Y:S01]  /*b000*/  LEA R24, P0, R4, UR4, 0x1 ;  /* 0x0000000404187c11 */ /* 0x000fe2000f8008ff */
[----:B------:R-:W-:Y:S01]  /*b010*/  IMAD.WIDE.U32 R6, R149, UR6, RZ ;  /* 0x0000000695067c25 */ /* 0x000fe2000f8e00ff */
[----:B------:R-:W-:-:S02]  /*b020*/  ULDC.64 UR6, c[0x0][0x400] ;  /* 0x0001000000067ab9 */ /* 0x000fc40000000a00 */
[----:B------:R-:W-:Y:S01]  /*b030*/  PLOP3.LUT P2, PT, PT, PT, UP0, 0x80, 0x0 ;  /* 0x000000000000781c */ /* 0x000fe20003f4f008 */
[----:B------:R-:W-:Y:S01]  /*b040*/  IMAD.IADD R25, R25, 0x1, R5 ;  /* 0x0000000119197824 */ /* 0x000fe200078e0205 */
[----:B------:R-:W-:Y:S01]  /*b050*/  LEA R26, P1, R6, UR6, 0x1 ;  /* 0x00000006061a7c11 */ /* 0x000fe2000f8208ff */
[----:B------:R-:W-:-:S03]  /*b060*/  IMAD.IADD R27, R27, 0x1, R7 ;  /* 0x000000011b1b7824 */ /* 0x000fc600078e0207 */
[----:B------:R-:W-:Y:S02]  /*b070*/  LEA.HI.X R25, R4, UR5, R25, 0x1, P0 ;  /* 0x0000000504197c11 */ /* 0x000fe400080f0c19 */
[----:B------:R-:W-:-:S05]  /*b080*/  LEA.HI.X R27, R6, UR7, R27, 0x1, P1 ;  /* 0x00000007061b7c11 */ /* 0x000fca00088f0c1b */
        /* <DEDUP_REMOVED lines=17> */
.L_x_742:
[----:B------:R-:W-:Y:S01]  /*b1a0*/  ULDC.U8 UR4, c[0x0][0x410] ;  /* 0x0001040000047ab9 */ /* 0x000fe20000000000 */
[----:B------:R-:W-:Y:S01]  /*b1b0*/  BSSY B0, `(.L_x_743) ;  /* 0x000056e000007945 */ /* 0x000fe20003800000 */
[----:B------:R-:W-:Y:S02]  /*b1c0*/  ISETP.NE.AND P0, PT, RZ, UR4, PT ;  /* 0x00000004ff007c0c */ /* 0x000fe4000bf05270 */
[----:B------:R-:W-:-:S11]  /*b1d0*/  LEA R6, R137, R17, 0x7 ;  /* 0x0000001189067211 */ /* 0x000fd600078e38ff */
[----:B------:R-:W-:Y:S05]  /*b1e0*/  @!P0 BRA `(.L_x_744) ;  /* 0x0000002800b88947 */ /* 0x000fea0003800000 */
[----:B------:R-:W-:-:S03]  /*b1f0*/  UMOV UR4, 0xffffffff ;  /* 0xffffffff00047882 */ /* 0x000fc60000000000 */
[----:B------:R-:W-:Y:S05]  /*b200*/  BRA.DIV UR4, `(.L_x_745) ;  /* 0x000001be041c7947 */ /* 0x000fea000b800000 */
[----:B------:R0:W1:Y:S04]  /*b210*/  SHFL.IDX PT, R0, R25, RZ, 0x1c1f ;  /* 0x001c1fff19007589 */ /* 0x00006800000e0000 */
[----:B------:R0:W2:Y:S04]  /*b220*/  SHFL.IDX PT, R3, R24, RZ, 0x1c1f ;  /* 0x001c1fff18037589 */ /* 0x0000a800000e0000 */
[----:B------:R0:W3:Y:S04]  /*b230*/  SHFL.IDX PT, R4, R27, RZ, 0x1c1f ;  /* 0x001c1fff1b047589 */ /* 0x0000e800000e0000 */
[----:B------:R0:W4:Y:S02]  /*b240*/  SHFL.IDX PT, R14, R26, RZ, 0x1c1f ;  /* 0x001c1fff1a0e7589 */ /* 0x00012400000e0000 */
.L_x_1005:
[----:B------:R-:W-:Y:S01]  /*b250*/  ULDC UR4, c[0x0][0x448] ;  /* 0x0001120000047ab9 */ /* 0x000fe20000000800 */
[----:B------:R-:W-:Y:S01]  /*b260*/  LOP3.LUT R9, R211, 0x18, R18, 0xf8, !PT ;  /* 0x00000018d3097812 */ /* 0x000fe200078ef812 */
[----:B------:R-:W-:Y:S01]  /*b270*/  IMAD R5, R153, UR4, RZ ;  /* 0x0000000499057c24 */ /* 0x000fe2000f8e02ff */
[----:B------:R-:W-:Y:S01]  /*b280*/  BSSY B1, `(.L_x_746) ;  /* 0x0000055000017945 */ /* 0x000fe20003800000 */
[----:B------:R-:W-:Y:S02]  /*b290*/  LOP3.LUT P0, RZ, R218, 0x4, RZ, 0xc0, !PT ;  /* 0x00000004daff7812 */ /* 0x000fe4000780c0ff */
[----:B0-----:R-:W-:Y:S02]  /*b2a0*/  CS2R R24, SRZ ;  /* 0x0000000000187805 */ /* 0x001fe4000001ff00 */
[----:B------:R-:W-:Y:S02]  /*b2b0*/  LOP3.LUT R8, R9, R212, RZ, 0x3c, !PT ;  /* 0x000000d409087212 */ /* 0x000fe400078e3cff */
[----:B------:R-:W-:-:S02]  /*b2c0*/  CS2R R10, SRZ ;  /* 0x00000000000a7805 */ /* 0x000fc4000001ff00 */
[----:B------:R-:W-:Y:S01]  /*b2d0*/  ISETP.GE.AND P1, PT, R6, R5, PT ;  /* 0x000000050600720c */ /* 0x000fe20003f26270 */
[----:B------:R-:W-:Y:S01]  /*b2e0*/  IMAD R5, R137, -0x80, R5 ;  /* 0xffffff8089057824 */ /* 0x000fe200078e0205 */
[----:B------:R-:W-:Y:S01]  /*b2f0*/  CS2R R6, SRZ ;  /* 0x0000000000067805 */ /* 0x000fe2000001ff00 */
[----:B------:R-:W-:Y:S01]  /*b300*/  IMAD.IADD R9, R213, 0x1, R8 ;  /* 0x00000001d5097824 */ /* 0x000fe200078e0208 */
[----:B------:R-:W-:Y:S02]  /*b310*/  CS2R R20, SRZ ;  /* 0x0000000000147805 */ /* 0x000fe4000001ff00 */
[----:B------:R-:W-:Y:S02]  /*b320*/  CS2R R26, SRZ ;  /* 0x00000000001a7805 */ /* 0x000fe4000001ff00 */
[----:B------:R-:W-:Y:S01]  /*b330*/  CS2R R12, SRZ ;  /* 0x00000000000c7805 */ /* 0x000fe2000001ff00 */
[----:B------:R-:W-:Y:S01]  /*b340*/  IMAD R9, R9, 0x2, R2 ;  /* 0x0000000209097824 */ /* 0x000fe200078e0202 */
[----:B------:R-:W-:-:S02]  /*b350*/  CS2R R40, SRZ ;  /* 0x0000000000287805 */ /* 0x000fc4000001ff00 */
[----:B------:R-:W-:Y:S02]  /*b360*/  CS2R R28, SRZ ;  /* 0x00000000001c7805 */ /* 0x000fe4000001ff00 */
[----:B------:R-:W-:Y:S02]  /*b370*/  CS2R R34, SRZ ;  /* 0x0000000000227805 */ /* 0x000fe4000001ff00 */
[----:B------:R-:W-:Y:S02]  /*b380*/  CS2R R38, SRZ ;  /* 0x0000000000267805 */ /* 0x000fe4000001ff00 */
[----:B------:R-:W-:Y:S01]  /*b390*/  CS2R R30, SRZ ;  /* 0x00000000001e7805 */ /* 0x000fe2000001ff00 */
[C---:B------:R-:W-:Y:S01]  /*b3a0*/  VIADD R37, R9.reuse, 0x15400 ;  /* 0x0001540009257836 */ /* 0x040fe20000000000 */
[----:B------:R-:W-:Y:S02]  /*b3b0*/  IADD3 R8, R9, 0x15440, RZ ;  /* 0x0001544009087810 */ /* 0x000fe40007ffe0ff */
[----:B------:R-:W-:Y:S01]  /*b3c0*/  CS2R R32, SRZ ;  /* 0x0000000000207805 */ /* 0x000fe2000001ff00 */
[----:B------:R-:W-:Y:S06]  /*b3d0*/  @P1 BRA `(.L_x_747) ;  /* 0x0000000000fc1947 */ /* 0x000fec0003800000 */
[----:B------:R-:W4:Y:S01]  /*b3e0*/  LDL R42, [R1+0x50] ;  /* 0x00005000012a7983 */ /* 0x000f220000100800 */
[----:B------:R-:W-:-:S03]  /*b3f0*/  ULDC UR4, c[0x0][0x3f4] ;  /* 0x0000fd0000047ab9 */ /* 0x000fc60000000800 */
[----:B------:R-:W4:Y:S04]  /*b400*/  LDL R46, [R1+0x58] ;  /* 0x00005800012e7983 */ /* 0x000f280000100800 */
[----:B------:R-:W4:Y:S04]  /*b410*/  LDL R51, [R1+0x54] ;  /* 0x0000540001337983 */ /* 0x000f280000100800 */
[----:B------:R-:W4:Y:S04]  /*b420*/  LDL R50, [R1+0x60] ;  /* 0x0000600001327983 */ /* 0x000f280000100800 */
[----:B------:R-:W4:Y:S04]  /*b430*/  LDL R54, [R1+0x68] ;  /* 0x0000680001367983 */ /* 0x000f280000100800 */
[----:B------:R-:W4:Y:S04]  /*b440*/  LDL R53, [R1+0x5c] ;  /* 0x00005c0001357983 */ /* 0x000f280000100800 */
[----:B------:R-:W4:Y:S01]  /*b450*/  LDL R52, [R1+0x64] ;  /* 0x0000640001347983 */ /* 0x000f220000100800 */
[----:B------:R-:W-:-:S02]  /*b460*/  ISETP.GE.AND P2, PT, R22, UR4, PT ;  /* 0x0000000416007c0c */ /* 0x000fc4000bf46270 */
[----:B------:R-:W-:Y:S02]  /*b470*/  CS2R R40, SRZ ;  /* 0x0000000000287805 */ /* 0x000fe4000001ff00 */
[----:B------:R-:W-:Y:S02]  /*b480*/  ISETP.GE.AND P3, PT, R207, UR4, PT ;  /* 0x00000004cf007c0c */ /* 0x000fe4000bf66270 */
[----:B------:R-:W-:Y:S02]  /*b490*/  CS2R R6, SRZ ;  /* 0x0000000000067805 */ /* 0x000fe4000001ff00 */
[----:B------:R-:W-:Y:S02]  /*b4a0*/  ISETP.GE.AND P4, PT, R206, UR4, PT ;  /* 0x00000004ce007c0c */ /* 0x000fe4000bf86270 */
[----:B------:R-:W-:-:S03]  /*b4b0*/  CS2R R28, SRZ ;  /* 0x00000000001c7805 */ /* 0x000fc6000001ff00 */
[----:B--2---:R-:W-:Y:S02]  /*b4c0*/  @!P2 IMAD.MOV.U32 R10, RZ, RZ, R3 ;  /* 0x000000ffff0aa224 */ /* 0x004fe400078e0003 */
[----:B-1----:R-:W-:Y:S02]  /*b4d0*/  @!P2 IMAD.MOV.U32 R11, RZ, RZ, R0 ;  /* 0x000000ffff0ba224 */ /* 0x002fe400078e0000 */
[----:B------:R-:W-:Y:S01]  /*b4e0*/  @!P3 IADD3 R20, P1, R3, R236, RZ ;  /* 0x000000ec0314b210 */ /* 0x000fe20007f3e0ff */
[----:B---3--:R-:W-:Y:S02]  /*b4f0*/  @!P2 IMAD.MOV.U32 R15, RZ, RZ, R4 ;  /* 0x000000ffff0fa224 */ /* 0x008fe400078e0004 */
[----:B------:R-:W-:Y:S01]  /*b500*/  @!P2 IMAD.WIDE R10, R22, 0x2, R10 ;  /* 0x00000002160aa825 */ /* 0x000fe200078e020a */
[----:B------:R-:W-:-:S03]  /*b510*/  @!P3 IADD3.X R21, R0, R235, RZ, P1, !PT ;  /* 0x000000eb0015b210 */ /* 0x000fc60000ffe4ff */
[----:B----4-:R-:W-:Y:S01]  /*b520*/  @!P2 IMAD.WIDE R12, R22, 0x2, R14 ;  /* 0x00000002160ca825 */ /* 0x010fe200078e020e */
[----:B------:R0:W5:Y:S01]  /*b530*/  @!P2 LD.E.64 R40, desc[UR60][R10.64] ;  /* 0x0000003c0a28a980 */ /* 0x000162000c101b00 */
[----:B------:R-:W-:-:S03]  /*b540*/  @!P3 IADD3 R26, P1, R14, R236, RZ ;  /* 0x000000ec0e1ab210 */ /* 0x000fc60007f3e0ff */
[----:B------:R-:W5:Y:S01]  /*b550*/  @!P2 LD.E.64 R6, desc[UR60][R12.64] ;  /* 0x0000003c0c06a980 */ /* 0x000f62000c101b00 */
[----:B------:R-:W-:Y:S02]  /*b560*/  ISETP.GE.AND P2, PT, R209, UR4, PT ;  /* 0x00000004d1007c0c */ /* 0x000fe4000bf46270 */
[----:B------:R-:W-:Y:S02]  /*b570*/  CS2R R24, SRZ ;  /* 0x0000000000187805 */ /* 0x000fe4000001ff00 */
[----:B------:R-:W-:Y:S01]  /*b580*/  CS2R R34, SRZ ;  /* 0x0000000000227805 */ /* 0x000fe2000001ff00 */
[----:B------:R-:W-:Y:S01]  /*b590*/  @!P3 IMAD.X R27, R4, 0x1, R235, P1 ;  /* 0x00000001041bb824 */ /* 0x000fe200008e06eb */
[----:B------:R1:W5:Y:S01]  /*b5a0*/  @!P3 LD.E.64 R28, desc[UR60][R20.64] ;  /* 0x0000003c141cb980 */ /* 0x000362000c101b00 */
[----:B0-----:R-:W-:Y:S02]  /*b5b0*/  CS2R R10, SRZ ;  /* 0x00000000000a7805 */ /* 0x001fe4000001ff00 */
[----:B------:R-:W-:Y:S01]  /*b5c0*/  ISETP.GE.AND P1, PT, R208, UR4, PT ;  /* 0x00000004d0007c0c */ /* 0x000fe2000bf26270 */
[----:B------:R0:W5:Y:S01]  /*b5d0*/  @!P3 LD.E.64 R24, desc[UR60][R26.64] ;  /* 0x0000003c1a18b980 */ /* 0x000162000c101b00 */
[----:B------:R-:W-:-:S02]  /*b5e0*/  ISETP.GE.AND P3, PT, R210, UR4, PT ;  /* 0x00000004d2007c0c */ /* 0x000fc4000bf66270 */
[----:B------:R-:W-:Y:S02]  /*b5f0*/  CS2R R38, SRZ ;  /* 0x0000000000267805 */ /* 0x000fe4000001ff00 */
[----:B-1----:R-:W-:Y:S02]  /*b600*/  CS2R R20, SRZ ;  /* 0x0000000000147805 */ /* 0x002fe4000001ff00 */
[----:B------:R-:W-:Y:S02]  /*b610*/  CS2R R30, SRZ ;  /* 0x00000000001e7805 */ /* 0x000fe4000001ff00 */
[----:B------:R-:W-:Y:S02]  /*b620*/  CS2R R12, SRZ ;  /* 0x00000000000c7805 */ /* 0x000fe4000001ff00 */
[----:B0-----:R-:W-:Y:S02]  /*b630*/  CS2R R26, SRZ ;  /* 0x00000000001a7805 */ /* 0x001fe4000001ff00 */
[----:B------:R-:W-:-:S02]  /*b640*/  @!P4 IADD3 R32, P5, R3, R42, RZ ;  /* 0x0000002a0320c210 */ /* 0x000fc40007fbe0ff */
[----:B------:R-:W-:-:S03]  /*b650*/  @!P4 IADD3 R42, P6, R14, R42, RZ ;  /* 0x0000002a0e2ac210 */ /* 0x000fc60007fde0ff */
[--C-:B------:R-:W-:Y:S02]  /*b660*/  @!P4 IMAD.X R33, R0, 0x1, R237.reuse, P5 ;  /* 0x000000010021c824 */ /* 0x100fe400028e06ed */
[----:B------:R-:W-:-:S03]  /*b670*/  @!P4 IMAD.X R43, R4, 0x1, R237, P6 ;  /* 0x00000001042bc824 */ /* 0x000fc600030e06ed */
[----:B------:R-:W5:Y:S04]  /*b680*/  @!P4 LD.E.64 R34, desc[UR60][R32.64] ;  /* 0x0000003c2022c980 */ /* 0x000f68000c101b00 */
[----:B------:R0:W5:Y:S01]  /*b690*/  @!P4 LD.E.64 R10, desc[UR60][R42.64] ;  /* 0x0000003c2a0ac980 */ /* 0x000162000c101b00 */
[-C--:B------:R-:W-:Y:S02]  /*b6a0*/  @!P2 IADD3 R44, P4, R3, R46.reuse, RZ ;  /* 0x0000002e032ca210 */ /* 0x080fe40007f9e0ff */
[----:B------:R-:W-:Y:S02]  /*b6b0*/  @!P2 IADD3 R46, P5, R14, R46, RZ ;  /* 0x0000002e0e2ea210 */ /* 0x000fe40007fbe0ff */
[----:B------:R-:W-:-:S03]  /*b6c0*/  @!P2 IADD3.X R45, R0, R51, RZ, P4, !PT ;  /* 0x00000033002da210 */ /* 0x000fc600027fe4ff */
[----:B------:R-:W-:Y:S02]  /*b6d0*/  @!P2 IMAD.X R47, R4, 0x1, R51, P5 ;  /* 0x00000001042fa824 */ /* 0x000fe400028e0633 */
[----:B------:R1:W5:Y:S01]  /*b6e0*/  @!P2 LD.E.64 R38, desc[UR60][R44.64] ;  /* 0x0000003c2c26a980 */ /* 0x000362000c101b00 */
[----:B------:R-:W-:-:S03]  /*b6f0*/  @!P1 IADD3 R48, P6, R3, R50, RZ ;  /* 0x0000003203309210 */ /* 0x000fc60007fde0ff */
[----:B------:R1:W5:Y:S01]  /*b700*/  @!P2 LD.E.64 R20, desc[UR60][R46.64] ;  /* 0x0000003c2e14a980 */ /* 0x000362000c101b00 */
[C---:B0-----:R-:W-:Y:S02]  /*b710*/  @!P1 IADD3 R42, P2, R14.reuse, R50, RZ ;  /* 0x000000320e2a9210 */ /* 0x041fe40007f5e0ff */
[-C--:B------:R-:W-:Y:S02]  /*b720*/  @!P3 IADD3 R14, P5, R14, R54.reuse, RZ ;  /* 0x000000360e0eb210 */ /* 0x080fe40007fbe0ff */
[----:B------:R-:W-:Y:S02]  /*b730*/  @!P3 IADD3 R50, P4, R3, R54, RZ ;  /* 0x000000360332b210 */ /* 0x000fe40007f9e0ff */
[----:B------:R-:W-:Y:S01]  /*b740*/  CS2R R32, SRZ ;  /* 0x0000000000207805 */ /* 0x000fe2000001ff00 */
[--C-:B------:R-:W-:Y:S02]  /*b750*/  @!P1 IMAD.X R49, R0, 0x1, R53.reuse, P6 ;  /* 0x0000000100319824 */ /* 0x100fe400030e0635 */
[----:B------:R-:W-:Y:S01]  /*b760*/  @!P1 IMAD.X R43, R4, 0x1, R53, P2 ;  /* 0x00000001042b9824 */ /* 0x000fe200010e0635 */
[----:B------:R-:W-:Y:S01]  /*b770*/  @!P3 IADD3.X R51, R0, R52, RZ, P4, !PT ;  /* 0x000000340033b210 */ /* 0x000fe200027fe4ff */
[----:B------:R-:W-:Y:S01]  /*b780*/  @!P3 IMAD.X R15, R4, 0x1, R52, P5 ;  /* 0x00000001040fb824 */ /* 0x000fe200028e0634 */
[----:B------:R1:W5:Y:S04]  /*b790*/  @!P1 LD.E.64 R30, desc[UR60][R48.64] ;  /* 0x0000003c301e9980 */ /* 0x000368000c101b00 */
[----:B------:R1:W5:Y:S04]  /*b7a0*/  @!P1 LD.E.64 R26, desc[UR60][R42.64] ;  /* 0x0000003c2a1a9980 */ /* 0x000368000c101b00 */
[----:B------:R1:W5:Y:S04]  /*b7b0*/  @!P3 LD.E.64 R32, desc[UR60][R50.64] ;  /* 0x0000003c3220b980 */ /* 0x000368000c101b00 */
[----:B------:R1:W5:Y:S02]  /*b7c0*/  @!P3 LD.E.64 R12, desc[UR60][R14.64] ;  /* 0x0000003c0e0cb980 */ /* 0x000364000c101b00 */
.L_x_747:
[----:B------:R-:W-:Y:S05]  /*b7d0*/  BSYNC B1 ;  /* 0x0000000000017941 */ /* 0x000fea0003800000 */
.L_x_746:
[----:B-1---5:R-:W-:Y:S01]  /*b7e0*/  IMAD.MOV.U32 R0, RZ, RZ, R40 ;  /* 0x000000ffff007224 */ /* 0x022fe200078e0028 */
[----:B--2---:R-:W-:Y:S01]  /*b7f0*/  MOV R3, R41 ;  /* 0x0000002900037202 */ /* 0x004fe20000000f00 */
[----:B------:R-:W-:Y:S01]  /*b800*/  @P0 VIADD R8, R37, 0xffffffc0 ;  /* 0xffffffc025080836 */ /* 0x000fe20000000000 */
[----:B------:R-:W-:Y:S01]  /*b810*/  MOV R44, R35 ;  /* 0x00000023002c7202 */ /* 0x000fe20000000f00 */
[----:B----4-:R-:W-:Y:S01]  /*b820*/  IMAD.MOV.U32 R14, RZ, RZ, R28 ;  /* 0x000000ffff0e7224 */ /* 0x010fe200078e001c */
[----:B------:R-:W-:Y:S01]  /*b830*/  SHF.R.U64 R51, R34, 0x10, R35 ;  /* 0x0000001022337819 */ /* 0x000fe20000001223 */
[----:B------:R-:W-:Y:S01]  /*b840*/  IMAD.MOV.U32 R43, RZ, RZ, R29 ;  /* 0x000000ffff2b7224 */ /* 0x000fe200078e001d */
[----:B------:R-:W-:Y:S01]  /*b850*/  SHF.R.U32.HI R52, RZ, 0x10, R35 ;  /* 0x00000010ff347819 */ /* 0x000fe20000011623 */
[----:B------:R-:W-:Y:S01]  /*b860*/  IMAD.MOV.U32 R45, RZ, RZ, R39 ;  /* 0x000000ffff2d7224 */ /* 0x000fe200078e0027 */
[----:B------:R-:W-:Y:S01]  /*b870*/  PRMT R35, R0, 0x5410, R3 ;  /* 0x0000541000237816 */ /* 0x000fe20000000003 */
[----:B------:R-:W-:Y:S01]  /*b880*/  IMAD.MOV.U32 R47, RZ, RZ, R33 ;  /* 0x000000ffff2f7224 */ /* 0x000fe200078e0021 */
[----:B------:R-:W-:Y:S01]  /*b890*/  LEA.HI R0, R226, R226, RZ, 0x1 ;  /* 0x000000e2e2007211 */ /* 0x000fe200078f08ff */
[----:B------:R-:W-:Y:S01]  /*b8a0*/  IMAD.MOV.U32 R42, RZ, RZ, R13 ;  /* 0x000000ffff2a7224 */ /* 0x000fe200078e000d */
[----:B---3--:R-:W-:Y:S01]  /*b8b0*/  MOV R4, R7 ;  /* 0x0000000700047202 */ /* 0x008fe20000000f00 */
[----:B------:R-:W-:Y:S01]  /*b8c0*/  BSSY B1, `(.L_x_748) ;  /* 0x0000043000017945 */ /* 0x000fe20003800000 */
[----:B------:R-:W-:-:S02]  /*b8d0*/  LOP3.LUT R3, R0, 0xfffffffe, RZ, 0xc0, !PT ;  /* 0xfffffffe00037812 */ /* 0x000fc400078ec0ff */
[--C-:B------:R-:W-:Y:S02]  /*b8e0*/  SHF.R.U64 R59, R6, 0x10, R7.reuse ;  /* 0x00000010063b7819 */ /* 0x100fe40000001207 */
[----:B------:R-:W-:Y:S01]  /*b8f0*/  SHF.R.U32.HI R60, RZ, 0x10, R7 ;  /* 0x00000010ff3c7819 */ /* 0x000fe20000011607 */
[----:B------:R-:W-:Y:S01]  /*b900*/  IMAD.IADD R3, R226, 0x1, -R3 ;  /* 0x00000001e2037824 */ /* 0x000fe200078e0a03 */
[----:B------:R-:W-:Y:S01]  /*b910*/  SHF.R.U64 R49, R28, 0x10, R29 ;  /* 0x000000101c317819 */ /* 0x000fe2000000121d */
[----:B------:R-:W-:Y:S01]  /*b920*/  IMAD.MOV.U32 R28, RZ, RZ, R34 ;  /* 0x000000ffff1c7224 */ /* 0x000fe200078e0022 */
[----:B------:R-:W-:Y:S01]  /*b930*/  SHF.R.U64 R53, R38, 0x10, R39 ;  /* 0x0000001026357819 */ /* 0x000fe20000001227 */
[----:B------:R-:W-:Y:S01]  /*b940*/  IMAD.MOV.U32 R34, RZ, RZ, R38 ;  /* 0x000000ffff227224 */ /* 0x000fe200078e0026 */
[----:B------:R-:W-:Y:S01]  /*b950*/  SHF.L.U32 R7, R3, 0x1f, RZ ;  /* 0x0000001f03077819 */ /* 0x000fe200000006ff */
[----:B------:R-:W-:Y:S01]  /*b960*/  IMAD.MOV.U32 R38, RZ, RZ, R6 ;  /* 0x000000ffff267224 */ /* 0x000fe200078e0006 */
[----:B------:R-:W-:Y:S01]  /*b970*/  SHF.R.U32.HI R50, RZ, 0x10, R29 ;  /* 0x00000010ff327819 */ /* 0x000fe2000001161d */
[----:B------:R-:W-:Y:S01]  /*b980*/  IMAD.MOV.U32 R6, RZ, RZ, R25 ;  /* 0x000000ffff067224 */ /* 0x000fe200078e0019 */
[----:B------:R-:W0:Y:S01]  /*b990*/  SYNCS.PHASECHK.TRANS64.TRYWAIT P0, [R2+URZ+0x36800], R7 ;  /* 0x03680007020075a7 */ /* 0x000e22000800017f */
[----:B------:R-:W-:Y:S01]  /*b9a0*/  SHF.R.U32.HI R54, RZ, 0x10, R39 ;  /* 0x00000010ff367819 */ /* 0x000fe20000011627 */
[----:B------:R-:W-:Y:S01]  /*b9b0*/  IMAD.MOV.U32 R39, RZ, RZ, R30 ;  /* 0x000000ffff277224 */ /* 0x000fe200078e001e */
[--C-:B------:R-:W-:Y:S01]  /*b9c0*/  SHF.R.U64 R61, R24, 0x10, R25.reuse ;  /* 0x00000010183d7819 */ /* 0x100fe20000001219 */
[----:B------:R-:W-:Y:S01]  /*b9d0*/  IMAD.MOV.U32 R29, RZ, RZ, R10 ;  /* 0x000000ffff1d7224 */ /* 0x000fe200078e000a */
[----:B------:R-:W-:Y:S01]  /*b9e0*/  SHF.R.U32.HI R62, RZ, 0x10, R25 ;  /* 0x00000010ff3e7819 */ /* 0x000fe20000011619 */
[----:B------:R-:W-:Y:S01]  /*b9f0*/  IMAD.MOV.U32 R25, RZ, RZ, R20 ;  /* 0x000000ffff197224 */ /* 0x000fe200078e0014 */
[----:B------:R-:W-:Y:S01]  /*ba00*/  SHF.R.U64 R55, R30, 0x10, R31 ;  /* 0x000000101e377819 */ /* 0x000fe2000000121f */
[----:B------:R-:W-:Y:S01]  /*ba10*/  IMAD.MOV.U32 R30, RZ, RZ, R32 ;  /* 0x000000ffff1e7224 */ /* 0x000fe200078e0020 */
[----:B------:R-:W-:-:S02]  /*ba20*/  MOV R15, R11 ;  /* 0x0000000b000f7202 */ /* 0x000fc40000000f00 */
[--C-:B------:R-:W-:Y:S02]  /*ba30*/  SHF.R.U64 R63, R10, 0x10, R11.reuse ;  /* 0x000000100a3f7819 */ /* 0x100fe4000000120b */
[----:B------:R-:W-:Y:S01]  /*ba40*/  SHF.R.U32.HI R64, RZ, 0x10, R11 ;  /* 0x00000010ff407819 */ /* 0x000fe2000001160b */
[--C-:B------:R-:W-:Y:S01]  /*ba50*/  IMAD.MOV.U32 R11, RZ, RZ, R21.reuse ;  /* 0x000000ffff0b7224 */ /* 0x100fe200078e0015 */
[----:B------:R-:W-:Y:S01]  /*ba60*/  SHF.R.U64 R65, R20, 0x10, R21 ;  /* 0x0000001014417819 */ /* 0x000fe20000001215 */
[----:B------:R-:W-:Y:S01]  /*ba70*/  IMAD.MOV.U32 R20, RZ, RZ, R26 ;  /* 0x000000ffff147224 */ /* 0x000fe200078e001a */
[--C-:B------:R-:W-:Y:S02]  /*ba80*/  SHF.R.U64 R37, R40, 0x10, R41.reuse ;  /* 0x0000001028257819 */ /* 0x100fe40000001229 */
[----:B------:R-:W-:Y:S01]  /*ba90*/  SHF.R.U32.HI R48, RZ, 0x10, R41 ;  /* 0x00000010ff307819 */ /* 0x000fe20000011629 */
[----:B------:R-:W-:Y:S01]  /*baa0*/  IMAD.MOV.U32 R41, RZ, RZ, R12 ;  /* 0x000000ffff297224 */ /* 0x000fe200078e000c */
[----:B------:R-:W-:-:S02]  /*bab0*/  SHF.R.U64 R57, R32, 0x10, R33 ;  /* 0x0000001020397819 */ /* 0x000fc40000001221 */
[----:B------:R-:W-:Y:S01]  /*bac0*/  SHF.R.U32.HI R58, RZ, 0x10, R33 ;  /* 0x00000010ff3a7819 */ /* 0x000fe20000011621 */
[----:B------:R-:W-:Y:S01]  /*bad0*/  IMAD.MOV.U32 R33, RZ, RZ, R24 ;  /* 0x000000ffff217224 */ /* 0x000fe200078e0018 */
[----:B------:R-:W-:Y:S02]  /*bae0*/  MOV R46, R31 ;  /* 0x0000001f002e7202 */ /* 0x000fe40000000f00 */
[----:B------:R-:W-:Y:S02]  /*baf0*/  MOV R40, R27 ;  /* 0x0000001b00287202 */ /* 0x000fe40000000f00 */
[----:B------:R-:W-:Y:S02]  /*bb00*/  SHF.R.U32.HI R56, RZ, 0x10, R31 ;  /* 0x00000010ff387819 */ /* 0x000fe4000001161f */
[----:B------:R-:W-:Y:S02]  /*bb10*/  SHF.R.U32.HI R66, RZ, 0x10, R21 ;  /* 0x00000010ff427819 */ /* 0x000fe40000011615 */
[----:B------:R-:W-:-:S02]  /*bb20*/  SHF.R.U64 R67, R26, 0x10, R27 ;  /* 0x000000101a437819 */ /* 0x000fc4000000121b */
[----:B------:R-:W-:Y:S02]  /*bb30*/  SHF.R.U32.HI R68, RZ, 0x10, R27 ;  /* 0x00000010ff447819 */ /* 0x000fe4000001161b */
[----:B------:R-:W-:Y:S02]  /*bb40*/  VIMNMX R0, R5, 0x80, PT ;  /* 0x0000008005007848 */ /* 0x000fe40003fe0100 */
[--C-:B------:R-:W-:Y:S02]  /*bb50*/  SHF.R.U64 R12, R12, 0x10, R13.reuse ;  /* 0x000000100c0c7819 */ /* 0x100fe4000000120d */
[----:B------:R-:W-:Y:S02]  /*bb60*/  SHF.R.U32.HI R69, RZ, 0x10, R13 ;  /* 0x00000010ff457819 */ /* 0x000fe4000001160d */
[----:B------:R-:W-:Y:S02]  /*bb70*/  PRMT R29, R29, 0x5410, R15 ;  /* 0x000054101d1d7816 */ /* 0x000fe4000000000f */
[----:B------:R-:W-:-:S02]  /*bb80*/  PRMT R31, R14, 0x5410, R43 ;  /* 0x000054100e1f7816 */ /* 0x000fc4000000002b */
[----:B------:R-:W-:Y:S02]  /*bb90*/  PRMT R27, R28, 0x5410, R44 ;  /* 0x000054101c1b7816 */ /* 0x000fe4000000002c */
[----:B------:R-:W-:Y:S02]  /*bba0*/  PRMT R21, R34, 0x5410, R45 ;  /* 0x0000541022157816 */ /* 0x000fe4000000002d */
[----:B------:R-:W-:Y:S02]  /*bbb0*/  PRMT R13, R39, 0x5410, R46 ;  /* 0x00005410270d7816 */ /* 0x000fe4000000002e */
[----:B------:R-:W-:Y:S02]  /*bbc0*/  PRMT R3, R30, 0x5410, R47 ;  /* 0x000054101e037816 */ /* 0x000fe4000000002f */
        /* <DEDUP_REMOVED lines=14> */
[----:B------:R-:W-:Y:S02]  /*bcb0*/  ISETP.GE.AND P1, PT, R17, R0, PT ;  /* 0x000000001100720c */ /* 0x000fe40003f26270 */
[----:B------:R-:W-:Y:S02]  /*bcc0*/  PRMT R20, R67, 0x5410, R68 ;  /* 0x0000541043147816 */ /* 0x000fe40000000044 */
[----:B------:R-:W-:Y:S01]  /*bcd0*/  PRMT R11, R41, 0x5410, R42 ;  /* 0x00005410290b7816 */ /* 0x000fe2000000002a */
[----:B0-----:R-:W-:Y:S08]  /*bce0*/  @!P0 BRA `(.L_x_749) ;  /* 0x000001b000d48947 */ /* 0x001ff00003800000 */
.L_x_1006:
[----:B------:R-:W-:Y:S05]  /*bcf0*/  BSYNC B1 ;  /* 0x0000000000017941 */ /* 0x000fea0003800000 */
.L_x_748:
[----:B------:R-:W-:Y:S01]  /*bd00*/  BSSY B1, `(.L_x_750) ;  /* 0x00000fe000017945 */ /* 0x000fe20003800000 */
[----:B------:R-:W-:-:S03]  /*bd10*/  PRMT R12, R12, 0x5410, R69 ;  /* 0x000054100c0c7816 */ /* 0x000fc60000000045 */
[----:B------:R-:W-:Y:S05]  /*bd20*/  @P1 BRA `(.L_x_751) ;  /* 0x0000000c00ec1947 */ /* 0x000fea0003800000 */
[----:B------:R-:W1:Y:S01]  /*bd30*/  LDC R5, c[0x0][0x3f4] ;  /* 0x0000fd00ff057b82 */ /* 0x000e620000000800 */
[----:B------:R-:W-:Y:S01]  /*bd40*/  BSSY B2, `(.L_x_752) ;  /* 0x000002e000027945 */ /* 0x000fe20003800000 */
[-C--:B-1----:R-:W-:Y:S02]  /*bd50*/  ISETP.GE.AND P0, PT, R22, R5.reuse, PT ;  /* 0x000000051600720c */ /* 0x082fe40003f06270 */
[-C--:B------:R-:W-:Y:S02]  /*bd60*/  ISETP.GE.AND P1, PT, R207, R5.reuse, PT ;  /* 0x00000005cf00720c */ /* 0x080fe40003f26270 */
[-C--:B------:R-:W-:Y:S02]  /*bd70*/  ISETP.GE.AND P2, PT, R206, R5.reuse, PT ;  /* 0x00000005ce00720c */ /* 0x080fe40003f46270 */
[-C--:B------:R-:W-:Y:S02]  /*bd80*/  ISETP.GE.AND P3, PT, R209, R5.reuse, PT ;  /* 0x00000005d100720c */ /* 0x080fe40003f66270 */
[----:B------:R-:W-:-:S02]  /*bd90*/  ISETP.GE.AND P4, PT, R208, R5, PT ;  /* 0x00000005d000720c */ /* 0x000fc40003f86270 */
[----:B------:R-:W-:-:S03]  /*bda0*/  ISETP.GE.AND P5, PT, R210, R5, PT ;  /* 0x00000005d200720c */ /* 0x000fc60003fa6270 */
[----:B------:R-:W-:Y:S10]  /*bdb0*/  @P0 BRA `(.L_x_753) ;  /* 0x0000000000980947 */ /* 0x000ff40003800000 */
[----:B0-----:R-:W0:Y:S01]  /*bdc0*/  LDS.128 R4, [R9+0x15400] ;  /* 0x0154000009047984 */ /* 0x001e220000000c00 */
[----:B------:R-:W-:Y:S02]  /*bdd0*/  HADD2.F32 R47, -RZ, R38.H0_H0 ;  /* 0x20000026ff2f7230 */ /* 0x000fe40000004100 */
[----:B------:R-:W-:Y:S02]  /*bde0*/  HADD2.F32 R45, -RZ, R35.H0_H0 ;  /* 0x20000023ff2d7230 */ /* 0x000fe40000004100 */
[----:B------:R-:W-:Y:S02]  /*bdf0*/  HADD2.F32 R44, -RZ, R37.H0_H0 ;  /* 0x20000025ff2c7230 */ /* 0x000fe40000004100 */
[----:B------:R-:W-:Y:S02]  /*be00*/  HADD2.F32 R46, -RZ, R39.H0_H0 ;  /* 0x20000027ff2e7230 */ /* 0x000fe40000004100 */
[--C-:B0-----:R-:W-:Y:S02]  /*be10*/  HADD2.F32 R40, -RZ, R4.reuse.H0_H0 ;  /* 0x20000004ff287230 */ /* 0x101fe40000004100 */
[----:B------:R-:W-:-:S02]  /*be20*/  HADD2.F32 R4, -RZ, R4.H1_H1 ;  /* 0x30000004ff047230 */ /* 0x000fc40000004100 */
[--C-:B------:R-:W-:Y:S02]  /*be30*/  HADD2.F32 R41, -RZ, R5.reuse.H0_H0 ;  /* 0x20000005ff297230 */ /* 0x100fe40000004100 */
[----:B------:R-:W-:Y:S02]  /*be40*/  HADD2.F32 R5, -RZ, R5.H1_H1 ;  /* 0x30000005ff057230 */ /* 0x000fe40000004100 */
[C---:B------:R-:W-:Y:S01]  /*be50*/  FMUL.FTZ R49, R4.reuse, R47 ;  /* 0x0000002f04317220 */ /* 0x040fe20000410000 */
[-C--:B------:R-:W-:Y:S01]  /*be60*/  FMUL.FTZ R4, R4, R45.reuse ;  /* 0x0000002d04047220 */ /* 0x080fe20000410000 */
[--C-:B------:R-:W-:Y:S02]  /*be70*/  HADD2.F32 R42, -RZ, R6.reuse.H0_H0 ;  /* 0x20000006ff2a7230 */ /* 0x100fe40000004100 */
[----:B------:R-:W-:Y:S02]  /*be80*/  HADD2.F32 R43, -RZ, R7.H0_H0 ;  /* 0x20000007ff2b7230 */ /* 0x000fe40000004100 */
[C---:B------:R-:W-:Y:S01]  /*be90*/  FMUL.FTZ R50, R5.reuse, R46 ;  /* 0x0000002e05327220 */ /* 0x040fe20000410000 */
[C---:B------:R-:W-:Y:S01]  /*bea0*/  FFMA.FTZ R49, R40.reuse, R45, -R49 ;  /* 0x0000002d28317223 */ /* 0x040fe20000010831 */
[----:B------:R-:W-:Y:S01]  /*beb0*/  FFMA.FTZ R48, R40, R47, R4 ;  /* 0x0000002f28307223 */ /* 0x000fe20000010004 */
[----:B------:R-:W-:Y:S01]  /*bec0*/  FMUL.FTZ R52, R5, R44 ;  /* 0x0000002c05347220 */ /* 0x000fe20000410000 */
[----:B------:R-:W-:-:S02]  /*bed0*/  HADD2.F32 R6, -RZ, R6.H1_H1 ;  /* 0x30000006ff067230 */ /* 0x000fc40000004100 */
[C---:B------:R-:W-:Y:S01]  /*bee0*/  FFMA.FTZ R50, R41.reuse, R44, -R50 ;  /* 0x0000002c29327223 */ /* 0x040fe20000010832 */
[----:B------:R-:W-:Y:S02]  /*bef0*/  HADD2.F32 R7, -RZ, R7.H1_H1 ;  /* 0x30000007ff077230 */ /* 0x000fe40000004100 */
[----:B------:R-:W-:Y:S01]  /*bf00*/  FFMA.FTZ R41, R41, R46, R52 ;  /* 0x0000002e29297223 */ /* 0x000fe20000010034 */
[----:B------:R-:W-:Y:S02]  /*bf10*/  HADD2.F32 R45, -RZ, R38.H1_H1 ;  /* 0x30000026ff2d7230 */ /* 0x000fe40000004100 */
[----:B------:R-:W-:Y:S02]  /*bf20*/  HADD2.F32 R5, -RZ, R35.H1_H1 ;  /* 0x30000023ff057230 */ /* 0x000fe40000004100 */
[----:B------:R-:W-:Y:S02]  /*bf30*/  HADD2.F32 R40, -RZ, R39.H1_H1 ;  /* 0x30000027ff287230 */ /* 0x000fe40000004100 */
[----:B------:R-:W-:Y:S01]  /*bf40*/  FMUL.FTZ R47, R6, R45 ;  /* 0x0000002d062f7220 */ /* 0x000fe20000410000 */
[----:B------:R-:W-:-:S02]  /*bf50*/  HADD2.F32 R4, -RZ, R37.H1_H1 ;  /* 0x30000025ff047230 */ /* 0x000fc40000004100 */
[-C--:B------:R-:W-:Y:S01]  /*bf60*/  FMUL.FTZ R44, R6, R5.reuse ;  /* 0x00000005062c7220 */ /* 0x080fe20000410000 */
[C---:B------:R-:W-:Y:S01]  /*bf70*/  FMUL.FTZ R46, R7.reuse, R40 ;  /* 0x00000028072e7220 */ /* 0x040fe20000410000 */
[C---:B------:R-:W-:Y:S01]  /*bf80*/  FFMA.FTZ R6, R42.reuse, R5, -R47 ;  /* 0x000000052a067223 */ /* 0x040fe2000001082f */
[-C--:B------:R-:W-:Y:S01]  /*bf90*/  FMUL.FTZ R51, R7, R4.reuse ;  /* 0x0000000407337220 */ /* 0x080fe20000410000 */
[----:B------:R-:W-:Y:S01]  /*bfa0*/  FFMA.FTZ R45, R42, R45, R44 ;  /* 0x0000002d2a2d7223 */ /* 0x000fe2000001002c */
[C---:B------:R-:W-:Y:S01]  /*bfb0*/  FFMA.FTZ R7, R43.reuse, R4, -R46 ;  /* 0x000000042b077223 */ /* 0x040fe2000001082e */
[----:B------:R-:W-:Y:S01]  /*bfc0*/  F2FP.F16.F32.PACK_AB R4, R48, R49 ;  /* 0x000000313004723e */ /* 0x000fe200000000ff */
[----:B------:R-:W-:Y:S01]  /*bfd0*/  FFMA.FTZ R40, R43, R40, R51 ;  /* 0x000000282b287223 */ /* 0x000fe20000010033 */
[----:B------:R-:W-:Y:S02]  /*bfe0*/  F2FP.F16.F32.PACK_AB R5, R41, R50 ;  /* 0x000000322905723e */ /* 0x000fe400000000ff */
[----:B------:R-:W-:-:S02]  /*bff0*/  F2FP.F16.F32.PACK_AB R6, R45, R6 ;  /* 0x000000062d06723e */ /* 0x000fc400000000ff */
[----:B------:R-:W-:-:S05]  /*c000*/  F2FP.F16.F32.PACK_AB R7, R40, R7 ;  /* 0x000000072807723e */ /* 0x000fca00000000ff */
[----:B------:R1:W-:Y:S02]  /*c010*/  STS.128 [R9+0x15400], R4 ;  /* 0x0154000409007388 */ /* 0x0003e40000000c00 */
.L_x_753:
[----:B------:R-:W-:Y:S05]  /*c020*/  BSYNC B2 ;  /* 0x0000000000027941 */ /* 0x000fea0003800000 */
.L_x_752:
[----:B------:R-:W-:Y:S04]  /*c030*/  BSSY B2, `(.L_x_754) ;  /* 0x0000028000027945 */ /* 0x000fe80003800000 */
[----:B------:R-:W-:Y:S05]  /*c040*/  @P1 BRA `(.L_x_755) ;  /* 0x0000000000981947 */ /* 0x000fea0003800000 */
[----:B01----:R-:W0:Y:S01]  /*c050*/  LDS.128 R4, [R8] ;  /* 0x0000000008047984 */ /* 0x003e220000000c00 */
        /* <DEDUP_REMOVED lines=36> */
[----:B------:R2:W-:Y:S02]  /*c2a0*/  STS.128 [R8], R4 ;  /* 0x0000000408007388 */ /* 0x0005e40000000c00 */
.L_x_755:
[----:B------:R-:W-:Y:S05]  /*c2b0*/  BSYNC B2 ;  /* 0x0000000000027941 */ /* 0x000fea0003800000 */
.L_x_754:
[----:B------:R-:W-:Y:S04]  /*c2c0*/  BSSY B2, `(.L_x_756) ;  /* 0x0000028000027945 */ /* 0x000fe80003800000 */
[----:B------:R-:W-:Y:S05]  /*c2d0*/  @P2 BRA `(.L_x_757) ;  /* 0x0000000000982947 */ /* 0x000fea0003800000 */
[----:B012---:R-:W0:Y:S01]  /*c2e0*/  LDS.128 R4, [R9+0x19400] ;  /* 0x0194000009047984 */ /* 0x007e220000000c00 */
        /* <DEDUP_REMOVED lines=37> */
.L_x_757:
[----:B------:R-:W-:Y:S05]  /*c540*/  BSYNC B2 ;  /* 0x0000000000027941 */ /* 0x000fea0003800000 */
.L_x_756:
[----:B------:R-:W-:Y:S04]  /*c550*/  BSSY B2, `(.L_x_758) ;  /* 0x0000028000027945 */ /* 0x000fe80003800000 */
[----:B------:R-:W-:Y:S05]  /*c560*/  @P3 BRA `(.L_x_759) ;  /* 0x0000000000983947 */ /* 0x000fea0003800000 */
[----:B0123--:R-:W0:Y:S01]  /*c570*/  LDS.128 R4, [R8+0x4000] ;  /* 0x0040000008047984 */ /* 0x00fe220000000c00 */
        /* <DEDUP_REMOVED lines=37> */
.L_x_759:
[----:B------:R-:W-:Y:S05]  /*c7d0*/  BSYNC B2 ;  /* 0x0000000000027941 */ /* 0x000fea0003800000 */
.L_x_758:
[----:B------:R-:W-:Y:S04]  /*c7e0*/  BSSY B2, `(.L_x_760) ;  /* 0x0000028000027945 */ /* 0x000fe80003800000 */
[----:B------:R-:W-:Y:S05]  /*c7f0*/  @P4 BRA `(.L_x_761) ;  /* 0x0000000000984947 */ /* 0x000fea0003800000 */
[----:B01234-:R-:W0:Y:S01]  /*c800*/  LDS.128 R4, [R9+0x1d400] ;  /* 0x01d4000009047984 */ /* 0x01fe220000000c00 */
        /* <DEDUP_REMOVED lines=37> */
.L_x_761:
[----:B------:R-:W-:Y:S05]  /*ca60*/  BSYNC B2 ;  /* 0x0000000000027941 */ /* 0x000fea0003800000 */
.L_x_760:
        /* <DEDUP_REMOVED lines=39> */
.L_x_751:
[----:B------:R-:W-:Y:S05]  /*cce0*/  BSYNC B1 ;  /* 0x0000000000017941 */ /* 0x000fea0003800000 */
.L_x_750:
[----:B------:R-:W-:-:S13]  /*ccf0*/  ISETP.GE.AND P0, PT, R227, R0, PT ;  /* 0x00000000e300720c */ /* 0x000fda0003f06270 */
[----:B------:R-:W-:Y:S05]  /*cd00*/  @P0 BRA `(.L_x_762) ;  /* 0x0000003800e00947 */ /* 0x000fea0003800000 */
[----:B01234-:R-:W0:Y:S01]  /*cd10*/  LDC R5, c[0x0][0x3f4] ;  /* 0x0000fd00ff057b82 */ /* 0x01fe220000000800 */
[----:B------:R-:W-:Y:S01]  /*cd20*/  BSSY B1, `(.L_x_763) ;  /* 0x000002e000017945 */ /* 0x000fe20003800000 */
[-C--:B0-----:R-:W-:Y:S02]  /*cd30*/  ISETP.GE.AND P0, PT, R22, R5.reuse, PT ;  /* 0x000000051600720c */ /* 0x081fe40003f06270 */
[-C--:B------:R-:W-:Y:S02]  /*cd40*/  ISETP.GE.AND P1, PT, R207, R5.reuse, PT ;  /* 0x00000005cf00720c */ /* 0x080fe40003f26270 */
[-C--:B------:R-:W-:Y:S02]  /*cd50*/  ISETP.GE.AND P2, PT, R206, R5.reuse, PT ;  /* 0x00000005ce00720c */ /* 0x080fe40003f46270 */
[-C--:B------:R-:W-:Y:S02]  /*cd60*/  ISETP.GE.AND P3, PT, R209, R5.reuse, PT ;  /* 0x00000005d100720c */ /* 0x080fe40003f66270 */
[----:B------:R-:W-:-:S02]  /*cd70*/  ISETP.GE.AND P4, PT, R208, R5, PT ;  /* 0x00000005d000720c */ /* 0x000fc40003f86270 */
[----:B------:R-:W-:-:S03]  /*cd80*/  ISETP.GE.AND P5, PT, R210, R5, PT ;  /* 0x00000005d200720c */ /* 0x000fc60003fa6270 */
[----:B------:R-:W-:Y:S10]  /*cd90*/  @P0 BRA `(.L_x_764) ;  /* 0x0000000000980947 */ /* 0x000ff40003800000 */
[----:B------:R-:W0:Y:S01]  /*cda0*/  LDS.128 R4, [R9+0x17400] ;  /* 0x0174000009047984 */ /* 0x000e220000000c00 */
[--C-:B------:R-:W-:Y:S02]  /*cdb0*/  HADD2.F32 R48, -RZ, R38.reuse.H0_H0 ;  /* 0x20000026ff307230 */ /* 0x100fe40000004100 */
[----:B------:R-:W-:Y:S02]  /*cdc0*/  HADD2.F32 R50, -RZ, R39.H0_H0 ;  /* 0x20000027ff327230 */ /* 0x000fe40000004100 */
[----:B------:R-:W-:Y:S02]  /*cdd0*/  HADD2.F32 R44, -RZ, R35.H0_H0 ;  /* 0x20000023ff2c7230 */ /* 0x000fe40000004100 */
[--C-:B------:R-:W-:Y:S02]  /*cde0*/  HADD2.F32 R46, -RZ, R37.reuse.H0_H0 ;  /* 0x20000025ff2e7230 */ /* 0x100fe40000004100 */
[----:B------:R-:W-:Y:S02]  /*cdf0*/  HADD2.F32 R49, -RZ, R38.H1_H1 ;  /* 0x30000026ff317230 */ /* 0x000fe40000004100 */
[----:B------:R-:W-:-:S02]  /*ce00*/  HADD2.F32 R38, -RZ, R37.H1_H1 ;  /* 0x30000025ff267230 */ /* 0x000fc40000004100 */
[--C-:B0-----:R-:W-:Y:S02]  /*ce10*/  HADD2.F32 R0, -RZ, R4.reuse.H0_H0 ;  /* 0x20000004ff007230 */ /* 0x101fe40000004100 */
[----:B------:R-:W-:Y:S02]  /*ce20*/  HADD2.F32 R4, -RZ, R4.H1_H1 ;  /* 0x30000004ff047230 */ /* 0x000fe40000004100 */
[--C-:B------:R-:W-:Y:S02]  /*ce30*/  HADD2.F32 R40, -RZ, R5.reuse.H0_H0 ;  /* 0x20000005ff287230 */ /* 0x100fe40000004100 */
[----:B------:R-:W-:Y:S02]  /*ce40*/  HADD2.F32 R5, -RZ, R5.H1_H1 ;  /* 0x30000005ff057230 */ /* 0x000fe40000004100 */
[-C--:B------:R-:W-:Y:S01]  /*ce50*/  FMUL.FTZ R43, R48, R4.reuse ;  /* 0x00000004302b7220 */ /* 0x080fe20000410000 */
[----:B------:R-:W-:Y:S01]  /*ce60*/  FMUL.FTZ R45, R44, R4 ;  /* 0x000000042c2d7220 */ /* 0x000fe20000410000 */
[----:B------:R-:W-:-:S02]  /*ce70*/  HADD2.F32 R41, -RZ, R6.H0_H0 ;  /* 0x20000006ff297230 */ /* 0x000fc40000004100 */
[-C--:B------:R-:W-:Y:S01]  /*ce80*/  FMUL.FTZ R47, R50, R5.reuse ;  /* 0x00000005322f7220 */ /* 0x080fe20000410000 */
[----:B------:R-:W-:Y:S01]  /*ce90*/  FFMA.FTZ R4, R44, R0, -R43 ;  /* 0x000000002c047223 */ /* 0x000fe2000001082b */
[--C-:B------:R-:W-:Y:S02]  /*cea0*/  HADD2.F32 R42, -RZ, R7.reuse.H0_H0 ;  /* 0x20000007ff2a7230 */ /* 0x100fe40000004100 */
[C---:B------:R-:W-:Y:S01]  /*ceb0*/  FMUL.FTZ R43, R46.reuse, R5 ;  /* 0x000000052e2b7220 */ /* 0x040fe20000410000 */
[----:B------:R-:W-:Y:S02]  /*cec0*/  HADD2.F32 R6, -RZ, R6.H1_H1 ;  /* 0x30000006ff067230 */ /* 0x000fe40000004100 */
[----:B------:R-:W-:Y:S01]  /*ced0*/  FFMA.FTZ R5, R46, R40, -R47 ;  /* 0x000000282e057223 */ /* 0x000fe2000001082f */
[----:B------:R-:W-:Y:S02]  /*cee0*/  HADD2.F32 R7, -RZ, R7.H1_H1 ;  /* 0x30000007ff077230 */ /* 0x000fe40000004100 */
[----:B------:R-:W-:Y:S01]  /*cef0*/  FFMA.FTZ R45, R48, R0, R45 ;  /* 0x00000000302d7223 */ /* 0x000fe2000001002d */
[----:B------:R-:W-:-:S02]  /*cf00*/  HADD2.F32 R44, -RZ, R39.H1_H1 ;  /* 0x30000027ff2c7230 */ /* 0x000fc40000004100 */
[----:B------:R-:W-:Y:S01]  /*cf10*/  FMUL.FTZ R0, R49, R6 ;  /* 0x0000000631007220 */ /* 0x000fe20000410000 */
[----:B------:R-:W-:Y:S02]  /*cf20*/  HADD2.F32 R47, -RZ, R35.H1_H1 ;  /* 0x30000023ff2f7230 */ /* 0x000fe40000004100 */
[-C--:B------:R-:W-:Y:S01]  /*cf30*/  FMUL.FTZ R37, R38, R7.reuse ;  /* 0x0000000726257220 */ /* 0x080fe20000410000 */
[----:B------:R-:W-:Y:S01]  /*cf40*/  FFMA.FTZ R40, R50, R40, R43 ;  /* 0x0000002832287223 */ /* 0x000fe2000001002b */
[----:B------:R-:W-:Y:S01]  /*cf50*/  FMUL.FTZ R35, R44, R7 ;  /* 0x000000072c237220 */ /* 0x000fe20000410000 */
[----:B------:R-:W-:Y:S01]  /*cf60*/  F2FP.F16.F32.PACK_AB R4, R45, R4 ;  /* 0x000000042d04723e */ /* 0x000fe200000000ff */
[C---:B------:R-:W-:Y:S01]  /*cf70*/  FMUL.FTZ R6, R47.reuse, R6 ;  /* 0x000000062f067220 */ /* 0x040fe20000410000 */
[-C--:B------:R-:W-:Y:S01]  /*cf80*/  FFMA.FTZ R0, R47, R41.reuse, -R0 ;  /* 0x000000292f007223 */ /* 0x080fe20000010800 */
[-C--:B------:R-:W-:Y:S01]  /*cf90*/  FFMA.FTZ R7, R38, R42.reuse, -R35 ;  /* 0x0000002a26077223 */ /* 0x080fe20000010823 */
[----:B------:R-:W-:Y:S01]  /*cfa0*/  FFMA.FTZ R42, R44, R42, R37 ;  /* 0x0000002a2c2a7223 */ /* 0x000fe20000010025 */
[----:B------:R-:W-:Y:S01]  /*cfb0*/  FFMA.FTZ R41, R49, R41, R6 ;  /* 0x0000002931297223 */ /* 0x000fe20000010006 */
[----:B------:R-:W-:-:S03]  /*cfc0*/  F2FP.F16.F32.PACK_AB R5, R40, R5 ;  /* 0x000000052805723e */ /* 0x000fc600000000ff */
[----:B------:R-:W-:Y:S02]  /*cfd0*/  F2FP.F16.F32.PACK_AB R7, R42, R7 ;  /* 0x000000072a07723e */ /* 0x000fe400000000ff */
[----:B------:R-:W-:-:S05]  /*cfe0*/  F2FP.F16.F32.PACK_AB R6, R41, R0 ;  /* 0x000000002906723e */ /* 0x000fca00000000ff */
[----:B------:R0:W-:Y:S02]  /*cff0*/  STS.128 [R9+0x17400], R4 ;  /* 0x0174000409007388 */ /* 0x0001e40000000c00 */
.L_x_764:
[----:B------:R-:W-:Y:S05]  /*d000*/  BSYNC B1 ;  /* 0x0000000000017941 */ /* 0x000fea0003800000 */
.L_x_763:
[----:B------:R-:W-:Y:S04]  /*d010*/  BSSY B1, `(.L_x_765) ;  /* 0x0000028000017945 */ /* 0x000fe80003800000 */
[----:B------:R-:W-:Y:S05]  /*d020*/  @P1 BRA `(.L_x_766) ;  /* 0x0000000000981947 */ /* 0x000fea0003800000 */
        /* <DEDUP_REMOVED lines=9> */
[-C--:B------:R-:W-:Y:S01]  /*d0c0*/  FMUL.FTZ R39, R44, R4.reuse ;  /* 0x000000042c277220 */ /* 0x080fe20000410000 */
[C---:B------:R-:W-:Y:S01]  /*d0d0*/  FMUL.FTZ R41, R42.reuse, R4 ;  /* 0x000000042a297220 */ /* 0x040fe20000410000 */
[----:B------:R-:W-:Y:S02]  /*d0e0*/  HADD2.F32 R37, -RZ, R6.H0_H0 ;  /* 0x20000006ff257230 */ /* 0x000fe40000004100 */
[-C--:B------:R-:W-:Y:S01]  /*d0f0*/  FMUL.FTZ R40, R45, R5.reuse ;  /* 0x000000052d287220 */ /* 0x080fe20000410000 */
[-C--:B------:R-:W-:Y:S01]  /*d100*/  FFMA.FTZ R4, R42, R0.reuse, -R39 ;  /* 0x000000002a047223 */ /* 0x080fe20000010827 */
[----:B------:R-:W-:Y:S01]  /*d110*/  FFMA.FTZ R41, R44, R0, R41 ;  /* 0x000000002c297223 */ /* 0x000fe20000010029 */
[----:B------:R-:W-:Y:S01]  /*d120*/  FMUL.FTZ R0, R43, R5 ;  /* 0x000000052b007220 */ /* 0x000fe20000410000 */
[----:B------:R-:W-:-:S02]  /*d130*/  HADD2.F32 R38, -RZ, R7.H0_H0 ;  /* 0x20000007ff267230 */ /* 0x000fc40000004100 */
[-C--:B------:R-:W-:Y:S01]  /*d140*/  FFMA.FTZ R5, R43, R35.reuse, -R40 ;  /* 0x000000232b057223 */ /* 0x080fe20000010828 */
[----:B------:R-:W-:Y:S02]  /*d150*/  HADD2.F32 R6, -RZ, R6.H1_H1 ;  /* 0x30000006ff067230 */ /* 0x000fe40000004100 */
[----:B------:R-:W-:Y:S01]  /*d160*/  FFMA.FTZ R0, R45, R35, R0 ;  /* 0x000000232d007223 */ /* 0x000fe20000010000 */
[----:B------:R-:W-:Y:S01]  /*d170*/  HADD2.F32 R7, -RZ, R7.H1_H1 ;  /* 0x30000007ff077230 */ /* 0x000fe20000004100 */
[----:B------:R-:W-:Y:S01]  /*d180*/  F2FP.F16.F32.PACK_AB R4, R41, R4 ;  /* 0x000000042904723e */ /* 0x000fe200000000ff */
[----:B------:R-:W-:Y:S02]  /*d190*/  HADD2.F32 R43, -RZ, R33.H1_H1 ;  /* 0x30000021ff2b7230 */ /* 0x000fe40000004100 */
[----:B------:R-:W-:Y:S01]  /*d1a0*/  HADD2.F32 R42, -RZ, R34.H1_H1 ;  /* 0x30000022ff2a7230 */ /* 0x000fe20000004100 */
[----:B------:R-:W-:Y:S01]  /*d1b0*/  F2FP.F16.F32.PACK_AB R5, R0, R5 ;  /* 0x000000050005723e */ /* 0x000fe200000000ff */
[----:B------:R-:W-:-:S02]  /*d1c0*/  HADD2.F32 R39, -RZ, R31.H1_H1 ;  /* 0x3000001fff277230 */ /* 0x000fc40000004100 */
[----:B------:R-:W-:Y:S02]  /*d1d0*/  HADD2.F32 R40, -RZ, R32.H1_H1 ;  /* 0x30000020ff287230 */ /* 0x000fe40000004100 */
[-C--:B------:R-:W-:Y:S01]  /*d1e0*/  FMUL.FTZ R32, R43, R6.reuse ;  /* 0x000000062b207220 */ /* 0x080fe20000410000 */
[-C--:B------:R-:W-:Y:S01]  /*d1f0*/  FMUL.FTZ R31, R42, R7.reuse ;  /* 0x000000072a1f7220 */ /* 0x080fe20000410000 */
[C---:B------:R-:W-:Y:S01]  /*d200*/  FMUL.FTZ R34, R39.reuse, R6 ;  /* 0x0000000627227220 */ /* 0x040fe20000410000 */
[C---:B------:R-:W-:Y:S01]  /*d210*/  FMUL.FTZ R33, R40.reuse, R7 ;  /* 0x0000000728217220 */ /* 0x040fe20000410000 */
[-C--:B------:R-:W-:Y:S01]  /*d220*/  FFMA.FTZ R6, R39, R37.reuse, -R32 ;  /* 0x0000002527067223 */ /* 0x080fe20000010820 */
[-C--:B------:R-:W-:Y:S01]  /*d230*/  FFMA.FTZ R7, R40, R38.reuse, -R31 ;  /* 0x0000002628077223 */ /* 0x080fe2000001081f */
[----:B------:R-:W-:Y:S01]  /*d240*/  FFMA.FTZ R37, R43, R37, R34 ;  /* 0x000000252b257223 */ /* 0x000fe20000010022 */
[----:B------:R-:W-:-:S04]  /*d250*/  FFMA.FTZ R38, R42, R38, R33 ;  /* 0x000000262a267223 */ /* 0x000fc80000010021 */
[----:B------:R-:W-:Y:S02]  /*d260*/  F2FP.F16.F32.PACK_AB R6, R37, R6 ;  /* 0x000000062506723e */ /* 0x000fe400000000ff */
[----:B------:R-:W-:-:S05]  /*d270*/  F2FP.F16.F32.PACK_AB R7, R38, R7 ;  /* 0x000000072607723e */ /* 0x000fca00000000ff */
[----:B------:R1:W-:Y:S02]  /*d280*/  STS.128 [R8+0x2000], R4 ;  /* 0x0020000408007388 */ /* 0x0003e40000000c00 */
.L_x_766:
[----:B------:R-:W-:Y:S05]  /*d290*/  BSYNC B1 ;  /* 0x0000000000017941 */ /* 0x000fea0003800000 */
.L_x_765:
[----:B------:R-:W-:Y:S04]  /*d2a0*/  BSSY B1, `(.L_x_767) ;  /* 0x0000028000017945 */ /* 0x000fe80003800000 */
[----:B------:R-:W-:Y:S05]  /*d2b0*/  @P2 BRA `(.L_x_768) ;  /* 0x0000000000982947 */ /* 0x000fea0003800000 */
[----:B01----:R-:W0:Y:S01]  /*d2c0*/  LDS.128 R4, [R9+0x1b400] ;  /* 0x01b4000009047984 */ /* 0x003e220000000c00 */
        /* <DEDUP_REMOVED lines=25> */
[-C--:B------:R-:W-:Y:S01]  /*d460*/  FMUL.FTZ R27, R38, R6.reuse ;  /* 0x00000006261b7220 */ /* 0x080fe20000410000 */
[----:B------:R-:W-:Y:S02]  /*d470*/  HADD2.F32 R35, -RZ, R28.H1_H1 ;  /* 0x3000001cff237230 */ /* 0x000fe40000004100 */
[C---:B------:R-:W-:Y:S01]  /*d480*/  FMUL.FTZ R29, R34.reuse, R6 ;  /* 0x00000006221d7220 */ /* 0x040fe20000410000 */
[-C--:B------:R-:W-:Y:S01]  /*d490*/  FMUL.FTZ R28, R39, R7.reuse ;  /* 0x00000007271c7220 */ /* 0x080fe20000410000 */
[-C--:B------:R-:W-:Y:S01]  /*d4a0*/  FFMA.FTZ R6, R34, R32.reuse, -R27 ;  /* 0x0000002022067223 */ /* 0x080fe2000001081b */
[C---:B------:R-:W-:Y:S01]  /*d4b0*/  FMUL.FTZ R30, R35.reuse, R7 ;  /* 0x00000007231e7220 */ /* 0x040fe20000410000 */
[----:B------:R-:W-:Y:S01]  /*d4c0*/  FFMA.FTZ R29, R38, R32, R29 ;  /* 0x00000020261d7223 */ /* 0x000fe2000001001d */
[-C--:B------:R-:W-:Y:S02]  /*d4d0*/  FFMA.FTZ R7, R35, R33.reuse, -R28 ;  /* 0x0000002123077223 */ /* 0x080fe4000001081c */
[----:B------:R-:W-:-:S02]  /*d4e0*/  FFMA.FTZ R30, R39, R33, R30 ;  /* 0x00000021271e7223 */ /* 0x000fc4000001001e */
[----:B------:R-:W-:-:S03]  /*d4f0*/  F2FP.F16.F32.PACK_AB R6, R29, R6 ;  /* 0x000000061d06723e */ /* 0x000fc600000000ff */
[----:B------:R-:W-:-:S05]  /*d500*/  F2FP.F16.F32.PACK_AB R7, R30, R7 ;  /* 0x000000071e07723e */ /* 0x000fca00000000ff */
[----:B------:R2:W-:Y:S02]  /*d510*/  STS.128 [R9+0x1b400], R4 ;  /* 0x01b4000409007388 */ /* 0x0005e40000000c00 */
.L_x_768:
[----:B------:R-:W-:Y:S05]  /*d520*/  BSYNC B1 ;  /* 0x0000000000017941 */ /* 0x000fea0003800000 */
.L_x_767:
        /* <DEDUP_REMOVED lines=40> */
.L_x_770:
[----:B------:R-:W-:Y:S05]  /*d7b0*/  BSYNC B1 ;  /* 0x0000000000017941 */ /* 0x000fea0003800000 */
.L_x_769:
        /* <DEDUP_REMOVED lines=40> */
.L_x_772:
[----:B------:R-:W-:Y:S05]  /*da40*/  BSYNC B1 ;  /* 0x0000000000017941 */ /* 0x000fea0003800000 */
.L_x_771:
        /* <DEDUP_REMOVED lines=13> */
[----:B------:R-:W-:Y:S01]  /*db20*/  FMUL.FTZ R20, R27, R5 ;  /* 0x000000051b147220 */ /* 0x000fe20000410000 */
[-C--:B------:R-:W-:Y:S01]  /*db30*/  FFMA.FTZ R4, R24, R0.reuse, -R15 ;  /* 0x0000000018047223 */ /* 0x080fe2000001080f */
[----:B------:R-:W-:Y:S01]  /*db40*/  FFMA.FTZ R21, R26, R0, R21 ;  /* 0x000000001a157223 */ /* 0x000fe20000010015 */
[----:B------:R-:W-:-:S02]  /*db50*/  HADD2.F32 R14, -RZ, R7.H0_H0 ;  /* 0x20000007ff0e7230 */ /* 0x000fc40000004100 */
[C---:B------:R-:W-:Y:S01]  /*db60*/  FMUL.FTZ R0, R25.reuse, R5 ;  /* 0x0000000519007220 */ /* 0x040fe20000410000 */
[----:B------:R-:W-:Y:S02]  /*db70*/  HADD2.F32 R6, -RZ, R6.H1_H1 ;  /* 0x30000006ff067230 */ /* 0x000fe40000004100 */
        /* <DEDUP_REMOVED lines=19> */
[----:B------:R0:W-:Y:S01]  /*dcb0*/  STS.128 [R8+0xa000], R4 ;  /* 0x00a0000408007388 */ /* 0x0001e20000000c00 */
[----:B------:R-:W-:Y:S05]  /*dcc0*/  BRA `(.L_x_762) ;  /* 0x0000002800f07947 */ /* 0x000fea0003800000 */
.L_x_744:
[----:B------:R-:W-:-:S03]  /*dcd0*/  UMOV UR4, 0xffffffff ;  /* 0xffffffff00047882 */ /* 0x000fc60000000000 */
[----:B------:R-:W-:Y:S05]  /*dce0*/  BRA.DIV UR4, `(.L_x_773) ;  /* 0x0000019204e87947 */ /* 0x000fea000b800000 */
[----:B------:R-:W0:Y:S04]  /*dcf0*/  SHFL.IDX PT, R3, R25, RZ, 0x1c1f ;  /* 0x001c1fff19037589 */ /* 0x000e2800000e0000 */
[----:B------:R-:W1:Y:S04]  /*dd00*/  SHFL.IDX PT, R0, R24, RZ, 0x1c1f ;  /* 0x001c1fff18007589 */ /* 0x000e6800000e0000 */
[----:B------:R2:W3:Y:S04]  /*dd10*/  SHFL.IDX PT, R5, R27, RZ, 0x1c1f ;  /* 0x001c1fff1b057589 */ /* 0x0004e800000e0000 */
[----:B------:R2:W4:Y:S01]  /*dd20*/  SHFL.IDX PT, R14, R26, RZ, 0x1c1f ;  /* 0x001c1fff1a0e7589 */ /* 0x00052200000e0000 */
[----:B0-----:R-:W-:Y:S01]  /*dd30*/  IMAD.MOV.U32 R43, RZ, RZ, R3 ;  /* 0x000000ffff2b7224 */ /* 0x001fe200078e0003 */
[----:B-12---:R-:W-:-:S07]  /*dd40*/  MOV R42, R0 ;  /* 0x00000000002a7202 */ /* 0x006fce0000000f00 */
.L_x_1012:
[----:B------:R-:W-:Y:S01]  /*dd50*/  ULDC UR4, c[0x0][0x448] ;  /* 0x0001120000047ab9 */ /* 0x000fe20000000800 */
[----:B------:R-:W-:Y:S01]  /*dd60*/  BSSY B1, `(.L_x_774) ;  /* 0x0000033000017945 */ /* 0x000fe20003800000 */
[----:B------:R-:W-:Y:S01]  /*dd70*/  IMAD R0, R153, UR4, RZ ;  /* 0x0000000499007c24 */ /* 0x000fe2000f8e02ff */
[----:B------:R-:W-:Y:S01]  /*dd80*/  CS2R R8, SRZ ;  /* 0x0000000000087805 */ /* 0x000fe2000001ff00 */
[----:B----4-:R-:W-:Y:S01]  /*dd90*/  IMAD.MOV.U32 R20, RZ, RZ, R14 ;  /* 0x000000ffff147224 */ /* 0x010fe200078e000e */
[----:B------:R-:W-:Y:S01]  /*dda0*/  CS2R R10, SRZ ;  /* 0x00000000000a7805 */ /* 0x000fe2000001ff00 */
[----:B---3--:R-:W-:Y:S01]  /*ddb0*/  IMAD.MOV.U32 R21, RZ, RZ, R5 ;  /* 0x000000ffff157224 */ /* 0x008fe200078e0005 */
[----:B------:R-:W-:Y:S01]  /*ddc0*/  ISETP.GE.AND P0, PT, R6, R0, PT ;  /* 0x000000000600720c */ /* 0x000fe20003f06270 */
[----:B------:R-:W-:Y:S01]  /*ddd0*/  IMAD R0, R137, -0x80, R0 ;  /* 0xffffff8089007824 */ /* 0x000fe200078e0200 */
        /* <DEDUP_REMOVED lines=11> */
[C---:B------:R-:W-:Y:S01]  /*de90*/  IADD3 R3, R18.reuse, 0x20, RZ ;  /* 0x0000002012037810 */ /* 0x040fe20007ffe0ff */
[C---:B------:R-:W-:Y:S01]  /*dea0*/  VIADD R4, R18.reuse, 0x40 ;  /* 0x0000004012047836 */ /* 0x040fe20000000000 */
[----:B------:R-:W-:Y:S01]  /*deb0*/  ULDC UR4, c[0x0][0x3f4] ;  /* 0x0000fd0000047ab9 */ /* 0x000fe20000000800 */
[----:B------:R-:W-:Y:S02]  /*dec0*/  CS2R R24, SRZ ;  /* 0x0000000000187805 */ /* 0x000fe4000001ff00 */
[----:B------:R-:W-:Y:S02]  /*ded0*/  ISETP.GE.AND P0, PT, R18, UR4, PT ;  /* 0x0000000412007c0c */ /* 0x000fe4000bf06270 */
[----:B------:R-:W-:Y:S02]  /*dee0*/  CS2R R26, SRZ ;  /* 0x00000000001a7805 */ /* 0x000fe4000001ff00 */
[----:B------:R-:W-:Y:S02]  /*def0*/  ISETP.GE.AND P1, PT, R3, UR4, PT ;  /* 0x0000000403007c0c */ /* 0x000fe4000bf26270 */
[----:B------:R-:W-:-:S02]  /*df00*/  ISETP.GE.AND P2, PT, R4, UR4, PT ;  /* 0x0000000404007c0c */ /* 0x000fc4000bf46270 */
[----:B------:R-:W-:Y:S02]  /*df10*/  CS2R R4, SRZ ;  /* 0x0000000000047805 */ /* 0x000fe4000001ff00 */
[----:B------:R-:W-:Y:S02]  /*df20*/  CS2R R6, SRZ ;  /* 0x0000000000067805 */ /* 0x000fe4000001ff00 */
[----:B------:R-:W-:Y:S01]  /*df30*/  CS2R R28, SRZ ;  /* 0x00000000001c7805 */ /* 0x000fe2000001ff00 */
[----:B------:R-:W-:-:S04]  /*df40*/  @!P0 IMAD.WIDE R12, R18, 0x2, R42 ;  /* 0x00000002120c8825 */ /* 0x000fc800078e022a */
[----:B------:R-:W-:Y:S01]  /*df50*/  @!P1 IMAD.SHL.U32 R41, R232, 0x8, RZ ;  /* 0x00000008e8299824 */ /* 0x000fe200078e00ff */
[----:B------:R0:W5:Y:S01]  /*df60*/  @!P0 LD.E.128 R24, desc[UR60][R12.64] ;  /* 0x0000003c0c188980 */ /* 0x000162000c101d00 */
[----:B------:R-:W-:Y:S01]  /*df70*/  @!P2 IMAD.SHL.U32 R45, R233, 0x8, RZ ;  /* 0x00000008e92da824 */ /* 0x000fe200078e00ff */
[----:B------:R-:W-:Y:S01]  /*df80*/  CS2R R30, SRZ ;  /* 0x00000000001e7805 */ /* 0x000fe2000001ff00 */
[--C-:B------:R-:W-:Y:S01]  /*df90*/  @!P1 IMAD.WIDE R38, R41, 0x2, R42.reuse ;  /* 0x0000000229269825 */ /* 0x100fe200078e022a */
[----:B------:R-:W-:Y:S02]  /*dfa0*/  CS2R R8, SRZ ;  /* 0x0000000000087805 */ /* 0x000fe4000001ff00 */
[----:B------:R-:W-:Y:S02]  /*dfb0*/  CS2R R10, SRZ ;  /* 0x00000000000a7805 */ /* 0x000fe4000001ff00 */
[----:B------:R-:W-:Y:S01]  /*dfc0*/  CS2R R32, SRZ ;  /* 0x0000000000207805 */ /* 0x000fe2000001ff00 */
[----:B------:R-:W-:Y:S01]  /*dfd0*/  @!P2 IMAD.WIDE R42, R45, 0x2, R42 ;  /* 0x000000022d2aa825 */ /* 0x000fe200078e022a */
[----:B------:R-:W-:-:S02]  /*dfe0*/  CS2R R34, SRZ ;  /* 0x0000000000227805 */ /* 0x000fc4000001ff00 */
[----:B------:R-:W-:Y:S02]  /*dff0*/  CS2R R14, SRZ ;  /* 0x00000000000e7805 */ /* 0x000fe4000001ff00 */
[----:B0-----:R-:W-:Y:S01]  /*e000*/  CS2R R12, SRZ ;  /* 0x00000000000c7805 */ /* 0x001fe2000001ff00 */
[--C-:B------:R-:W-:Y:S01]  /*e010*/  @!P1 IMAD.WIDE R40, R41, 0x2, R20.reuse ;  /* 0x0000000229289825 */ /* 0x100fe200078e0214 */
[----:B------:R0:W5:Y:S03]  /*e020*/  @!P1 LD.E.128 R28, desc[UR60][R38.64] ;  /* 0x0000003c261c9980 */ /* 0x000166000c101d00 */
[--C-:B------:R-:W-:Y:S01]  /*e030*/  @!P2 IMAD.WIDE R44, R45, 0x2, R20.reuse ;  /* 0x000000022d2ca825 */ /* 0x100fe200078e0214 */
[----:B------:R0:W5:Y:S03]  /*e040*/  @!P1 LD.E.128 R8, desc[UR60][R40.64] ;  /* 0x0000003c28089980 */ /* 0x000166000c101d00 */
[----:B------:R-:W-:Y:S01]  /*e050*/  @!P0 IMAD.WIDE R20, R18, 0x2, R20 ;  /* 0x0000000212148825 */ /* 0x000fe200078e0214 */
[----:B------:R0:W5:Y:S04]  /*e060*/  @!P2 LD.E.128 R32, desc[UR60][R42.64] ;  /* 0x0000003c2a20a980 */ /* 0x000168000c101d00 */
[----:B------:R0:W5:Y:S04]  /*e070*/  @!P0 LD.E.128 R4, desc[UR60][R20.64] ;  /* 0x0000003c14048980 */ /* 0x000168000c101d00 */
[----:B------:R0:W5:Y:S02]  /*e080*/  @!P2 LD.E.128 R12, desc[UR60][R44.64] ;  /* 0x0000003c2c0ca980 */ /* 0x000164000c101d00 */
.L_x_775:
[----:B------:R-:W-:Y:S05]  /*e090*/  BSYNC B1 ;  /* 0x0000000000017941 */ /* 0x000fea0003800000 */
.L_x_774:
[----:B-----5:R-:W-:Y:S01]  /*e0a0*/  IMAD.MOV.U32 R37, RZ, RZ, R25 ;  /* 0x000000ffff257224 */ /* 0x020fe200078e0019 */
[----:B------:R-:W-:Y:S01]  /*e0b0*/  MOV R3, R24 ;  /* 0x0000001800037202 */ /* 0x000fe20000000f00 */
[--C-:B0-----:R-:W-:Y:S01]  /*e0c0*/  IMAD.MOV.U32 R40, RZ, RZ, R33.reuse ;  /* 0x000000ffff287224 */ /* 0x101fe200078e0021 */
[----:B------:R-:W-:Y:S01]  /*e0d0*/  SHF.R.U64 R50, R32, 0x10, R33 ;  /* 0x0000001020327819 */ /* 0x000fe20000001221 */
[----:B------:R-:W-:Y:S01]  /*e0e0*/  IMAD.MOV.U32 R20, RZ, RZ, R5 ;  /* 0x000000ffff147224 */ /* 0x000fe200078e0005 */
[----:B------:R-:W-:Y:S01]  /*e0f0*/  SHF.R.U32.HI R51, RZ, 0x10, R33 ;  /* 0x00000010ff337819 */ /* 0x000fe20000011621 */
[----:B------:R-:W-:Y:S01]  /*e100*/  IMAD.MOV.U32 R33, RZ, RZ, R34 ;  /* 0x000000ffff217224 */ /* 0x000fe200078e0022 */
[----:B------:R-:W-:Y:S01]  /*e110*/  SHF.R.U64 R52, R34, 0x10, R35 ;  /* 0x0000001022347819 */ /* 0x000fe20000001223 */
[----:B------:R-:W-:Y:S01]  /*e120*/  IMAD.MOV.U32 R41, RZ, RZ, R6 ;  /* 0x000000ffff297224 */ /* 0x000fe200078e0006 */
[----:B------:R-:W-:Y:S01]  /*e130*/  PRMT R34, R3, 0x5410, R37 ;  /* 0x0000541003227816 */ /* 0x000fe20000000025 */
[----:B------:R-:W-:Y:S01]  /*e140*/  IMAD.MOV.U32 R42, RZ, RZ, R35 ;  /* 0x000000ffff2a7224 */ /* 0x000fe200078e0023 */
[----:B------:R-:W-:Y:S01]  /*e150*/  LEA.HI R3, R226, R226, RZ, 0x1 ;  /* 0x000000e2e2037211 */ /* 0x000fe200078f08ff */
[----:B------:R-:W-:Y:S01]  /*e160*/  IMAD.MOV.U32 R21, RZ, RZ, R14 ;  /* 0x000000ffff157224 */ /* 0x000fe200078e000e */
[----:B------:R-:W-:Y:S01]  /*e170*/  SHF.R.U64 R54, R4, 0x10, R5 ;  /* 0x0000001004367819 */ /* 0x000fe20000001205 */
[----:B------:R-:W-:Y:S01]  /*e180*/  BSSY B1, `(.L_x_776) ;  /* 0x0000042000017945 */ /* 0x000fe20003800000 */
[----:B------:R-:W-:-:S02]  /*e190*/  LOP3.LUT R3, R3, 0xfffffffe, RZ, 0xc0, !PT ;  /* 0xfffffffe03037812 */ /* 0x000fc400078ec0ff */
[----:B------:R-:W-:Y:S02]  /*e1a0*/  SHF.R.U32.HI R55, RZ, 0x10, R5 ;  /* 0x00000010ff377819 */ /* 0x000fe40000011605 */
[----:B------:R-:W-:Y:S02]  /*e1b0*/  IADD3 R3, R226, -R3, RZ ;  /* 0x80000003e2037210 */ /* 0x000fe40007ffe0ff */
[--C-:B------:R-:W-:Y:S01]  /*e1c0*/  SHF.R.U64 R38, R24, 0x10, R25.reuse ;  /* 0x0000001018267819 */ /* 0x100fe20000001219 */
[----:B------:R-:W-:Y:S01]  /*e1d0*/  IMAD.MOV.U32 R24, RZ, RZ, R26 ;  /* 0x000000ffff187224 */ /* 0x000fe200078e001a */
[----:B------:R-:W-:Y:S02]  /*e1e0*/  SHF.L.U32 R5, R3, 0x1f, RZ ;  /* 0x0000001f03057819 */ /* 0x000fe400000006ff */
[----:B------:R-:W-:Y:S01]  /*e1f0*/  SHF.R.U32.HI R43, RZ, 0x10, R25 ;  /* 0x00000010ff2b7819 */ /* 0x000fe20000011619 */
[--C-:B------:R-:W-:Y:S01]  /*e200*/  IMAD.MOV.U32 R25, RZ, RZ, R27.reuse ;  /* 0x000000ffff197224 */ /* 0x100fe200078e001b */
[----:B------:R-:W0:Y:S01]  /*e210*/  SYNCS.PHASECHK.TRANS64.TRYWAIT P0, [R2+URZ+0x36800], R5 ;  /* 0x03680005020075a7 */ /* 0x000e22000800017f */
[----:B------:R-:W-:-:S02]  /*e220*/  SHF.R.U64 R44, R26, 0x10, R27 ;  /* 0x000000101a2c7819 */ /* 0x000fc4000000121b */
[----:B------:R-:W-:Y:S01]  /*e230*/  SHF.R.U32.HI R45, RZ, 0x10, R27 ;  /* 0x00000010ff2d7819 */ /* 0x000fe2000001161b */
[--C-:B------:R-:W-:Y:S01]  /*e240*/  IMAD.MOV.U32 R27, RZ, RZ, R29.reuse ;  /* 0x000000ffff1b7224 */ /* 0x100fe200078e001d */
[--C-:B------:R-:W-:Y:S02]  /*e250*/  SHF.R.U64 R46, R28, 0x10, R29.reuse ;  /* 0x000000101c2e7819 */ /* 0x100fe4000000121d */
[----:B------:R-:W-:Y:S01]  /*e260*/  SHF.R.U32.HI R47, RZ, 0x10, R29 ;  /* 0x00000010ff2f7819 */ /* 0x000fe2000001161d */
[--C-:B------:R-:W-:Y:S01]  /*e270*/  IMAD.MOV.U32 R29, RZ, RZ, R31.reuse ;  /* 0x000000ffff1d7224 */ /* 0x100fe200078e001f */
[--C-:B------:R-:W-:Y:S02]  /*e280*/  SHF.R.U64 R48, R30, 0x10, R31.reuse ;  /* 0x000000101e307819 */ /* 0x100fe4000000121f */
[----:B------:R-:W-:Y:S02]  /*e290*/  SHF.R.U32.HI R49, RZ, 0x10, R31 ;  /* 0x00000010ff317819 */ /* 0x000fe4000001161f */
[----:B------:R-:W-:Y:S01]  /*e2a0*/  MOV R26, R28 ;  /* 0x0000001c001a7202 */ /* 0x000fe20000000f00 */
[----:B------:R-:W-:Y:S01]  /*e2b0*/  IMAD.MOV.U32 R28, RZ, RZ, R30 ;  /* 0x000000ffff1c7224 */ /* 0x000fe200078e001e */
[----:B------:R-:W-:Y:S01]  /*e2c0*/  MOV R31, R32 ;  /* 0x00000020001f7202 */ /* 0x000fe20000000f00 */
[----:B------:R-:W-:Y:S01]  /*e2d0*/  IMAD.MOV.U32 R32, RZ, RZ, R10 ;  /* 0x000000ffff207224 */ /* 0x000fe200078e000a */
[----:B------:R-:W-:Y:S01]  /*e2e0*/  MOV R39, R4 ;  /* 0x0000000400277202 */ /* 0x000fe20000000f00 */
[--C-:B------:R-:W-:Y:S01]  /*e2f0*/  IMAD.MOV.U32 R4, RZ, RZ, R7.reuse ;  /* 0x000000ffff047224 */ /* 0x100fe200078e0007 */
[----:B------:R-:W-:Y:S01]  /*e300*/  SHF.R.U64 R56, R6, 0x10, R7 ;  /* 0x0000001006387819 */ /* 0x000fe20000001207 */
[----:B------:R-:W-:Y:S01]  /*e310*/  IMAD.MOV.U32 R6, RZ, RZ, R9 ;  /* 0x000000ffff067224 */ /* 0x000fe200078e0009 */
[----:B------:R-:W-:Y:S01]  /*e320*/  SHF.R.U32.HI R57, RZ, 0x10, R7 ;  /* 0x00000010ff397819 */ /* 0x000fe20000011607 */
[----:B------:R-:W-:Y:S01]  /*e330*/  IMAD.MOV.U32 R7, RZ, RZ, R11 ;  /* 0x000000ffff077224 */ /* 0x000fe200078e000b */
[----:B------:R-:W-:-:S02]  /*e340*/  SHF.R.U64 R58, R8, 0x10, R9 ;  /* 0x00000010083a7819 */ /* 0x000fc40000001209 */
[----:B------:R-:W-:Y:S01]  /*e350*/  SHF.R.U32.HI R59, RZ, 0x10, R9 ;  /* 0x00000010ff3b7819 */ /* 0x000fe20000011609 */
[----:B------:R-:W-:Y:S01]  /*e360*/  IMAD.MOV.U32 R9, RZ, RZ, R13 ;  /* 0x000000ffff097224 */ /* 0x000fe200078e000d */
[----:B------:R-:W-:Y:S01]  /*e370*/  SHF.R.U64 R60, R10, 0x10, R11 ;  /* 0x000000100a3c7819 */ /* 0x000fe2000000120b */
[----:B------:R-:W-:Y:S01]  /*e380*/  IMAD.MOV.U32 R10, RZ, RZ, R15 ;  /* 0x000000ffff0a7224 */ /* 0x000fe200078e000f */
[----:B------:R-:W-:Y:S02]  /*e390*/  MOV R30, R8 ;  /* 0x00000008001e7202 */ /* 0x000fe40000000f00 */
[----:B------:R-:W-:Y:S02]  /*e3a0*/  SHF.R.U32.HI R53, RZ, 0x10, R35 ;  /* 0x00000010ff357819 */ /* 0x000fe40000011623 */
[----:B------:R-:W-:Y:S02]  /*e3b0*/  SHF.R.U32.HI R11, RZ, 0x10, R11 ;  /* 0x00000010ff0b7819 */ /* 0x000fe4000001160b */
[----:B------:R-:W-:-:S02]  /*e3c0*/  MOV R8, R12 ;  /* 0x0000000c00087202 */ /* 0x000fc40000000f00 */
[--C-:B------:R-:W-:Y:S02]  /*e3d0*/  SHF.R.U64 R61, R12, 0x10, R13.reuse ;  /* 0x000000100c3d7819 */ /* 0x100fe4000000120d */
[----:B------:R-:W-:Y:S02]  /*e3e0*/  SHF.R.U32.HI R62, RZ, 0x10, R13 ;  /* 0x00000010ff3e7819 */ /* 0x000fe4000001160d */
[----:B------:R-:W-:Y:S02]  /*e3f0*/  VIMNMX R0, R0, 0x80, PT ;  /* 0x0000008000007848 */ /* 0x000fe40003fe0100 */
[--C-:B------:R-:W-:Y:S02]  /*e400*/  SHF.R.U64 R63, R14, 0x10, R15.reuse ;  /* 0x000000100e3f7819 */ /* 0x100fe4000000120f */
[----:B------:R-:W-:Y:S02]  /*e410*/  SHF.R.U32.HI R64, RZ, 0x10, R15 ;  /* 0x00000010ff407819 */ /* 0x000fe4000001160f */
        /* <DEDUP_REMOVED lines=21> */
[----:B------:R-:W-:Y:S02]  /*e570*/  PRMT R20, R61, 0x5410, R62 ;  /* 0x000054103d147816 */ /* 0x000fe4000000003e */
[----:B------:R-:W-:Y:S01]  /*e580*/  PRMT R21, R21, 0x5410, R10 ;  /* 0x0000541015157816 */ /* 0x000fe2000000000a */
[----:B0-----:R-:W-:Y:S06]  /*e590*/  @!P0 BRA `(.L_x_777) ;  /* 0x0000018c00348947 */ /* 0x001fec0003800000 */
.L_x_1013:
[----:B------:R-:W-:Y:S05]  /*e5a0*/  BSYNC B1 ;  /* 0x0000000000017941 */ /* 0x000fea0003800000 */
.L_x_776:
[----:B------:R-:W-:Y:S01]  /*e5b0*/  BSSY B1, `(.L_x_778) ;  /* 0x0000118000017945 */ /* 0x000fe20003800000 */
[----:B------:R-:W-:-:S03]  /*e5c0*/  PRMT R24, R63, 0x5410, R64 ;  /* 0x000054103f187816 */ /* 0x000fc60000000040 */
[----:B------:R-:W-:Y:S05]  /*e5d0*/  @P1 BRA `(.L_x_779) ;  /* 0x0000001000541947 */ /* 0x000fea0003800000 */
[----:B------:R-:W1:Y:S01]  /*e5e0*/  LDC R25, c[0x0][0x3f4] ;  /* 0x0000fd00ff197b82 */ /* 0x000e620000000800 */
[C---:B------:R-:W-:Y:S01]  /*e5f0*/  VIADD R4, R18.reuse, 0x20 ;  /* 0x0000002012047836 */ /* 0x040fe20000000000 */
[----:B------:R-:W-:Y:S01]  /*e600*/  BSSY B2, `(.L_x_780) ;  /* 0x0000060000027945 */ /* 0x000fe20003800000 */
[C---:B------:R-:W-:Y:S01]  /*e610*/  VIADD R6, R18.reuse, 0x40 ;  /* 0x0000004012067836 */ /* 0x040fe20000000000 */
[-C--:B-1----:R-:W-:Y:S02]  /*e620*/  ISETP.GE.AND P0, PT, R18, R25.reuse, PT ;  /* 0x000000191200720c */ /* 0x082fe40003f06270 */
[-C--:B------:R-:W-:Y:S02]  /*e630*/  ISETP.GE.AND P1, PT, R4, R25.reuse, PT ;  /* 0x000000190400720c */ /* 0x080fe40003f26270 */
[----:B------:R-:W-:-:S09]  /*e640*/  ISETP.GE.AND P2, PT, R6, R25, PT ;  /* 0x000000190600720c */ /* 0x000fd20003f46270 */
[----:B------:R-:W-:Y:S05]  /*e650*/  @P0 BRA `(.L_x_781) ;  /* 0x0000000400680947 */ /* 0x000fea0003800000 */
[----:B------:R-:W-:Y:S01]  /*e660*/  LEA.HI R6, R25, R231, RZ, 0x1d ;  /* 0x000000e719067211 */ /* 0x000fe200078fe8ff */
[----:B------:R-:W-:Y:S01]  /*e670*/  HADD2.F32 R52, -RZ, R34.H0_H0 ;  /* 0x20000022ff347230 */ /* 0x000fe20000004100 */
[----:B0-----:R-:W-:Y:S01]  /*e680*/  LOP3.LUT R5, R211, 0x38, R18, 0xf8, !PT ;  /* 0x00000038d3057812 */ /* 0x001fe200078ef812 */
[--C-:B------:R-:W-:Y:S01]  /*e690*/  HADD2.F32 R54, -RZ, R39.reuse.H0_H0 ;  /* 0x20000027ff367230 */ /* 0x100fe20000004100 */
[----:B------:R-:W-:Y:S01]  /*e6a0*/  SHF.R.S32.HI R7, RZ, 0x1f, R6 ;  /* 0x0000001fff077819 */ /* 0x000fe20000011406 */
[----:B------:R-:W-:Y:S01]  /*e6b0*/  IMAD.SHL.U32 R8, R6, 0x8, RZ ;  /* 0x0000000806087824 */ /* 0x000fe200078e00ff */
[----:B------:R-:W-:Y:S01]  /*e6c0*/  LOP3.LUT R4, R5, R212, RZ, 0x3c, !PT ;  /* 0x000000d405047212 */ /* 0x000fe200078e3cff */
[----:B------:R-:W-:Y:S01]  /*e6d0*/  HADD2.F32 R51, -RZ, R40.H0_H0 ;  /* 0x20000028ff337230 */ /* 0x000fe20000004100 */
[----:B------:R-:W-:Y:S01]  /*e6e0*/  LEA.HI R6, R7, R6, RZ, 0x3 ;  /* 0x0000000607067211 */ /* 0x000fe200078f18ff */
[----:B------:R-:W-:Y:S01]  /*e6f0*/  HADD2.F32 R53, -RZ, R39.H1_H1 ;  /* 0x30000027ff357230 */ /* 0x000fe20000004100 */
[----:B------:R-:W-:-:S02]  /*e700*/  LOP3.LUT R7, R211, 0x38, R8, 0xf8, !PT ;  /* 0x00000038d3077812 */ /* 0x000fc400078ef808 */
[----:B------:R-:W-:Y:S01]  /*e710*/  IADD3 R5, R213, R4, RZ ;  /* 0x00000004d5057210 */ /* 0x000fe20007ffe0ff */
[----:B------:R-:W-:Y:S01]  /*e720*/  IMAD.SHL.U32 R6, R6, 0x400, RZ ;  /* 0x0000040006067824 */ /* 0x000fe200078e00ff */
[----:B------:R-:W-:-:S03]  /*e730*/  LOP3.LUT R9, R7, R212, RZ, 0x3c, !PT ;  /* 0x000000d407097212 */ /* 0x000fc600078e3cff */
[----:B------:R-:W-:Y:S01]  /*e740*/  IMAD R59, R5, 0x2, R2 ;  /* 0x00000002053b7824 */ /* 0x000fe200078e0202 */
[----:B------:R-:W-:-:S04]  /*e750*/  LOP3.LUT R8, R6, 0x7fffe000, RZ, 0xc0, !PT ;  /* 0x7fffe00006087812 */ /* 0x000fc800078ec0ff */
[----:B------:R-:W-:Y:S01]  /*e760*/  IADD3 R9, R9, R8, R213 ;  /* 0x0000000809097210 */ /* 0x000fe20007ffe0d5 */
[----:B------:R-:W0:Y:S04]  /*e770*/  LDS.128 R4, [R59+0x15400] ;  /* 0x015400003b047984 */ /* 0x000e280000000c00 */
[----:B------:R-:W-:-:S05]  /*e780*/  IMAD R61, R9, 0x2, R2 ;  /* 0x00000002093d7824 */ /* 0x000fca00078e0202 */
[----:B------:R-:W1:Y:S01]  /*e790*/  LDS.128 R8, [R61+0x15400] ;  /* 0x015400003d087984 */ /* 0x000e620000000c00 */
[--C-:B0-----:R-:W-:Y:S02]  /*e7a0*/  HADD2.F32 R43, -RZ, R4.reuse.H0_H0 ;  /* 0x20000004ff2b7230 */ /* 0x101fe40000004100 */
[----:B------:R-:W-:Y:S02]  /*e7b0*/  HADD2.F32 R4, -RZ, R4.H1_H1 ;  /* 0x30000004ff047230 */ /* 0x000fe40000004100 */
[--C-:B------:R-:W-:Y:S02]  /*e7c0*/  HADD2.F32 R44, -RZ, R5.reuse.H0_H0 ;  /* 0x20000005ff2c7230 */ /* 0x100fe40000004100 */
[----:B------:R-:W-:Y:S02]  /*e7d0*/  HADD2.F32 R5, -RZ, R5.H1_H1 ;  /* 0x30000005ff057230 */ /* 0x000fe40000004100 */
[----:B------:R-:W-:Y:S02]  /*e7e0*/  HADD2.F32 R45, -RZ, R6.H0_H0 ;  /* 0x20000006ff2d7230 */ /* 0x000fe40000004100 */
[----:B-1----:R-:W-:-:S02]  /*e7f0*/  HADD2.F32 R47, -RZ, R8.H0_H0 ;  /* 0x20000008ff2f7230 */ /* 0x002fc40000004100 */
[----:B------:R-:W-:Y:S02]  /*e800*/  HADD2.F32 R8, -RZ, R8.H1_H1 ;  /* 0x30000008ff087230 */ /* 0x000fe40000004100 */
[----:B------:R-:W-:Y:S02]  /*e810*/  HADD2.F32 R48, -RZ, R9.H0_H0 ;  /* 0x20000009ff307230 */ /* 0x000fe40000004100 */
[C---:B------:R-:W-:Y:S01]  /*e820*/  FMUL.FTZ R56, R47.reuse, R54 ;  /* 0x000000362f387220 */ /* 0x040fe20000410000 */
[-C--:B------:R-:W-:Y:S01]  /*e830*/  FMUL.FTZ R58, R47, R52.reuse ;  /* 0x000000342f3a7220 */ /* 0x080fe20000410000 */
[----:B------:R-:W-:Y:S02]  /*e840*/  HADD2.F32 R47, -RZ, R35.H0_H0 ;  /* 0x20000023ff2f7230 */ /* 0x000fe40000004100 */
[----:B------:R-:W-:Y:S01]  /*e850*/  FMUL.FTZ R55, R8, R51 ;  /* 0x0000003308377220 */ /* 0x000fe20000410000 */
[C---:B------:R-:W-:Y:S01]  /*e860*/  FFMA.FTZ R56, R43.reuse, R52, -R56 ;  /* 0x000000342b387223 */ /* 0x040fe20000010838 */
[----:B------:R-:W-:Y:S01]  /*e870*/  FFMA.FTZ R58, R43, R54, R58 ;  /* 0x000000362b3a7223 */ /* 0x000fe2000001003a */
[----:B------:R-:W-:-:S02]  /*e880*/  HADD2.F32 R43, -RZ, R34.H1_H1 ;  /* 0x30000022ff2b7230 */ /* 0x000fc40000004100 */
[-C--:B------:R-:W-:Y:S01]  /*e890*/  FMUL.FTZ R57, R8, R47.reuse ;  /* 0x0000002f08397220 */ /* 0x080fe20000410000 */
[----:B------:R-:W-:Y:S01]  /*e8a0*/  FFMA.FTZ R55, R4, R47, -R55 ;  /* 0x0000002f04377223 */ /* 0x000fe20000010837 */
[C---:B------:R-:W-:Y:S01]  /*e8b0*/  FMUL.FTZ R47, R48.reuse, R53 ;  /* 0x00000035302f7220 */ /* 0x040fe20000410000 */
[----:B------:R-:W-:Y:S02]  /*e8c0*/  HADD2.F32 R9, -RZ, R9.H1_H1 ;  /* 0x30000009ff097230 */ /* 0x000fe40000004100 */
[----:B------:R-:W-:Y:S01]  /*e8d0*/  FMUL.FTZ R48, R48, R43 ;  /* 0x0000002b30307220 */ /* 0x000fe20000410000 */
[----:B------:R-:W-:Y:S02]  /*e8e0*/  HADD2.F32 R52, -RZ, R40.H1_H1 ;  /* 0x30000028ff347230 */ /* 0x000fe40000004100 */
[----:B------:R-:W-:Y:S01]  /*e8f0*/  FFMA.FTZ R57, R4, R51, R57 ;  /* 0x0000003304397223 */ /* 0x000fe20000010039 */
[----:B------:R-:W-:Y:S02]  /*e900*/  HADD2.F32 R4, -RZ, R35.H1_H1 ;  /* 0x30000023ff047230 */ /* 0x000fe40000004100 */
[C---:B------:R-:W-:Y:S01]  /*e910*/  FFMA.FTZ R47, R44.reuse, R43, -R47 ;  /* 0x0000002b2c2f7223 */ /* 0x040fe2000001082f */
[----:B------:R-:W-:Y:S01]  /*e920*/  FFMA.FTZ R48, R44, R53, R48 ;  /* 0x000000352c307223 */ /* 0x000fe20000010030 */
[----:B------:R-:W-:-:S02]  /*e930*/  HADD2.F32 R49, -RZ, R10.H0_H0 ;  /* 0x2000000aff317230 */ /* 0x000fc40000004100 */
[C---:B------:R-:W-:Y:S01]  /*e940*/  FMUL.FTZ R54, R9.reuse, R52 ;  /* 0x0000003409367220 */ /* 0x040fe20000410000 */
[----:B------:R-:W-:Y:S02]  /*e950*/  HADD2.F32 R8, -RZ, R37.H0_H0 ;  /* 0x20000025ff087230 */ /* 0x000fe40000004100 */
[-C--:B------:R-:W-:Y:S01]  /*e960*/  FMUL.FTZ R60, R9, R4.reuse ;  /* 0x00000004093c7220 */ /* 0x080fe20000410000 */
[----:B------:R-:W-:Y:S02]  /*e970*/  HADD2.F32 R44, -RZ, R41.H0_H0 ;  /* 0x20000029ff2c7230 */ /* 0x000fe40000004100 */
[----:B------:R-:W-:Y:S01]  /*e980*/  FFMA.FTZ R54, R5, R4, -R54 ;  /* 0x0000000405367223 */ /* 0x000fe20000010836 */
[----:B------:R-:W-:Y:S02]  /*e990*/  HADD2.F32 R10, -RZ, R10.H1_H1 ;  /* 0x3000000aff0a7230 */ /* 0x000fe40000004100 */
[----:B------:R-:W-:Y:S01]  /*e9a0*/  FMUL.FTZ R53, R49, R8 ;  /* 0x0000000831357220 */ /* 0x000fe20000410000 */
[----:B------:R-:W-:-:S02]  /*e9b0*/  HADD2.F32 R43, -RZ, R42.H0_H0 ;  /* 0x2000002aff2b7230 */ /* 0x000fc40000004100 */
[----:B------:R-:W-:Y:S01]  /*e9c0*/  FMUL.FTZ R4, R49, R44 ;  /* 0x0000002c31047220 */ /* 0x000fe20000410000 */
[----:B------:R-:W-:Y:S02]  /*e9d0*/  HADD2.F32 R9, -RZ, R38.H0_H0 ;  /* 0x20000026ff097230 */ /* 0x000fe40000004100 */
[----:B------:R-:W-:Y:S01]  /*e9e0*/  FFMA.FTZ R49, R5, R52, R60 ;  /* 0x0000003405317223 */ /* 0x000fe2000001003c */
[----:B------:R-:W-:Y:S02]  /*e9f0*/  HADD2.F32 R6, -RZ, R6.H1_H1 ;  /* 0x30000006ff067230 */ /* 0x000fe40000004100 */
[C---:B------:R-:W-:Y:S01]  /*ea00*/  FMUL.FTZ R5, R10.reuse, R43 ;  /* 0x0000002b0a057220 */ /* 0x040fe20000410000 */
[C---:B------:R-:W-:Y:S01]  /*ea10*/  FFMA.FTZ R51, R45.reuse, R8, -R4 ;  /* 0x000000082d337223 */ /* 0x040fe20000010804 */
[----:B------:R-:W-:Y:S01]  /*ea20*/  FFMA.FTZ R53, R45, R44, R53 ;  /* 0x0000002c2d357223 */ /* 0x000fe20000010035 */
[-C--:B------:R-:W-:Y:S01]  /*ea30*/  FMUL.FTZ R45, R10, R9.reuse ;  /* 0x000000090a2d7220 */ /* 0x080fe20000410000 */
[----:B------:R-:W-:Y:S01]  /*ea40*/  FFMA.FTZ R10, R6, R9, -R5 ;  /* 0x00000009060a7223 */ /* 0x000fe20000010805 */
[----:B------:R-:W-:-:S02]  /*ea50*/  HADD2.F32 R50, -RZ, R11.H0_H0 ;  /* 0x2000000bff327230 */ /* 0x000fc40000004100 */
[----:B------:R-:W-:Y:S02]  /*ea60*/  HADD2.F32 R9, -RZ, R41.H1_H1 ;  /* 0x30000029ff097230 */ /* 0x000fe40000004100 */
[----:B------:R-:W-:Y:S01]  /*ea70*/  FFMA.FTZ R44, R6, R43, R45 ;  /* 0x0000002b062c7223 */ /* 0x000fe2000001002d */
[----:B------:R-:W-:Y:S02]  /*ea80*/  HADD2.F32 R5, -RZ, R37.H1_H1 ;  /* 0x30000025ff057230 */ /* 0x000fe40000004100 */
[----:B------:R-:W-:Y:S02]  /*ea90*/  HADD2.F32 R11, -RZ, R11.H1_H1 ;  /* 0x3000000bff0b7230 */ /* 0x000fe40000004100 */
[C---:B------:R-:W-:Y:S01]  /*eaa0*/  FMUL.FTZ R43, R50.reuse, R9 ;  /* 0x00000009322b7220 */ /* 0x040fe20000410000 */
[----:B------:R-:W-:Y:S02]  /*eab0*/  HADD2.F32 R8, -RZ, R42.H1_H1 ;  /* 0x3000002aff087230 */ /* 0x000fe40000004100 */
[----:B------:R-:W-:Y:S01]  /*eac0*/  FMUL.FTZ R50, R50, R5 ;  /* 0x0000000532327220 */ /* 0x000fe20000410000 */
[----:B------:R-:W-:-:S02]  /*ead0*/  HADD2.F32 R4, -RZ, R38.H1_H1 ;  /* 0x30000026ff047230 */ /* 0x000fc40000004100 */
[--C-:B------:R-:W-:Y:S02]  /*eae0*/  HADD2.F32 R46, -RZ, R7.reuse.H0_H0 ;  /* 0x20000007ff2e7230 */ /* 0x100fe40000004100 */
[C---:B------:R-:W-:Y:S01]  /*eaf0*/  FMUL.FTZ R6, R11.reuse, R8 ;  /* 0x000000080b067220 */ /* 0x040fe20000410000 */
[----:B------:R-:W-:Y:S02]  /*eb00*/  HADD2.F32 R7, -RZ, R7.H1_H1 ;  /* 0x30000007ff077230 */ /* 0x000fe40000004100 */
[-C--:B------:R-:W-:Y:S01]  /*eb10*/  FMUL.FTZ R45, R11, R4.reuse ;  /* 0x000000040b2d7220 */ /* 0x080fe20000410000 */
[C---:B------:R-:W-:Y:S01]  /*eb20*/  FFMA.FTZ R43, R46.reuse, R5, -R43 ;  /* 0x000000052e2b7223 */ /* 0x040fe2000001082b */
[----:B------:R-:W-:Y:S01]  /*eb30*/  FFMA.FTZ R11, R46, R9, R50 ;  /* 0x000000092e0b7223 */ /* 0x000fe20000010032 */
[C---:B------:R-:W-:Y:S01]  /*eb40*/  FFMA.FTZ R46, R7.reuse, R4, -R6 ;  /* 0x00000004072e7223 */ /* 0x040fe20000010806 */
[----:B------:R-:W-:Y:S01]  /*eb50*/  FFMA.FTZ R50, R7, R8, R45 ;  /* 0x0000000807327223 */ /* 0x000fe2000001002d */
[----:B------:R-:W-:-:S02]  /*eb60*/  F2FP.F16.F32.PACK_AB R4, R55, R56 ;  /* 0x000000383704723e */ /* 0x000fc400000000ff */
[----:B------:R-:W-:Y:S02]  /*eb70*/  F2FP.F16.F32.PACK_AB R5, R54, R47 ;  /* 0x0000002f3605723e */ /* 0x000fe400000000ff */
[----:B------:R-:W-:Y:S02]  /*eb80*/  F2FP.F16.F32.PACK_AB R6, R10, R51 ;  /* 0x000000330a06723e */ /* 0x000fe400000000ff */
[----:B------:R-:W-:Y:S02]  /*eb90*/  F2FP.F16.F32.PACK_AB R7, R46, R43 ;  /* 0x0000002b2e07723e */ /* 0x000fe400000000ff */
[----:B------:R-:W-:Y:S02]  /*eba0*/  F2FP.F16.F32.PACK_AB R8, R57, R58 ;  /* 0x0000003a3908723e */ /* 0x000fe400000000ff */
[----:B------:R-:W-:Y:S01]  /*ebb0*/  F2FP.F16.F32.PACK_AB R9, R49, R48 ;  /* 0x000000303109723e */ /* 0x000fe200000000ff */
[----:B------:R1:W-:Y:S01]  /*ebc0*/  STS.128 [R59+0x15400], R4 ;  /* 0x015400043b007388 */ /* 0x0003e20000000c00 */
[----:B------:R-:W-:-:S02]  /*ebd0*/  F2FP.F16.F32.PACK_AB R10, R44, R53 ;  /* 0x000000352c0a723e */ /* 0x000fc400000000ff */
[----:B------:R-:W-:-:S05]  /*ebe0*/  F2FP.F16.F32.PACK_AB R11, R50, R11 ;  /* 0x0000000b320b723e */ /* 0x000fca00000000ff */
[----:B------:R1:W-:Y:S02]  /*ebf0*/  STS.128 [R61+0x15400], R8 ;  /* 0x015400083d007388 */ /* 0x0003e40000000c00 */
.L_x_781:
[----:B------:R-:W-:Y:S05]  /*ec00*/  BSYNC B2 ;  /* 0x0000000000027941 */ /* 0x000fea0003800000 */
.L_x_780:
[----:B------:R-:W-:Y:S04]  /*ec10*/  BSSY B2, `(.L_x_782) ;  /* 0x0000059000027945 */ /* 0x000fe80003800000 */
[----:B------:R-:W-:Y:S05]  /*ec20*/  @P1 BRA `(.L_x_783) ;  /* 0x00000004005c1947 */ /* 0x000fea0003800000 */
[----:B------:R-:W2:Y:S01]  /*ec30*/  LDL R60, [R1+0x7c] ;  /* 0x00007c00013c7983 */ /* 0x000ea20000100800 */
[----:B-1----:R-:W-:Y:S01]  /*ec40*/  LEA.HI R4, R25, R232, RZ, 0x1d ;  /* 0x000000e819047211 */ /* 0x002fe200078fe8ff */
[----:B------:R-:W-:Y:S02]  /*ec50*/  HADD2.F32 R55, -RZ, R30.H0_H0 ;  /* 0x2000001eff377230 */ /* 0x000fe40000004100 */
[----:B------:R-:W-:Y:S01]  /*ec60*/  HADD2.F32 R53, -RZ, R26.H0_H0 ;  /* 0x2000001aff357230 */ /* 0x000fe20000004100 */
[----:B0-----:R-:W-:Y:S01]  /*ec70*/  SHF.R.S32.HI R5, RZ, 0x1f, R4 ;  /* 0x0000001fff057819 */ /* 0x001fe20000011404 */
[----:B------:R-:W-:Y:S01]  /*ec80*/  HADD2.F32 R57, -RZ, R31.H0_H0 ;  /* 0x2000001fff397230 */ /* 0x000fe20000004100 */
[----:B------:R-:W-:Y:S02]  /*ec90*/  SHF.L.U32 R6, R4, 0x3, RZ ;  /* 0x0000000304067819 */ /* 0x000fe400000006ff */
[----:B------:R-:W-:Y:S02]  /*eca0*/  LEA.HI R4, R5, R4, RZ, 0x3 ;  /* 0x0000000405047211 */ /* 0x000fe400078f18ff */
[----:B------:R-:W-:-:S03]  /*ecb0*/  LOP3.LUT R5, R211, 0x38, R6, 0xf8, !PT ;  /* 0x00000038d3057812 */ /* 0x000fc600078ef806 */
[----:B------:R-:W-:Y:S01]  /*ecc0*/  IMAD.SHL.U32 R4, R4, 0x400, RZ ;  /* 0x0000040004047824 */ /* 0x000fe200078e00ff */
[----:B------:R-:W-:-:S04]  /*ecd0*/  LOP3.LUT R9, R5, R212, RZ, 0x3c, !PT ;  /* 0x000000d405097212 */ /* 0x000fc800078e3cff */
[----:B------:R-:W-:-:S04]  /*ece0*/  LOP3.LUT R8, R4, 0x7fffe000, RZ, 0xc0, !PT ;  /* 0x7fffe00004087812 */ /* 0x000fc800078ec0ff */
[----:B------:R-:W-:-:S05]  /*ecf0*/  IADD3 R9, R9, R8, R213 ;  /* 0x0000000809097210 */ /* 0x000fca0007ffe0d5 */
[----:B------:R-:W-:-:S05]  /*ed00*/  IMAD R43, R9, 0x2, R2 ;  /* 0x00000002092b7824 */ /* 0x000fca00078e0202 */
[----:B------:R-:W0:Y:S02]  /*ed10*/  LDS.128 R8, [R43+0x15400] ;  /* 0x015400002b087984 */ /* 0x000e240000000c00 */
[--C-:B0-----:R-:W-:Y:S02]  /*ed20*/  HADD2.F32 R48, -RZ, R8.reuse.H0_H0 ;  /* 0x20000008ff307230 */ /* 0x101fe40000004100 */
[----:B------:R-:W-:Y:S02]  /*ed30*/  HADD2.F32 R8, -RZ, R8.H1_H1 ;  /* 0x30000008ff087230 */ /* 0x000fe40000004100 */
[----:B------:R-:W-:Y:S02]  /*ed40*/  HADD2.F32 R49, -RZ, R9.H0_H0 ;  /* 0x20000009ff317230 */ /* 0x000fe40000004100 */
[C---:B------:R-:W-:Y:S01]  /*ed50*/  FMUL.FTZ R59, R48.reuse, R55 ;  /* 0x00000037303b7220 */ /* 0x040fe20000410000 */
[----:B------:R-:W-:Y:S01]  /*ed60*/  FMUL.FTZ R61, R48, R53 ;  /* 0x00000035303d7220 */ /* 0x000fe20000410000 */
[----:B------:R-:W-:-:S02]  /*ed70*/  HADD2.F32 R48, -RZ, R30.H1_H1 ;  /* 0x3000001eff307230 */ /* 0x000fc40000004100 */
[----:B------:R-:W-:Y:S01]  /*ed80*/  FMUL.FTZ R63, R8, R57 ;  /* 0x00000039083f7220 */ /* 0x000fe20000410000 */
[----:B------:R-:W-:Y:S02]  /*ed90*/  HADD2.F32 R9, -RZ, R9.H1_H1 ;  /* 0x30000009ff097230 */ /* 0x000fe40000004100 */
[--C-:B------:R-:W-:Y:S02]  /*eda0*/  HADD2.F32 R50, -RZ, R10.reuse.H0_H0 ;  /* 0x2000000aff327230 */ /* 0x100fe40000004100 */
[----:B------:R-:W-:Y:S01]  /*edb0*/  FMUL.FTZ R56, R49, R48 ;  /* 0x0000003031387220 */ /* 0x000fe20000410000 */
[----:B------:R-:W-:Y:S02]  /*edc0*/  HADD2.F32 R10, -RZ, R10.H1_H1 ;  /* 0x3000000aff0a7230 */ /* 0x000fe40000004100 */
[--C-:B------:R-:W-:Y:S02]  /*edd0*/  HADD2.F32 R51, -RZ, R11.reuse.H0_H0 ;  /* 0x2000000bff337230 */ /* 0x100fe40000004100 */
[----:B------:R-:W-:Y:S01]  /*ede0*/  HADD2.F32 R11, -RZ, R11.H1_H1 ;  /* 0x3000000bff0b7230 */ /* 0x000fe20000004100 */
[----:B--2---:R-:W0:Y:S02]  /*edf0*/  LDS.128 R4, [R60] ;  /* 0x000000003c047984 */ /* 0x004e240000000c00 */
[----:B0-----:R-:W-:-:S02]  /*ee00*/  HADD2.F32 R44, -RZ, R4.H0_H0 ;  /* 0x20000004ff2c7230 */ /* 0x001fc40000004100 */
[----:B------:R-:W-:Y:S02]  /*ee10*/  HADD2.F32 R4, -RZ, R4.H1_H1 ;  /* 0x30000004ff047230 */ /* 0x000fe40000004100 */
[----:B------:R-:W-:Y:S02]  /*ee20*/  HADD2.F32 R45, -RZ, R5.H0_H0 ;  /* 0x20000005ff2d7230 */ /* 0x000fe40000004100 */
[C---:B------:R-:W-:Y:S01]  /*ee30*/  FFMA.FTZ R59, R44.reuse, R53, -R59 ;  /* 0x000000352c3b7223 */ /* 0x040fe2000001083b */
[----:B------:R-:W-:Y:S02]  /*ee40*/  HADD2.F32 R53, -RZ, R27.H0_H0 ;  /* 0x2000001bff357230 */ /* 0x000fe40000004100 */
[----:B------:R-:W-:Y:S01]  /*ee50*/  FFMA.FTZ R61, R44, R55, R61 ;  /* 0x000000372c3d7223 */ /* 0x000fe2000001003d */
[----:B------:R-:W-:Y:S02]  /*ee60*/  HADD2.F32 R44, -RZ, R26.H1_H1 ;  /* 0x3000001aff2c7230 */ /* 0x000fe40000004100 */
[----:B------:R-:W-:-:S02]  /*ee70*/  HADD2.F32 R5, -RZ, R5.H1_H1 ;  /* 0x30000005ff057230 */ /* 0x000fc40000004100 */
[-C--:B------:R-:W-:Y:S01]  /*ee80*/  FMUL.FTZ R55, R8, R53.reuse ;  /* 0x0000003508377220 */ /* 0x080fe20000410000 */
[C---:B------:R-:W-:Y:S01]  /*ee90*/  FFMA.FTZ R52, R4.reuse, R53, -R63 ;  /* 0x0000003504347223 */ /* 0x040fe2000001083f */
[----:B------:R-:W-:Y:S01]  /*eea0*/  FMUL.FTZ R49, R49, R44 ;  /* 0x0000002c31317220 */ /* 0x000fe20000410000 */
[----:B------:R-:W-:Y:S02]  /*eeb0*/  HADD2.F32 R8, -RZ, R31.H1_H1 ;  /* 0x3000001fff087230 */ /* 0x000fe40000004100 */
[----:B------:R-:W-:Y:S01]  /*eec0*/  FFMA.FTZ R54, R4, R57, R55 ;  /* 0x0000003904367223 */ /* 0x000fe20000010037 */
[----:B------:R-:W-:Y:S02]  /*eed0*/  HADD2.F32 R4, -RZ, R27.H1_H1 ;  /* 0x3000001bff047230 */ /* 0x000fe40000004100 */
[C---:B------:R-:W-:Y:S01]  /*eee0*/  FFMA.FTZ R48, R45.reuse, R48, R49 ;  /* 0x000000302d307223 */ /* 0x040fe20000010031 */
[----:B------:R-:W-:Y:S02]  /*eef0*/  HADD2.F32 R49, -RZ, R32.H0_H0 ;  /* 0x20000020ff317230 */ /* 0x000fe40000004100 */
[----:B------:R-:W-:Y:S01]  /*ef00*/  FFMA.FTZ R56, R45, R44, -R56 ;  /* 0x0000002c2d387223 */ /* 0x000fe20000010838 */
[----:B------:R-:W-:-:S02]  /*ef10*/  HADD2.F32 R46, -RZ, R6.H0_H0 ;  /* 0x20000006ff2e7230 */ /* 0x000fc40000004100 */
[C---:B------:R-:W-:Y:S01]  /*ef20*/  FMUL.FTZ R44, R9.reuse, R8 ;  /* 0x00000008092c7220 */ /* 0x040fe20000410000 */
[----:B------:R-:W-:Y:S02]  /*ef30*/  HADD2.F32 R45, -RZ, R28.H0_H0 ;  /* 0x2000001cff2d7230 */ /* 0x000fe40000004100 */
[-C--:B------:R-:W-:Y:S01]  /*ef40*/  FMUL.FTZ R58, R9, R4.reuse ;  /* 0x00000004093a7220 */ /* 0x080fe20000410000 */
[----:B------:R-:W-:Y:S02]  /*ef50*/  HADD2.F32 R53, -RZ, R33.H0_H0 ;  /* 0x20000021ff357230 */ /* 0x000fe40000004100 */
[C---:B------:R-:W-:Y:S01]  /*ef60*/  FMUL.FTZ R63, R50.reuse, R49 ;  /* 0x00000031323f7220 */ /* 0x040fe20000410000 */
[----:B------:R-:W-:Y:S02]  /*ef70*/  HADD2.F32 R9, -RZ, R29.H0_H0 ;  /* 0x2000001dff097230 */ /* 0x000fe40000004100 */
[C---:B------:R-:W-:Y:S01]  /*ef80*/  FFMA.FTZ R55, R5.reuse, R4, -R44 ;  /* 0x0000000405377223 */ /* 0x040fe2000001082c */
[-C--:B------:R-:W-:Y:S01]  /*ef90*/  FMUL.FTZ R50, R50, R45.reuse ;  /* 0x0000002d32327220 */ /* 0x080fe20000410000 */
[----:B------:R-:W-:Y:S01]  /*efa0*/  FFMA.FTZ R57, R5, R8, R58 ;  /* 0x0000000805397223 */ /* 0x000fe2000001003a */
[----:B------:R-:W-:Y:S01]  /*efb0*/  FFMA.FTZ R63, R46, R45, -R63 ;  /* 0x0000002d2e3f7223 */ /* 0x000fe2000001083f */
[----:B------:R-:W-:-:S02]  /*efc0*/  HADD2.F32 R6, -RZ, R6.H1_H1 ;  /* 0x30000006ff067230 */ /* 0x000fc40000004100 */
[C---:B------:R-:W-:Y:S01]  /*efd0*/  FMUL.FTZ R5, R10.reuse, R53 ;  /* 0x000000350a057220 */ /* 0x040fe20000410000 */
[----:B------:R-:W-:Y:S01]  /*efe0*/  FMUL.FTZ R45, R10, R9 ;  /* 0x000000090a2d7220 */ /* 0x000fe20000410000 */
[----:B------:R-:W-:Y:S02]  /*eff0*/  HADD2.F32 R10, -RZ, R32.H1_H1 ;  /* 0x30000020ff0a7230 */ /* 0x000fe40000004100 */
[----:B------:R-:W-:Y:S01]  /*f000*/  FFMA.FTZ R50, R46, R49, R50 ;  /* 0x000000312e327223 */ /* 0x000fe20000010032 */
[----:B------:R-:W-:Y:S02]  /*f010*/  HADD2.F32 R44, -RZ, R33.H1_H1 ;  /* 0x30000021ff2c7230 */ /* 0x000fe40000004100 */
[C---:B------:R-:W-:Y:S01]  /*f020*/  FFMA.FTZ R46, R6.reuse, R9, -R5 ;  /* 0x00000009062e7223 */ /* 0x040fe20000010805 */
[----:B------:R-:W-:Y:S02]  /*f030*/  HADD2.F32 R4, -RZ, R28.H1_H1 ;  /* 0x3000001cff047230 */ /* 0x000fe40000004100 */
[----:B------:R-:W-:Y:S01]  /*f040*/  FFMA.FTZ R45, R6, R53, R45 ;  /* 0x00000035062d7223 */ /* 0x000fe2000001002d */
[----:B------:R-:W-:-:S02]  /*f050*/  HADD2.F32 R8, -RZ, R29.H1_H1 ;  /* 0x3000001dff087230 */ /* 0x000fc40000004100 */
[----:B------:R-:W-:Y:S01]  /*f060*/  FMUL.FTZ R6, R51, R10 ;  /* 0x0000000a33067220 */ /* 0x000fe20000410000 */
[--C-:B------:R-:W-:Y:S02]  /*f070*/  HADD2.F32 R47, -RZ, R7.reuse.H0_H0 ;  /* 0x20000007ff2f7230 */ /* 0x100fe40000004100 */
[----:B------:R-:W-:Y:S01]  /*f080*/  FMUL.FTZ R58, R11, R44 ;  /* 0x0000002c0b3a7220 */ /* 0x000fe20000410000 */
[----:B------:R-:W-:Y:S02]  /*f090*/  HADD2.F32 R7, -RZ, R7.H1_H1 ;  /* 0x30000007ff077230 */ /* 0x000fe40000004100 */
[----:B------:R-:W-:Y:S01]  /*f0a0*/  FMUL.FTZ R51, R51, R4 ;  /* 0x0000000433337220 */ /* 0x000fe20000410000 */
[----:B------:R-:W-:Y:S01]  /*f0b0*/  FMUL.FTZ R5, R11, R8 ;  /* 0x000000080b057220 */ /* 0x000fe20000410000 */
[----:B------:R-:W-:Y:S01]  /*f0c0*/  FFMA.FTZ R11, R47, R4, -R6 ;  /* 0x000000042f0b7223 */ /* 0x000fe20000010806 */
[----:B------:R-:W-:Y:S01]  /*f0d0*/  F2FP.F16.F32.PACK_AB R4, R52, R59 ;  /* 0x0000003b3404723e */ /* 0x000fe200000000ff */
[----:B------:R-:W-:Y:S01]  /*f0e0*/  FFMA.FTZ R58, R7, R8, -R58 ;  /* 0x00000008073a7223 */ /* 0x000fe2000001083a */
[----:B------:R-:W-:Y:S01]  /*f0f0*/  FFMA.FTZ R51, R47, R10, R51 ;  /* 0x0000000a2f337223 */ /* 0x000fe20000010033 */
[----:B------:R-:W-:Y:S01]  /*f100*/  FFMA.FTZ R44, R7, R44, R5 ;  /* 0x0000002c072c7223 */ /* 0x000fe20000010005 */
[----:B------:R-:W-:-:S02]  /*f110*/  F2FP.F16.F32.PACK_AB R5, R55, R56 ;  /* 0x000000383705723e */ /* 0x000fc400000000ff */
[----:B------:R-:W-:Y:S02]  /*f120*/  F2FP.F16.F32.PACK_AB R6, R46, R63 ;  /* 0x0000003f2e06723e */ /* 0x000fe400000000ff */
[----:B------:R-:W-:Y:S02]  /*f130*/  F2FP.F16.F32.PACK_AB R7, R58, R11 ;  /* 0x0000000b3a07723e */ /* 0x000fe400000000ff */
[----:B------:R-:W-:Y:S02]  /*f140*/  F2FP.F16.F32.PACK_AB R8, R54, R61 ;  /* 0x0000003d3608723e */ /* 0x000fe400000000ff */
[----:B------:R-:W-:Y:S01]  /*f150*/  F2FP.F16.F32.PACK_AB R9, R57, R48 ;  /* 0x000000303909723e */ /* 0x000fe200000000ff */
[----:B------:R2:W-:Y:S01]  /*f160*/  STS.128 [R60], R4 ;  /* 0x000000043c007388 */ /* 0x0005e20000000c00 */
[----:B------:R-:W-:Y:S02]  /*f170*/  F2FP.F16.F32.PACK_AB R10, R45, R50 ;  /* 0x000000322d0a723e */ /* 0x000fe400000000ff */
[----:B------:R-:W-:-:S05]  /*f180*/  F2FP.F16.F32.PACK_AB R11, R44, R51 ;  /* 0x000000332c0b723e */ /* 0x000fca00000000ff */
[----:B------:R2:W-:Y:S02]  /*f190*/  STS.128 [R43+0x15400], R8 ;  /* 0x015400082b007388 */ /* 0x0005e40000000c00 */
.L_x_783:
[----:B------:R-:W-:Y:S05]  /*f1a0*/  BSYNC B2 ;  /* 0x0000000000027941 */ /* 0x000fea0003800000 */
.L_x_782:
[----:B------:R-:W-:Y:S05]  /*f1b0*/  @P2 BRA `(.L_x_779) ;  /* 0x00000004005c2947 */ /* 0x000fea0003800000 */
[----:B-1----:R-:W3:Y:S01]  /*f1c0*/  LDL R59, [R1+0x74] ;  /* 0x00007400013b7983 */ /* 0x002ee20000100800 */
[----:B------:R-:W-:Y:S01]  /*f1d0*/  LEA.HI R25, R25, R233, RZ, 0x1d ;  /* 0x000000e919197211 */ /* 0x000fe200078fe8ff */
[----:B------:R-:W-:Y:S02]  /*f1e0*/  HADD2.F32 R52, -RZ, R3.H0_H0 ;  /* 0x20000003ff347230 */ /* 0x000fe40000004100 */
[--C-:B------:R-:W-:Y:S01]  /*f1f0*/  HADD2.F32 R54, -RZ, R15.reuse.H0_H0 ;  /* 0x2000000fff367230 */ /* 0x100fe20000004100 */
[----:B--2---:R-:W-:Y:S01]  /*f200*/  SHF.R.S32.HI R6, RZ, 0x1f, R25 ;  /* 0x0000001fff067819 */ /* 0x004fe20000011419 */
[----:B------:R-:W-:Y:S02]  /*f210*/  IMAD.SHL.U32 R4, R25, 0x8, RZ ;  /* 0x0000000819047824 */ /* 0x000fe400078e00ff */
[----:B------:R-:W-:Y:S01]  /*f220*/  HADD2.F32 R51, -RZ, R20.H0_H0 ;  /* 0x20000014ff337230 */ /* 0x000fe20000004100 */
[----:B------:R-:W-:Y:S01]  /*f230*/  LEA.HI R6, R6, R25, RZ, 0x3 ;  /* 0x0000001906067211 */ /* 0x000fe200078f18ff */
[----:B------:R-:W-:Y:S01]  /*f240*/  HADD2.F32 R53, -RZ, R15.H1_H1 ;  /* 0x3000000fff357230 */ /* 0x000fe20000004100 */
[----:B0-----:R-:W-:-:S02]  /*f250*/  LOP3.LUT R5, R211, 0x38, R4, 0xf8, !PT ;  /* 0x00000038d3057812 */ /* 0x001fc400078ef804 */
[----:B------:R-:W-:Y:S02]  /*f260*/  SHF.L.U32 R6, R6, 0xa, RZ ;  /* 0x0000000a06067819 */ /* 0x000fe400000006ff */
[----:B------:R-:W-:Y:S02]  /*f270*/  LOP3.LUT R9, R5, R212, RZ, 0x3c, !PT ;  /* 0x000000d405097212 */ /* 0x000fe400078e3cff */
        /* <DEDUP_REMOVED lines=9> */
[----:B------:R-:W-:-:S02]  /*f310*/  HADD2.F32 R47, -RZ, R12.H0_H0 ;  /* 0x2000000cff2f7230 */ /* 0x000fc40000004100 */
[C---:B------:R-:W-:Y:S01]  /*f320*/  FMUL.FTZ R55, R8.reuse, R51 ;  /* 0x0000003308377220 */ /* 0x040fe20000410000 */
[----:B------:R-:W-:Y:S02]  /*f330*/  HADD2.F32 R9, -RZ, R9.H1_H1 ;  /* 0x30000009ff097230 */ /* 0x000fe40000004100 */
[--C-:B------:R-:W-:Y:S02]  /*f340*/  HADD2.F32 R49, -RZ, R10.reuse.H0_H0 ;  /* 0x2000000aff317230 */ /* 0x100fe40000004100 */
[----:B------:R-:W-:Y:S01]  /*f350*/  FMUL.FTZ R57, R8, R47 ;  /* 0x0000002f08397220 */ /* 0x000fe20000410000 */
[----:B------:R-:W-:Y:S02]  /*f360*/  HADD2.F32 R8, -RZ, R13.H0_H0 ;  /* 0x2000000dff087230 */ /* 0x000fe40000004100 */
[----:B------:R-:W-:Y:S02]  /*f370*/  HADD2.F32 R10, -RZ, R10.H1_H1 ;  /* 0x3000000aff0a7230 */ /* 0x000fe40000004100 */
[----:B------:R-:W-:-:S02]  /*f380*/  HADD2.F32 R50, -RZ, R11.H0_H0 ;  /* 0x2000000bff327230 */ /* 0x000fc40000004100 */
[----:B------:R-:W-:Y:S01]  /*f390*/  HADD2.F32 R11, -RZ, R11.H1_H1 ;  /* 0x3000000bff0b7230 */ /* 0x000fe20000004100 */
[----:B---3--:R-:W0:Y:S02]  /*f3a0*/  LDS.128 R4, [R59] ;  /* 0x000000003b047984 */ /* 0x008e240000000c00 */
[--C-:B0-----:R-:W-:Y:S02]  /*f3b0*/  HADD2.F32 R43, -RZ, R4.reuse.H0_H0 ;  /* 0x20000004ff2b7230 */ /* 0x101fe40000004100 */
[----:B------:R-:W-:Y:S02]  /*f3c0*/  HADD2.F32 R4, -RZ, R4.H1_H1 ;  /* 0x30000004ff047230 */ /* 0x000fe40000004100 */
[----:B------:R-:W-:Y:S02]  /*f3d0*/  HADD2.F32 R44, -RZ, R5.H0_H0 ;  /* 0x20000005ff2c7230 */ /* 0x000fe40000004100 */
[C---:B------:R-:W-:Y:S01]  /*f3e0*/  FFMA.FTZ R56, R43.reuse, R52, -R56 ;  /* 0x000000342b387223 */ /* 0x040fe20000010838 */
[----:B------:R-:W-:Y:S01]  /*f3f0*/  FFMA.FTZ R58, R43, R54, R58 ;  /* 0x000000362b3a7223 */ /* 0x000fe2000001003a */
[----:B------:R-:W-:-:S02]  /*f400*/  HADD2.F32 R43, -RZ, R3.H1_H1 ;  /* 0x30000003ff2b7230 */ /* 0x000fc40000004100 */
[----:B------:R-:W-:Y:S01]  /*f410*/  FFMA.FTZ R55, R4, R47, -R55 ;  /* 0x0000002f04377223 */ /* 0x000fe20000010837 */
[----:B------:R-:W-:Y:S01]  /*f420*/  FMUL.FTZ R47, R48, R53 ;  /* 0x00000035302f7220 */ /* 0x000fe20000410000 */
[----:B------:R-:W-:Y:S02]  /*f430*/  HADD2.F32 R52, -RZ, R20.H1_H1 ;  /* 0x30000014ff347230 */ /* 0x000fe40000004100 */
[----:B------:R-:W-:Y:S01]  /*f440*/  FFMA.FTZ R57, R4, R51, R57 ;  /* 0x0000003304397223 */ /* 0x000fe20000010039 */
[-C--:B------:R-:W-:Y:S01]  /*f450*/  FMUL.FTZ R48, R48, R43.reuse ;  /* 0x0000002b30307220 */ /* 0x080fe20000410000 */
[----:B------:R-:W-:Y:S02]  /*f460*/  HADD2.F32 R4, -RZ, R12.H1_H1 ;  /* 0x3000000cff047230 */ /* 0x000fe40000004100 */
[C---:B------:R-:W-:Y:S01]  /*f470*/  FFMA.FTZ R47, R44.reuse, R43, -R47 ;  /* 0x0000002b2c2f7223 */ /* 0x040fe2000001082f */
[----:B------:R-:W-:Y:S02]  /*f480*/  HADD2.F32 R5, -RZ, R5.H1_H1 ;  /* 0x30000005ff057230 */ /* 0x000fe40000004100 */
[----:B------:R-:W-:Y:S01]  /*f490*/  FFMA.FTZ R48, R44, R53, R48 ;  /* 0x000000352c307223 */ /* 0x000fe20000010030 */
[----:B------:R-:W-:Y:S01]  /*f4a0*/  FMUL.FTZ R54, R9, R52 ;  /* 0x0000003409367220 */ /* 0x000fe20000410000 */
[----:B------:R-:W-:-:S02]  /*f4b0*/  HADD2.F32 R44, -RZ, R21.H0_H0 ;  /* 0x20000015ff2c7230 */ /* 0x000fc40000004100 */
[-C--:B------:R-:W-:Y:S01]  /*f4c0*/  FMUL.FTZ R60, R9, R4.reuse ;  /* 0x00000004093c7220 */ /* 0x080fe20000410000 */
[----:B------:R-:W-:Y:S02]  /*f4d0*/  HADD2.F32 R43, -RZ, R24.H0_H0 ;  /* 0x20000018ff2b7230 */ /* 0x000fe40000004100 */
[----:B------:R-:W-:Y:S01]  /*f4e0*/  FFMA.FTZ R54, R5, R4, -R54 ;  /* 0x0000000405367223 */ /* 0x000fe20000010836 */
[----:B------:R-:W-:Y:S02]  /*f4f0*/  HADD2.F32 R45, -RZ, R6.H0_H0 ;  /* 0x20000006ff2d7230 */ /* 0x000fe40000004100 */
[C---:B------:R-:W-:Y:S01]  /*f500*/  FMUL.FTZ R4, R49.reuse, R44 ;  /* 0x0000002c31047220 */ /* 0x040fe20000410000 */
[----:B------:R-:W-:Y:S02]  /*f510*/  HADD2.F32 R9, -RZ, R14.H0_H0 ;  /* 0x2000000eff097230 */ /* 0x000fe40000004100 */
[----:B------:R-:W-:Y:S01]  /*f520*/  FMUL.FTZ R53, R49, R8 ;  /* 0x0000000831357220 */ /* 0x000fe20000410000 */
[----:B------:R-:W-:-:S02]  /*f530*/  HADD2.F32 R6, -RZ, R6.H1_H1 ;  /* 0x30000006ff067230 */ /* 0x000fc40000004100 */
[----:B------:R-:W-:Y:S01]  /*f540*/  FFMA.FTZ R49, R5, R52, R60 ;  /* 0x0000003405317223 */ /* 0x000fe2000001003c */
[C---:B------:R-:W-:Y:S01]  /*f550*/  FMUL.FTZ R5, R10.reuse, R43 ;  /* 0x0000002b0a057220 */ /* 0x040fe20000410000 */
[C---:B------:R-:W-:Y:S01]  /*f560*/  FFMA.FTZ R51, R45.reuse, R8, -R4 ;  /* 0x000000082d337223 */ /* 0x040fe20000010804 */
[----:B------:R-:W-:Y:S01]  /*f570*/  FFMA.FTZ R53, R45, R44, R53 ;  /* 0x0000002c2d357223 */ /* 0x000fe20000010035 */
[-C--:B------:R-:W-:Y:S01]  /*f580*/  FMUL.FTZ R45, R10, R9.reuse ;  /* 0x000000090a2d7220 */ /* 0x080fe20000410000 */
[C---:B------:R-:W-:Y:S01]  /*f590*/  FFMA.FTZ R10, R6.reuse, R9, -R5 ;  /* 0x00000009060a7223 */ /* 0x040fe20000010805 */
[----:B------:R-:W-:Y:S02]  /*f5a0*/  HADD2.F32 R9, -RZ, R21.H1_H1 ;  /* 0x30000015ff097230 */ /* 0x000fe40000004100 */
[----:B------:R-:W-:Y:S02]  /*f5b0*/  HADD2.F32 R5, -RZ, R13.H1_H1 ;  /* 0x3000000dff057230 */ /* 0x000fe40000004100 */
[----:B------:R-:W-:Y:S01]  /*f5c0*/  FFMA.FTZ R44, R6, R43, R45 ;  /* 0x0000002b062c7223 */ /* 0x000fe2000001002d */
[----:B------:R-:W-:-:S02]  /*f5d0*/  HADD2.F32 R8, -RZ, R24.H1_H1 ;  /* 0x30000018ff087230 */ /* 0x000fc40000004100 */
[C---:B------:R-:W-:Y:S01]  /*f5e0*/  FMUL.FTZ R43, R50.reuse, R9 ;  /* 0x00000009322b7220 */ /* 0x040fe20000410000 */
[----:B------:R-:W-:Y:S02]  /*f5f0*/  HADD2.F32 R4, -RZ, R14.H1_H1 ;  /* 0x3000000eff047230 */ /* 0x000fe40000004100 */
[-C--:B------:R-:W-:Y:S01]  /*f600*/  FMUL.FTZ R50, R50, R5.reuse ;  /* 0x0000000532327220 */ /* 0x080fe20000410000 */
        /* <DEDUP_REMOVED lines=14> */
[----:B------:R3:W-:Y:S01]  /*f6f0*/  STS.128 [R59], R4 ;  /* 0x000000043b007388 */ /* 0x0007e20000000c00 */
[----:B------:R-:W-:-:S02]  /*f700*/  F2FP.F16.F32.PACK_AB R10, R44, R53 ;  /* 0x000000352c0a723e */ /* 0x000fc400000000ff */
[----:B------:R-:W-:-:S05]  /*f710*/  F2FP.F16.F32.PACK_AB R11, R50, R11 ;  /* 0x0000000b320b723e */ /* 0x000fca00000000ff */
[----:B------:R3:W-:Y:S02]  /*f720*/  STS.128 [R25+0x15400], R8 ;  /* 0x0154000819007388 */ /* 0x0007e40000000c00 */
.L_x_779:
[----:B------:R-:W-:Y:S05]  /*f730*/  BSYNC B1 ;  /* 0x0000000000017941 */ /* 0x000fea0003800000 */
.L_x_778:
[----:B------:R-:W-:-:S13]  /*f740*/  ISETP.GE.AND P0, PT, R227, R0, PT ;  /* 0x00000000e300720c */ /* 0x000fda0003f06270 */
[----:B------:R-:W-:Y:S05]  /*f750*/  @P0 BRA `(.L_x_762) ;  /* 0x00000010004c0947 */ /* 0x000fea0003800000 */
[----:B------:R-:W4:Y:S01]  /*f760*/  LDC R0, c[0x0][0x3f4] ;  /* 0x0000fd00ff007b82 */ /* 0x000f220000000800 */
[C---:B0123--:R-:W-:Y:S01]  /*f770*/  VIADD R5, R18.reuse, 0x20 ;  /* 0x0000002012057836 */ /* 0x04ffe20000000000 */
[----:B------:R-:W-:Y:S01]  /*f780*/  BSSY B1, `(.L_x_784) ;  /* 0x000005e000017945 */ /* 0x000fe20003800000 */
[C---:B------:R-:W-:Y:S01]  /*f790*/  VIADD R7, R18.reuse, 0x40 ;  /* 0x0000004012077836 */ /* 0x040fe20000000000 */
[----:B------:R-:W-:Y:S02]  /*f7a0*/  SHF.R.U32.HI R59, RZ, 0x3, R205 ;  /* 0x00000003ff3b7819 */ /* 0x000fe400000116cd */
[-C--:B----4-:R-:W-:Y:S02]  /*f7b0*/  ISETP.GE.AND P0, PT, R18, R0.reuse, PT ;  /* 0x000000001200720c */ /* 0x090fe40003f06270 */
[-C--:B------:R-:W-:Y:S02]  /*f7c0*/  ISETP.GE.AND P1, PT, R5, R0.reuse, PT ;  /* 0x000000000500720c */ /* 0x080fe40003f26270 */
[----:B------:R-:W-:-:S09]  /*f7d0*/  ISETP.GE.AND P2, PT, R7, R0, PT ;  /* 0x000000000700720c */ /* 0x000fd20003f46270 */
[----:B------:R-:W-:Y:S05]  /*f7e0*/  @P0 BRA `(.L_x_785) ;  /* 0x00000004005c0947 */ /* 0x000fea0003800000 */
[----:B------:R-:W2:Y:S01]  /*f7f0*/  LDL R61, [R1+0x78] ;  /* 0x00007800013d7983 */ /* 0x000ea20000100800 */
[----:B------:R-:W-:Y:S01]  /*f800*/  LEA.HI R4, R0, R231, RZ, 0x1d ;  /* 0x000000e700047211 */ /* 0x000fe200078fe8ff */
[----:B------:R-:W-:Y:S02]  /*f810*/  HADD2.F32 R51, -RZ, R34.H0_H0 ;  /* 0x20000022ff337230 */ /* 0x000fe40000004100 */
[----:B------:R-:W-:Y:S01]  /*f820*/  HADD2.F32 R53, -RZ, R39.H0_H0 ;  /* 0x20000027ff357230 */ /* 0x000fe20000004100 */
[----:B------:R-:W-:Y:S01]  /*f830*/  SHF.R.S32.HI R5, RZ, 0x1f, R4 ;  /* 0x0000001fff057819 */ /* 0x000fe20000011404 */
[----:B------:R-:W-:Y:S01]  /*f840*/  HADD2.F32 R58, -RZ, R40.H0_H0 ;  /* 0x20000028ff3a7230 */ /* 0x000fe20000004100 */
[----:B------:R-:W-:Y:S01]  /*f850*/  SHF.L.U32 R6, R4, 0x3, RZ ;  /* 0x0000000304067819 */ /* 0x000fe200000006ff */
[----:B------:R-:W-:Y:S01]  /*f860*/  HADD2.F32 R56, -RZ, R35.H0_H0 ;  /* 0x20000023ff387230 */ /* 0x000fe20000004100 */
[----:B------:R-:W-:Y:S01]  /*f870*/  LEA.HI R5, R5, R4, RZ, 0x3 ;  /* 0x0000000405057211 */ /* 0x000fe200078f18ff */
[----:B------:R-:W-:Y:S01]  /*f880*/  HADD2.F32 R60, -RZ, R39.H1_H1 ;  /* 0x30000027ff3c7230 */ /* 0x000fe20000004100 */
[----:B------:R-:W-:Y:S01]  /*f890*/  LOP3.LUT R4, R205, 0x38, R6, 0xf8, !PT ;  /* 0x00000038cd047812 */ /* 0x000fe200078ef806 */
[----:B------:R-:W-:-:S02]  /*f8a0*/  HADD2.F32 R34, -RZ, R34.H1_H1 ;  /* 0x30000022ff227230 */ /* 0x000fc40000004100 */
[----:B------:R-:W-:Y:S01]  /*f8b0*/  IMAD.SHL.U32 R5, R5, 0x400, RZ ;  /* 0x0000040005057824 */ /* 0x000fe200078e00ff */
[----:B------:R-:W-:Y:S01]  /*f8c0*/  LOP3.LUT R8, R4, R59, RZ, 0x3c, !PT ;  /* 0x0000003b04087212 */ /* 0x000fe200078e3cff */
[----:B------:R-:W-:Y:S02]  /*f8d0*/  HADD2.F32 R55, -RZ, R40.H1_H1 ;  /* 0x30000028ff377230 */ /* 0x000fe40000004100 */
[----:B------:R-:W-:Y:S01]  /*f8e0*/  HADD2.F32 R35, -RZ, R35.H1_H1 ;  /* 0x30000023ff237230 */ /* 0x000fe20000004100 */
[----:B------:R-:W-:Y:S01]  /*f8f0*/  LOP3.LUT R9, R5, 0x7fffe000, RZ, 0xc0, !PT ;  /* 0x7fffe00005097812 */ /* 0x000fe200078ec0ff */
[----:B------:R-:W-:-:S03]  /*f900*/  HADD2.F32 R57, -RZ, R41.H0_H0 ;  /* 0x20000029ff397230 */ /* 0x000fc60000004100 */
[----:B------:R-:W-:-:S05]  /*f910*/  IADD3 R9, R8, R9, R215 ;  /* 0x0000000908097210 */ /* 0x000fca0007ffe0d7 */
[----:B------:R-:W-:-:S05]  /*f920*/  IMAD R25, R9, 0x2, R2 ;  /* 0x0000000209197824 */ /* 0x000fca00078e0202 */
[----:B------:R-:W0:Y:S02]  /*f930*/  LDS.128 R8, [R25+0x15400] ;  /* 0x0154000019087984 */ /* 0x000e240000000c00 */
[--C-:B0-----:R-:W-:Y:S02]  /*f940*/  HADD2.F32 R47, -RZ, R8.reuse.H0_H0 ;  /* 0x20000008ff2f7230 */ /* 0x101fe40000004100 */
[----:B------:R-:W-:Y:S02]  /*f950*/  HADD2.F32 R8, -RZ, R8.H1_H1 ;  /* 0x30000008ff087230 */ /* 0x000fe40000004100 */
[--C-:B------:R-:W-:Y:S02]  /*f960*/  HADD2.F32 R48, -RZ, R9.reuse.H0_H0 ;  /* 0x20000009ff307230 */ /* 0x100fe40000004100 */
[-C--:B------:R-:W-:Y:S01]  /*f970*/  FMUL.FTZ R52, R53, R47.reuse ;  /* 0x0000002f35347220 */ /* 0x080fe20000410000 */
[----:B------:R-:W-:Y:S01]  /*f980*/  FMUL.FTZ R54, R51, R47 ;  /* 0x0000002f33367220 */ /* 0x000fe20000410000 */
[----:B------:R-:W-:-:S02]  /*f990*/  HADD2.F32 R9, -RZ, R9.H1_H1 ;  /* 0x30000009ff097230 */ /* 0x000fc40000004100 */
[----:B------:R-:W-:Y:S01]  /*f9a0*/  FMUL.FTZ R39, R58, R8 ;  /* 0x000000083a277220 */ /* 0x000fe20000410000 */
        /* <DEDUP_REMOVED lines=8> */
[--C-:B------:R-:W-:Y:S02]  /*fa30*/  HADD2.F32 R44, -RZ, R5.reuse.H0_H0 ;  /* 0x20000005ff2c7230 */ /* 0x100fe40000004100 */
[-C--:B------:R-:W-:Y:S01]  /*fa40*/  FFMA.FTZ R52, R51, R43.reuse, -R52 ;  /* 0x0000002b33347223 */ /* 0x080fe20000010834 */
[----:B------:R-:W-:Y:S01]  /*fa50*/  FFMA.FTZ R54, R53, R43, R54 ;  /* 0x0000002b35367223 */ /* 0x000fe20000010036 */
[C---:B------:R-:W-:Y:S01]  /*fa60*/  FMUL.FTZ R43, R56.reuse, R8 ;  /* 0x00000008382b7220 */ /* 0x040fe20000410000 */
[----:B------:R-:W-:Y:S02]  /*fa70*/  HADD2.F32 R5, -RZ, R5.H1_H1 ;  /* 0x30000005ff057230 */ /* 0x000fe40000004100 */
[----:B------:R-:W-:Y:S01]  /*fa80*/  FFMA.FTZ R39, R56, R4, -R39 ;  /* 0x0000000438277223 */ /* 0x000fe20000010827 */
[----:B------:R-:W-:Y:S01]  /*fa90*/  FMUL.FTZ R51, R34, R48 ;  /* 0x0000003022337220 */ /* 0x000fe20000410000 */
[----:B------:R-:W-:Y:S01]  /*faa0*/  FFMA.FTZ R43, R58, R4, R43 ;  /* 0x000000043a2b7223 */ /* 0x000fe2000001002b */
[----:B------:R-:W-:Y:S01]  /*fab0*/  FMUL.FTZ R4, R55, R9 ;  /* 0x0000000937047220 */ /* 0x000fe20000410000 */
[----:B------:R-:W-:-:S02]  /*fac0*/  HADD2.F32 R53, -RZ, R37.H0_H0 ;  /* 0x20000025ff357230 */ /* 0x000fc40000004100 */
[C---:B------:R-:W-:Y:S01]  /*fad0*/  FMUL.FTZ R8, R35.reuse, R9 ;  /* 0x0000000923087220 */ /* 0x040fe20000410000 */
[----:B------:R-:W-:Y:S02]  /*fae0*/  HADD2.F32 R56, -RZ, R42.H0_H0 ;  /* 0x2000002aff387230 */ /* 0x000fe40000004100 */
[-C--:B------:R-:W-:Y:S01]  /*faf0*/  FFMA.FTZ R47, R34, R44.reuse, -R47 ;  /* 0x0000002c222f7223 */ /* 0x080fe2000001082f */
[----:B------:R-:W-:Y:S02]  /*fb00*/  HADD2.F32 R45, -RZ, R6.H0_H0 ;  /* 0x20000006ff2d7230 */ /* 0x000fe40000004100 */
[----:B------:R-:W-:Y:S01]  /*fb10*/  FFMA.FTZ R51, R60, R44, R51 ;  /* 0x0000002c3c337223 */ /* 0x000fe20000010033 */
[----:B------:R-:W-:Y:S02]  /*fb20*/  HADD2.F32 R48, -RZ, R38.H0_H0 ;  /* 0x20000026ff307230 */ /* 0x000fe40000004100 */
[----:B------:R-:W-:Y:S01]  /*fb30*/  FFMA.FTZ R34, R35, R5, -R4 ;  /* 0x0000000523227223 */ /* 0x000fe20000010804 */
[----:B------:R-:W-:-:S02]  /*fb40*/  HADD2.F32 R6, -RZ, R6.H1_H1 ;  /* 0x30000006ff067230 */ /* 0x000fc40000004100 */
[----:B------:R-:W-:Y:S01]  /*fb50*/  FFMA.FTZ R40, R55, R5, R8 ;  /* 0x0000000537287223 */ /* 0x000fe20000010008 */
[-C--:B------:R-:W-:Y:S01]  /*fb60*/  FMUL.FTZ R4, R57, R49.reuse ;  /* 0x0000003139047220 */ /* 0x080fe20000410000 */
[C---:B------:R-:W-:Y:S01]  /*fb70*/  FMUL.FTZ R44, R53.reuse, R49 ;  /* 0x00000031352c7220 */ /* 0x040fe20000410000 */
[-C--:B------:R-:W-:Y:S01]  /*fb80*/  FMUL.FTZ R5, R56, R10.reuse ;  /* 0x0000000a38057220 */ /* 0x080fe20000410000 */
[C---:B------:R-:W-:Y:S01]  /*fb90*/  FMUL.FTZ R9, R48.reuse, R10 ;  /* 0x0000000a30097220 */ /* 0x040fe20000410000 */
[-C--:B------:R-:W-:Y:S01]  /*fba0*/  FFMA.FTZ R35, R53, R45.reuse, -R4 ;  /* 0x0000002d35237223 */ /* 0x080fe20000010804 */
[----:B------:R-:W-:Y:S01]  /*fbb0*/  FFMA.FTZ R44, R57, R45, R44 ;  /* 0x0000002d392c7223 */ /* 0x000fe2000001002c */
[----:B------:R-:W-:Y:S01]  /*fbc0*/  FFMA.FTZ R10, R48, R6, -R5 ;  /* 0x00000006300a7223 */ /* 0x000fe20000010805 */
[----:B------:R-:W-:Y:S02]  /*fbd0*/  HADD2.F32 R48, -RZ, R41.H1_H1 ;  /* 0x30000029ff307230 */ /* 0x000fe40000004100 */
[----:B------:R-:W-:-:S02]  /*fbe0*/  HADD2.F32 R45, -RZ, R42.H1_H1 ;  /* 0x3000002aff2d7230 */ /* 0x000fc40000004100 */
[----:B------:R-:W-:Y:S02]  /*fbf0*/  HADD2.F32 R8, -RZ, R37.H1_H1 ;  /* 0x30000025ff087230 */ /* 0x000fe40000004100 */
[----:B------:R-:W-:Y:S01]  /*fc00*/  FFMA.FTZ R37, R56, R6, R9 ;  /* 0x0000000638257223 */ /* 0x000fe20000010009 */
[----:B------:R-:W-:Y:S02]  /*fc10*/  HADD2.F32 R41, -RZ, R38.H1_H1 ;  /* 0x30000026ff297230 */ /* 0x000fe40000004100 */
[-C--:B------:R-:W-:Y:S01]  /*fc20*/  FMUL.FTZ R5, R48, R50.reuse ;  /* 0x0000003230057220 */ /* 0x080fe20000410000 */
[--C-:B------:R-:W-:Y:S02]  /*fc30*/  HADD2.F32 R46, -RZ, R7.reuse.H0_H0 ;  /* 0x20000007ff2e7230 */ /* 0x100fe40000004100 */
[-C--:B------:R-:W-:Y:S01]  /*fc40*/  FMUL.FTZ R4, R45, R11.reuse ;  /* 0x0000000b2d047220 */ /* 0x080fe20000410000 */
[----:B------:R-:W-:Y:S02]  /*fc50*/  HADD2.F32 R7, -RZ, R7.H1_H1 ;  /* 0x30000007ff077230 */ /* 0x000fe40000004100 */
[C---:B------:R-:W-:Y:S01]  /*fc60*/  FMUL.FTZ R9, R8.reuse, R50 ;  /* 0x0000003208097220 */ /* 0x040fe20000410000 */
[C---:B------:R-:W-:Y:S01]  /*fc70*/  FMUL.FTZ R6, R41.reuse, R11 ;  /* 0x0000000b29067220 */ /* 0x040fe20000410000 */
[-C--:B------:R-:W-:Y:S01]  /*fc80*/  FFMA.FTZ R11, R8, R46.reuse, -R5 ;  /* 0x0000002e080b7223 */ /* 0x080fe20000010805 */
[----:B------:R-:W-:Y:S01]  /*fc90*/  F2FP.F16.F32.PACK_AB R5, R34, R47 ;  /* 0x0000002f2205723e */ /* 0x000fe200000000ff */
[-C--:B------:R-:W-:Y:S01]  /*fca0*/  FFMA.FTZ R38, R41, R7.reuse, -R4 ;  /* 0x0000000729267223 */ /* 0x080fe20000010804 */
        /* <DEDUP_REMOVED lines=11> */
.L_x_785:
[----:B------:R-:W-:Y:S05]  /*fd60*/  BSYNC B1 ;  /* 0x0000000000017941 */ /* 0x000fea0003800000 */
.L_x_784:
[----:B------:R-:W-:Y:S04]  /*fd70*/  BSSY B1, `(.L_x_786) ;  /* 0x0000059000017945 */ /* 0x000fe80003800000 */
[----:B------:R-:W-:Y:S05]  /*fd80*/  @P1 BRA `(.L_x_787) ;  /* 0x00000004005c1947 */ /* 0x000fea0003800000 */
[----:B------:R-:W2:Y:S01]  /*fd90*/  LDL R50, [R1+0x70] ;  /* 0x0000700001327983 */ /* 0x000ea20000100800 */
[----:B0-----:R-:W-:Y:S01]  /*fda0*/  LEA.HI R4, R0, R232, RZ, 0x1d ;  /* 0x000000e800047211 */ /* 0x001fe200078fe8ff */
[----:B------:R-:W-:Y:S02]  /*fdb0*/  HADD2.F32 R46, -RZ, R30.H0_H0 ;  /* 0x2000001eff2e7230 */ /* 0x000fe40000004100 */
[----:B------:R-:W-:Y:S01]  /*fdc0*/  HADD2.F32 R44, -RZ, R26.H0_H0 ;  /* 0x2000001aff2c7230 */ /* 0x000fe20000004100 */
[----:B------:R-:W-:Y:S01]  /*fdd0*/  SHF.R.S32.HI R5, RZ, 0x1f, R4 ;  /* 0x0000001fff057819 */ /* 0x000fe20000011404 */
[----:B------:R-:W-:Y:S02]  /*fde0*/  IMAD.SHL.U32 R6, R4, 0x8, RZ ;  /* 0x0000000804067824 */ /* 0x000fe400078e00ff */
[----:B------:R-:W-:Y:S01]  /*fdf0*/  HADD2.F32 R48, -RZ, R31.H0_H0 ;  /* 0x2000001fff307230 */ /* 0x000fe20000004100 */
[----:B------:R-:W-:Y:S01]  /*fe00*/  LEA.HI R5, R5, R4, RZ, 0x3 ;  /* 0x0000000405057211 */ /* 0x000fe200078f18ff */
[----:B------:R-:W-:Y:S01]  /*fe10*/  HADD2.F32 R51, -RZ, R30.H1_H1 ;  /* 0x3000001eff337230 */ /* 0x000fe20000004100 */
[----:B------:R-:W-:Y:S01]  /*fe20*/  LOP3.LUT R4, R205, 0x38, R6, 0xf8, !PT ;  /* 0x00000038cd047812 */ /* 0x000fe200078ef806 */
[----:B------:R-:W-:Y:S01]  /*fe30*/  HADD2.F32 R49, -RZ, R26.H1_H1 ;  /* 0x3000001aff317230 */ /* 0x000fe20000004100 */
[----:B------:R-:W-:-:S02]  /*fe40*/  SHF.L.U32 R5, R5, 0xa, RZ ;  /* 0x0000000a05057819 */ /* 0x000fc400000006ff */
[----:B------:R-:W-:Y:S02]  /*fe50*/  LOP3.LUT R8, R4, R59, RZ, 0x3c, !PT ;  /* 0x0000003b04087212 */ /* 0x000fe400078e3cff */
[----:B------:R-:W-:-:S04]  /*fe60*/  LOP3.LUT R9, R5, 0x7fffe000, RZ, 0xc0, !PT ;  /* 0x7fffe00005097812 */ /* 0x000fc800078ec0ff */
        /* <DEDUP_REMOVED lines=8> */
[----:B------:R-:W-:Y:S01]  /*fef0*/  FMUL.FTZ R45, R48, R8 ;  /* 0x00000008302d7220 */ /* 0x000fe20000410000 */
[----:B------:R-:W-:-:S02]  /*ff00*/  HADD2.F32 R9, -RZ, R9.H1_H1 ;  /* 0x30000009ff097230 */ /* 0x000fc40000004100 */
[-C--:B------:R-:W-:Y:S01]  /*ff10*/  FMUL.FTZ R30, R51, R40.reuse ;  /* 0x00000028331e7220 */ /* 0x080fe20000410000 */
[----:B------:R-:W-:Y:S01]  /*ff20*/  FMUL.FTZ R40, R49, R40 ;  /* 0x0000002831287220 */ /* 0x000fe20000410000 */
[--C-:B------:R-:W-:Y:S02]  /*ff30*/  HADD2.F32 R41, -RZ, R10.reuse.H0_H0 ;  /* 0x2000000aff297230 */ /* 0x100fe40000004100 */
[----:B------:R-:W-:Y:S02]  /*ff40*/  HADD2.F32 R10, -RZ, R10.H1_H1 ;  /* 0x3000000aff0a7230 */ /* 0x000fe40000004100 */
[--C-:B------:R-:W-:Y:S02]  /*ff50*/  HADD2.F32 R42, -RZ, R11.reuse.H0_H0 ;  /* 0x2000000bff2a7230 */ /* 0x100fe40000004100 */
[----:B------:R-:W-:Y:S01]  /*ff60*/  HADD2.F32 R11, -RZ, R11.H1_H1 ;  /* 0x3000000bff0b7230 */ /* 0x000fe20000004100 */
[----:B--2---:R-:W0:Y:S02]  /*ff70*/  LDS.128 R4, [R50] ;  /* 0x0000000032047984 */ /* 0x004e240000000c00 */
[----:B0-----:R-:W-:-:S02]  /*ff80*/  HADD2.F32 R34, -RZ, R4.H0_H0 ;  /* 0x20000004ff227230 */ /* 0x001fc40000004100 */
[----:B------:R-:W-:Y:S02]  /*ff90*/  HADD2.F32 R4, -RZ, R4.H1_H1 ;  /* 0x30000004ff047230 */ /* 0x000fe40000004100 */
[----:B------:R-:W-:Y:S02]  /*ffa0*/  HADD2.F32 R35, -RZ, R5.H0_H0 ;  /* 0x20000005ff237230 */ /* 0x000fe40000004100 */
[-C--:B------:R-:W-:Y:S01]  /*ffb0*/  FFMA.FTZ R43, R44, R34.reuse, -R43 ;  /* 0x000000222c2b7223 */ /* 0x080fe2000001082b */
[--C-:B------:R-:W-:Y:S02]  /*ffc0*/  HADD2.F32 R44, -RZ, R27.reuse.H0_H0 ;  /* 0x2000001bff2c7230 */ /* 0x100fe40000004100 */
[----:B------:R-:W-:Y:S01]  /*ffd0*/  FFMA.FTZ R39, R46, R34, R39 ;  /* 0x000000222e277223 */ /* 0x000fe20000010027 */
[----:B------:R-:W-:Y:S02]  /*ffe0*/  HADD2.F32 R27, -RZ, R27.H1_H1 ;  /* 0x3000001bff1b7230 */ /* 0x000fe40000004100 */
[----:B------:R-:W-:Y:S01]  /*fff0*/  FFMA.FTZ R30, R49, R35, -R30 ;  /* 0x00000023311e7223 */ /* 0x000fe2000001081e */
[----:B------:R-:W-:-:S02]  /*10000*/  HADD2.F32 R5, -RZ, R5.H1_H1 ;  /* 0x30000005ff057230 */ /* 0x000fc40000004100 */
[C---:B------:R-:W-:Y:S01]  /*10010*/  FMUL.FTZ R47, R44.reuse, R8 ;  /* 0x000000082c2f7220 */ /* 0x040fe20000410000 */
[-C--:B------:R-:W-:Y:S01]  /*10020*/  FFMA.FTZ R8, R44, R4.reuse, -R45 ;  /* 0x000000042c087223 */ /* 0x080fe2000001082d */
[----:B------:R-:W-:Y:S02]  /*10030*/  HADD2.F32 R45, -RZ, R31.H1_H1 ;  /* 0x3000001fff2d7230 */ /* 0x000fe40000004100 */
[----:B------:R-:W-:Y:S01]  /*10040*/  FFMA.FTZ R40, R51, R35, R40 ;  /* 0x0000002333287223 */ /* 0x000fe20000010028 */
[----:B------:R-:W-:Y:S01]  /*10050*/  FFMA.FTZ R26, R48, R4, R47 ;  /* 0x00000004301a7223 */ /* 0x000fe2000001002f */
[----:B------:R-:W-:Y:S02]  /*10060*/  HADD2.F32 R31, -RZ, R28.H0_H0 ;  /* 0x2000001cff1f7230 */ /* 0x000fe40000004100 */
[-C--:B------:R-:W-:Y:S01]  /*10070*/  FMUL.FTZ R34, R27, R9.reuse ;  /* 0x000000091b227220 */ /* 0x080fe20000410000 */
[----:B------:R-:W-:Y:S01]  /*10080*/  FMUL.FTZ R4, R45, R9 ;  /* 0x000000092d047220 */ /* 0x000fe20000410000 */
[----:B------:R-:W-:-:S02]  /*10090*/  HADD2.F32 R35, -RZ, R32.H0_H0 ;  /* 0x20000020ff237230 */ /* 0x000fc40000004100 */
[--C-:B------:R-:W-:Y:S02]  /*100a0*/  HADD2.F32 R37, -RZ, R6.reuse.H0_H0 ;  /* 0x20000006ff257230 */ /* 0x100fe40000004100 */
[----:B------:R-:W-:Y:S01]  /*100b0*/  FFMA.FTZ R9, R27, R5, -R4 ;  /* 0x000000051b097223 */ /* 0x000fe20000010804 */
[----:B------:R-:W-:Y:S02]  /*100c0*/  HADD2.F32 R48, -RZ, R33.H0_H0 ;  /* 0x20000021ff307230 */ /* 0x000fe40000004100 */
[-C--:B------:R-:W-:Y:S01]  /*100d0*/  FMUL.FTZ R4, R35, R41.reuse ;  /* 0x0000002923047220 */ /* 0x080fe20000410000 */
[----:B------:R-:W-:Y:S01]  /*100e0*/  FMUL.FTZ R44, R31, R41 ;  /* 0x000000291f2c7220 */ /* 0x000fe20000410000 */
[----:B------:R-:W-:Y:S02]  /*100f0*/  HADD2.F32 R46, -RZ, R29.H0_H0 ;  /* 0x2000001dff2e7230 */ /* 0x000fe40000004100 */
[----:B------:R-:W-:Y:S01]  /*10100*/  FFMA.FTZ R27, R45, R5, R34 ;  /* 0x000000052d1b7223 */ /* 0x000fe20000010022 */
[----:B------:R-:W-:-:S02]  /*10110*/  HADD2.F32 R6, -RZ, R6.H1_H1 ;  /* 0x30000006ff067230 */ /* 0x000fc40000004100 */
[-C--:B------:R-:W-:Y:S01]  /*10120*/  FMUL.FTZ R5, R48, R10.reuse ;  /* 0x0000000a30057220 */ /* 0x080fe20000410000 */
[-C--:B------:R-:W-:Y:S01]  /*10130*/  FFMA.FTZ R31, R31, R37.reuse, -R4 ;  /* 0x000000251f1f7223 */ /* 0x080fe20000010804 */
[----:B------:R-:W-:Y:S01]  /*10140*/  FFMA.FTZ R44, R35, R37, R44 ;  /* 0x00000025232c7223 */ /* 0x000fe2000001002c */
[----:B------:R-:W-:Y:S02]  /*10150*/  HADD2.F32 R32, -RZ, R32.H1_H1 ;  /* 0x30000020ff207230 */ /* 0x000fe40000004100 */
[C---:B------:R-:W-:Y:S01]  /*10160*/  FMUL.FTZ R35, R46.reuse, R10 ;  /* 0x0000000a2e237220 */ /* 0x040fe20000410000 */
[----:B------:R-:W-:Y:S02]  /*10170*/  HADD2.F32 R28, -RZ, R28.H1_H1 ;  /* 0x3000001cff1c7230 */ /* 0x000fe40000004100 */
[----:B------:R-:W-:Y:S01]  /*10180*/  FFMA.FTZ R10, R46, R6, -R5 ;  /* 0x000000062e0a7223 */ /* 0x000fe20000010805 */
[----:B------:R-:W-:Y:S02]  /*10190*/  HADD2.F32 R37, -RZ, R33.H1_H1 ;  /* 0x30000021ff257230 */ /* 0x000fe40000004100 */
[----:B------:R-:W-:Y:S01]  /*101a0*/  FMUL.FTZ R5, R32, R42 ;  /* 0x0000002a20057220 */ /* 0x000fe20000410000 */
[----:B------:R-:W-:-:S02]  /*101b0*/  HADD2.F32 R33, -RZ, R29.H1_H1 ;  /* 0x3000001dff217230 */ /* 0x000fc40000004100 */
[----:B------:R-:W-:Y:S01]  /*101c0*/  FFMA.FTZ R35, R48, R6, R35 ;  /* 0x0000000630237223 */ /* 0x000fe20000010023 */
[--C-:B------:R-:W-:Y:S02]  /*101d0*/  HADD2.F32 R38, -RZ, R7.reuse.H0_H0 ;  /* 0x20000007ff267230 */ /* 0x100fe40000004100 */
[C---:B------:R-:W-:Y:S01]  /*101e0*/  FMUL.FTZ R29, R28.reuse, R42 ;  /* 0x0000002a1c1d7220 */ /* 0x040fe20000410000 */
[----:B------:R-:W-:Y:S02]  /*101f0*/  HADD2.F32 R7, -RZ, R7.H1_H1 ;  /* 0x30000007ff077230 */ /* 0x000fe40000004100 */
[-C--:B------:R-:W-:Y:S01]  /*10200*/  FMUL.FTZ R4, R37, R11.reuse ;  /* 0x0000000b25047220 */ /* 0x080fe20000410000 */
[C---:B------:R-:W-:Y:S01]  /*10210*/  FMUL.FTZ R6, R33.reuse, R11 ;  /* 0x0000000b21067220 */ /* 0x040fe20000410000 */
[-C--:B------:R-:W-:Y:S01]  /*10220*/  FFMA.FTZ R11, R28, R38.reuse, -R5 ;  /* 0x000000261c0b7223 */ /* 0x080fe20000010805 */
[----:B------:R-:W-:Y:S01]  /*10230*/  FFMA.FTZ R29, R32, R38, R29 ;  /* 0x00000026201d7223 */ /* 0x000fe2000001001d */
[-C--:B------:R-:W-:Y:S01]  /*10240*/  FFMA.FTZ R28, R33, R7.reuse, -R4 ;  /* 0x00000007211c7223 */ /* 0x080fe20000010804 */
        /* <DEDUP_REMOVED lines=11> */
.L_x_787:
[----:B------:R-:W-:Y:S05]  /*10300*/  BSYNC B1 ;  /* 0x0000000000017941 */ /* 0x000fea0003800000 */
.L_x_786:
[----:B------:R-:W-:Y:S05]  /*10310*/  @P2 BRA `(.L_x_762) ;  /* 0x00000004005c2947 */ /* 0x000fea0003800000 */
[----:B------:R-:W2:Y:S01]  /*10320*/  LDL R41, [R1+0x6c] ;  /* 0x00006c0001297983 */ /* 0x000ea20000100800 */
[----:B------:R-:W-:Y:S01]  /*10330*/  LEA.HI R0, R0, R233, RZ, 0x1d ;  /* 0x000000e900007211 */ /* 0x000fe200078fe8ff */
[----:B------:R-:W-:Y:S02]  /*10340*/  HADD2.F32 R33, -RZ, R3.H0_H0 ;  /* 0x20000003ff217230 */ /* 0x000fe40000004100 */
[--C-:B------:R-:W-:Y:S01]  /*10350*/  HADD2.F32 R35, -RZ, R15.reuse.H0_H0 ;  /* 0x2000000fff237230 */ /* 0x100fe20000004100 */
[----:B01----:R-:W-:Y:S01]  /*10360*/  SHF.R.S32.HI R5, RZ, 0x1f, R0 ;  /* 0x0000001fff057819 */ /* 0x003fe20000011400 */
[----:B------:R-:W-:Y:S02]  /*10370*/  IMAD.SHL.U32 R4, R0, 0x8, RZ ;  /* 0x0000000800047824 */ /* 0x000fe400078e00ff */
[----:B------:R-:W-:Y:S01]  /*10380*/  HADD2.F32 R44, -RZ, R20.H0_H0 ;  /* 0x20000014ff2c7230 */ /* 0x000fe20000004100 */
[----:B------:R-:W-:Y:S01]  /*10390*/  LEA.HI R5, R5, R0, RZ, 0x3 ;  /* 0x0000000005057211 */ /* 0x000fe200078f18ff */
[----:B------:R-:W-:Y:S01]  /*103a0*/  HADD2.F32 R40, -RZ, R12.H0_H0 ;  /* 0x2000000cff287230 */ /* 0x000fe20000004100 */
        /* <DEDUP_REMOVED lines=8> */
[----:B------:R-:W-:-:S04]  /*10430*/  IADD3 R9, R0, R9, R215 ;  /* 0x0000000900097210 */ /* 0x000fc80007ffe0d7 */
[----:B------:R-:W-:-:S05]  /*10440*/  LEA R0, R9, R2, 0x1 ;  /* 0x0000000209007211 */ /* 0x000fca00078e08ff */
[----:B------:R-:W0:Y:S02]  /*10450*/  LDS.128 R8, [R0+0x15400] ;  /* 0x0154000000087984 */ /* 0x000e240000000c00 */
[--C-:B0-----:R-:W-:Y:S02]  /*10460*/  HADD2.F32 R29, -RZ, R8.reuse.H0_H0 ;  /* 0x20000008ff1d7230 */ /* 0x101fe40000004100 */
[----:B------:R-:W-:Y:S02]  /*10470*/  HADD2.F32 R8, -RZ, R8.H1_H1 ;  /* 0x30000008ff087230 */ /* 0x000fe40000004100 */
[--C-:B------:R-:W-:Y:S02]  /*10480*/  HADD2.F32 R30, -RZ, R9.reuse.H0_H0 ;  /* 0x20000009ff1e7230 */ /* 0x100fe40000004100 */
[-C--:B------:R-:W-:Y:S01]  /*10490*/  FMUL.FTZ R34, R35, R29.reuse ;  /* 0x0000001d23227220 */ /* 0x080fe20000410000 */
[----:B------:R-:W-:Y:S01]  /*104a0*/  FMUL.FTZ R38, R33, R29 ;  /* 0x0000001d21267220 */ /* 0x000fe20000410000 */
[----:B------:R-:W-:-:S02]  /*104b0*/  HADD2.F32 R9, -RZ, R9.H1_H1 ;  /* 0x30000009ff097230 */ /* 0x000fc40000004100 */
[-C--:B------:R-:W-:Y:S01]  /*104c0*/  FMUL.FTZ R15, R44, R8.reuse ;  /* 0x000000082c0f7220 */ /* 0x080fe20000410000 */
        /* <DEDUP_REMOVED lines=12> */
[----:B------:R-:W-:Y:S01]  /*10590*/  FMUL.FTZ R25, R46, R30 ;  /* 0x0000001e2e197220 */ /* 0x000fe20000410000 */
[----:B------:R-:W-:Y:S02]  /*105a0*/  HADD2.F32 R33, -RZ, R12.H1_H1 ;  /* 0x3000000cff217230 */ /* 0x000fe40000004100 */
[----:B------:R-:W-:Y:S01]  /*105b0*/  FFMA.FTZ R15, R40, R4, -R15 ;  /* 0x00000004280f7223 */ /* 0x000fe2000001080f */
[----:B------:R-:W-:-:S02]  /*105c0*/  HADD2.F32 R5, -RZ, R5.H1_H1 ;  /* 0x30000005ff057230 */ /* 0x000fc40000004100 */
[----:B------:R-:W-:Y:S01]  /*105d0*/  FFMA.FTZ R3, R44, R4, R3 ;  /* 0x000000042c037223 */ /* 0x000fe20000010003 */
[----:B------:R-:W-:Y:S01]  /*105e0*/  FFMA.FTZ R25, R42, R26, -R25 ;  /* 0x0000001a2a197223 */ /* 0x000fe20000010819 */
[-C--:B------:R-:W-:Y:S01]  /*105f0*/  FMUL.FTZ R4, R37, R9.reuse ;  /* 0x0000000925047220 */ /* 0x080fe20000410000 */
[----:B------:R-:W-:Y:S02]  /*10600*/  HADD2.F32 R35, -RZ, R13.H0_H0 ;  /* 0x2000000dff237230 */ /* 0x000fe40000004100 */
[C---:B------:R-:W-:Y:S01]  /*10610*/  FMUL.FTZ R8, R33.reuse, R9 ;  /* 0x0000000921087220 */ /* 0x040fe20000410000 */
[----:B------:R-:W-:Y:S02]  /*10620*/  HADD2.F32 R42, -RZ, R24.H0_H0 ;  /* 0x20000018ff2a7230 */ /* 0x000fe40000004100 */
[-C--:B------:R-:W-:Y:S01]  /*10630*/  FFMA.FTZ R12, R33, R5.reuse, -R4 ;  /* 0x00000005210c7223 */ /* 0x080fe20000010804 */
[----:B------:R-:W-:Y:S02]  /*10640*/  HADD2.F32 R40, -RZ, R14.H0_H0 ;  /* 0x2000000eff287230 */ /* 0x000fe40000004100 */
[----:B------:R-:W-:Y:S01]  /*10650*/  FFMA.FTZ R20, R37, R5, R8 ;  /* 0x0000000525147223 */ /* 0x000fe20000010008 */
[----:B------:R-:W-:-:S02]  /*10660*/  HADD2.F32 R27, -RZ, R6.H0_H0 ;  /* 0x20000006ff1b7230 */ /* 0x000fc40000004100 */
[-C--:B------:R-:W-:Y:S01]  /*10670*/  FMUL.FTZ R4, R39, R31.reuse ;  /* 0x0000001f27047220 */ /* 0x080fe20000410000 */
[----:B------:R-:W-:Y:S02]  /*10680*/  HADD2.F32 R6, -RZ, R6.H1_H1 ;  /* 0x30000006ff067230 */ /* 0x000fe40000004100 */
[C---:B------:R-:W-:Y:S01]  /*10690*/  FMUL.FTZ R30, R35.reuse, R31 ;  /* 0x0000001f231e7220 */ /* 0x040fe20000410000 */
[-C--:B------:R-:W-:Y:S01]  /*106a0*/  FMUL.FTZ R5, R42, R10.reuse ;  /* 0x0000000a2a057220 */ /* 0x080fe20000410000 */
[----:B------:R-:W-:Y:S01]  /*106b0*/  FMUL.FTZ R9, R40, R10 ;  /* 0x0000000a28097220 */ /* 0x000fe20000410000 */
[----:B------:R-:W-:Y:S02]  /*106c0*/  HADD2.F32 R10, -RZ, R21.H1_H1 ;  /* 0x30000015ff0a7230 */ /* 0x000fe40000004100 */
[----:B------:R-:W-:Y:S01]  /*106d0*/  FFMA.FTZ R29, R46, R26, R29 ;  /* 0x0000001a2e1d7223 */ /* 0x000fe2000001001d */
[----:B------:R-:W-:Y:S02]  /*106e0*/  HADD2.F32 R31, -RZ, R24.H1_H1 ;  /* 0x30000018ff1f7230 */ /* 0x000fe40000004100 */
[----:B------:R-:W-:Y:S01]  /*106f0*/  FFMA.FTZ R26, R35, R27, -R4 ;  /* 0x0000001b231a7223 */ /* 0x000fe20000010804 */
[----:B------:R-:W-:-:S02]  /*10700*/  HADD2.F32 R8, -RZ, R13.H1_H1 ;  /* 0x3000000dff087230 */ /* 0x000fc40000004100 */
[----:B------:R-:W-:Y:S01]  /*10710*/  FFMA.FTZ R30, R39, R27, R30 ;  /* 0x0000001b271e7223 */ /* 0x000fe2000001001e */
[----:B------:R-:W-:Y:S02]  /*10720*/  HADD2.F32 R21, -RZ, R14.H1_H1 ;  /* 0x3000000eff157230 */ /* 0x000fe40000004100 */
[-C--:B------:R-:W-:Y:S01]  /*10730*/  FFMA.FTZ R27, R40, R6.reuse, -R5 ;  /* 0x00000006281b7223 */ /* 0x080fe20000010805 */
[--C-:B------:R-:W-:Y:S02]  /*10740*/  HADD2.F32 R28, -RZ, R7.reuse.H0_H0 ;  /* 0x20000007ff1c7230 */ /* 0x100fe40000004100 */
[----:B------:R-:W-:Y:S01]  /*10750*/  FFMA.FTZ R13, R42, R6, R9 ;  /* 0x000000062a0d7223 */ /* 0x000fe20000010009 */
        /* <DEDUP_REMOVED lines=19> */
.L_x_762:
[----:B------:R-:W-:Y:S05]  /*10890*/  BSYNC B0 ;  /* 0x0000000000007941 */ /* 0x000fea0003800000 */
.L_x_743:
[----:B------:R-:W-:Y:S01]  /*108a0*/  @!PT LDS RZ, [RZ] ;  /* 0x00000000fffff984 */ /* 0x000fe20000000800 */
[----:B------:R-:W-:Y:S01]  /*108b0*/  @!PT LDS RZ, [RZ] ;  /* 0x00000000fffff984 */ /* 0x000fe20000000800 */
[----:B------:R-:W-:Y:S01]  /*108c0*/  @!PT LDS RZ, [RZ] ;  /* 0x00000000fffff984 */ /* 0x000fe20000000800 */
[----:B------:R-:W-:Y:S01]  /*108d0*/  @!PT LDS RZ, [RZ] ;  /* 0x00000000fffff984 */ /* 0x000fe20000000800 */
[----:B------:R5:W-:Y:S06]  /*108e0*/  MEMBAR.ALL.CTA ;  /* 0x0000000000007992 */ /* 0x000bec0000008000 */
[----:B-----5:R-:W5:Y:S01]  /*108f0*/  FENCE.VIEW.ASYNC.S ;  /* 0x00000000000073c6 */ /* 0x020f620000000000 */
[----:B------:R-:W-:Y:S05]  /*10900*/  WARPSYNC.ALL ;  /* 0x0000000000007948 */ /* 0x000fea0003800000 */
[----:B-----5:R-:W-:Y:S06]  /*10910*/  BAR.SYNC.DEFER_BLOCKING 0xd, 0x100 ;  /* 0x0344000000007b1d */ /* 0x020fec0000010000 */
.L_x_741:
[----:B0-----:R-:W5:Y:S02]  /*10920*/  LDL R0, [R1+0x14] ;  /* 0x0000140001007983 */ /* 0x001f640000100800 */
[----:B-----5:R-:W-:-:S13]  /*10930*/  R2UR UR4, R0 ;  /* 0x00000000000472ca */ /* 0x020fda00000e0000 */
[----:B------:R-:W-:-:S05]  /*10940*/  IMAD.U32 R0, RZ, RZ, UR4 ;  /* 0x00000004ff007e24 */ /* 0x000fca000f8e00ff */
[----:B------:R-:W-:-:S13]  /*10950*/  ISETP.NE.AND P0, PT, R0, 0x3, PT ;  /* 0x000000030000780c */ /* 0x000fda0003f05270 */
[----:B------:R-:W-:Y:S05]  /*10960*/  @!P0 BRA `(.L_x_788) ;  /* 0x0000000000048947 */ /* 0x000fea0003800000 */
[----:B------:R-:W-:Y:S01]  /*10970*/  BPT.TRAP 0x1 ;  /* 0x000000040000795c */ /* 0x000fe20000300000 */
.L_x_788:
[----:B------:R-:W-:Y:S01]  /*10980*/  IMAD R0, R214, 0x8, R2 ;  /* 0x00000008d6007824 */ /* 0x000fe200078e0202 */
[----:B-1----:R-:W-:-:S04]  /*10990*/  SHF.L.U32 R3, R216, 0x1f, RZ ;  /* 0x0000001fd8037819 */ /* 0x002fc800000006ff */
[----:B------:R0:W1:Y:S01]  /*109a0*/  SYNCS.PHASECHK.TRANS64.TRYWAIT P2, [R0+URZ+0x36830], R3 ;  /* 0x03683003000075a7 */ /* 0x000062000804017f */
[----:B------:R-:W-:Y:S05]  /*109b0*/  @!P0 BRA `(.L_x_789) ;  /* 0x0000000000048947 */ /* 0x000fea0003800000 */
[----:B------:R-:W-:Y:S01]  /*109c0*/  BPT.TRAP 0x1 ;  /* 0x000000040000795c */ /* 0x000fe20000300000 */
.L_x_789:
[----:B--234-:R-:W2:Y:S01]  /*109d0*/  S2R R4, SR_TID.X ;  /* 0x0000000000047919 */ /* 0x01cea20000002100 */
[----:B------:R-:W-:Y:S01]  /*109e0*/  IMAD.MOV.U32 R119, RZ, RZ, RZ ;  /* 0x000000ffff777224 */ /* 0x000fe200078e00ff */
[----:B--2---:R-:W-:-:S04]  /*109f0*/  LOP3.LUT R4, R4, 0x7f, RZ, 0xc0, !PT ;  /* 0x0000007f04047812 */ /* 0x004fc800078ec0ff */
[----:B------:R-:W-:Y:S01]  /*10a00*/  ISETP.NE.AND P1, PT, R4, RZ, PT ;  /* 0x000000ff0400720c */ /* 0x000fe20003f25270 */
[----:B-1----:R-:W-:-:S12]  /*10a10*/  @P2 BRA `(.L_x_790) ;  /* 0x0000000000082947 */ /* 0x002fd80003800000 */
[----:B------:R-:W1:Y:S02]  /*10a20*/  SYNCS.PHASECHK.TRANS64.TRYWAIT P2, [R0+URZ+0x36830], R3 ;  /* 0x03683003000075a7 */ /* 0x000e64000804017f */
[----:B-1----:R-:W-:Y:S05]  /*10a30*/  @!P2 BRA `(.L_x_791) ;  /* 0x000001680020a947 */ /* 0x002fea0003800000 */
.L_x_790:
[----:B------:R-:W-:Y:S05]  /*10a40*/  WARPSYNC.ALL ;  /* 0x0000000000007948 */ /* 0x000fea0003800000 */
[----:B01----:R-:W-:Y:S01]  /*10a50*/  IADD3 R3, R2, 0x21400, RZ ;  /* 0x0002140002037810 */ /* 0x003fe20007ffe0ff */
[----:B------:R-:W-:Y:S01]  /*10a60*/  IMAD.MOV.U32 R5, RZ, RZ, 0x40000040 ;  /* 0x40000040ff057424 */ /* 0x000fe200078e00ff */
[----:B------:R-:W-:Y:S01]  /*10a70*/  R2UR UR24, R36 ;  /* 0x00000000241872ca */ /* 0x000fe200000e0000 */
[----:B------:R-:W-:Y:S01]  /*10a80*/  WARPGROUP.ARRIVE ;  /* 0x00000000000079c5 */ /* 0x000fe20000000000 */
[----:B------:R-:W-:Y:S01]  /*10a90*/  SHF.R.U32.HI R3, RZ, 0x4, R3 ;  /* 0x00000004ff037819 */ /* 0x000fe20000011603 */
[----:B------:R-:W-:Y:S01]  /*10aa0*/  UMOV UR5, 0x40000040 ;  /* 0x4000004000057882 */ /* 0x000fe20000000000 */
[----:B------:R-:W-:Y:S01]  /*10ab0*/  R2UR UR7, R5 ;  /* 0x00000000050772ca */ /* 0x000fe200000e0000 */
[----:B------:R-:W-:Y:S01]  /*10ac0*/  IMAD.MOV.U32 R7, RZ, RZ, 0x40000040 ;  /* 0x40000040ff077424 */ /* 0x000fe200078e00ff */
[----:B------:R-:W-:Y:S01]  /*10ad0*/  LOP3.LUT R3, R3, 0x3fff, RZ, 0xc0, !PT ;  /* 0x00003fff03037812 */ /* 0x000fe200078ec0ff */
[----:B------:R-:W-:Y:S01]  /*10ae0*/  UMOV UR27, UR5 ;  /* 0x00000005001b7c82 */ /* 0x000fe20008000000 */
[----:B------:R-:W-:Y:S01]  /*10af0*/  IMAD.MOV.U32 R9, RZ, RZ, 0x40000040 ;  /* 0x40000040ff097424 */ /* 0x000fe200078e00ff */
[----:B------:R-:W-:Y:S01]  /*10b00*/  UMOV UR17, UR27 ;  /* 0x0000001b00117c82 */ /* 0x000fe20008000000 */
[----:B------:R-:W-:Y:S01]  /*10b10*/  LOP3.LUT R21, R3, 0x10000, RZ, 0xfc, !PT ;  /* 0x0001000003157812 */ /* 0x000fe200078efcff */
[----:B------:R-:W-:Y:S01]  /*10b20*/  UMOV UR21, UR27 ;  /* 0x0000001b00157c82 */ /* 0x000fe20008000000 */
[----:B------:R-:W-:Y:S01]  /*10b30*/  R2UR UR19, R7 ;  /* 0x00000000071372ca */ /* 0x000fe200000e0000 */
[----:B------:R-:W-:Y:S01]  /*10b40*/  ULOP3.LUT UR24, UR24, 0x10000, URZ, 0xfc, !UPT ;  /* 0x0001000018187892 */ /* 0x000fe2000f8efc3f */
[----:B------:R-:W-:Y:S01]  /*10b50*/  R2UR UR23, R9 ;  /* 0x00000000091772ca */ /* 0x000fe200000e0000 */
[----:B------:R-:W-:Y:S01]  /*10b60*/  IMAD R4, R214, 0xa80, R21 ;  /* 0x00000a80d6047824 */ /* 0x000fe200078e0215 */
[----:B------:R-:W-:Y:S01]  /*10b70*/  MOV R11, 0x40000040 ;  /* 0x40000040000b7802 */ /* 0x000fe20000000f00 */
[----:B------:R-:W-:Y:S01]  /*10b80*/  IMAD.MOV.U32 R7, RZ, RZ, 0x40000040 ;  /* 0x40000040ff077424 */ /* 0x000fe200078e00ff */
[----:B------:R-:W-:Y:S01]  /*10b90*/  UMOV UR9, UR27 ;  /* 0x0000001b00097c82 */ /* 0x000fe20008000000 */
[C---:B------:R-:W-:Y:S01]  /*10ba0*/  VIADD R8, R4.reuse, 0x100 ;  /* 0x0000010004087836 */ /* 0x040fe20000000000 */
[C---:B------:R-:W-:Y:S01]  /*10bb0*/  R2UR UR6, R4.reuse ;  /* 0x00000000040672ca */ /* 0x040fe200000e0000 */
[----:B------:R-:W-:Y:S01]  /*10bc0*/  UMOV UR4, UR24 ;  /* 0x0000001800047c82 */ /* 0x000fe20008000000 */
[----:B------:R-:W-:Y:S01]  /*10bd0*/  IADD3 R6, R4, 0x80, RZ ;  /* 0x0000008004067810 */ /* 0x000fe20007ffe0ff */
[----:B------:R-:W-:Y:S01]  /*10be0*/  UMOV UR26, UR4 ;  /* 0x00000004001a7c82 */ /* 0x000fe20008000000 */
[----:B------:R-:W-:Y:S01]  /*10bf0*/  R2UR UR22, R8 ;  /* 0x00000000081672ca */ /* 0x000fe200000e0000 */
[----:B------:R-:W-:Y:S01]  /*10c00*/  UMOV UR16, UR26 ;  /* 0x0000001a00107c82 */ /* 0x000fe20008000000 */
[----:B------:R-:W-:Y:S01]  /*10c10*/  R2UR UR18, R6 ;  /* 0x00000000061272ca */ /* 0x000fe200000e0000 */
[----:B------:R-:W-:Y:S01]  /*10c20*/  UMOV UR20, UR26 ;  /* 0x0000001a00147c82 */ /* 0x000fe20008000000 */
[C---:B------:R-:W-:Y:S01]  /*10c30*/  VIADD R6, R4.reuse, 0x180 ;  /* 0x0000018004067836 */ /* 0x040fe20000000000 */
[----:B------:R-:W-:Y:S01]  /*10c40*/  IADD3 R10, R4, 0x200, RZ ;  /* 0x00000200040a7810 */ /* 0x000fe20007ffe0ff */
[----:B------:R-:W-:Y:S01]  /*10c50*/  IMAD.U32 R14, RZ, RZ, UR4 ;  /* 0x00000004ff0e7e24 */ /* 0x000fe2000f8e00ff */
[----:B------:R-:W-:Y:S01]  /*10c60*/  R2UR UR11, R11 ;  /* 0x000000000b0b72ca */ /* 0x000fe200000e0000 */
[----:B------:R-:W-:Y:S01]  /*10c70*/  IMAD.U32 R15, RZ, RZ, UR5 ;  /* 0x00000005ff0f7e24 */ /* 0x000fe2000f8e00ff */
[----:B------:R-:W-:Y:S01]  /*10c80*/  HGMMA.64x16x16.F32 R72, gdesc[UR4], RZ, !UPT, gsb0 ;  /* 0x00200000044879f0 */ /* 0x000fe2000c0008ff */
[----:B------:R-:W-:Y:S01]  /*10c90*/  R2UR UR6, R6 ;  /* 0x00000000060672ca */ /* 0x000fe200000e0000 */
[----:B------:R-:W-:Y:S01]  /*10ca0*/  UMOV UR4, UR26 ;  /* 0x0000001a00047c82 */ /* 0x000fe20008000000 */
[----:B------:R-:W-:Y:S01]  /*10cb0*/  R2UR UR7, R7 ;  /* 0x00000000070772ca */ /* 0x000fe200000e0000 */
[----:B------:R-:W-:Y:S01]  /*10cc0*/  UMOV UR5, UR27 ;  /* 0x0000001b00057c82 */ /* 0x000fe20008000000 */
[----:B------:R-:W-:Y:S01]  /*10cd0*/  R2UR UR10, R10 ;  /* 0x000000000a0a72ca */ /* 0x000fe200000e0000 */
[----:B------:R-:W-:Y:S01]  /*10ce0*/  UMOV UR8, UR26 ;  /* 0x0000001a00087c82 */ /* 0x000fe20008000000 */
[C---:B------:R-:W-:Y:S01]  /*10cf0*/  VIADD R8, R4.reuse, 0x280 ;  /* 0x0000028004087836 */ /* 0x040fe20000000000 */
[----:B------:R-:W-:Y:S01]  /*10d00*/  UMOV UR12, UR26 ;  /* 0x0000001a000c7c82 */ /* 0x000fe20008000000 */
[----:B------:R-:W-:Y:S01]  /*10d10*/  IMAD.MOV.U32 R9, RZ, RZ, 0x40000040 ;  /* 0x40000040ff097424 */ /* 0x000fe200078e00ff */
[----:B------:R-:W-:Y:S01]  /*10d20*/  UMOV UR13, UR27 ;  /* 0x0000001b000d7c82 */ /* 0x000fe20008000000 */
[----:B------:R-:W-:Y:S01]  /*10d30*/  VIADD R6, R4, 0x300 ;  /* 0x0000030004067836 */ /* 0x000fe20000000000 */
[----:B------:R-:W-:Y:S01]  /*10d40*/  R2UR UR14, R8 ;  /* 0x00000000080e72ca */ /* 0x000fe200000e0000 */
[----:B------:R-:W-:Y:S01]  /*10d50*/  VIADD R8, R4, 0x2 ;  /* 0x0000000204087836 */ /* 0x000fe20000000000 */
[----:B------:R-:W-:Y:S01]  /*10d60*/  R2UR UR15, R9 ;  /* 0x00000000090f72ca */ /* 0x000fe200000e0000 */
[----:B------:R-:W-:Y:S01]  /*10d70*/  IMAD.MOV.U32 R9, RZ, RZ, 0x40000040 ;  /* 0x40000040ff097424 */ /* 0x000fe200078e00ff */
[----:B------:R-:W-:Y:S01]  /*10d80*/  MOV R7, 0x40000040 ;  /* 0x4000004000077802 */ /* 0x000fe20000000f00 */
[----:B------:R-:W-:Y:S01]  /*10d90*/  UMOV UR29, 0x40000040 ;  /* 0x40000040001d7882 */ /* 0x000fe20000000000 */
[----:B------:R-:W-:Y:S01]  /*10da0*/  R2UR UR30, R8 ;  /* 0x00000000081e72ca */ /* 0x000fe200000e0000 */
[C---:B------:R-:W-:Y:S01]  /*10db0*/  VIADD R8, R4.reuse, 0x102 ;  /* 0x0000010204087836 */ /* 0x040fe20000000000 */
[----:B------:R-:W-:Y:S01]  /*10dc0*/  R2UR UR31, R9 ;  /* 0x00000000091f72ca */ /* 0x000fe200000e0000 */
[----:B------:R-:W-:Y:S01]  /*10dd0*/  IMAD.MOV.U32 R9, RZ, RZ, 0x40000040 ;  /* 0x40000040ff097424 */ /* 0x000fe200078e00ff */
[----:B------:R-:W-:Y:S01]  /*10de0*/  IADD3 R10, R4, 0x202, RZ ;  /* 0x00000202040a7810 */ /* 0x000fe20007ffe0ff */
[----:B------:R0:W-:Y:S01]  /*10df0*/  STL.64 [R1+0x48], R14 ;  /* 0x0000480e01007387 */ /* 0x0001e20000100a00 */
[----:B------:R-:W-:-:S02]  /*10e00*/  MOV R11, 0x40000040 ;  /* 0x40000040000b7802 */ /* 0x000fc40000000f00 */
[----:B------:R-:W-:Y:S01]  /*10e10*/  P2R R13, PR, RZ, 0x1 ;  /* 0x00000001ff0d7803 */ /* 0x000fe20000000000 */
[----:B0-----:R-:W-:Y:S01]  /*10e20*/  IMAD.U32 R15, RZ, RZ, UR29 ;  /* 0x0000001dff0f7e24 */ /* 0x001fe2000f8e00ff */
[----:B------:R-:W-:Y:S02]  /*10e30*/  WARPGROUP.DEPBAR.LE gsb0, 0x0 ;  /* 0x00008000000079c5 */ /* 0x000fe40000010000 */
[----:B------:R-:W-:-:S06]  /*10e40*/  WARPGROUP.ARRIVE ;  /* 0x00000000000079c5 */ /* 0x000fcc0000000000 */
[----:B------:R-:W-:Y:S01]  /*10e50*/  HGMMA.64x16x16.F32 R64, gdesc[UR16], RZ, !UPT, gsb0 ;  /* 0x00200000104079f0 */ /* 0x000fe2000c0008ff */
[----:B------:R-:W-:Y:S01]  /*10e60*/  R2UR UR18, R6 ;  /* 0x00000000061272ca */ /* 0x000fe200000e0000 */
[----:B------:R-:W-:Y:S01]  /*10e70*/  UMOV UR16, UR26 ;  /* 0x0000001a00107c82 */ /* 0x000fe20008000000 */
[----:B------:R-:W-:Y:S01]  /*10e80*/  R2UR UR19, R7 ;  /* 0x00000000071372ca */ /* 0x000fe200000e0000 */
[----:B------:R-:W-:Y:S01]  /*10e90*/  UMOV UR17, UR27 ;  /* 0x0000001b00117c82 */ /* 0x000fe20008000000 */
[----:B------:R-:W-:Y:S01]  /*10ea0*/  IMAD.MOV.U32 R7, RZ, RZ, 0x40000040 ;  /* 0x40000040ff077424 */ /* 0x000fe200078e00ff */
[----:B------:R-:W-:Y:S01]  /*10eb0*/  IADD3 R6, R4, 0x82, RZ ;  /* 0x0000008204067810 */ /* 0x000fe20007ffe0ff */
[----:B------:R-:W-:Y:S01]  /*10ec0*/  UMOV UR27, UR29 ;  /* 0x0000001d001b7c82 */ /* 0x000fe20008000000 */
[----:B------:R-:W-:Y:S02]  /*10ed0*/  WARPGROUP.DEPBAR.LE gsb0, 0x0 ;  /* 0x00008000000079c5 */ /* 0x000fe40000010000 */
[----:B------:R-:W-:-:S06]  /*10ee0*/  WARPGROUP.ARRIVE ;  /* 0x00000000000079c5 */ /* 0x000fcc0000000000 */
[----:B------:R-:W-:Y:S01]  /*10ef0*/  HGMMA.64x16x16.F32 R56, gdesc[UR20], RZ, !UPT, gsb0 ;  /* 0x00200000143879f0 */ /* 0x000fe2000c0008ff */
[----:B------:R-:W-:Y:S01]  /*10f00*/  R2UR UR22, R8 ;  /* 0x00000000081672ca */ /* 0x000fe200000e0000 */
[----:B------:R-:W-:Y:S01]  /*10f10*/  UMOV UR21, UR27 ;  /* 0x0000001b00157c82 */ /* 0x000fe20008000000 */
[----:B------:R-:W-:Y:S01]  /*10f20*/  R2UR UR23, R9 ;  /* 0x00000000091772ca */ /* 0x000fe200000e0000 */
[----:B------:R-:W-:Y:S02]  /*10f30*/  VIADD R8, R4, 0x282 ;  /* 0x0000028204087836 */ /* 0x000fe40000000000 */
[----:B------:R-:W-:Y:S01]  /*10f40*/  IMAD.MOV.U32 R9, RZ, RZ, 0x40000040 ;  /* 0x40000040ff097424 */ /* 0x000fe200078e00ff */
[----:B------:R-:W-:Y:S02]  /*10f50*/  WARPGROUP.DEPBAR.LE gsb0, 0x0 ;  /* 0x00008000000079c5 */ /* 0x000fe40000010000 */
[----:B------:R-:W-:-:S06]  /*10f60*/  WARPGROUP.ARRIVE ;  /* 0x00000000000079c5 */ /* 0x000fcc0000000000 */
[----:B------:R-:W-:Y:S01]  /*10f70*/  HGMMA.64x16x16.F32 R48, gdesc[UR4], RZ, !UPT, gsb0 ;  /* 0x00200000043079f0 */ /* 0x000fe2000c0008ff */
[----:B------:R-:W-:Y:S01]  /*10f80*/  UIADD3 UR4, UR24, 0x2, URZ ;  /* 0x0000000218047890 */ /* 0x000fe2000fffe03f */
[----:B------:R-:W-:-:S06]  /*10f90*/  UMOV UR5, UR27 ;  /* 0x0000001b00057c82 */ /* 0x000fcc0008000000 */
[----:B------:R-:W-:Y:S02]  /*10fa0*/  UMOV UR28, UR4 ;  /* 0x00000004001c7c82 */ /* 0x000fe40008000000 */
[----:B------:R-:W-:Y:S01]  /*10fb0*/  UMOV UR26, UR28 ;  /* 0x0000001c001a7c82 */ /* 0x000fe20008000000 */
[----:B------:R-:W-:Y:S01]  /*10fc0*/  IMAD.U32 R14, RZ, RZ, UR28 ;  /* 0x0000001cff0e7e24 */ /* 0x000fe2000f8e00ff */
[----:B------:R-:W-:Y:S01]  /*10fd0*/  UMOV UR20, UR26 ;  /* 0x0000001a00147c82 */ /* 0x000fe20008000000 */
[----:B------:R-:W-:-:S03]  /*10fe0*/  UMOV UR4, UR26 ;  /* 0x0000001a00047c82 */ /* 0x000fc60008000000 */
[----:B------:R0:W-:Y:S01]  /*10ff0*/  STL.64 [R1+0x40], R14 ;  /* 0x0000400e01007387 */ /* 0x0001e20000100a00 */
[----:B------:R-:W-:Y:S02]  /*11000*/  WARPGROUP.DEPBAR.LE gsb0, 0x0 ;  /* 0x00008000000079c5 */ /* 0x000fe40000010000 */
[----:B------:R-:W-:-:S06]  /*11010*/  WARPGROUP.ARRIVE ;  /* 0x00000000000079c5 */ /* 0x000fcc0000000000 */
[----:B------:R-:W-:Y:S01]  /*11020*/  HGMMA.64x16x16.F32 R40, gdesc[UR8], RZ, !UPT, gsb0 ;  /* 0x00200000082879f0 */ /* 0x000fe2000c0008ff */
[----:B------:R-:W-:Y:S01]  /*11030*/  R2UR UR10, R10 ;  /* 0x000000000a0a72ca */ /* 0x000fe200000e0000 */
[----:B------:R-:W-:Y:S01]  /*11040*/  UMOV UR8, UR26 ;  /* 0x0000001a00087c82 */ /* 0x000fe20008000000 */
[----:B------:R-:W-:Y:S01]  /*11050*/  R2UR UR11, R11 ;  /* 0x000000000b0b72ca */ /* 0x000fe200000e0000 */
[----:B------:R-:W-:Y:S01]  /*11060*/  UMOV UR9, UR27 ;  /* 0x0000001b00097c82 */ /* 0x000fe20008000000 */
[----:B------:R-:W-:Y:S02]  /*11070*/  IADD3 R10, R4, 0x204, RZ ;  /* 0x00000204040a7810 */ /* 0x000fe40007ffe0ff */
[----:B------:R-:W-:Y:S01]  /*11080*/  MOV R11, 0x40000040 ;  /* 0x40000040000b7802 */ /* 0x000fe20000000f00 */
[----:B------:R-:W-:Y:S02]  /*11090*/  WARPGROUP.DEPBAR.LE gsb0, 0x0 ;  /* 0x00008000000079c5 */ /* 0x000fe40000010000 */
[----:B------:R-:W-:-:S06]  /*110a0*/  WARPGROUP.ARRIVE ;  /* 0x00000000000079c5 */ /* 0x000fcc0000000000 */
[----:B------:R-:W-:Y:S01]  /*110b0*/  HGMMA.64x16x16.F32 R32, gdesc[UR12], RZ, !UPT, gsb0 ;  /* 0x002000000c2079f0 */ /* 0x000fe2000c0008ff */
[----:B------:R-:W-:Y:S01]  /*110c0*/  R2UR UR14, R8 ;  /* 0x00000000080e72ca */ /* 0x000fe200000e0000 */
[----:B------:R-:W-:Y:S01]  /*110d0*/  UMOV UR12, UR26 ;  /* 0x0000001a000c7c82 */ /* 0x000fe20008000000 */
[----:B------:R-:W-:Y:S01]  /*110e0*/  R2UR UR15, R9 ;  /* 0x00000000090f72ca */ /* 0x000fe200000e0000 */
[----:B------:R-:W-:Y:S01]  /*110f0*/  UMOV UR13, UR27 ;  /* 0x0000001b000d7c82 */ /* 0x000fe20008000000 */
[----:B------:R-:W-:Y:S02]  /*11100*/  VIADD R8, R4, 0x4 ;  /* 0x0000000404087836 */ /* 0x000fe40000000000 */
[----:B------:R-:W-:Y:S01]  /*11110*/  IMAD.MOV.U32 R9, RZ, RZ, 0x40000040 ;  /* 0x40000040ff097424 */ /* 0x000fe200078e00ff */
        /* <DEDUP_REMOVED lines=8> */
[----:B------:R-:W-:-:S03]  /*111a0*/  IMAD.MOV.U32 R7, RZ, RZ, 0x40000040 ;  /* 0x40000040ff077424 */ /* 0x000fc600078e00ff */
[----:B------:R-:W-:Y:S01]  /*111b0*/  R2UR UR6, R6 ;  /* 0x00000000060672ca */ /* 0x000fe200000e0000 */
[----:B------:R-:W-:Y:S01]  /*111c0*/  VIADD R6, R4, 0x302 ;  /* 0x0000030204067836 */ /* 0x000fe20000000000 */
[----:B------:R-:W-:Y:S02]  /*111d0*/  R2UR UR7, R7 ;  /* 0x00000000070772ca */ /* 0x000fe400000e0000 */
[----:B------:R-:W-:Y:S01]  /*111e0*/  MOV R7, 0x40000040 ;  /* 0x4000004000077802 */ /* 0x000fe20000000f00 */
[----:B------:R-:W-:Y:S02]  /*111f0*/  WARPGROUP.DEPBAR.LE gsb0, 0x0 ;  /* 0x00008000000079c5 */ /* 0x000fe40000010000 */
[----:B------:R-:W-:-:S06]  /*11200*/  WARPGROUP.ARRIVE ;  /* 0x00000000000079c5 */ /* 0x000fcc0000000000 */
[----:B------:R-:W-:Y:S01]  /*11210*/  HGMMA.64x16x16.F32 R72, gdesc[UR28], R72, gsb0 ;  /* 0x002000001c4879f0 */ /* 0x000fe20008000848 */
[----:B------:R-:W-:Y:S01]  /*11220*/  R2UR UR30, R8 ;  /* 0x00000000081e72ca */ /* 0x000fe200000e0000 */
[----:B------:R-:W-:Y:S01]  /*11230*/  UMOV UR29, 0x40000040 ;  /* 0x40000040001d7882 */ /* 0x000fe20000000000 */
[----:B------:R-:W-:Y:S01]  /*11240*/  R2UR UR31, R9 ;  /* 0x00000000091f72ca */ /* 0x000fe200000e0000 */
[----:B------:R-:W-:Y:S02]  /*11250*/  VIADD R8, R4, 0x104 ;  /* 0x0000010404087836 */ /* 0x000fe40000000000 */
[----:B------:R-:W-:Y:S02]  /*11260*/  IMAD.MOV.U32 R9, RZ, RZ, 0x40000040 ;  /* 0x40000040ff097424 */ /* 0x000fe400078e00ff */
[----:B0-----:R-:W-:Y:S01]  /*11270*/  IMAD.U32 R15, RZ, RZ, UR29 ;  /* 0x0000001dff0f7e24 */ /* 0x001fe2000f8e00ff */
[----:B------:R-:W-:Y:S02]  /*11280*/  WARPGROUP.DEPBAR.LE gsb0, 0x0 ;  /* 0x00008000000079c5 */ /* 0x000fe40000010000 */
[----:B------:R-:W-:-:S06]  /*11290*/  WARPGROUP.ARRIVE ;  /* 0x00000000000079c5 */ /* 0x000fcc0000000000 */
[----:B------:R-:W-:Y:S01]  /*112a0*/  HGMMA.64x16x16.F32 R64, gdesc[UR16], R64, gsb0 ;  /* 0x00200000104079f0 */ /* 0x000fe20008000840 */
        /* <DEDUP_REMOVED lines=9> */
[----:B------:R-:W-:Y:S01]  /*11340*/  HGMMA.64x16x16.F32 R56, gdesc[UR20], R56, gsb0 ;  /* 0x00200000143879f0 */ /* 0x000fe20008000838 */
[----:B------:R-:W-:Y:S01]  /*11350*/  R2UR UR22, R8 ;  /* 0x00000000081672ca */ /* 0x000fe200000e0000 */
[----:B------:R-:W-:Y:S01]  /*11360*/  UMOV UR21, UR27 ;  /* 0x0000001b00157c82 */ /* 0x000fe20008000000 */
[----:B------:R-:W-:Y:S01]  /*11370*/  R2UR UR23, R9 ;  /* 0x00000000091772ca */ /* 0x000fe200000e0000 */
[----:B------:R-:W-:Y:S02]  /*11380*/  VIADD R8, R4, 0x284 ;  /* 0x0000028404087836 */ /* 0x000fe40000000000 */
[----:B------:R-:W-:Y:S01]  /*11390*/  IMAD.MOV.U32 R9, RZ, RZ, 0x40000040 ;  /* 0x40000040ff097424 */ /* 0x000fe200078e00ff */
[----:B------:R-:W-:Y:S02]  /*113a0*/  WARPGROUP.DEPBAR.LE gsb0, 0x0 ;  /* 0x00008000000079c5 */ /* 0x000fe40000010000 */
[----:B------:R-:W-:-:S06]  /*113b0*/  WARPGROUP.ARRIVE ;  /* 0x00000000000079c5 */ /* 0x000fcc0000000000 */
[----:B------:R-:W-:Y:S01]  /*113c0*/  HGMMA.64x16x16.F32 R48, gdesc[UR4], R48, gsb0 ;  /* 0x00200000043079f0 */ /* 0x000fe20008000830 */
        /* <DEDUP_REMOVED lines=10> */
[----:B------:R-:W-:Y:S01]  /*11470*/  HGMMA.64x16x16.F32 R40, gdesc[UR8], R40, gsb0 ;  /* 0x00200000082879f0 */ /* 0x000fe20008000828 */
        /* <DEDUP_REMOVED lines=8> */
[----:B------:R-:W-:Y:S01]  /*11500*/  HGMMA.64x16x16.F32 R32, gdesc[UR12], R32, gsb0 ;  /* 0x002000000c2079f0 */ /* 0x000fe20008000820 */
        /* <DEDUP_REMOVED lines=193> */
[----:B------:R-:W-:Y:S01]  /*12120*/  UMOV UR4, UR26 ;  /* 0x0000001a00047c82 */ /* 0x000fe20008000000 */
[----:B------:R-:W-:Y:S01]  /*12130*/  UIADD3 UR52, UR24, 0x406, URZ ;  /* 0x0000040618347890 */ /* 0x000fe2000fffe03f */
[----:B------:R-:W-:Y:S01]  /*12140*/  UMOV UR53, 0x40000040 ;  /* 0x4000004000357882 */ /* 0x000fe20000000000 */
[----:B------:R-:W-:Y:S01]  /*12150*/  UIADD3 UR48, UR24, 0x800, URZ ;  /* 0x0000080018307890 */ /* 0x000fe2000fffe03f */
[----:B------:R0:W-:Y:S01]  /*12160*/  STL.64 [R1+0x20], R14 ;  /* 0x0000200e01007387 */ /* 0x0001e20000100a00 */
[----:B------:R-:W-:Y:S01]  /*12170*/  UMOV UR49, 0x40000040 ;  /* 0x4000004000317882 */ /* 0x000fe20000000000 */
[----:B------:R-:W-:Y:S01]  /*12180*/  UIADD3 UR44, UR24, 0x802, URZ ;  /* 0x00000802182c7890 */ /* 0x000fe2000fffe03f */
[----:B------:R-:W-:Y:S01]  /*12190*/  UMOV UR45, 0x40000040 ;  /* 0x40000040002d7882 */ /* 0x000fe20000000000 */
[----:B------:R-:W-:Y:S01]  /*121a0*/  UIADD3 UR40, UR24, 0x804, URZ ;  /* 0x0000080418287890 */ /* 0x000fe2000fffe03f */
[----:B------:R-:W2:Y:S01]  /*121b0*/  LDL R80, [R1+0x88] ;  /* 0x0000880001507983 */ /* 0x000ea20000100800 */
[----:B------:R-:W-:-:S02]  /*121c0*/  WARPGROUP.DEPBAR.LE gsb0, 0x0 ;  /* 0x00008000000079c5 */ /* 0x000fc40000010000 */
[----:B------:R-:W-:-:S06]  /*121d0*/  WARPGROUP.ARRIVE ;  /* 0x00000000000079c5 */ /* 0x000fcc0000000000 */
[----:B------:R-:W-:Y:S01]  /*121e0*/  HGMMA.64x16x16.F32 R40, gdesc[UR8], R40, gsb0 ;  /* 0x00200000082879f0 */ /* 0x000fe20008000828 */
[----:B------:R-:W-:Y:S01]  /*121f0*/  R2UR UR10, R10 ;  /* 0x000000000a0a72ca */ /* 0x000fe200000e0000 */
[----:B------:R-:W-:Y:S01]  /*12200*/  UMOV UR8, UR26 ;  /* 0x0000001a00087c82 */ /* 0x000fe20008000000 */
[----:B------:R-:W-:Y:S01]  /*12210*/  R2UR UR11, R11 ;  /* 0x000000000b0b72ca */ /* 0x000fe200000e0000 */
[----:B------:R-:W-:Y:S01]  /*12220*/  UMOV UR9, UR27 ;  /* 0x0000001b00097c82 */ /* 0x000fe20008000000 */
        /* <DEDUP_REMOVED lines=28> */
[----:B------:R-:W-:Y:S02]  /*123f0*/  WARPGROUP.DEPBAR.LE gsb0, 0x0 ;  /* 0x00008000000079c5 */ /* 0x000fe40000010000 */
[----:B------:R-:W-:Y:S01]  /*12400*/  WARPGROUP.ARRIVE ;  /* 0x00000000000079c5 */ /* 0x000fe20000000000 */
[C---:B------:R-:W-:Y:S01]  /*12410*/  VIADD R8, R4.reuse, 0x484 ;  /* 0x0000048404087836 */ /* 0x040fe20000000000 */
[----:B------:R-:W-:Y:S01]  /*12420*/  IADD3 R10, R4, 0x584, RZ ;  /* 0x00000584040a7810 */ /* 0x000fe20007ffe0ff */
[----:B------:R-:W-:Y:S01]  /*12430*/  UMOV UR41, 0x40000040 ;  /* 0x4000004000297882 */ /* 0x000fe20000000000 */
[----:B------:R-:W-:Y:S01]  /*12440*/  MOV R11, 0x40000040 ;  /* 0x40000040000b7802 */ /* 0x000fe20000000f00 */
[----:B------:R-:W-:Y:S01]  /*12450*/  UIADD3 UR36, UR24, 0x806, URZ ;  /* 0x0000080618247890 */ /* 0x000fe2000fffe03f */
[----:B------:R-:W-:Y:S01]  /*12460*/  HGMMA.64x16x16.F32 R64, gdesc[UR16], R64, gsb0 ;  /* 0x00200000104079f0 */ /* 0x000fe20008000840 */
[----:B------:R-:W-:Y:S01]  /*12470*/  R2UR UR18, R6 ;  /* 0x00000000061272ca */ /* 0x000fe200000e0000 */
[----:B------:R-:W-:Y:S01]  /*12480*/  UMOV UR16, UR26 ;  /* 0x0000001a00107c82 */ /* 0x000fe20008000000 */
[----:B------:R-:W-:Y:S01]  /*12490*/  R2UR UR19, R7 ;  /* 0x00000000071372ca */ /* 0x000fe200000e0000 */
[----:B------:R-:W-:Y:S01]  /*124a0*/  UMOV UR17, UR27 ;  /* 0x0000001b00117c82 */ /* 0x000fe20008000000 */
[----:B------:R-:W-:Y:S01]  /*124b0*/  UMOV UR37, 0x40000040 ;  /* 0x4000004000257882 */ /* 0x000fe20000000000 */
[----:B0-----:R-:W-:Y:S01]  /*124c0*/  IMAD.U32 R15, RZ, RZ, UR29 ;  /* 0x0000001dff0f7e24 */ /* 0x001fe2000f8e00ff */
[----:B------:R-:W-:-:S02]  /*124d0*/  WARPGROUP.DEPBAR.LE gsb0, 0x0 ;  /* 0x00008000000079c5 */ /* 0x000fc40000010000 */
[----:B------:R-:W-:-:S06]  /*124e0*/  WARPGROUP.ARRIVE ;  /* 0x00000000000079c5 */ /* 0x000fcc0000000000 */
[----:B------:R-:W-:Y:S03]  /*124f0*/  HGMMA.64x16x16.F32 R56, gdesc[UR20], R56, gsb0 ;  /* 0x00200000143879f0 */ /* 0x000fe60008000838 */
[----:B------:R-:W-:Y:S02]  /*12500*/  WARPGROUP.DEPBAR.LE gsb0, 0x0 ;  /* 0x00008000000079c5 */ /* 0x000fe40000010000 */
[----:B------:R-:W-:-:S06]  /*12510*/  WARPGROUP.ARRIVE ;  /* 0x00000000000079c5 */ /* 0x000fcc0000000000 */
[----:B------:R-:W-:Y:S01]  /*12520*/  HGMMA.64x16x16.F32 R48, gdesc[UR4], R48, gsb0 ;  /* 0x00200000043079f0 */ /* 0x000fe20008000830 */
[----:B------:R-:W-:-:S07]  /*12530*/  UIADD3 UR4, UR24, 0x404, URZ ;  /* 0x0000040418047890 */ /* 0x000fce000fffe03f */
[----:B------:R-:W-:Y:S01]  /*12540*/  UMOV UR28, UR4 ;  /* 0x00000004001c7c82 */ /* 0x000fe20008000000 */
[----:B------:R-:W-:Y:S02]  /*12550*/  WARPGROUP.DEPBAR.LE gsb0, 0x0 ;  /* 0x00008000000079c5 */ /* 0x000fe40000010000 */
[----:B------:R-:W-:Y:S01]  /*12560*/  WARPGROUP.ARRIVE ;  /* 0x00000000000079c5 */ /* 0x000fe20000000000 */
[----:B------:R-:W-:Y:S01]  /*12570*/  IMAD.MOV.U32 R7, RZ, RZ, 0x40000040 ;  /* 0x40000040ff077424 */ /* 0x000fe200078e00ff */
[----:B------:R-:W-:Y:S01]  /*12580*/  IADD3 R6, R4, 0x404, RZ ;  /* 0x0000040404067810 */ /* 0x000fe20007ffe0ff */
[----:B------:R-:W-:Y:S01]  /*12590*/  UMOV UR26, UR28 ;  /* 0x0000001c001a7c82 */ /* 0x000fe20008000000 */
[----:B------:R-:W-:Y:S01]  /*125a0*/  UMOV UR27, UR29 ;  /* 0x0000001d001b7c82 */ /* 0x000fe20008000000 */
[----:B------:R-:W-:Y:S01]  /*125b0*/  IMAD.MOV.U32 R9, RZ, RZ, 0x40000040 ;  /* 0x40000040ff097424 */ /* 0x000fe200078e00ff */
[----:B------:R-:W-:Y:S01]  /*125c0*/  HGMMA.64x16x16.F32 R40, gdesc[UR8], R40, gsb0 ;  /* 0x00200000082879f0 */ /* 0x000fe20008000828 */
[----:B------:R-:W-:Y:S01]  /*125d0*/  R2UR UR22, R8 ;  /* 0x00000000081672ca */ /* 0x000fe200000e0000 */
[----:B------:R-:W-:Y:S01]  /*125e0*/  IMAD.U32 R14, RZ, RZ, UR28 ;  /* 0x0000001cff0e7e24 */ /* 0x000fe2000f8e00ff */
[----:B------:R-:W-:-:S02]  /*125f0*/  WARPGROUP.DEPBAR.LE gsb0, 0x0 ;  /* 0x00008000000079c5 */ /* 0x000fc40000010000 */
        /* <DEDUP_REMOVED lines=8> */
[----:B------:R-:W-:Y:S02]  /*12680*/  R2UR UR18, R6 ;  /* 0x00000000061272ca */ /* 0x000fe400000e0000 */
[----:B------:R-:W-:Y:S01]  /*12690*/  R2UR UR19, R7 ;  /* 0x00000000071372ca */ /* 0x000fe200000e0000 */
[----:B------:R-:W-:Y:S01]  /*126a0*/  UMOV UR16, UR26 ;  /* 0x0000001a00107c82 */ /* 0x000fe20008000000 */
[----:B------:R-:W-:Y:S01]  /*126b0*/  UMOV UR17, UR27 ;  /* 0x0000001b00117c82 */ /* 0x000fe20008000000 */
[----:B------:R-:W-:Y:S02]  /*126c0*/  WARPGROUP.DEPBAR.LE gsb0, 0x0 ;  /* 0x00008000000079c5 */ /* 0x000fe40000010000 */
[----:B------:R-:W-:-:S08]  /*126d0*/  WARPGROUP.ARRIVE ;  /* 0x00000000000079c5 */ /* 0x000fd00000000000 */
[----:B------:R-:W-:Y:S01]  /*126e0*/  HGMMA.64x16x16.F32 R64, gdesc[UR16], R64, gsb0 ;  /* 0x00200000104079f0 */ /* 0x000fe20008000840 */
[----:B------:R-:W-:Y:S01]  /*126f0*/  R2UR UR23, R9 ;  /* 0x00000000091772ca */ /* 0x000fe200000e0000 */
[----:B------:R-:W-:Y:S01]  /*12700*/  UMOV UR20, UR26 ;  /* 0x0000001a00147c82 */ /* 0x000fe20008000000 */
[----:B------:R-:W-:Y:S01]  /*12710*/  UMOV UR21, UR27 ;  /* 0x0000001b00157c82 */ /* 0x000fe20008000000 */
[----:B------:R-:W-:Y:S01]  /*12720*/  VIADD R6, R4, 0x504 ;  /* 0x0000050404067836 */ /* 0x000fe20000000000 */
[----:B------:R-:W-:Y:S02]  /*12730*/  WARPGROUP.DEPBAR.LE gsb0, 0x0 ;  /* 0x00008000000079c5 */ /* 0x000fe40000010000 */
[----:B------:R-:W-:-:S07]  /*12740*/  WARPGROUP.ARRIVE ;  /* 0x00000000000079c5 */ /* 0x000fce0000000000 */
[----:B------:R-:W-:Y:S01]  /*12750*/  HGMMA.64x16x16.F32 R56, gdesc[UR20], R56, gsb0 ;  /* 0x00200000143879f0 */ /* 0x000fe20008000838 */
[----:B------:R-:W-:Y:S01]  /*12760*/  IMAD.MOV.U32 R7, RZ, RZ, 0x40000040 ;  /* 0x40000040ff077424 */ /* 0x000fe200078e00ff */
[----:B------:R-:W-:-:S04]  /*12770*/  R2UR UR6, R6 ;  /* 0x00000000060672ca */ /* 0x000fc800000e0000 */
[----:B------:R-:W-:Y:S01]  /*12780*/  R2UR UR7, R7 ;  /* 0x00000000070772ca */ /* 0x000fe200000e0000 */
[----:B------:R-:W-:Y:S01]  /*12790*/  UMOV UR4, UR26 ;  /* 0x0000001a00047c82 */ /* 0x000fe20008000000 */
[----:B------:R-:W-:Y:S01]  /*127a0*/  UMOV UR5, UR27 ;  /* 0x0000001b00057c82 */ /* 0x000fe20008000000 */
[----:B------:R-:W-:Y:S02]  /*127b0*/  WARPGROUP.DEPBAR.LE gsb0, 0x0 ;  /* 0x00008000000079c5 */ /* 0x000fe40000010000 */
[----:B------:R-:W-:-:S08]  /*127c0*/  WARPGROUP.ARRIVE ;  /* 0x00000000000079c5 */ /* 0x000fd00000000000 */
        /* <DEDUP_REMOVED lines=8> */
[----:B------:R-:W-:Y:S02]  /*12850*/  VIADD R8, R4, 0x604 ;  /* 0x0000060404087836 */ /* 0x000fe40000000000 */
[----:B------:R-:W-:-:S03]  /*12860*/  IMAD.MOV.U32 R9, RZ, RZ, 0x40000040 ;  /* 0x40000040ff097424 */ /* 0x000fc600078e00ff */
[----:B------:R-:W-:Y:S02]  /*12870*/  R2UR UR14, R8 ;  /* 0x00000000080e72ca */ /* 0x000fe400000e0000 */
[----:B------:R-:W-:Y:S01]  /*12880*/  R2UR UR15, R9 ;  /* 0x00000000090f72ca */ /* 0x000fe200000e0000 */
[----:B------:R-:W-:Y:S01]  /*12890*/  UMOV UR12, UR26 ;  /* 0x0000001a000c7c82 */ /* 0x000fe20008000000 */
[----:B------:R-:W-:Y:S01]  /*128a0*/  UMOV UR13, UR27 ;  /* 0x0000001b000d7c82 */ /* 0x000fe20008000000 */
[----:B------:R-:W-:Y:S02]  /*128b0*/  WARPGROUP.DEPBAR.LE gsb0, 0x0 ;  /* 0x00008000000079c5 */ /* 0x000fe40000010000 */
[----:B------:R-:W-:-:S08]  /*128c0*/  WARPGROUP.ARRIVE ;  /* 0x00000000000079c5 */ /* 0x000fd00000000000 */
[----:B------:R-:W-:Y:S01]  /*128d0*/  HGMMA.64x16x16.F32 R32, gdesc[UR12], R32, gsb0 ;  /* 0x002000000c2079f0 */ /* 0x000fe20008000820 */
[----:B------:R-:W-:Y:S01]  /*128e0*/  VIADD R6, R4, 0x684 ;  /* 0x0000068404067836 */ /* 0x000fe20000000000 */
[----:B------:R-:W-:-:S04]  /*128f0*/  MOV R7, 0x40000040 ;  /* 0x4000004000077802 */ /* 0x000fc80000000f00 */
        /* <DEDUP_REMOVED lines=11> */
[----:B------:R-:W-:Y:S02]  /*129b0*/  WARPGROUP.DEPBAR.LE gsb0, 0x0 ;  /* 0x00008000000079c5 */ /* 0x000fe40000010000 */
[----:B------:R-:W-:-:S10]  /*129c0*/  WARPGROUP.ARRIVE ;  /* 0x00000000000079c5 */ /* 0x000fd40000000000 */
        /* <DEDUP_REMOVED lines=37> */
[----:B------:R-:W-:Y:S01]  /*12c20*/  IMAD.MOV.U32 R9, RZ, RZ, 0x40000040 ;  /* 0x40000040ff097424 */ /* 0x000fe200078e00ff */
[----:B------:R-:W-:-:S04]  /*12c30*/  IADD3 R8, R4, 0x606, RZ ;  /* 0x0000060604087810 */ /* 0x000fc80007ffe0ff */
        /* <DEDUP_REMOVED lines=81> */
[----:B------:R-:W-:Y:S02]  /*13150*/  WARPGROUP.DEPBAR.LE gsb0, 0x0 ;  /* 0x00008000000079c5 */ /* 0x000fe40000010000 */
[----:B------:R-:W-:-:S10]  /*13160*/  WARPGROUP.ARRIVE ;  /* 0x00000000000079c5 */ /* 0x000fd40000000000 */
        /* <DEDUP_REMOVED lines=37> */
[----:B------:R-:W-:Y:S02]  /*133c0*/  IADD3 R8, R4, 0x982, RZ ;  /* 0x0000098204087810 */ /* 0x000fe40007ffe0ff */
[----:B------:R-:W-:Y:S02]  /*133d0*/  MOV R9, 0x40000040 ;  /* 0x4000004000097802 */ /* 0x000fe40000000f00 */
[----:B------:R-:W-:Y:S02]  /*133e0*/  R2UR UR14, R8 ;  /* 0x00000000080e72ca */ /* 0x000fe400000e0000 */
[----:B------:R-:W-:Y:S01]  /*133f0*/  R2UR UR15, R9 ;  /* 0x00000000090f72ca */ /* 0x000fe200000e0000 */
[----:B------:R-:W-:Y:S01]  /*13400*/  UMOV UR12, UR44 ;  /* 0x0000002c000c7c82 */ /* 0x000fe20008000000 */
[----:B------:R-:W-:Y:S01]  /*13410*/  UMOV UR13, UR45 ;  /* 0x0000002d000d7c82 */ /* 0x000fe20008000000 */
[----:B------:R-:W-:-:S02]  /*13420*/  WARPGROUP.DEPBAR.LE gsb0, 0x0 ;  /* 0x00008000000079c5 */ /* 0x000fc40000010000 */
        /* <DEDUP_REMOVED lines=37> */
[----:B------:R-:W-:Y:S01]  /*13680*/  MOV R7, 0x40000040 ;  /* 0x4000004000077802 */ /* 0x000fe20000000f00 */
[----:B------:R-:W-:Y:S01]  /*13690*/  UMOV UR20, UR40 ;  /* 0x0000002800147c82 */ /* 0x000fe20008000000 */
[----:B------:R-:W-:Y:S01]  /*136a0*/  UMOV UR21, UR41 ;  /* 0x0000002900157c82 */ /* 0x000fe20008000000 */
[----:B------:R-:W-:Y:S01]  /*136b0*/  IMAD.MOV.U32 R11, RZ, RZ, 0x40000040 ;  /* 0x40000040ff0b7424 */ /* 0x000fe200078e00ff */
[----:B------:R-:W-:Y:S02]  /*136c0*/  R2UR UR22, R6 ;  /* 0x00000000061672ca */ /* 0x000fe400000e0000 */
[C---:B------:R-:W-:Y:S01]  /*136d0*/  IADD3 R10, R4.reuse, 0x904, RZ ;  /* 0x00000904040a7810 */ /* 0x040fe20007ffe0ff */
[----:B------:R-:W-:Y:S01]  /*136e0*/  UMOV UR16, UR40 ;  /* 0x0000002800107c82 */ /* 0x000fe20008000000 */
[----:B------:R-:W-:Y:S01]  /*136f0*/  R2UR UR23, R7 ;  /* 0x00000000071772ca */ /* 0x000fe200000e0000 */
[----:B------:R-:W-:Y:S01]  /*13700*/  UMOV UR17, UR41 ;  /* 0x0000002900117c82 */ /* 0x000fe20008000000 */
[----:B------:R-:W-:Y:S01]  /*13710*/  VIADD R8, R4, 0x984 ;  /* 0x0000098404087836 */ /* 0x000fe20000000000 */
[----:B------:R-:W-:Y:S01]  /*13720*/  UMOV UR12, UR40 ;  /* 0x00000028000c7c82 */ /* 0x000fe20008000000 */
[----:B------:R-:W-:Y:S01]  /*13730*/  IMAD.MOV.U32 R9, RZ, RZ, 0x40000040 ;  /* 0x40000040ff097424 */ /* 0x000fe200078e00ff */
[----:B------:R-:W-:Y:S01]  /*13740*/  UMOV UR13, UR41 ;  /* 0x00000029000d7c82 */ /* 0x000fe20008000000 */
[----:B------:R-:W-:Y:S01]  /*13750*/  UMOV UR4, UR40 ;  /* 0x0000002800047c82 */ /* 0x000fe20008000000 */
[----:B------:R-:W-:Y:S01]  /*13760*/  UMOV UR5, UR41 ;  /* 0x0000002900057c82 */ /* 0x000fe20008000000 */
[----:B------:R-:W-:Y:S01]  /*13770*/  ULDC UR8, c[0x0][0x9d8] ;  /* 0x0002760000087ab9 */ /* 0x000fe20000000800 */
[----:B------:R-:W-:-:S02]  /*13780*/  WARPGROUP.DEPBAR.LE gsb0, 0x0 ;  /* 0x00008000000079c5 */ /* 0x000fc40000010000 */
[----:B------:R-:W-:-:S06]  /*13790*/  WARPGROUP.ARRIVE ;  /* 0x00000000000079c5 */ /* 0x000fcc0000000000 */
[----:B------:R-:W-:Y:S01]  /*137a0*/  HGMMA.64x16x16.F32 R48, gdesc[UR20], R48, gsb0 ;  /* 0x00200000143079f0 */ /* 0x000fe20008000830 */
[----:B------:R-:W-:Y:S02]  /*137b0*/  R2UR UR18, R10 ;  /* 0x000000000a1272ca */ /* 0x000fe400000e0000 */
[----:B------:R-:W-:Y:S01]  /*137c0*/  R2UR UR19, R11 ;  /* 0x000000000b1372ca */ /* 0x000fe200000e0000 */
[----:B------:R-:W-:Y:S02]  /*137d0*/  WARPGROUP.DEPBAR.LE gsb0, 0x0 ;  /* 0x00008000000079c5 */ /* 0x000fe40000010000 */
[----:B------:R-:W-:-:S10]  /*137e0*/  WARPGROUP.ARRIVE ;  /* 0x00000000000079c5 */ /* 0x000fd40000000000 */
[----:B------:R-:W-:Y:S01]  /*137f0*/  HGMMA.64x16x16.F32 R40, gdesc[UR16], R40, gsb0 ;  /* 0x00200000102879f0 */ /* 0x000fe20008000828 */
[----:B------:R-:W-:Y:S02]  /*13800*/  R2UR UR14, R8 ;  /* 0x00000000080e72ca */ /* 0x000fe400000e0000 */
[----:B------:R-:W-:Y:S01]  /*13810*/  R2UR UR15, R9 ;  /* 0x00000000090f72ca */ /* 0x000fe200000e0000 */
[----:B------:R-:W-:Y:S01]  /*13820*/  IMAD.MOV.U32 R7, RZ, RZ, 0x40000040 ;  /* 0x40000040ff077424 */ /* 0x000fe200078e00ff */
[----:B------:R-:W-:Y:S02]  /*13830*/  WARPGROUP.DEPBAR.LE gsb0, 0x0 ;  /* 0x00008000000079c5 */ /* 0x000fe40000010000 */
[----:B------:R-:W-:-:S09]  /*13840*/  WARPGROUP.ARRIVE ;  /* 0x00000000000079c5 */ /* 0x000fd20000000000 */
[----:B------:R-:W-:Y:S01]  /*13850*/  HGMMA.64x16x16.F32 R32, gdesc[UR12], R32, gsb0 ;  /* 0x002000000c2079f0 */ /* 0x000fe20008000820 */
[----:B------:R-:W-:Y:S02]  /*13860*/  IADD3 R6, R4, 0xa04, RZ ;  /* 0x00000a0404067810 */ /* 0x000fe40007ffe0ff */
        /* <DEDUP_REMOVED lines=54> */
[----:B------:R-:W-:Y:S01]  /*13bd0*/  FMUL.FTZ R3, R72, UR8 ;  /* 0x0000000848037c20 */ /* 0x000fe20008410000 */
[----:B------:R-:W-:Y:S01]  /*13be0*/  FMUL.FTZ R9, R73, UR8 ;  /* 0x0000000849097c20 */ /* 0x000fe20008410000 */
[----:B------:R-:W-:Y:S01]  /*13bf0*/  FMUL.FTZ R74, R74, UR8 ;  /* 0x000000084a4a7c20 */ /* 0x000fe20008410000 */
[----:B------:R-:W-:Y:S01]  /*13c00*/  FMUL.FTZ R65, R65, UR8 ;  /* 0x0000000841417c20 */ /* 0x000fe20008410000 */
[----:B------:R-:W-:Y:S02]  /*13c10*/  FMUL.FTZ R76, R76, UR8 ;  /* 0x000000084c4c7c20 */ /* 0x000fe40008410000 */
[----:B------:R-:W-:Y:S01]  /*13c20*/  MUFU.TANH R3, R3 ;  /* 0x0000000300037308 */ /* 0x000fe20000002400 */
[----:B------:R-:W-:Y:S01]  /*13c30*/  FMUL.FTZ R77, R77, UR8 ;  /* 0x000000084d4d7c20 */ /* 0x000fe20008410000 */
[----:B------:R-:W-:-:S02]  /*13c40*/  WARPGROUP.DEPBAR.LE gsb0, 0x0 ;  /* 0x00008000000079c5 */ /* 0x000fc40000010000 */
[----:B------:R-:W-:-:S06]  /*13c50*/  WARPGROUP.ARRIVE ;  /* 0x00000000000079c5 */ /* 0x000fcc0000000000 */
[----:B------:R-:W-:Y:S01]  /*13c60*/  HGMMA.64x16x16.F32 R32, gdesc[UR4], R32, gsb0 ;  /* 0x00200000042079f0 */ /* 0x000fe20008000820 */
[----:B------:R-:W0:Y:S01]  /*13c70*/  MUFU.TANH R8, R74 ;  /* 0x0000004a00087308 */ /* 0x000e220000002400 */
[----:B--2---:R-:W-:Y:S02]  /*13c80*/  IMAD.IADD R6, R80, 0x1, R154 ;  /* 0x0000000150067824 */ /* 0x004fe400078e029a */
[----:B------:R-:W-:-:S05]  /*13c90*/  FMUL.FTZ R64, R64, UR8 ;  /* 0x0000000840407c20 */ /* 0x000fca0008410000 */
[----:B------:R-:W1:Y:S01]  /*13ca0*/  MUFU.TANH R9, R9 ;  /* 0x0000000900097308 */ /* 0x000e620000002400 */
[----:B------:R-:W-:Y:S02]  /*13cb0*/  IMAD R7, R155, -0x70, R6 ;  /* 0xffffff909b077824 */ /* 0x000fe400078e0206 */
[----:B------:R-:W-:-:S05]  /*13cc0*/  FMUL.FTZ R75, R75, UR8 ;  /* 0x000000084b4b7c20 */ /* 0x000fca0008410000 */
[----:B------:R-:W2:Y:S01]  /*13cd0*/  MUFU.TANH R65, R65 ;  /* 0x0000004100417308 */ /* 0x000ea20000002400 */
[----:B------:R-:W-:-:S07]  /*13ce0*/  ISETP.GT.AND P4, PT, R7, RZ, PT ;  /* 0x000000ff0700720c */ /* 0x000fce0003f84270 */
[----:B------:R-:W3:Y:S01]  /*13cf0*/  MUFU.TANH R76, R76 ;  /* 0x0000004c004c7308 */ /* 0x000ee20000002400 */
[----:B------:R-:W-:Y:S01]  /*13d00*/  ISETP.GT.AND P2, PT, R7, 0x1, PT ;  /* 0x000000010700780c */ /* 0x000fe20003f44270 */
[----:B------:R-:W-:-:S06]  /*13d10*/  FMUL.FTZ R68, R68, UR8 ;  /* 0x0000000844447c20 */ /* 0x000fcc0008410000 */
[----:B------:R-:W-:Y:S01]  /*13d20*/  MUFU.TANH R77, R77 ;  /* 0x0000004d004d7308 */ /* 0x000fe20000002400 */
[----:B------:R-:W-:Y:S01]  /*13d30*/  FMUL.FTZ R78, R78, UR8 ;  /* 0x000000084e4e7c20 */ /* 0x000fe20008410000 */
[----:B------:R-:W-:Y:S01]  /*13d40*/  FMUL.FTZ R60, R60, UR8 ;  /* 0x000000083c3c7c20 */ /* 0x000fe20008410000 */
[----:B0-----:R-:W-:Y:S01]  /*13d50*/  FSEL R8, R8, -INF , P4 ;  /* 0xff80000008087808 */ /* 0x001fe20002000000 */
[----:B------:R-:W-:Y:S01]  /*13d60*/  FMUL.FTZ R54, R54, UR8 ;  /* 0x0000000836367c20 */ /* 0x000fe20008410000 */
[----:B------:R-:W-:-:S03]  /*13d70*/  FSEL R6, R3, -INF , P4 ;  /* 0xff80000003067808 */ /* 0x000fc60002000000 */
[----:B------:R-:W-:Y:S01]  /*13d80*/  MUFU.TANH R64, R64 ;  /* 0x0000004000407308 */ /* 0x000fe20000002400 */
[----:B------:R-:W-:Y:S01]  /*13d90*/  IMAD.MOV.U32 R5, RZ, RZ, 0x40000040 ;  /* 0x40000040ff057424 */ /* 0x000fe200078e00ff */
[C---:B------:R-:W-:Y:S01]  /*13da0*/  ISETP.GT.AND P4, PT, R7.reuse, 0x11, PT ;  /* 0x000000110700780c */ /* 0x040fe20003f84270 */
[----:B------:R0:W-:Y:S01]  /*13db0*/  STL.64 [R1+0x18], R14 ;  /* 0x0000180e01007387 */ /* 0x0001e20000100a00 */
[----:B------:R-:W-:Y:S01]  /*13dc0*/  IADD3 R4, R4, 0xa06, RZ ;  /* 0x00000a0604047810 */ /* 0x000fe20007ffe0ff */
[----:B------:R-:W-:Y:S01]  /*13dd0*/  FMUL.FTZ R66, R66, UR8 ;  /* 0x0000000842427c20 */ /* 0x000fe20008410000 */
[----:B------:R-:W-:Y:S02]  /*13de0*/  ISETP.GT.AND P3, PT, R7, 0x8, PT ;  /* 0x000000080700780c */ /* 0x000fe40003f64270 */
[----:B------:R-:W4:Y:S01]  /*13df0*/  MUFU.TANH R75, R75 ;  /* 0x0000004b004b7308 */ /* 0x000f220000002400 */
[----:B-1----:R-:W-:Y:S01]  /*13e00*/  FSEL R9, R9, -INF , P2 ;  /* 0xff80000009097808 */ /* 0x002fe20001000000 */
[----:B------:R-:W-:Y:S01]  /*13e10*/  FMUL.FTZ R69, R69, UR8 ;  /* 0x0000000845457c20 */ /* 0x000fe20008410000 */
[----:B------:R-:W-:Y:S01]  /*13e20*/  FMUL.FTZ R79, R79, UR8 ;  /* 0x000000084f4f7c20 */ /* 0x000fe20008410000 */
[----:B------:R-:W-:Y:S01]  /*13e30*/  FMUL.FTZ R56, R56, UR8 ;  /* 0x0000000838387c20 */ /* 0x000fe20008410000 */
[----:B------:R-:W-:-:S03]  /*13e40*/  R2UR UR6, R4 ;  /* 0x00000000040672ca */ /* 0x000fc600000e0000 */
[----:B------:R-:W1:Y:S01]  /*13e50*/  MUFU.TANH R10, R78 ;  /* 0x0000004e000a7308 */ /* 0x000e620000002400 */
[----:B------:R-:W-:Y:S02]  /*13e60*/  R2UR UR7, R5 ;  /* 0x00000000050772ca */ /* 0x000fe400000e0000 */
[----:B------:R-:W-:-:S05]  /*13e70*/  ISETP.GT.AND P6, PT, R7, 0x9, PT ;  /* 0x000000090700780c */ /* 0x000fca0003fc4270 */
[----:B0-----:R2:W-:Y:S01]  /*13e80*/  MUFU.TANH R15, R60 ;  /* 0x0000003c000f7308 */ /* 0x0015e20000002400 */
[----:B------:R-:W-:Y:S01]  /*13e90*/  FMUL.FTZ R58, R58, UR8 ;  /* 0x000000083a3a7c20 */ /* 0x000fe20008410000 */
[----:B------:R-:W-:-:S06]  /*13ea0*/  ISETP.GT.AND P5, PT, R7, 0x10, PT ;  /* 0x000000100700780c */ /* 0x000fcc0003fa4270 */
[----:B------:R-:W-:Y:S01]  /*13eb0*/  MUFU.TANH R68, R68 ;  /* 0x0000004400447308 */ /* 0x000fe20000002400 */
[----:B--2---:R-:W-:Y:S02]  /*13ec0*/  FSEL R60, R65, -INF , P4 ;  /* 0xff800000413c7808 */ /* 0x004fe40002000000 */
[----:B------:R-:W-:-:S05]  /*13ed0*/  FMNMX.FTZ R65, R6, R9, !PT ;  /* 0x0000000906417209 */ /* 0x000fca0007810000 */
[----:B------:R3:W-:Y:S01]  /*13ee0*/  MUFU.TANH R72, R54 ;  /* 0x0000003600487308 */ /* 0x0007e20000002400 */
[----:B------:R-:W-:Y:S01]  /*13ef0*/  FMUL.FTZ R57, R57, UR8 ;  /* 0x0000000839397c20 */ /* 0x000fe20008410000 */
[----:B------:R-:W-:Y:S01]  /*13f00*/  FMUL.FTZ R67, R67, UR8 ;  /* 0x0000000843437c20 */ /* 0x000fe20008410000 */
[----:B------:R-:W-:Y:S02]  /*13f10*/  WARPGROUP.DEPBAR.LE gsb0, 0x0 ;  /* 0x00008000000079c5 */ /* 0x000fe40000010000 */
[----:B---3--:R-:W-:-:S03]  /*13f20*/  FSEL R54, R76, -INF , P3 ;  /* 0xff8000004c367808 */ /* 0x008fc60001800000 */
[----:B------:R-:W0:Y:S01]  /*13f30*/  MUFU.TANH R12, R79 ;  /* 0x0000004f000c7308 */ /* 0x000e220000002400 */
[----:B------:R-:W-:-:S07]  /*13f40*/  FMNMX.FTZ R65, R54, R65, !PT ;  /* 0x0000004136417209 */ /* 0x000fce0007810000 */
[----:B------:R-:W-:Y:S01]  /*13f50*/  MUFU.TANH R14, R66 ;  /* 0x00000042000e7308 */ /* 0x000fe20000002400 */
[----:B------:R-:W-:Y:S01]  /*13f60*/  WARPGROUP.ARRIVE ;  /* 0x00000000000079c5 */ /* 0x000fe20000000000 */
[----:B------:R-:W-:-:S06]  /*13f70*/  FMUL.FTZ R70, R70, UR8 ;  /* 0x0000000846467c20 */ /* 0x000fcc0008410000 */
[----:B------:R-:W2:Y:S08]  /*13f80*/  MUFU.TANH R69, R69 ;  /* 0x0000004500457308 */ /* 0x000eb00000002400 */
[----:B------:R3:W-:Y:S01]  /*13f90*/  MUFU.TANH R66, R56 ;  /* 0x0000003800427308 */ /* 0x0007e20000002400 */
[----:B------:R-:W-:Y:S01]  /*13fa0*/  FMUL.FTZ R62, R62, UR8 ;  /* 0x000000083e3e7c20 */ /* 0x000fe20008410000 */
[----:B----4-:R-:W-:-:S02]  /*13fb0*/  FSEL R3, R75, -INF , P2 ;  /* 0xff8000004b037808 */ /* 0x010fc40001000000 */
[----:B---3--:R-:W-:-:S04]  /*13fc0*/  FSEL R56, R77, -INF , P6 ;  /* 0xff8000004d387808 */ /* 0x008fc80003000000 */
[----:B------:R3:W-:Y:S01]  /*13fd0*/  MUFU.TANH R11, R58 ;  /* 0x0000003a000b7308 */ /* 0x0007e20000002400 */
[----:B------:R-:W-:Y:S01]  /*13fe0*/  FMNMX.FTZ R65, R56, R65, !PT ;  /* 0x0000004138417209 */ /* 0x000fe20007810000 */
[----:B------:R-:W-:Y:S01]  /*13ff0*/  UMOV UR4, UR36 ;  /* 0x0000002400047c82 */ /* 0x000fe20008000000 */
[----:B------:R-:W-:Y:S01]  /*14000*/  UMOV UR5, UR37 ;  /* 0x0000002500057c82 */ /* 0x000fe20008000000 */
[----:B------:R-:W-:-:S04]  /*14010*/  FMUL.FTZ R71, R71, UR8 ;  /* 0x0000000847477c20 */ /* 0x000fc80008410000 */
[----:B------:R-:W4:Y:S01]  /*14020*/  MUFU.TANH R20, R67 ;  /* 0x0000004300147308 */ /* 0x000f220000002400 */
[----:B---3--:R-:W-:Y:S01]  /*14030*/  FSEL R58, R64, -INF , P5 ;  /* 0xff800000403a7808 */ /* 0x008fe20002800000 */
[----:B------:R-:W-:Y:S01]  /*14040*/  FMUL.FTZ R61, R61, UR8 ;  /* 0x000000083d3d7c20 */ /* 0x000fe20008410000 */
[----:B------:R-:W-:Y:S01]  /*14050*/  ISETP.GT.AND P2, PT, R7, 0x18, PT ;  /* 0x000000180700780c */ /* 0x000fe20003f44270 */
[----:B------:R-:W-:Y:S01]  /*14060*/  HGMMA.64x16x16.F32 R24, gdesc[UR4], R24, gsb0 ;  /* 0x00200000041879f0 */ /* 0x000fe20008000818 */
[----:B------:R-:W-:-:S03]  /*14070*/  FMNMX.FTZ R65, R58, R65, !PT ;  /* 0x000000413a417209 */ /* 0x000fc60007810000 */
[----:B------:R-:W3:Y:S01]  /*14080*/  MUFU.TANH R57, R57 ;  /* 0x0000003900397308 */ /* 0x000ee20000002400 */
[----:B-1----:R-:W-:Y:S01]  /*14090*/  FSEL R10, R10, -INF , P3 ;  /* 0xff8000000a0a7808 */ /* 0x002fe20001800000 */
[----:B------:R-:W-:Y:S01]  /*140a0*/  FMUL.FTZ R48, R48, UR8 ;  /* 0x0000000830307c20 */ /* 0x000fe20008410000 */
[----:B------:R-:W-:Y:S01]  /*140b0*/  ISETP.GT.AND P3, PT, R7, 0x19, PT ;  /* 0x000000190700780c */ /* 0x000fe20003f64270 */
[----:B------:R-:W-:Y:S01]  /*140c0*/  FMUL.FTZ R59, R59, UR8 ;  /* 0x000000083b3b7c20 */ /* 0x000fe20008410000 */
[----:B------:R-:W-:Y:S01]  /*140d0*/  FMNMX.FTZ R65, R60, R65, !PT ;  /* 0x000000413c417209 */ /* 0x000fe20007810000 */
[----:B------:R-:W-:Y:S02]  /*140e0*/  FMUL.FTZ R49, R49, UR8 ;  /* 0x0000000831317c20 */ /* 0x000fe40008410000 */
[----:B------:R-:W1:Y:S01]  /*140f0*/  MUFU.TANH R70, R70 ;  /* 0x0000004600467308 */ /* 0x000e620000002400 */
[----:B0-----:R-:W-:Y:S01]  /*14100*/  FSEL R12, R12, -INF , P6 ;  /* 0xff8000000c0c7808 */ /* 0x001fe20003000000 */
[----:B------:R-:W-:Y:S01]  /*14110*/  FMUL.FTZ R52, R52, UR8 ;  /* 0x0000000834347c20 */ /* 0x000fe20008410000 */
[----:B------:R-:W-:Y:S01]  /*14120*/  ISETP.GT.AND P6, PT, R7, 0x20, PT ;  /* 0x000000200700780c */ /* 0x000fe20003fc4270 */
[----:B------:R-:W-:-:S04]  /*14130*/  FMUL.FTZ R40, R40, UR8 ;  /* 0x0000000828287c20 */ /* 0x000fc80008410000 */
[----:B------:R0:W-:Y:S01]  /*14140*/  MUFU.TANH R67, R62 ;  /* 0x0000003e00437308 */ /* 0x0001e20000002400 */
[----:B--2---:R-:W-:Y:S01]  /*14150*/  FSEL R64, R69, -INF , P3 ;  /* 0xff80000045407808 */ /* 0x004fe20001800000 */
[----:B------:R-:W-:Y:S01]  /*14160*/  FMUL.FTZ R63, R63, UR8 ;  /* 0x000000083f3f7c20 */ /* 0x000fe20008410000 */
[----:B------:R-:W-:Y:S01]  /*14170*/  FSEL R14, R14, -INF , P5 ;  /* 0xff8000000e0e7808 */ /* 0x000fe20002800000 */
[----:B------:R-:W-:-:S04]  /*14180*/  FMUL.FTZ R53, R53, UR8 ;  /* 0x0000000835357c20 */ /* 0x000fc80008410000 */
[----:B------:R-:W-:Y:S01]  /*14190*/  MUFU.TANH R71, R71 ;  /* 0x0000004700477308 */ /* 0x000fe20000002400 */
[----:B0-----:R-:W-:Y:S01]  /*141a0*/  FSEL R62, R68, -INF , P2 ;  /* 0xff800000443e7808 */ /* 0x001fe20001000000 */
[----:B------:R-:W-:Y:S01]  /*141b0*/  FMUL.FTZ R42, R42, UR8 ;  /* 0x000000082a2a7c20 */ /* 0x000fe20008410000 */
[----:B----4-:R-:W-:Y:S01]  /*141c0*/  FSEL R20, R20, -INF , P4 ;  /* 0xff80000014147808 */ /* 0x010fe20002000000 */
[----:B------:R-:W-:Y:S01]  /*141d0*/  FMUL.FTZ R50, R50, UR8 ;  /* 0x0000000832327c20 */ /* 0x000fe20008410000 */
[----:B------:R-:W-:Y:S01]  /*141e0*/  FMNMX.FTZ R65, R62, R65, !PT ;  /* 0x000000413e417209 */ /* 0x000fe20007810000 */
[----:B------:R-:W-:Y:S02]  /*141f0*/  FMUL.FTZ R51, R51, UR8 ;  /* 0x0000000833337c20 */ /* 0x000fe40008410000 */
[----:B------:R-:W0:Y:S01]  /*14200*/  MUFU.TANH R61, R61 ;  /* 0x0000003d003d7308 */ /* 0x000e220000002400 */
[----:B------:R-:W-:Y:S01]  /*14210*/  ISETP.GT.AND P5, PT, R7, 0x21, PT ;  /* 0x000000210700780c */ /* 0x000fe20003fa4270 */
[----:B------:R-:W-:Y:S01]  /*14220*/  FMUL.FTZ R41, R41, UR8 ;  /* 0x0000000829297c20 */ /* 0x000fe20008410000 */
[----:B------:R-:W-:Y:S01]  /*14230*/  FSEL R66, R66, -INF , P6 ;  /* 0xff80000042427808 */ /* 0x000fe20003000000 */
[----:B------:R-:W-:Y:S01]  /*14240*/  FMUL.FTZ R44, R44, UR8 ;  /* 0x000000082c2c7c20 */ /* 0x000fe20008410000 */
[----:B------:R-:W-:Y:S01]  /*14250*/  FMNMX.FTZ R65, R64, R65, !PT ;  /* 0x0000004140417209 */ /* 0x000fe20007810000 */
[----:B------:R-:W-:Y:S01]  /*14260*/  FMUL.FTZ R5, R32, UR8 ;  /* 0x0000000820057c20 */ /* 0x000fe20008410000 */
[----:B------:R-:W-:Y:S01]  /*14270*/  FMUL.FTZ R55, R55, UR8 ;  /* 0x0000000837377c20 */ /* 0x000fe20008410000 */
[----:B------:R-:W2:Y:S01]  /*14280*/  MUFU.TANH R48, R48 ;  /* 0x0000003000307308 */ /* 0x000ea20000002400 */
[----:B------:R-:W-:Y:S01]  /*14290*/  ISETP.GT.AND P4, PT, R7, 0x28, PT ;  /* 0x000000280700780c */ /* 0x000fe20003f84270 */
[----:B------:R-:W-:Y:S01]  /*142a0*/  FMUL.FTZ R45, R45, UR8 ;  /* 0x000000082d2d7c20 */ /* 0x000fe20008410000 */
[----:B---3--:R-:W-:Y:S01]  /*142b0*/  FSEL R68, R57, -INF , P5 ;  /* 0xff80000039447808 */ /* 0x008fe20002800000 */
[----:B------:R-:W-:Y:S01]  /*142c0*/  FMUL.FTZ R46, R46, UR8 ;  /* 0x000000082e2e7c20 */ /* 0x000fe20008410000 */
[----:B------:R-:W-:Y:S01]  /*142d0*/  FMNMX.FTZ R65, R66, R65, !PT ;  /* 0x0000004142417209 */ /* 0x000fe20007810000 */
[----:B------:R-:W-:Y:S01]  /*142e0*/  FMUL.FTZ R43, R43, UR8 ;  /* 0x000000082b2b7c20 */ /* 0x000fe20008410000 */
[----:B------:R-:W-:Y:S01]  /*142f0*/  FMUL.FTZ R33, R33, UR8 ;  /* 0x0000000821217c20 */ /* 0x000fe20008410000 */
[----:B------:R-:W-:Y:S01]  /*14300*/  MUFU.TANH R59, R59 ;  /* 0x0000003b003b7308 */ /* 0x000fe20000002400 */
[----:B------:R-:W-:Y:S01]  /*14310*/  FMNMX.FTZ R65, R68, R65, !PT ;  /* 0x0000004144417209 */ /* 0x000fe20007810000 */
[----:B------:R-:W-:Y:S01]  /*14320*/  FMUL.FTZ R47, R47, UR8 ;  /* 0x000000082f2f7c20 */ /* 0x000fe20008410000 */
[----:B------:R-:W-:Y:S01]  /*14330*/  FMUL.FTZ R37, R37, UR8 ;  /* 0x0000000825257c20 */ /* 0x000fe20008410000 */
[----:B------:R-:W-:Y:S01]  /*14340*/  FMUL.FTZ R35, R35, UR8 ;  /* 0x0000000823237c20 */ /* 0x000fe20008410000 */
[----:B------:R-:W-:-:S03]  /*14350*/  ULDC UR4, c[0x0][0x988] ;  /* 0x0002620000047ab9 */ /* 0x000fc60000000800 */
[----:B------:R-:W3:Y:S08]  /*14360*/  MUFU.TANH R49, R49 ;  /* 0x0000003100317308 */ /* 0x000ef00000002400 */
[----:B------:R1:W-:Y:S08]  /*14370*/  MUFU.TANH R90, R40 ;  /* 0x00000028005a7308 */ /* 0x0003f00000002400 */
[----:B------:R-:W4:Y:S01]  /*14380*/  MUFU.TANH R52, R52 ;  /* 0x0000003400347308 */ /* 0x000f220000002400 */
[----:B-1----:R-:W-:-:S02]  /*14390*/  FSEL R40, R70, -INF , P2 ;  /* 0xff80000046287808 */ /* 0x002fc40001000000 */
[----:B------:R-:W-:Y:S02]  /*143a0*/  ISETP.GT.AND P2, PT, R7, 0x29, PT ;  /* 0x000000290700780c */ /* 0x000fe40003f44270 */
[----:B------:R-:W-:-:S03]  /*143b0*/  FSEL R70, R15, -INF , P4 ;  /* 0xff8000000f467808 */ /* 0x000fc60002000000 */
[----:B------:R-:W-:Y:S01]  /*143c0*/  MUFU.TANH R63, R63 ;  /* 0x0000003f003f7308 */ /* 0x000fe20000002400 */
[----:B0-----:R-:W-:Y:S02]  /*143d0*/  FSEL R74, R61, -INF , P2 ;  /* 0xff8000003d4a7808 */ /* 0x001fe40001000000 */
[----:B------:R-:W-:-:S05]  /*143e0*/  FMNMX.FTZ R65, R70, R65, !PT ;  /* 0x0000004146417209 */ /* 0x000fca0007810000 */
[----:B------:R0:W-:Y:S01]  /*143f0*/  MUFU.TANH R73, R42 ;  /* 0x0000002a00497308 */ /* 0x0001e20000002400 */
[----:B------:R-:W-:Y:S02]  /*14400*/  FSEL R32, R11, -INF , P6 ;  /* 0xff8000000b207808 */ /* 0x000fe40003000000 */
[----:B------:R-:W-:-:S05]  /*14410*/  ISETP.GT.AND P6, PT, R7, 0x31, PT ;  /* 0x000000310700780c */ /* 0x000fca0003fc4270 */
[----:B------:R-:W1:Y:S01]  /*14420*/  MUFU.TANH R53, R53 ;  /* 0x0000003500357308 */ /* 0x000e620000002400 */
[----:B0-----:R-:W-:Y:S02]  /*14430*/  FSEL R42, R71, -INF , P3 ;  /* 0xff800000472a7808 */ /* 0x001fe40001800000 */
[----:B------:R-:W-:Y:S02]  /*14440*/  ISETP.GT.AND P3, PT, R7, 0x30, PT ;  /* 0x000000300700780c */ /* 0x000fe40003f64270 */
[----:B------:R-:W-:-:S03]  /*14450*/  FMNMX.FTZ R65, R74, R65, !PT ;  /* 0x000000414a417209 */ /* 0x000fc60007810000 */
[----:B------:R-:W0:Y:S01]  /*14460*/  MUFU.TANH R50, R50 ;  /* 0x0000003200327308 */ /* 0x000e220000002400 */
[----:B--2---:R-:W-:Y:S02]  /*14470*/  FSEL R76, R48, -INF , P3 ;  /* 0xff800000304c7808 */ /* 0x004fe40001800000 */
[----:B---3--:R-:W-:Y:S02]  /*14480*/  FSEL R80, R49, -INF , P6 ;  /* 0xff80000031507808 */ /* 0x008fe40003000000 */
[----:B------:R-:W-:-:S03]  /*14490*/  FMNMX.FTZ R65, R76, R65, !PT ;  /* 0x000000414c417209 */ /* 0x000fc60007810000 */
[----:B------:R-:W2:Y:S01]  /*144a0*/  MUFU.TANH R51, R51 ;  /* 0x0000003300337308 */ /* 0x000ea20000002400 */
[----:B------:R-:W-:Y:S01]  /*144b0*/  FMUL.FTZ R11, R34, UR8 ;  /* 0x00000008220b7c20 */ /* 0x000fe20008410000 */
[----:B------:R-:W-:-:S06]  /*144c0*/  FSEL R34, R67, -INF , P4 ;  /* 0xff80000043227808 */ /* 0x000fcc0002000000 */
[----:B------:R3:W-:Y:S01]  /*144d0*/  MUFU.TANH R94, R44 ;  /* 0x0000002c005e7308 */ /* 0x0007e20000002400 */
[----:B------:R-:W-:Y:S02]  /*144e0*/  ISETP.GT.AND P4, PT, R7, 0x39, PT ;  /* 0x000000390700780c */ /* 0x000fe40003f84270 */
[----:B------:R-:W-:-:S05]  /*144f0*/  FMNMX.FTZ R65, R80, R65, !PT ;  /* 0x0000004150417209 */ /* 0x000fca0007810000 */
[----:B------:R-:W5:Y:S01]  /*14500*/  MUFU.TANH R41, R41 ;  /* 0x0000002900297308 */ /* 0x000f620000002400 */
[----:B---3--:R-:W-:Y:S02]  /*14510*/  FSEL R44, R59, -INF , P5 ;  /* 0xff8000003b2c7808 */ /* 0x008fe40002800000 */
[----:B------:R-:W-:-:S04]  /*14520*/  ISETP.GT.AND P5, PT, R7, 0x38, PT ;  /* 0x000000380700780c */ /* 0x000fc80003fa4270 */
[----:B----4-:R-:W-:Y:S01]  /*14530*/  FSEL R82, R52, -INF , P5 ;  /* 0xff80000034527808 */ /* 0x010fe20002800000 */
[----:B------:R-:W3:Y:S01]  /*14540*/  MUFU.TANH R55, R55 ;  /* 0x0000003700377308 */ /* 0x000ee20000002400 */
[----:B-1----:R-:W-:Y:S02]  /*14550*/  FSEL R88, R53, -INF , P4 ;  /* 0xff80000035587808 */ /* 0x002fe40002000000 */
[----:B------:R-:W-:Y:S01]  /*14560*/  FMNMX.FTZ R65, R82, R65, !PT ;  /* 0x0000004152417209 */ /* 0x000fe20007810000 */
[----:B------:R-:W-:-:S04]  /*14570*/  FMUL.FTZ R15, R36, UR8 ;  /* 0x00000008240f7c20 */ /* 0x000fc80008410000 */
[----:B------:R1:W-:Y:S01]  /*14580*/  MUFU.TANH R4, R46 ;  /* 0x0000002e00047308 */ /* 0x0003e20000002400 */
[----:B0-----:R-:W-:Y:S02]  /*14590*/  FSEL R36, R50, -INF , P3 ;  /* 0xff80000032247808 */ /* 0x001fe40001800000 */
[----:B------:R-:W-:-:S05]  /*145a0*/  ISETP.GT.AND P3, PT, R7, 0x41, PT ;  /* 0x000000410700780c */ /* 0x000fca0003f64270 */
[----:B------:R-:W0:Y:S01]  /*145b0*/  MUFU.TANH R45, R45 ;  /* 0x0000002d002d7308 */ /* 0x000e220000002400 */
[----:B-1----:R-:W-:Y:S02]  /*145c0*/  FSEL R46, R63, -INF , P2 ;  /* 0xff8000003f2e7808 */ /* 0x002fe40001000000 */
[----:B------:R-:W-:Y:S02]  /*145d0*/  ISETP.GT.AND P2, PT, R7, 0x40, PT ;  /* 0x000000400700780c */ /* 0x000fe40003f44270 */
[----:B------:R-:W-:-:S03]  /*145e0*/  FMNMX.FTZ R65, R88, R65, !PT ;  /* 0x0000004158417209 */ /* 0x000fc60007810000 */
[----:B------:R-:W1:Y:S01]  /*145f0*/  MUFU.TANH R43, R43 ;  /* 0x0000002b002b7308 */ /* 0x000e620000002400 */
[----:B------:R-:W-:Y:S02]  /*14600*/  FSEL R90, R90, -INF , P2 ;  /* 0xff8000005a5a7808 */ /* 0x000fe40001000000 */
[----:B--2---:R-:W-:-:S05]  /*14610*/  FSEL R48, R51, -INF , P6 ;  /* 0xff80000033307808 */ /* 0x004fca0003000000 */
[----:B------:R-:W2:Y:S01]  /*14620*/  MUFU.TANH R5, R5 ;  /* 0x0000000500057308 */ /* 0x000ea20000002400 */
[----:B------:R-:W-:Y:S02]  /*14630*/  ISETP.GT.AND P6, PT, R7, 0x48, PT ;  /* 0x000000480700780c */ /* 0x000fe40003fc4270 */
[----:B-----5:R-:W-:Y:S02]  /*14640*/  FSEL R92, R41, -INF , P3 ;  /* 0xff800000295c7808 */ /* 0x020fe40001800000 */
[----:B------:R-:W-:-:S03]  /*14650*/  FMNMX.FTZ R65, R90, R65, !PT ;  /* 0x000000415a417209 */ /* 0x000fc60007810000 */
[----:B------:R-:W4:Y:S01]  /*14660*/  MUFU.TANH R33, R33 ;  /* 0x0000002100217308 */ /* 0x000f220000002400 */
[----:B------:R-:W-:Y:S01]  /*14670*/  FSEL R50, R72, -INF , P5 ;  /* 0xff80000048327808 */ /* 0x000fe20002800000 */
[----:B------:R-:W-:Y:S02]  /*14680*/  WARPGROUP.DEPBAR.LE gsb0, 0x0 ;  /* 0x00008000000079c5 */ /* 0x000fe40000010000 */
[----:B------:R-:W-:Y:S01]  /*14690*/  ISETP.GT.AND P5, PT, R7, 0x49, PT ;  /* 0x000000490700780c */ /* 0x000fe20003fa4270 */
[----:B------:R-:W-:Y:S01]  /*146a0*/  FMUL.FTZ R51, R24, UR8 ;  /* 0x0000000818337c20 */ /* 0x000fe20008410000 */
[----:B------:R-:W-:Y:S02]  /*146b0*/  FSEL R94, R94, -INF , P6 ;  /* 0xff8000005e5e7808 */ /* 0x000fe40003000000 */
[----:B------:R-:W5:Y:S01]  /*146c0*/  MUFU.TANH R15, R15 ;  /* 0x0000000f000f7308 */ /* 0x000f620000002400 */
[----:B------:R-:W-:Y:S01]  /*146d0*/  FMNMX.FTZ R65, R92, R65, !PT ;  /* 0x000000415c417209 */ /* 0x000fe20007810000 */
[----:B------:R-:W-:Y:S01]  /*146e0*/  FMUL.FTZ R49, R38, UR8 ;  /* 0x0000000826317c20 */ /* 0x000fe20008410000 */
[----:B---3--:R-:W-:Y:S01]  /*146f0*/  FSEL R38, R55, -INF , P4 ;  /* 0xff80000037267808 */ /* 0x008fe20002000000 */
[----:B------:R-:W-:Y:S01]  /*14700*/  FMUL.FTZ R25, R25, UR8 ;  /* 0x0000000819197c20 */ /* 0x000fe20008410000 */
[----:B------:R-:W-:-:S03]  /*14710*/  ISETP.GT.AND P4, PT, R7, 0x50, PT ;  /* 0x000000500700780c */ /* 0x000fc60003f84270 */
[----:B------:R-:W3:Y:S01]  /*14720*/  MUFU.TANH R47, R47 ;  /* 0x0000002f002f7308 */ /* 0x000ee20000002400 */
[----:B0-----:R-:W-:Y:S02]  /*14730*/  FSEL R96, R45, -INF , P5 ;  /* 0xff8000002d607808 */ /* 0x001fe40002800000 */
[----:B------:R-:W-:-:S05]  /*14740*/  FMNMX.FTZ R65, R94, R65, !PT ;  /* 0x000000415e417209 */ /* 0x000fca0007810000 */
[----:B------:R-:W0:Y:S01]  /*14750*/  MUFU.TANH R37, R37 ;  /* 0x0000002500257308 */ /* 0x000e220000002400 */
[----:B-1----:R-:W-:Y:S01]  /*14760*/  FSEL R52, R43, -INF , P3 ;  /* 0xff8000002b347808 */ /* 0x002fe20001800000 */
[----:B------:R-:W-:Y:S01]  /*14770*/  FMUL.FTZ R41, R28, UR8 ;  /* 0x000000081c297c20 */ /* 0x000fe20008410000 */
[----:B------:R-:W-:Y:S02]  /*14780*/  ISETP.GT.AND P3, PT, R7, 0x51, PT ;  /* 0x000000510700780c */ /* 0x000fe40003f64270 */
[----:B--2---:R-:W-:-:S03]  /*14790*/  FSEL R98, R5, -INF , P4 ;  /* 0xff80000005627808 */ /* 0x004fc60002000000 */
[----:B------:R-:W1:Y:S01]  /*147a0*/  MUFU.TANH R11, R11 ;  /* 0x0000000b000b7308 */ /* 0x000e620000002400 */
[----:B------:R-:W-:Y:S02]  /*147b0*/  FMNMX.FTZ R65, R96, R65, !PT ;  /* 0x0000004160417209 */ /* 0x000fe40007810000 */
[----:B------:R-:W-:-:S05]  /*147c0*/  FSEL R24, R73, -INF , P2 ;  /* 0xff80000049187808 */ /* 0x000fca0001000000 */
[----:B------:R-:W2:Y:S01]  /*147d0*/  MUFU.TANH R51, R51 ;  /* 0x0000003300337308 */ /* 0x000ea20000002400 */
[----:B------:R-:W-:Y:S01]  /*147e0*/  ISETP.GT.AND P2, PT, R7, 0x58, PT ;  /* 0x000000580700780c */ /* 0x000fe20003f44270 */
[----:B------:R-:W-:Y:S01]  /*147f0*/  FMUL.FTZ R29, R29, UR8 ;  /* 0x000000081d1d7c20 */ /* 0x000fe20008410000 */
[----:B----4-:R-:W-:Y:S02]  /*14800*/  FSEL R100, R33, -INF , P3 ;  /* 0xff80000021647808 */ /* 0x010fe40001800000 */
[----:B------:R-:W-:-:S03]  /*14810*/  FMNMX.FTZ R65, R98, R65, !PT ;  /* 0x0000004162417209 */ /* 0x000fc60007810000 */
[----:B------:R-:W4:Y:S01]  /*14820*/  MUFU.TANH R35, R35 ;  /* 0x0000002300237308 */ /* 0x000f220000002400 */
[----:B------:R-:W-:Y:S02]  /*14830*/  FSEL R28, R4, -INF , P6 ;  /* 0xff800000041c7808 */ /* 0x000fe40003000000 */
[----:B------:R-:W-:-:S05]  /*14840*/  ISETP.GT.AND P6, PT, R7, 0x59, PT ;  /* 0x000000590700780c */ /* 0x000fca0003fc4270 */
[----:B------:R-:W4:Y:S01]  /*14850*/  MUFU.TANH R25, R25 ;  /* 0x0000001900197308 */ /* 0x000f220000002400 */
[----:B-----5:R-:W-:Y:S02]  /*14860*/  FSEL R102, R15, -INF , P2 ;  /* 0xff8000000f667808 */ /* 0x020fe40001000000 */
[----:B------:R-:W-:-:S05]  /*14870*/  FMNMX.FTZ R65, R100, R65, !PT ;  /* 0x0000004164417209 */ /* 0x000fca0007810000 */
[----:B------:R-:W5:Y:S01]  /*14880*/  MUFU.TANH R49, R49 ;  /* 0x0000003100317308 */ /* 0x000f620000002400 */
[----:B---3--:R-:W-:Y:S02]  /*14890*/  FSEL R72, R47, -INF , P5 ;  /* 0xff8000002f487808 */ /* 0x008fe40002800000 */
[----:B------:R-:W-:-:S05]  /*148a0*/  ISETP.GT.AND P5, PT, R7, 0x60, PT ;  /* 0x000000600700780c */ /* 0x000fca0003fa4270 */
[----:B------:R-:W3:Y:S01]  /*148b0*/  MUFU.TANH R41, R41 ;  /* 0x0000002900297308 */ /* 0x000ee20000002400 */
[----:B0-----:R-:W-:Y:S02]  /*148c0*/  FSEL R104, R37, -INF , P6 ;  /* 0xff80000025687808 */ /* 0x001fe40003000000 */
[----:B------:R-:W-:-:S05]  /*148d0*/  FMNMX.FTZ R65, R102, R65, !PT ;  /* 0x0000004166417209 */ /* 0x000fca0007810000 */
[----:B------:R-:W0:Y:S01]  /*148e0*/  MUFU.TANH R29, R29 ;  /* 0x0000001d001d7308 */ /* 0x000e220000002400 */
[----:B-1----:R-:W-:Y:S02]  /*148f0*/  FSEL R78, R11, -INF , P4 ;  /* 0xff8000000b4e7808 */ /* 0x002fe40002000000 */
[----:B------:R-:W-:Y:S02]  /*14900*/  ISETP.GT.AND P4, PT, R7, 0x61, PT ;  /* 0x000000610700780c */ /* 0x000fe40003f84270 */
[----:B--2---:R-:W-:Y:S02]  /*14910*/  FSEL R106, R51, -INF , P5 ;  /* 0xff800000336a7808 */ /* 0x004fe40002800000 */
[----:B------:R-:W-:Y:S02]  /*14920*/  FMNMX.FTZ R65, R104, R65, !PT ;  /* 0x0000004168417209 */ /* 0x000fe40007810000 */
[----:B----4-:R-:W-:Y:S02]  /*14930*/  FSEL R84, R35, -INF , P3 ;  /* 0xff80000023547808 */ /* 0x010fe40001800000 */
[----:B------:R-:W-:-:S02]  /*14940*/  ISETP.GT.AND P3, PT, R7, 0x68, PT ;  /* 0x000000680700780c */ /* 0x000fc40003f64270 */
[----:B------:R-:W-:Y:S02]  /*14950*/  FSEL R108, R25, -INF , P4 ;  /* 0xff800000196c7808 */ /* 0x000fe40002000000 */
[----:B------:R-:W-:Y:S02]  /*14960*/  FMNMX.FTZ R65, R106, R65, !PT ;  /* 0x000000416a417209 */ /* 0x000fe40007810000 */
[----:B-----5:R-:W-:Y:S02]  /*14970*/  FSEL R86, R49, -INF , P2 ;  /* 0xff80000031567808 */ /* 0x020fe40001000000 */
[----:B------:R-:W-:Y:S02]  /*14980*/  ISETP.GT.AND P2, PT, R7, 0x69, PT ;  /* 0x000000690700780c */ /* 0x000fe40003f44270 */
[----:B---3--:R-:W-:Y:S02]  /*14990*/  FSEL R110, R41, -INF , P3 ;  /* 0xff800000296e7808 */ /* 0x008fe40001800000 */
[----:B------:R-:W-:-:S02]  /*149a0*/  FMNMX.FTZ R65, R108, R65, !PT ;  /* 0x000000416c417209 */ /* 0x000fc40007810000 */
[----:B0-----:R-:W-:Y:S02]  /*149b0*/  FSEL R112, R29, -INF , P2 ;  /* 0xff8000001d707808 */ /* 0x001fe40001000000 */
[----:B------:R-:W-:-:S04]  /*149c0*/  FMNMX.FTZ R65, R110, R65, !PT ;  /* 0x000000416e417209 */ /* 0x000fc80007810000 */
[----:B------:R-:W-:-:S05]  /*149d0*/  FMNMX.FTZ R65, R112, R65, !PT ;  /* 0x0000004170417209 */ /* 0x000fca0007810000 */
[----:B------:R-:W0:Y:S02]  /*149e0*/  SHFL.BFLY PT, R4, R65, 0x2, 0x1f ;  /* 0x0c401f0041047f89 */ /* 0x000e2400000e0000 */
[----:B0-----:R-:W-:-:S05]  /*149f0*/  FMNMX.FTZ R7, R65, R4, !PT ;  /* 0x0000000441077209 */ /* 0x001fca0007810000 */
[----:B------:R-:W0:Y:S01]  /*14a00*/  SHFL.BFLY PT, R4, R7, 0x1, 0x1f ;  /* 0x0c201f0007047f89 */ /* 0x000e2200000e0000 */
[----:B------:R-:W-:Y:S01]  /*14a10*/  IMAD.U32 R5, RZ, RZ, UR4 ;  /* 0x00000004ff057e24 */ /* 0x000fe2000f8e00ff */
[----:B0-----:R-:W-:-:S04]  /*14a20*/  FMNMX.FTZ R4, R7, R4, !PT ;  /* 0x0000000407047209 */ /* 0x001fc80007810000 */
[C---:B------:R-:W-:Y:S01]  /*14a30*/  FSETP.NEU.FTZ.AND P0, PT, R4.reuse, -INF , PT ;  /* 0xff8000000400780b */ /* 0x040fe20003f1d000 */
[----:B------:R-:W-:-:S05]  /*14a40*/  FMUL.FTZ R11, R4, R5 ;  /* 0x00000005040b7220 */ /* 0x000fca0000410000 */
[----:B------:R-:W-:-:S05]  /*14a50*/  FSEL R11, R11, RZ, P0 ;  /* 0x000000ff0b0b7208 */ /* 0x000fca0000000000 */
[----:B------:R-:W-:Y:S01]  /*14a60*/  FFMA.FTZ R7, R9, R5, -R11 ;  /* 0x0000000509077223 */ /* 0x000fe2000001080b */
[----:B------:R-:W-:-:S04]  /*14a70*/  FMNMX.FTZ R9, R8, R3, !PT ;  /* 0x0000000308097209 */ /* 0x000fc80007810000 */
[----:B------:R-:W-:-:S04]  /*14a80*/  FMNMX.FTZ R9, R10, R9, !PT ;  /* 0x000000090a097209 */ /* 0x000fc80007810000 */
[----:B------:R-:W-:-:S04]  /*14a90*/  FMNMX.FTZ R9, R12, R9, !PT ;  /* 0x000000090c097209 */ /* 0x000fc80007810000 */
[----:B------:R-:W-:Y:S02]  /*14aa0*/  FMNMX.FTZ R9, R14, R9, !PT ;  /* 0x000000090e097209 */ /* 0x000fe40007810000 */
[----:B------:R-:W-:Y:S02]  /*14ab0*/  ISETP.NE.AND P0, PT, R13, RZ, PT ;  /* 0x000000ff0d00720c */ /* 0x000fe40003f05270 */
        /* <DEDUP_REMOVED lines=10> */
[----:B------:R-:W-:-:S03]  /*14b60*/  FMUL.FTZ R27, R27, UR8 ;  /* 0x000000081b1b7c20 */ /* 0x000fc60008410000 */
[----:B------:R-:W-:Y:S01]  /*14b70*/  FMNMX.FTZ R25, R38, R25, !PT ;  /* 0x0000001926197209 */ /* 0x000fe20007810000 */
[----:B------:R-:W-:-:S03]  /*14b80*/  FMUL.FTZ R39, R39, UR8 ;  /* 0x0000000827277c20 */ /* 0x000fc60008410000 */
[----:B------:R-:W-:Y:S01]  /*14b90*/  FMNMX.FTZ R25, R24, R25, !PT ;  /* 0x0000001918197209 */ /* 0x000fe20007810000 */
[----:B------:R0:W-:Y:S01]  /*14ba0*/  MUFU.TANH R33, R27 ;  /* 0x0000001b00217308 */ /* 0x0001e20000002400 */
[----:B------:R-:W-:Y:S02]  /*14bb0*/  FMUL.FTZ R26, R26, UR8 ;  /* 0x000000081a1a7c20 */ /* 0x000fe40008410000 */
[----:B0-----:R-:W-:-:S05]  /*14bc0*/  FMNMX.FTZ R27, R52, R25, !PT ;  /* 0x00000019341b7209 */ /* 0x001fca0007810000 */
[----:B------:R-:W0:Y:S01]  /*14bd0*/  MUFU.TANH R39, R39 ;  /* 0x0000002700277308 */ /* 0x000e220000002400 */
[----:B------:R-:W-:Y:S01]  /*14be0*/  FMNMX.FTZ R27, R28, R27, !PT ;  /* 0x0000001b1c1b7209 */ /* 0x000fe20007810000 */
[----:B------:R-:W-:-:S03]  /*14bf0*/  FMUL.FTZ R30, R30, UR8 ;  /* 0x000000081e1e7c20 */ /* 0x000fc60008410000 */
[----:B------:R-:W-:-:S03]  /*14c00*/  FMNMX.FTZ R27, R72, R27, !PT ;  /* 0x0000001b481b7209 */ /* 0x000fc60007810000 */
[----:B------:R0:W1:Y:S01]  /*14c10*/  MUFU.TANH R29, R26 ;  /* 0x0000001a001d7308 */ /* 0x0000620000002400 */
[----:B------:R-:W-:Y:S01]  /*14c20*/  FMUL.FTZ R31, R31, UR8 ;  /* 0x000000081f1f7c20 */ /* 0x000fe20008410000 */
[----:B------:R-:W-:-:S04]  /*14c30*/  FMNMX.FTZ R27, R78, R27, !PT ;  /* 0x0000001b4e1b7209 */ /* 0x000fc80007810000 */
[----:B------:R-:W-:Y:S02]  /*14c40*/  FMNMX.FTZ R37, R84, R27, !PT ;  /* 0x0000001b54257209 */ /* 0x000fe40007810000 */
[----:B------:R1:W2:Y:S01]  /*14c50*/  MUFU.TANH R35, R30 ;  /* 0x0000001e00237308 */ /* 0x0002a20000002400 */
[----:B0-----:R-:W-:Y:S02]  /*14c60*/  FSEL R26, R39, -INF , P6 ;  /* 0xff800000271a7808 */ /* 0x001fe40003000000 */
[----:B------:R-:W-:-:S05]  /*14c70*/  FMNMX.FTZ R37, R86, R37, !PT ;  /* 0x0000002556257209 */ /* 0x000fca0007810000 */
[----:B------:R-:W0:Y:S01]  /*14c80*/  MUFU.TANH R31, R31 ;  /* 0x0000001f001f7308 */ /* 0x000e220000002400 */
[----:B-1----:R-:W-:Y:S02]  /*14c90*/  FSEL R30, R29, -INF , P5 ;  /* 0xff8000001d1e7808 */ /* 0x002fe40002800000 */
[----:B------:R-:W-:Y:S01]  /*14ca0*/  FMNMX.FTZ R37, R26, R37, !PT ;  /* 0x000000251a257209 */ /* 0x000fe20007810000 */
[-CC-:B------:R-:W-:Y:S01]  /*14cb0*/  FFMA.FTZ R202, R54, R5.reuse, -R11.reuse ;  /* 0x0000000536ca7223 */ /* 0x180fe2000001080b */
[--C-:B------:R-:W-:Y:S01]  /*14cc0*/  FFMA.FTZ R56, R56, R5, -R11.reuse ;  /* 0x0000000538387223 */ /* 0x100fe2000001080b */
[----:B------:R-:W-:Y:S02]  /*14cd0*/  FSEL R54, R33, -INF , P4 ;  /* 0xff80000021367808 */ /* 0x000fe40002000000 */
[----:B------:R-:W-:Y:S01]  /*14ce0*/  FMNMX.FTZ R37, R30, R37, !PT ;  /* 0x000000251e257209 */ /* 0x000fe20007810000 */
[----:B------:R2:W-:Y:S03]  /*14cf0*/  MUFU.EX2 R9, R56 ;  /* 0x0000003800097308 */ /* 0x0005e60000000800 */
[----:B------:R-:W-:Y:S01]  /*14d00*/  FMNMX.FTZ R37, R54, R37, !PT ;  /* 0x0000002536257209 */ /* 0x000fe20007810000 */
[----:B------:R-:W-:Y:S01]  /*14d10*/  FFMA.FTZ R196, R58, R5, -R11 ;  /* 0x000000053ac47223 */ /* 0x000fe2000001080b */
[----:B--2---:R-:W-:-:S02]  /*14d20*/  FSEL R56, R35, -INF , P3 ;  /* 0xff80000023387808 */ /* 0x004fc40001800000 */
[----:B0-----:R-:W-:Y:S02]  /*14d30*/  FSEL R58, R31, -INF , P2 ;  /* 0xff8000001f3a7808 */ /* 0x001fe40001000000 */
[----:B------:R-:W-:-:S04]  /*14d40*/  FMNMX.FTZ R37, R56, R37, !PT ;  /* 0x0000002538257209 */ /* 0x000fc80007810000 */
[----:B------:R-:W-:Y:S01]  /*14d50*/  FMNMX.FTZ R37, R58, R37, !PT ;  /* 0x000000253a257209 */ /* 0x000fe20007810000 */
[----:B------:R-:W-:-:S04]  /*14d60*/  FFMA.FTZ R200, R6, R5, -R11 ;  /* 0x0000000506c87223 */ /* 0x000fc8000001080b */
[----:B------:R-:W0:Y:S02]  /*14d70*/  SHFL.BFLY PT, R6, R37, 0x2, 0x1f ;  /* 0x0c401f0025067f89 */ /* 0x000e2400000e0000 */
[----:B0-----:R-:W-:-:S05]  /*14d80*/  FMNMX.FTZ R41, R37, R6, !PT ;  /* 0x0000000625297209 */ /* 0x001fca0007810000 */
[----:B------:R-:W0:Y:S01]  /*14d90*/  SHFL.BFLY PT, R6, R41, 0x1, 0x1f ;  /* 0x0c201f0029067f89 */ /* 0x000e2200000e0000 */
[----:B------:R-:W-:Y:S08]  /*14da0*/  MUFU.EX2 R200, R200 ;  /* 0x000000c800c87308 */ /* 0x000ff00000000800 */
[----:B------:R-:W1:Y:S01]  /*14db0*/  MUFU.EX2 R7, R7 ;  /* 0x0000000700077308 */ /* 0x000e620000000800 */
[----:B0-----:R-:W-:-:S07]  /*14dc0*/  FMNMX.FTZ R6, R41, R6, !PT ;  /* 0x0000000629067209 */ /* 0x001fce0007810000 */
[----:B------:R-:W0:Y:S01]  /*14dd0*/  MUFU.EX2 R202, R202 ;  /* 0x000000ca00ca7308 */ /* 0x000e220000000800 */
[C---:B------:R-:W-:Y:S01]  /*14de0*/  FSETP.NEU.FTZ.AND P2, PT, R6.reuse, -INF , PT ;  /* 0xff8000000600780b */ /* 0x040fe20003f5d000 */
[----:B------:R-:W-:-:S05]  /*14df0*/  FMUL.FTZ R43, R6, R5 ;  /* 0x00000005062b7220 */ /* 0x000fca0000410000 */
[----:B------:R-:W-:Y:S01]  /*14e00*/  FSEL R43, R43, RZ, P2 ;  /* 0x000000ff2b2b7208 */ /* 0x000fe20001000000 */
[----:B------:R-:W2:Y:S01]  /*14e10*/  MUFU.EX2 R196, R196 ;  /* 0x000000c400c47308 */ /* 0x000ea20000000800 */
[----:B------:R-:W-:-:S03]  /*14e20*/  FFMA.FTZ R60, R60, R5, -R11 ;  /* 0x000000053c3c7223 */ /* 0x000fc6000001080b */
[-CC-:B------:R-:W-:Y:S01]  /*14e30*/  FFMA.FTZ R201, R8, R5.reuse, -R43.reuse ;  /* 0x0000000508c97223 */ /* 0x180fe2000001082b */
[-C--:B------:R-:W-:Y:S01]  /*14e40*/  FFMA.FTZ R8, R3, R5.reuse, -R43 ;  /* 0x0000000503087223 */ /* 0x080fe2000001082b */
[-C--:B------:R-:W-:Y:S01]  /*14e50*/  FFMA.FTZ R198, R62, R5.reuse, -R11 ;  /* 0x000000053ec67223 */ /* 0x080fe2000001080b */
[-C--:B------:R-:W-:Y:S01]  /*14e60*/  FFMA.FTZ R203, R10, R5.reuse, -R43 ;  /* 0x000000050acb7223 */ /* 0x080fe2000001082b */
[----:B------:R-:W3:Y:S01]  /*14e70*/  MUFU.EX2 R13, R60 ;  /* 0x0000003c000d7308 */ /* 0x000ee20000000800 */
[----:B-1----:R-:W-:Y:S01]  /*14e80*/  FADD.FTZ R3, R200, R7 ;  /* 0x00000007c8037221 */ /* 0x002fe20000010000 */
[-CC-:B------:R-:W-:Y:S01]  /*14e90*/  FFMA.FTZ R10, R12, R5.reuse, -R43.reuse ;  /* 0x000000050c0a7223 */ /* 0x180fe2000001082b */
[----:B------:R-:W-:-:S05]  /*14ea0*/  FFMA.FTZ R12, R20, R5, -R43 ;  /* 0x00000005140c7223 */ /* 0x000fca000001082b */
[----:B------:R-:W-:Y:S01]  /*14eb0*/  MUFU.EX2 R201, R201 ;  /* 0x000000c900c97308 */ /* 0x000fe20000000800 */
[----:B0-----:R-:W-:Y:S01]  /*14ec0*/  FADD.FTZ R20, R202, R3 ;  /* 0x00000003ca147221 */ /* 0x001fe20000010000 */
[----:B------:R-:W-:-:S06]  /*14ed0*/  FFMA.FTZ R197, R14, R5, -R43 ;  /* 0x000000050ec57223 */ /* 0x000fcc000001082b */
[----:B------:R-:W0:Y:S01]  /*14ee0*/  MUFU.EX2 R8, R8 ;  /* 0x0000000800087308 */ /* 0x000e220000000800 */
[----:B------:R-:W-:-:S07]  /*14ef0*/  FADD.FTZ R3, R9, R20 ;  /* 0x0000001409037221 */ /* 0x000fce0000010000 */
[----:B------:R-:W1:Y:S08]  /*14f00*/  MUFU.EX2 R198, R198 ;  /* 0x000000c600c67308 */ /* 0x000e700000000800 */
[----:B------:R-:W4:Y:S01]  /*14f10*/  MUFU.EX2 R203, R203 ;  /* 0x000000cb00cb7308 */ /* 0x000f220000000800 */
[----:B--2---:R-:W-:Y:S01]  /*14f20*/  FADD.FTZ R20, R196, R3 ;  /* 0x00000003c4147221 */ /* 0x004fe20000010000 */
[----:B------:R-:W-:-:S06]  /*14f30*/  FFMA.FTZ R199, R40, R5, -R43 ;  /* 0x0000000528c77223 */ /* 0x000fcc000001082b */
[----:B------:R-:W2:Y:S01]  /*14f40*/  MUFU.EX2 R10, R10 ;  /* 0x0000000a000a7308 */ /* 0x000ea20000000800 */
[----:B---3--:R-:W-:Y:S01]  /*14f50*/  FADD.FTZ R3, R13, R20 ;  /* 0x000000140d037221 */ /* 0x008fe20000010000 */
[----:B0-----:R-:W-:-:S06]  /*14f60*/  FADD.FTZ R20, R201, R8 ;  /* 0x00000008c9147221 */ /* 0x001fcc0000010000 */
[----:B------:R-:W0:Y:S01]  /*14f70*/  MUFU.EX2 R197, R197 ;  /* 0x000000c500c57308 */ /* 0x000e220000000800 */
[-C--:B------:R-:W-:Y:S01]  /*14f80*/  FFMA.FTZ R14, R42, R5.reuse, -R43 ;  /* 0x000000052a0e7223 */ /* 0x080fe2000001082b */
[----:B-1----:R-:W-:Y:S01]  /*14f90*/  FADD.FTZ R40, R198, R3 ;  /* 0x00000003c6287221 */ /* 0x002fe20000010000 */
[----:B------:R-:W-:-:S05]  /*14fa0*/  FFMA.FTZ R64, R64, R5, -R11 ;  /* 0x0000000540407223 */ /* 0x000fca000001080b */
[----:B------:R-:W1:Y:S01]  /*14fb0*/  MUFU.EX2 R12, R12 ;  /* 0x0000000c000c7308 */ /* 0x000e620000000800 */
[----:B----4-:R-:W-:Y:S01]  /*14fc0*/  FADD.FTZ R3, R203, R20 ;  /* 0x00000014cb037221 */ /* 0x010fe20000010000 */
[-C--:B------:R-:W-:Y:S01]  /*14fd0*/  FFMA.FTZ R193, R32, R5.reuse, -R43 ;  /* 0x0000000520c17223 */ /* 0x080fe2000001082b */
[----:B------:R-:W-:-:S05]  /*14fe0*/  FFMA.FTZ R192, R66, R5, -R11 ;  /* 0x0000000542c07223 */ /* 0x000fca000001080b */
[----:B------:R-:W3:Y:S01]  /*14ff0*/  MUFU.EX2 R199, R199 ;  /* 0x000000c700c77308 */ /* 0x000ee20000000800 */
[----:B--2---:R-:W-:Y:S01]  /*15000*/  FADD.FTZ R20, R10, R3 ;  /* 0x000000030a147221 */ /* 0x004fe20000010000 */
[-C--:B------:R-:W-:Y:S01]  /*15010*/  FFMA.FTZ R32, R44, R5.reuse, -R43 ;  /* 0x000000052c207223 */ /* 0x080fe2000001082b */
[----:B------:R-:W-:-:S05]  /*15020*/  FFMA.FTZ R68, R68, R5, -R11 ;  /* 0x0000000544447223 */ /* 0x000fca000001080b */
[----:B------:R-:W2:Y:S01]  /*15030*/  MUFU.EX2 R14, R14 ;  /* 0x0000000e000e7308 */ /* 0x000ea20000000800 */
[----:B0-----:R-:W-:Y:S01]  /*15040*/  FADD.FTZ R3, R197, R20 ;  /* 0x00000014c5037221 */ /* 0x001fe20000010000 */
[----:B------:R-:W-:-:S06]  /*15050*/  FFMA.FTZ R195, R34, R5, -R43 ;  /* 0x0000000522c37223 */ /* 0x000fcc000001082b */
[----:B------:R-:W0:Y:S01]  /*15060*/  MUFU.EX2 R15, R64 ;  /* 0x00000040000f7308 */ /* 0x000e220000000800 */
[----:B------:R-:W-:Y:S01]  /*15070*/  FFMA.FTZ R194, R70, R5, -R11 ;  /* 0x0000000546c27223 */ /* 0x000fe2000001080b */
[----:B-1----:R-:W-:-:S06]  /*15080*/  FADD.FTZ R20, R12, R3 ;  /* 0x000000030c147221 */ /* 0x002fcc0000010000 */
[----:B------:R-:W1:Y:S01]  /*15090*/  MUFU.EX2 R193, R193 ;  /* 0x000000c100c17308 */ /* 0x000e620000000800 */
[----:B------:R-:W-:-:S07]  /*150a0*/  FFMA.FTZ R34, R46, R5, -R43 ;  /* 0x000000052e227223 */ /* 0x000fce000001082b */
[----:B------:R-:W4:Y:S01]  /*150b0*/  MUFU.EX2 R192, R192 ;  /* 0x000000c000c07308 */ /* 0x000f220000000800 */
[----:B------:R-:W-:Y:S01]  /*150c0*/  FFMA.FTZ R74, R74, R5, -R11 ;  /* 0x000000054a4a7223 */ /* 0x000fe2000001080b */
[----:B---3--:R-:W-:-:S06]  /*150d0*/  FADD.FTZ R3, R199, R20 ;  /* 0x00000014c7037221 */ /* 0x008fcc0000010000 */
[----:B------:R-:W-:Y:S01]  /*150e0*/  MUFU.EX2 R32, R32 ;  /* 0x0000002000207308 */ /* 0x000fe20000000800 */
[-C--:B------:R-:W-:Y:S01]  /*150f0*/  FFMA.FTZ R189, R36, R5.reuse, -R43 ;  /* 0x0000000524bd7223 */ /* 0x080fe2000001082b */
[----:B------:R-:W-:-:S06]  /*15100*/  FFMA.FTZ R188, R76, R5, -R11 ;  /* 0x000000054cbc7223 */ /* 0x000fcc000001080b */
[----:B------:R-:W3:Y:S01]  /*15110*/  MUFU.EX2 R25, R68 ;  /* 0x0000004400197308 */ /* 0x000ee20000000800 */
[----:B------:R-:W-:Y:S01]  /*15120*/  @!P1 IADD3 R0, R0, 0x36840, RZ ;  /* 0x0003684000009810 */ /* 0x000fe20007ffe0ff */
[----:B--2---:R-:W-:-:S06]  /*15130*/  FADD.FTZ R20, R14, R3 ;  /* 0x000000030e147221 */ /* 0x004fcc0000010000 */
[----:B------:R-:W2:Y:S01]  /*15140*/  MUFU.EX2 R195, R195 ;  /* 0x000000c300c37308 */ /* 0x000ea20000000800 */
[----:B------:R-:W-:Y:S01]  /*15150*/  FFMA.FTZ R36, R48, R5, -R43 ;  /* 0x0000000530247223 */ /* 0x000fe2000001082b */
[----:B0-----:R-:W-:-:S06]  /*15160*/  FADD.FTZ R45, R15, R40 ;  /* 0x000000280f2d7221 */ /* 0x001fcc0000010000 */
[----:B------:R-:W0:Y:S01]  /*15170*/  MUFU.EX2 R194, R194 ;  /* 0x000000c200c27308 */ /* 0x000e220000000800 */
[----:B------:R-:W-:Y:S01]  /*15180*/  FFMA.FTZ R29, R80, R5, -R11 ;  /* 0x00000005501d7223 */ /* 0x000fe2000001080b */
[----:B------:R-:W-:Y:S01]  /*15190*/  @!P1 PRMT R0, RZ, 0x654, R0 ;  /* 0x00000654ff009816 */ /* 0x000fe20000000000 */
[----:B-1----:R-:W-:-:S05]  /*151a0*/  FADD.FTZ R3, R193, R20 ;  /* 0x00000014c1037221 */ /* 0x002fca0000010000 */
[----:B------:R-:W1:Y:S01]  /*151b0*/  MUFU.EX2 R34, R34 ;  /* 0x0000002200227308 */ /* 0x000e620000000800 */
[-C--:B------:R-:W-:Y:S01]  /*151c0*/  FFMA.FTZ R191, R50, R5.reuse, -R43 ;  /* 0x0000000532bf7223 */ /* 0x080fe2000001082b */
[----:B----4-:R-:W-:Y:S01]  /*151d0*/  FADD.FTZ R40, R192, R45 ;  /* 0x0000002dc0287221 */ /* 0x010fe20000010000 */
[-C--:B------:R-:W-:Y:S01]  /*151e0*/  FFMA.FTZ R190, R82, R5.reuse, -R11 ;  /* 0x0000000552be7223 */ /* 0x080fe2000001080b */
[----:B------:R4:W-:Y:S04]  /*151f0*/  @!P1 SYNCS.ARRIVE.TRANS64.RED.A1T0 RZ, [R0+URZ], RZ ;  /* 0x000000ff00ff99a7 */ /* 0x0009e8000810043f */
[----:B------:R-:W5:Y:S01]  /*15200*/  MUFU.EX2 R27, R74 ;  /* 0x0000004a001b7308 */ /* 0x000f620000000800 */
[----:B------:R-:W-:Y:S01]  /*15210*/  FFMA.FTZ R38, R38, R5, -R43 ;  /* 0x0000000526267223 */ /* 0x000fe2000001082b */
[----:B---3--:R-:W-:-:S06]  /*15220*/  FADD.FTZ R45, R25, R40 ;  /* 0x00000028192d7221 */ /* 0x008fcc0000010000 */
[----:B------:R-:W3:Y:S01]  /*15230*/  MUFU.EX2 R189, R189 ;  /* 0x000000bd00bd7308 */ /* 0x000ee20000000800 */
[----:B----4-:R-:W-:Y:S01]  /*15240*/  FADD.FTZ R0, R32, R3 ;  /* 0x0000000320007221 */ /* 0x010fe20000010000 */
[----:B------:R-:W-:-:S06]  /*15250*/  FFMA.FTZ R31, R88, R5, -R11 ;  /* 0x00000005581f7223 */ /* 0x000fcc000001080b */
[----:B------:R-:W4:Y:S01]  /*15260*/  MUFU.EX2 R188, R188 ;  /* 0x000000bc00bc7308 */ /* 0x000f220000000800 */
[----:B--2---:R-:W-:Y:S01]  /*15270*/  FADD.FTZ R3, R195, R0 ;  /* 0x00000000c3037221 */ /* 0x004fe20000010000 */
[----:B------:R-:W-:-:S06]  /*15280*/  FFMA.FTZ R185, R24, R5, -R43 ;  /* 0x0000000518b97223 */ /* 0x000fcc000001082b */
[----:B------:R-:W2:Y:S01]  /*15290*/  MUFU.EX2 R36, R36 ;  /* 0x0000002400247308 */ /* 0x000ea20000000800 */
[----:B0-----:R-:W-:Y:S01]  /*152a0*/  FADD.FTZ R40, R194, R45 ;  /* 0x0000002dc2287221 */ /* 0x001fe20000010000 */
[----:B------:R-:W-:-:S06]  /*152b0*/  FFMA.FTZ R184, R90, R5, -R11 ;  /* 0x000000055ab87223 */ /* 0x000fcc000001080b */
[----:B------:R-:W0:Y:S01]  /*152c0*/  MUFU.EX2 R29, R29 ;  /* 0x0000001d001d7308 */ /* 0x000e220000000800 */
[----:B-1----:R-:W-:Y:S01]  /*152d0*/  FADD.FTZ R0, R34, R3 ;  /* 0x0000000322007221 */ /* 0x002fe20000010000 */
[----:B------:R-:W-:-:S06]  /*152e0*/  FFMA.FTZ R24, R52, R5, -R43 ;  /* 0x0000000534187223 */ /* 0x000fcc000001082b */
[----:B------:R-:W1:Y:S01]  /*152f0*/  MUFU.EX2 R191, R191 ;  /* 0x000000bf00bf7308 */ /* 0x000e620000000800 */
[----:B-----5:R-:W-:Y:S01]  /*15300*/  FADD.FTZ R45, R27, R40 ;  /* 0x000000281b2d7221 */ /* 0x020fe20000010000 */
[----:B------:R-:W-:-:S06]  /*15310*/  FFMA.FTZ R33, R92, R5, -R11 ;  /* 0x000000055c217223 */ /* 0x000fcc000001080b */
[----:B------:R-:W5:Y:S01]  /*15320*/  MUFU.EX2 R190, R190 ;  /* 0x000000be00be7308 */ /* 0x000f620000000800 */
[----:B---3--:R-:W-:Y:S01]  /*15330*/  FADD.FTZ R3, R189, R0 ;  /* 0x00000000bd037221 */ /* 0x008fe20000010000 */
[----:B------:R-:W-:-:S06]  /*15340*/  FFMA.FTZ R28, R28, R5, -R43 ;  /* 0x000000051c1c7223 */ /* 0x000fcc000001082b */
[----:B------:R-:W3:Y:S01]  /*15350*/  MUFU.EX2 R38, R38 ;  /* 0x0000002600267308 */ /* 0x000ee20000000800 */
[----:B----4-:R-:W-:Y:S01]  /*15360*/  FADD.FTZ R40, R188, R45 ;  /* 0x0000002dbc287221 */ /* 0x010fe20000010000 */
[----:B------:R-:W-:-:S06]  /*15370*/  FFMA.FTZ R186, R94, R5, -R11 ;  /* 0x000000055eba7223 */ /* 0x000fcc000001080b */
[----:B------:R-:W4:Y:S01]  /*15380*/  MUFU.EX2 R31, R31 ;  /* 0x0000001f001f7308 */ /* 0x000f220000000800 */
[----:B--2---:R-:W-:Y:S01]  /*15390*/  FADD.FTZ R0, R36, R3 ;  /* 0x0000000324007221 */ /* 0x004fe20000010000 */
[----:B0-----:R-:W-:-:S06]  /*153a0*/  FADD.FTZ R45, R29, R40 ;  /* 0x000000281d2d7221 */ /* 0x001fcc0000010000 */
[----:B------:R-:W0:Y:S01]  /*153b0*/  MUFU.EX2 R185, R185 ;  /* 0x000000b900b97308 */ /* 0x000e220000000800 */
[----:B------:R-:W-:-:S07]  /*153c0*/  FFMA.FTZ R35, R96, R5, -R11 ;  /* 0x0000000560237223 */ /* 0x000fce000001080b */
[----:B------:R-:W2:Y:S01]  /*153d0*/  MUFU.EX2 R184, R184 ;  /* 0x000000b800b87308 */ /* 0x000ea20000000800 */
[----:B------:R-:W-:Y:S01]  /*153e0*/  FFMA.FTZ R72, R72, R5, -R43 ;  /* 0x0000000548487223 */ /* 0x000fe2000001082b */
[----:B-1----:R-:W-:-:S06]  /*153f0*/  FADD.FTZ R3, R191, R0 ;  /* 0x00000000bf037221 */ /* 0x002fcc0000010000 */
[----:B------:R-:W1:Y:S01]  /*15400*/  MUFU.EX2 R24, R24 ;  /* 0x0000001800187308 */ /* 0x000e620000000800 */
[----:B------:R-:W-:Y:S01]  /*15410*/  FFMA.FTZ R78, R78, R5, -R43 ;  /* 0x000000054e4e7223 */ /* 0x000fe2000001082b */
[----:B-----5:R-:W-:-:S06]  /*15420*/  FADD.FTZ R20, R190, R45 ;  /* 0x0000002dbe147221 */ /* 0x020fcc0000010000 */
[----:B------:R-:W5:Y:S01]  /*15430*/  MUFU.EX2 R33, R33 ;  /* 0x0000002100217308 */ /* 0x000f620000000800 */
[----:B------:R-:W-:Y:S01]  /*15440*/  FFMA.FTZ R180, R98, R5, -R11 ;  /* 0x0000000562b47223 */ /* 0x000fe2000001080b */
[----:B---3--:R-:W-:-:S06]  /*15450*/  FADD.FTZ R0, R38, R3 ;  /* 0x0000000326007221 */ /* 0x008fcc0000010000 */
[----:B------:R-:W3:Y:S01]  /*15460*/  MUFU.EX2 R28, R28 ;  /* 0x0000001c001c7308 */ /* 0x000ee20000000800 */
[----:B----4-:R-:W-:Y:S01]  /*15470*/  FADD.FTZ R45, R31, R20 ;  /* 0x000000141f2d7221 */ /* 0x010fe20000010000 */
[----:B------:R-:W-:-:S06]  /*15480*/  FFMA.FTZ R37, R100, R5, -R11 ;  /* 0x0000000564257223 */ /* 0x000fcc000001080b */
[----:B------:R-:W4:Y:S01]  /*15490*/  MUFU.EX2 R186, R186 ;  /* 0x000000ba00ba7308 */ /* 0x000f220000000800 */
[----:B------:R-:W-:Y:S01]  /*154a0*/  FFMA.FTZ R84, R84, R5, -R43 ;  /* 0x0000000554547223 */ /* 0x000fe2000001082b */
[----:B0-----:R-:W-:-:S06]  /*154b0*/  FADD.FTZ R3, R185, R0 ;  /* 0x00000000b9037221 */ /* 0x001fcc0000010000 */
[----:B------:R-:W0:Y:S01]  /*154c0*/  MUFU.EX2 R187, R72 ;  /* 0x0000004800bb7308 */ /* 0x000e220000000800 */
[----:B------:R-:W-:Y:S01]  /*154d0*/  FFMA.FTZ R86, R86, R5, -R43 ;  /* 0x0000000556567223 */ /* 0x000fe2000001082b */
[----:B--2---:R-:W-:-:S06]  /*154e0*/  FADD.FTZ R20, R184, R45 ;  /* 0x0000002db8147221 */ /* 0x004fcc0000010000 */
[----:B------:R-:W2:Y:S01]  /*154f0*/  MUFU.EX2 R35, R35 ;  /* 0x0000002300237308 */ /* 0x000ea20000000800 */
[----:B------:R-:W-:Y:S01]  /*15500*/  FFMA.FTZ R182, R102, R5, -R11 ;  /* 0x0000000566b67223 */ /* 0x000fe2000001080b */
[----:B-1----:R-:W-:-:S06]  /*15510*/  FADD.FTZ R3, R24, R3 ;  /* 0x0000000318037221 */ /* 0x002fcc0000010000 */
[----:B------:R-:W1:Y:S01]  /*15520*/  MUFU.EX2 R78, R78 ;  /* 0x0000004e004e7308 */ /* 0x000e620000000800 */
[----:B-----5:R-:W-:Y:S01]  /*15530*/  FADD.FTZ R45, R33, R20 ;  /* 0x00000014212d7221 */ /* 0x020fe20000010000 */
[----:B------:R-:W-:-:S06]  /*15540*/  FFMA.FTZ R39, R104, R5, -R11 ;  /* 0x0000000568277223 */ /* 0x000fcc000001080b */
[----:B------:R-:W5:Y:S01]  /*15550*/  MUFU.EX2 R180, R180 ;  /* 0x000000b400b47308 */ /* 0x000f620000000800 */
[----:B------:R-:W-:Y:S01]  /*15560*/  FFMA.FTZ R26, R26, R5, -R43 ;  /* 0x000000051a1a7223 */ /* 0x000fe2000001082b */
[----:B---3--:R-:W-:-:S06]  /*15570*/  FADD.FTZ R0, R28, R3 ;  /* 0x000000031c007221 */ /* 0x008fcc0000010000 */
[----:B------:R-:W3:Y:S01]  /*15580*/  MUFU.EX2 R181, R84 ;  /* 0x0000005400b57308 */ /* 0x000ee20000000800 */
[----:B------:R-:W-:Y:S01]  /*15590*/  FFMA.FTZ R30, R30, R5, -R43 ;  /* 0x000000051e1e7223 */ /* 0x000fe2000001082b */
[----:B----4-:R-:W-:-:S06]  /*155a0*/  FADD.FTZ R20, R186, R45 ;  /* 0x0000002dba147221 */ /* 0x010fcc0000010000 */
[----:B------:R-:W4:Y:S01]  /*155b0*/  MUFU.EX2 R37, R37 ;  /* 0x0000002500257308 */ /* 0x000f220000000800 */
[----:B------:R-:W-:Y:S01]  /*155c0*/  FFMA.FTZ R176, R106, R5, -R11 ;  /* 0x000000056ab07223 */ /* 0x000fe2000001080b */
[----:B------:R-:W-:Y:S01]  /*155d0*/  F2FP.F16.F32.PACK_AB R200, R7, R200 ;  /* 0x000000c807c8723e */ /* 0x000fe200000000ff */
[----:B0-----:R-:W-:-:S05]  /*155e0*/  FADD.FTZ R3, R187, R0 ;  /* 0x00000000bb037221 */ /* 0x001fca0000010000 */
[----:B------:R-:W0:Y:S01]  /*155f0*/  MUFU.EX2 R86, R86 ;  /* 0x0000005600567308 */ /* 0x000e220000000800 */
[----:B--2---:R-:W-:-:S07]  /*15600*/  FADD.FTZ R7, R35, R20 ;  /* 0x0000001423077221 */ /* 0x004fce0000010000 */
[----:B------:R-:W2:Y:S01]  /*15610*/  MUFU.EX2 R182, R182 ;  /* 0x000000b600b67308 */ /* 0x000ea20000000800 */
[-C--:B------:R-:W-:Y:S01]  /*15620*/  FFMA.FTZ R54, R54, R5.reuse, -R43 ;  /* 0x0000000536367223 */ /* 0x080fe2000001082b */
[----:B------:R-:W-:Y:S01]  /*15630*/  FFMA.FTZ R108, R108, R5, -R11 ;  /* 0x000000056c6c7223 */ /* 0x000fe2000001080b */
[----:B-1----:R-:W-:-:S05]  /*15640*/  FADD.FTZ R0, R78, R3 ;  /* 0x000000034e007221 */ /* 0x002fca0000010000 */
[----:B------:R-:W1:Y:S01]  /*15650*/  MUFU.EX2 R183, R26 ;  /* 0x0000001a00b77308 */ /* 0x000e620000000800 */
[----:B------:R-:W-:Y:S01]  /*15660*/  FFMA.FTZ R56, R56, R5, -R43 ;  /* 0x0000000538387223 */ /* 0x000fe2000001082b */
[----:B-----5:R-:W-:-:S06]  /*15670*/  FADD.FTZ R20, R180, R7 ;  /* 0x00000007b4147221 */ /* 0x020fcc0000010000 */
        /* <DEDUP_REMOVED lines=8> */
[----:B0-----:R-:W-:-:S06]  /*15700*/  FADD.FTZ R0, R86, R3 ;  /* 0x0000000356007221 */ /* 0x001fcc0000010000 */
[----:B------:R-:W0:Y:S01]  /*15710*/  MUFU.EX2 R177, R54 ;  /* 0x0000003600b17308 */ /* 0x000e220000000800 */
[----:B--2---:R-:W-:-:S07]  /*15720*/  FADD.FTZ R20, R182, R7 ;  /* 0x00000007b6147221 */ /* 0x004fce0000010000 */
[----:B------:R-:W2:Y:S01]  /*15730*/  MUFU.EX2 R41, R108 ;  /* 0x0000006c00297308 */ /* 0x000ea20000000800 */
[----:B-1----:R-:W-:Y:S01]  /*15740*/  FADD.FTZ R3, R183, R0 ;  /* 0x00000000b7037221 */ /* 0x002fe20000010000 */
[----:B-----5:R-:W-:-:S06]  /*15750*/  FADD.FTZ R7, R39, R20 ;  /* 0x0000001427077221 */ /* 0x020fcc0000010000 */
[----:B------:R-:W1:Y:S01]  /*15760*/  MUFU.EX2 R56, R56 ;  /* 0x0000003800387308 */ /* 0x000e620000000800 */
[----:B------:R-:W-:-:S07]  /*15770*/  ISETP.GE.AND P2, PT, R154, 0x71, PT ;  /* 0x000000719a00780c */ /* 0x000fce0003f46270 */
[----:B------:R-:W5:Y:S01]  /*15780*/  MUFU.EX2 R178, R178 ;  /* 0x000000b200b27308 */ /* 0x000f620000000800 */
[----:B---3--:R-:W-:Y:S01]  /*15790*/  FADD.FTZ R0, R30, R3 ;  /* 0x000000031e007221 */ /* 0x008fe20000010000 */
[----:B----4-:R-:W-:-:S06]  /*157a0*/  FADD.FTZ R20, R176, R7 ;  /* 0x00000007b0147221 */ /* 0x010fcc0000010000 */
[----:B------:R-:W3:Y:S08]  /*157b0*/  MUFU.EX2 R43, R43 ;  /* 0x0000002b002b7308 */ /* 0x000ef00000000800 */
[----:B------:R-:W4:Y:S01]  /*157c0*/  MUFU.EX2 R11, R11 ;  /* 0x0000000b000b7308 */ /* 0x000f220000000800 */
[----:B0-----:R-:W-:Y:S01]  /*157d0*/  FADD.FTZ R3, R177, R0 ;  /* 0x00000000b1037221 */ /* 0x001fe20000010000 */
[----:B--2---:R-:W-:Y:S01]  /*157e0*/  FADD.FTZ R7, R41, R20 ;  /* 0x0000001429077221 */ /* 0x004fe20000010000 */
[----:B------:R-:W-:Y:S02]  /*157f0*/  BSSY B0, `(.L_x_792) ;  /* 0x00005fb000007945 */ /* 0x000fe40003800000 */
[----:B-1----:R-:W-:Y:S01]  /*15800*/  FADD.FTZ R0, R56, R3 ;  /* 0x0000000338007221 */ /* 0x002fe20000010000 */
[----:B-----5:R-:W-:Y:S01]  /*15810*/  FADD.FTZ R20, R178, R7 ;  /* 0x00000007b2147221 */ /* 0x020fe20000010000 */
[----:B------:R-:W-:Y:S01]  /*15820*/  F2FP.F16.F32.PACK_AB R196, R13, R196 ;  /* 0x000000c40dc4723e */ /* 0x000fe200000000ff */
[----:B------:R-:W-:Y:S01]  /*15830*/  IMAD.MOV.U32 R3, RZ, RZ, 0x3f800000 ;  /* 0x3f800000ff037424 */ /* 0x000fe200078e00ff */
[----:B------:R-:W-:Y:S01]  /*15840*/  F2FP.F16.F32.PACK_AB R192, R25, R192 ;  /* 0x000000c019c0723e */ /* 0x000fe200000000ff */
[----:B---3--:R-:W-:Y:S01]  /*15850*/  FADD.FTZ R13, R43, R0 ;  /* 0x000000002b0d7221 */ /* 0x008fe20000010000 */
[----:B------:R-:W-:Y:S01]  /*15860*/  F2FP.F16.F32.PACK_AB R194, R27, R194 ;  /* 0x000000c21bc2723e */ /* 0x000fe200000000ff */
[----:B------:R-:W-:Y:S01]  /*15870*/  IMAD.MOV.U32 R0, RZ, RZ, 0x3f800000 ;  /* 0x3f800000ff007424 */ /* 0x000fe200078e00ff */
[----:B------:R-:W-:Y:S01]  /*15880*/  F2FP.F16.F32.PACK_AB R188, R29, R188 ;  /* 0x000000bc1dbc723e */ /* 0x000fe200000000ff */
[--C-:B------:R-:W-:Y:S01]  /*15890*/  IMAD.MOV.U32 R117, RZ, RZ, R119.reuse ;  /* 0x000000ffff757224 */ /* 0x100fe200078e0077 */
[----:B------:R-:W-:Y:S01]  /*158a0*/  F2FP.F16.F32.PACK_AB R190, R31, R190 ;  /* 0x000000be1fbe723e */ /* 0x000fe200000000ff */
[--C-:B------:R-:W-:Y:S01]  /*158b0*/  IMAD.MOV.U32 R116, RZ, RZ, R119.reuse ;  /* 0x000000ffff747224 */ /* 0x100fe200078e0077 */
[----:B------:R-:W-:Y:S01]  /*158c0*/  F2FP.F16.F32.PACK_AB R184, R33, R184 ;  /* 0x000000b821b8723e */ /* 0x000fe200000000ff */
[----:B----4-:R-:W-:Y:S01]  /*158d0*/  FADD.FTZ R20, R11, R20 ;  /* 0x000000140b147221 */ /* 0x010fe20000010000 */
[----:B------:R-:W-:Y:S01]  /*158e0*/  F2FP.F16.F32.PACK_AB R186, R35, R186 ;  /* 0x000000ba23ba723e */ /* 0x000fe200000000ff */
[--C-:B------:R-:W-:Y:S01]  /*158f0*/  IMAD.MOV.U32 R114, RZ, RZ, R119.reuse ;  /* 0x000000ffff727224 */ /* 0x100fe200078e0077 */
        /* <DEDUP_REMOVED lines=40> */
[-C--:B------:R-:W-:Y:S01]  /*15b80*/  MOV R118, R119.reuse ;  /* 0x0000007700767202 */ /* 0x080fe20000000f00 */
        /* <DEDUP_REMOVED lines=68> */
[----:B------:R-:W-:-:S02]  /*15fd0*/  IMAD.MOV.U32 R27, RZ, RZ, R119 ;  /* 0x000000ffff1b7224 */ /* 0x000fc400078e0077 */
[--C-:B------:R-:W-:Y:S02]  /*15fe0*/  IMAD.MOV.U32 R26, RZ, RZ, R119.reuse ;  /* 0x000000ffff1a7224 */ /* 0x100fe400078e0077 */
[----:B------:R-:W-:Y:S01]  /*15ff0*/  IMAD.MOV.U32 R24, RZ, RZ, R119 ;  /* 0x000000ffff187224 */ /* 0x000fe200078e0077 */
[----:B------:R-:W-:Y:S06]  /*16000*/  @!P2 BRA `(.L_x_793) ;  /* 0x0000005400e4a947 */ /* 0x000fec0003800000 */
[----:B------:R-:W-:Y:S01]  /*16010*/  VIADD R7, R155, 0xfffffffe ;  /* 0xfffffffe9b077836 */ /* 0x000fe20000000000 */
[----:B------:R-:W-:Y:S01]  /*16020*/  MOV R8, R6 ;  /* 0x0000000600087202 */ /* 0x000fe20000000f00 */
[----:B------:R-:W-:Y:S01]  /*16030*/  IMAD.MOV.U32 R9, RZ, RZ, R4 ;  /* 0x000000ffff097224 */ /* 0x000fe200078e0004 */
[----:B------:R-:W-:Y:S01]  /*16040*/  MOV R11, R214 ;  /* 0x000000d6000b7202 */ /* 0x000fe20000000f00 */
        /* <DEDUP_REMOVED lines=49> */
[----:B------:R-:W-:-:S07]  /*16360*/  CS2R R24, SRZ ;  /* 0x0000000000187805 */ /* 0x000fce000001ff00 */
.L_x_804:
[----:B------:R-:W-:-:S05]  /*16370*/  VIADD R4, R11, 0x1 ;  /* 0x000000010b047836 */ /* 0x000fca0000000000 */
[----:B------:R-:W-:-:S04]  /*16380*/  ISETP.NE.AND P2, PT, R4, 0x2, PT ;  /* 0x000000020400780c */ /* 0x000fc80003f45270 */
[----:B------:R-:W-:Y:S02]  /*16390*/  SEL R5, RZ, 0x1, P2 ;  /* 0x00000001ff057807 */ /* 0x000fe40001000000 */
[----:B------:R-:W-:Y:S02]  /*163a0*/  SEL R214, R4, RZ, P2 ;  /* 0x000000ff04d67207 */ /* 0x000fe40001000000 */
[----:B------:R-:W-:Y:S01]  /*163b0*/  LOP3.LUT R216, R10, R5, RZ, 0x3c, !PT ;  /* 0x000000050ad87212 */ /* 0x000fe200078e3cff */
[----:B------:R-:W-:Y:S06]  /*163c0*/  @!P0 BRA `(.L_x_794) ;  /* 0x0000000000048947 */ /* 0x000fec0003800000 */
[----:B------:R-:W-:Y:S01]  /*163d0*/  BPT.TRAP 0x1 ;  /* 0x000000040000795c */ /* 0x000fe20000300000 */
.L_x_794:
[----:B------:R-:W-:Y:S02]  /*163e0*/  LEA R12, R214, R2, 0x3 ;  /* 0x00000002d60c7211 */ /* 0x000fe400078e18ff */
[----:B------:R-:W-:-:S04]  /*163f0*/  SHF.L.U32 R5, R216, 0x1f, RZ ;  /* 0x0000001fd8057819 */ /* 0x000fc800000006ff */
[----:B------:R0:W1:Y:S01]  /*16400*/  SYNCS.PHASECHK.TRANS64.TRYWAIT P2, [R12+URZ+0x36830], R5 ;  /* 0x036830050c0075a7 */ /* 0x000062000804017f */
[----:B------:R-:W-:Y:S05]  /*16410*/  @!P0 BRA `(.L_x_795) ;  /* 0x0000000000048947 */ /* 0x000fea0003800000 */
[----:B------:R-:W-:Y:S01]  /*16420*/  BPT.TRAP 0x1 ;  /* 0x000000040000795c */ /* 0x000fe20000300000 */
.L_x_795:
[----:B------:R-:W-:Y:S01]  /*16430*/  IMAD R4, R214, 0xa80, R21 ;  /* 0x00000a80d6047824 */ /* 0x000fe200078e0215 */
[----:B------:R-:W-:Y:S03]  /*16440*/  BSSY B1, `(.L_x_796) ;  /* 0x0000006000017945 */ /* 0x000fe60003800000 */
[C---:B------:R-:W-:Y:S02]  /*16450*/  VIADD R120, R4.reuse, 0x80 ;  /* 0x0000008004787836 */ /* 0x040fe40000000000 */
[----:B------:R-:W-:Y:S01]  /*16460*/  VIADD R122, R4, 0x100 ;  /* 0x00000100047a7836 */ /* 0x000fe20000000000 */
[----:B-1----:R-:W-:Y:S06]  /*16470*/  @P2 BRA `(.L_x_797) ;  /* 0x0000000000082947 */ /* 0x002fec0003800000 */
[----:B------:R-:W1:Y:S02]  /*16480*/  SYNCS.PHASECHK.TRANS64.TRYWAIT P2, [R12+URZ+0x36830], R5 ;  /* 0x036830050c0075a7 */ /* 0x000e64000804017f */
[----:B-1----:R-:W-:Y:S05]  /*16490*/  @!P2 BRA `(.L_x_798) ;  /* 0x0000010c009ca947 */ /* 0x002fea0003800000 */
.L_x_797:
[----:B------:R-:W-:Y:S05]  /*164a0*/  BSYNC B1 ;  /* 0x0000000000017941 */ /* 0x000fea0003800000 */
.L_x_796:
[----:B------:R-:W2:Y:S04]  /*164b0*/  LDL.64 R14, [R1+0x40] ;  /* 0x00004000010e7983 */ /* 0x000ea80000100a00 */
[----:B------:R-:W3:Y:S01]  /*164c0*/  LDL.64 R124, [R1+0x48] ;  /* 0x00004800017c7983 */ /* 0x000ee20000100a00 */
[----:B------:R-:W-:Y:S01]  /*164d0*/  WARPGROUP.ARRIVE ;  /* 0x00000000000079c5 */ /* 0x000fe20000000000 */
[----:B------:R-:W-:Y:S01]  /*164e0*/  IMAD.MOV.U32 R121, RZ, RZ, 0x40000040 ;  /* 0x40000040ff797424 */ /* 0x000fe200078e00ff */
[----:B------:R-:W-:-:S04]  /*164f0*/  R2UR UR6, R120 ;  /* 0x00000000780672ca */ /* 0x000fc800000e0000 */
[C---:B------:R-:W-:Y:S01]  /*16500*/  R2UR UR7, R121.reuse ;  /* 0x00000000790772ca */ /* 0x040fe200000e0000 */
[----:B------:R-:W-:Y:S01]  /*16510*/  IMAD.MOV.U32 R120, RZ, RZ, R122 ;  /* 0x000000ffff787224 */ /* 0x000fe200078e007a */
[----:B------:R-:W-:-:S04]  /*16520*/  R2UR UR19, R121 ;  /* 0x00000000791372ca */ /* 0x000fc800000e0000 */
[----:B------:R-:W-:Y:S01]  /*16530*/  R2UR UR18, R120 ;  /* 0x00000000781272ca */ /* 0x000fe200000e0000 */
[----:B------:R-:W-:Y:S01]  /*16540*/  VIADD R120, R4, 0x200 ;  /* 0x0000020004787836 */ /* 0x000fe20000000000 */
[----:B------:R-:W-:-:S04]  /*16550*/  R2UR UR15, R121 ;  /* 0x00000000790f72ca */ /* 0x000fc800000e0000 */
[----:B------:R-:W-:Y:S02]  /*16560*/  R2UR UR14, R120 ;  /* 0x00000000780e72ca */ /* 0x000fe400000e0000 */
[----:B--2---:R-:W-:Y:S01]  /*16570*/  R2UR UR43, R15 ;  /* 0x000000000f2b72ca */ /* 0x004fe200000e0000 */
[----:B------:R-:W-:Y:S01]  /*16580*/  IMAD.MOV.U32 R15, RZ, RZ, 0x40000040 ;  /* 0x40000040ff0f7424 */ /* 0x000fe200078e00ff */
[----:B------:R-:W-:Y:S02]  /*16590*/  R2UR UR42, R14 ;  /* 0x000000000e2a72ca */ /* 0x000fe400000e0000 */
[----:B------:R-:W-:Y:S02]  /*165a0*/  MOV R14, R4 ;  /* 0x00000004000e7202 */ /* 0x000fe40000000f00 */
[----:B---3--:R-:W-:Y:S02]  /*165b0*/  R2UR UR28, R124 ;  /* 0x000000007c1c72ca */ /* 0x008fe400000e0000 */
[----:B------:R-:W-:-:S02]  /*165c0*/  R2UR UR29, R125 ;  /* 0x000000007d1d72ca */ /* 0x000fc400000e0000 */
[----:B------:R-:W-:Y:S02]  /*165d0*/  R2UR UR26, R14 ;  /* 0x000000000e1a72ca */ /* 0x000fe400000e0000 */
[----:B------:R-:W-:-:S07]  /*165e0*/  R2UR UR27, R15 ;  /* 0x000000000f1b72ca */ /* 0x000fce00000e0000 */
[----:B------:R-:W-:Y:S02]  /*165f0*/  UMOV UR24, UR28 ;  /* 0x0000001c00187c82 */ /* 0x000fe40008000000 */
[----:B------:R-:W-:-:S04]  /*16600*/  UMOV UR25, UR29 ;  /* 0x0000001d00197c82 */ /* 0x000fc80008000000 */
[----:B------:R-:W-:Y:S01]  /*16610*/  HGMMA.64x16x16.F32 R168, gdesc[UR24], RZ, !UPT, gsb0 ;  /* 0x0020000018a879f0 */ /* 0x000fe2000c0008ff */
[----:B------:R-:W-:Y:S01]  /*16620*/  UMOV UR4, UR28 ;  /* 0x0000001c00047c82 */ /* 0x000fe20008000000 */
[----:B------:R-:W-:Y:S01]  /*16630*/  UMOV UR5, UR29 ;  /* 0x0000001d00057c82 */ /* 0x000fe20008000000 */
[----:B------:R-:W-:Y:S02]  /*16640*/  WARPGROUP.DEPBAR.LE gsb0, 0x0 ;  /* 0x00008000000079c5 */ /* 0x000fe40000010000 */
[----:B------:R-:W-:-:S06]  /*16650*/  WARPGROUP.ARRIVE ;  /* 0x00000000000079c5 */ /* 0x000fcc0000000000 */
[----:B------:R-:W-:Y:S01]  /*16660*/  HGMMA.64x16x16.F32 R160, gdesc[UR4], RZ, !UPT, gsb0 ;  /* 0x0020000004a079f0 */ /* 0x000fe2000c0008ff */
[----:B------:R-:W-:Y:S01]  /*16670*/  UMOV UR16, UR28 ;  /* 0x0000001c00107c82 */ /* 0x000fe20008000000 */
[----:B------:R-:W-:Y:S01]  /*16680*/  UMOV UR17, UR29 ;  /* 0x0000001d00117c82 */ /* 0x000fe20008000000 */
[----:B------:R-:W-:Y:S01]  /*16690*/  IADD3 R14, R4, 0x180, RZ ;  /* 0x00000180040e7810 */ /* 0x000fe20007ffe0ff */
[----:B------:R-:W-:Y:S02]  /*166a0*/  WARPGROUP.DEPBAR.LE gsb0, 0x0 ;  /* 0x00008000000079c5 */ /* 0x000fe40000010000 */
[----:B------:R-:W-:-:S06]  /*166b0*/  WARPGROUP.ARRIVE ;  /* 0x00000000000079c5 */ /* 0x000fcc0000000000 */
[----:B------:R-:W-:Y:S01]  /*166c0*/  HGMMA.64x16x16.F32 R152, gdesc[UR16], RZ, !UPT, gsb0 ;  /* 0x00200000109879f0 */ /* 0x000fe2000c0008ff */
[----:B------:R-:W-:Y:S02]  /*166d0*/  R2UR UR22, R14 ;  /* 0x000000000e1672ca */ /* 0x000fe400000e0000 */
[----:B------:R-:W-:Y:S01]  /*166e0*/  R2UR UR23, R15 ;  /* 0x000000000f1772ca */ /* 0x000fe200000e0000 */
[----:B------:R-:W-:Y:S01]  /*166f0*/  UMOV UR20, UR28 ;  /* 0x0000001c00147c82 */ /* 0x000fe20008000000 */
[----:B------:R-:W-:Y:S01]  /*16700*/  UMOV UR21, UR29 ;  /* 0x0000001d00157c82 */ /* 0x000fe20008000000 */
[----:B------:R-:W-:Y:S02]  /*16710*/  WARPGROUP.DEPBAR.LE gsb0, 0x0 ;  /* 0x00008000000079c5 */ /* 0x000fe40000010000 */
[----:B------:R-:W-:-:S08]  /*16720*/  WARPGROUP.ARRIVE ;  /* 0x00000000000079c5 */ /* 0x000fd00000000000 */
[----:B------:R-:W-:Y:S01]  /*16730*/  HGMMA.64x16x16.F32 R144, gdesc[UR20], RZ, !UPT, gsb0 ;  /* 0x00200000149079f0 */ /* 0x000fe2000c0008ff */
[----:B------:R-:W-:Y:S01]  /*16740*/  UMOV UR12, UR28 ;  /* 0x0000001c000c7c82 */ /* 0x000fe20008000000 */
[----:B------:R-:W-:Y:S01]  /*16750*/  UMOV UR13, UR29 ;  /* 0x0000001d000d7c82 */ /* 0x000fe20008000000 */
[----:B------:R-:W-:Y:S01]  /*16760*/  IMAD.MOV.U32 R123, RZ, RZ, 0x40000040 ;  /* 0x40000040ff7b7424 */ /* 0x000fe200078e00ff */
[----:B------:R-:W-:Y:S02]  /*16770*/  WARPGROUP.DEPBAR.LE gsb0, 0x0 ;  /* 0x00008000000079c5 */ /* 0x000fe40000010000 */
[----:B------:R-:W-:-:S06]  /*16780*/  WARPGROUP.ARRIVE ;  /* 0x00000000000079c5 */ /* 0x000fcc0000000000 */
[----:B------:R-:W-:Y:S01]  /*16790*/  HGMMA.64x16x16.F32 R136, gdesc[UR12], RZ, !UPT, gsb0 ;  /* 0x002000000c8879f0 */ /* 0x000fe2000c0008ff */
[----:B------:R-:W-:Y:S02]  /*167a0*/  IADD3 R122, R4, 0x280, RZ ;  /* 0x00000280047a7810 */ /* 0x000fe40007ffe0ff */
[----:B------:R-:W-:Y:S02]  /*167b0*/  R2UR UR11, R123 ;  /* 0x000000007b0b72ca */ /* 0x000fe400000e0000 */
[----:B------:R-:W-:Y:S01]  /*167c0*/  R2UR UR10, R122 ;  /* 0x000000007a0a72ca */ /* 0x000fe200000e0000 */
[----:B------:R-:W-:Y:S01]  /*167d0*/  UMOV UR8, UR28 ;  /* 0x0000001c00087c82 */ /* 0x000fe20008000000 */
[----:B------:R-:W-:Y:S01]  /*167e0*/  UMOV UR9, UR29 ;  /* 0x0000001d00097c82 */ /* 0x000fe20008000000 */
[----:B------:R-:W-:Y:S01]  /*167f0*/  IMAD.MOV.U32 R121, RZ, RZ, 0x40000040 ;  /* 0x40000040ff797424 */ /* 0x000fe200078e00ff */
[----:B------:R-:W-:Y:S02]  /*16800*/  WARPGROUP.DEPBAR.LE gsb0, 0x0 ;  /* 0x00008000000079c5 */ /* 0x000fe40000010000 */
[----:B------:R-:W-:-:S07]  /*16810*/  WARPGROUP.ARRIVE ;  /* 0x00000000000079c5 */ /* 0x000fce0000000000 */
[----:B------:R-:W-:Y:S01]  /*16820*/  HGMMA.64x16x16.F32 R128, gdesc[UR8], RZ, !UPT, gsb0 ;  /* 0x00200000088079f0 */ /* 0x000fe2000c0008ff */
[C---:B------:R-:W-:Y:S01]  /*16830*/  IADD3 R120, R4.reuse, 0x2, RZ ;  /* 0x0000000204787810 */ /* 0x040fe20007ffe0ff */
[C---:B------:R-:W-:Y:S01]  /*16840*/  VIADD R14, R4.reuse, 0x300 ;  /* 0x00000300040e7836 */ /* 0x040fe20000000000 */
[----:B------:R-:W-:Y:S01]  /*16850*/  R2UR UR35, R121 ;  /* 0x00000000792372ca */ /* 0x000fe200000e0000 */
[----:B------:R-:W-:Y:S01]  /*16860*/  VIADD R122, R4, 0x182 ;  /* 0x00000182047a7836 */ /* 0x000fe20000000000 */
[----:B------:R-:W-:Y:S01]  /*16870*/  R2UR UR34, R120 ;  /* 0x00000000782272ca */ /* 0x000fe200000e0000 */
[----:B------:R-:W-:Y:S01]  /*16880*/  IMAD.MOV.U32 R123, RZ, RZ, 0x40000040 ;  /* 0x40000040ff7b7424 */ /* 0x000fe200078e00ff */
[----:B------:R-:W-:Y:S02]  /*16890*/  IADD3 R120, R4, 0x102, RZ ;  /* 0x0000010204787810 */ /* 0x000fe40007ffe0ff */
[----:B------:R-:W-:Y:S02]  /*168a0*/  MOV R121, 0x40000040 ;  /* 0x4000004000797802 */ /* 0x000fe40000000f00 */
[----:B------:R-:W-:-:S02]  /*168b0*/  R2UR UR58, R14 ;  /* 0x000000000e3a72ca */ /* 0x000fc400000e0000 */
[----:B------:R-:W-:Y:S02]  /*168c0*/  R2UR UR59, R15 ;  /* 0x000000000f3b72ca */ /* 0x000fe400000e0000 */
[----:B------:R-:W-:Y:S02]  /*168d0*/  R2UR UR30, R120 ;  /* 0x00000000781e72ca */ /* 0x000fe400000e0000 */
[----:B------:R-:W-:Y:S01]  /*168e0*/  R2UR UR31, R121 ;  /* 0x00000000791f72ca */ /* 0x000fe200000e0000 */
[----:B------:R-:W-:Y:S01]  /*168f0*/  IMAD.MOV.U32 R121, RZ, RZ, 0x40000040 ;  /* 0x40000040ff797424 */ /* 0x000fe200078e00ff */
[----:B------:R-:W-:Y:S01]  /*16900*/  R2UR UR26, R122 ;  /* 0x000000007a1a72ca */ /* 0x000fe200000e0000 */
[C---:B------:R-:W-:Y:S01]  /*16910*/  VIADD R122, R4.reuse, 0x302 ;  /* 0x00000302047a7836 */ /* 0x040fe20000000000 */
[----:B------:R-:W-:Y:S01]  /*16920*/  R2UR UR27, R123 ;  /* 0x000000007b1b72ca */ /* 0x000fe200000e0000 */
[----:B------:R-:W-:Y:S01]  /*16930*/  IMAD.MOV.U32 R123, RZ, RZ, 0x40000040 ;  /* 0x40000040ff7b7424 */ /* 0x000fe200078e00ff */
[----:B------:R-:W-:-:S02]  /*16940*/  IADD3 R120, R4, 0x282, RZ ;  /* 0x0000028204787810 */ /* 0x000fc40007ffe0ff */
[----:B------:R-:W-:Y:S02]  /*16950*/  R2UR UR19, R121 ;  /* 0x00000000791372ca */ /* 0x000fe400000e0000 */
[----:B------:R-:W-:Y:S02]  /*16960*/  R2UR UR18, R120 ;  /* 0x00000000781272ca */ /* 0x000fe400000e0000 */
[----:B------:R-:W-:Y:S02]  /*16970*/  R2UR UR46, R122 ;  /* 0x000000007a2e72ca */ /* 0x000fe400000e0000 */
[----:B------:R-:W-:Y:S01]  /*16980*/  R2UR UR47, R123 ;  /* 0x000000007b2f72ca */ /* 0x000fe200000e0000 */
[----:B------:R-:W-:Y:S01]  /*16990*/  UMOV UR56, UR28 ;  /* 0x0000001c00387c82 */ /* 0x000fe20008000000 */
[----:B------:R-:W-:Y:S01]  /*169a0*/  UMOV UR57, UR29 ;  /* 0x0000001d00397c82 */ /* 0x000fe20008000000 */
[----:B------:R-:W-:Y:S02]  /*169b0*/  WARPGROUP.DEPBAR.LE gsb0, 0x0 ;  /* 0x00008000000079c5 */ /* 0x000fe40000010000 */
[----:B------:R-:W-:-:S06]  /*169c0*/  WARPGROUP.ARRIVE ;  /* 0x00000000000079c5 */ /* 0x000fcc0000000000 */
[----:B------:R-:W-:Y:S01]  /*169d0*/  HGMMA.64x16x16.F32 R120, gdesc[UR56], RZ, !UPT, gsb0 ;  /* 0x00200000387879f0 */ /* 0x000fe2000c0008ff */
[----:B------:R-:W-:Y:S01]  /*169e0*/  UMOV UR32, UR42 ;  /* 0x0000002a00207c82 */ /* 0x000fe20008000000 */
[----:B------:R-:W-:Y:S01]  /*169f0*/  UMOV UR33, UR43 ;  /* 0x0000002b00217c82 */ /* 0x000fe20008000000 */
[----:B------:R-:W-:Y:S01]  /*16a00*/  VIADD R14, R4, 0x82 ;  /* 0x00000082040e7836 */ /* 0x000fe20000000000 */
[----:B------:R-:W-:Y:S02]  /*16a10*/  WARPGROUP.DEPBAR.LE gsb0, 0x0 ;  /* 0x00008000000079c5 */ /* 0x000fe40000010000 */
[----:B------:R-:W-:-:S06]  /*16a20*/  WARPGROUP.ARRIVE ;  /* 0x00000000000079c5 */ /* 0x000fcc0000000000 */
        /* <DEDUP_REMOVED lines=9> */
[----:B------:R2:W-:Y:S04]  /*16ac0*/  STL.64 [R1+0x98], R8 ;  /* 0x0000980801007387 */ /* 0x0005e80000100a00 */
[----:B--2---:R-:W2:Y:S01]  /*16ad0*/  LDL.64 R8, [R1+0x38] ;  /* 0x0000380001087983 */ /* 0x004ea20000100a00 */
[----:B------:R-:W-:Y:S01]  /*16ae0*/  UMOV UR28, UR42 ;  /* 0x0000002a001c7c82 */ /* 0x000fe20008000000 */
[----:B------:R-:W-:Y:S01]  /*16af0*/  UMOV UR29, UR43 ;  /* 0x0000002b001d7c82 */ /* 0x000fe20008000000 */
[----:B------:R-:W-:Y:S02]  /*16b00*/  WARPGROUP.DEPBAR.LE gsb0, 0x0 ;  /* 0x00008000000079c5 */ /* 0x000fe40000010000 */
[----:B------:R-:W-:-:S06]  /*16b10*/  WARPGROUP.ARRIVE ;  /* 0x00000000000079c5 */ /* 0x000fcc0000000000 */
[----:B------:R-:W-:Y:S01]  /*16b20*/  HGMMA.64x16x16.F32 R152, gdesc[UR28], R152, gsb0 ;  /* 0x002000001c9879f0 */ /* 0x000fe20008000898 */
        /* <DEDUP_REMOVED lines=14> */
[----:B------:R-:W-:Y:S01]  /*16c10*/  UMOV UR16, UR42 ;  /* 0x0000002a00107c82 */ /* 0x000fe20008000000 */
[----:B------:R-:W-:Y:S01]  /*16c20*/  UMOV UR17, UR43 ;  /* 0x0000002b00117c82 */ /* 0x000fe20008000000 */
[----:B------:R-:W-:Y:S02]  /*16c30*/  WARPGROUP.DEPBAR.LE gsb0, 0x0 ;  /* 0x00008000000079c5 */ /* 0x000fe40000010000 */
[----:B------:R-:W-:-:S06]  /*16c40*/  WARPGROUP.ARRIVE ;  /* 0x00000000000079c5 */ /* 0x000fcc0000000000 */
[----:B------:R-:W-:Y:S01]  /*16c50*/  HGMMA.64x16x16.F32 R128, gdesc[UR16], R128, gsb0 ;  /* 0x00200000108079f0 */ /* 0x000fe20008000880 */
[----:B------:R-:W-:Y:S01]  /*16c60*/  MOV R6, UR45 ;  /* 0x0000002d00067c02 */ /* 0x000fe20008000f00 */
[----:B------:R-:W-:Y:S01]  /*16c70*/  UMOV UR45, UR43 ;  /* 0x0000002b002d7c82 */ /* 0x000fe20008000000 */
[----:B01----:R-:W-:Y:S01]  /*16c80*/  MOV R5, UR44 ;  /* 0x0000002c00057c02 */ /* 0x003fe20008000f00 */
[----:B------:R-:W-:Y:S01]  /*16c90*/  UMOV UR44, UR42 ;  /* 0x0000002a002c7c82 */ /* 0x000fe20008000000 */
[----:B------:R-:W-:Y:S02]  /*16ca0*/  WARPGROUP.DEPBAR.LE gsb0, 0x0 ;  /* 0x00008000000079c5 */ /* 0x000fe40000010000 */
[----:B------:R-:W-:-:S06]  /*16cb0*/  WARPGROUP.ARRIVE ;  /* 0x00000000000079c5 */ /* 0x000fcc0000000000 */
[----:B------:R-:W-:Y:S01]  /*16cc0*/  HGMMA.64x16x16.F32 R120, gdesc[UR44], R120, gsb0 ;  /* 0x002000002c7879f0 */ /* 0x000fe20008000878 */
[----:B------:R-:W-:Y:S02]  /*16cd0*/  IADD3 R14, R4, 0x4, RZ ;  /* 0x00000004040e7810 */ /* 0x000fe40007ffe0ff */
[----:B------:R-:W-:Y:S02]  /*16ce0*/  MOV R15, 0x40000040 ;  /* 0x40000040000f7802 */ /* 0x000fe40000000f00 */
[----:B------:R-:W-:Y:S02]  /*16cf0*/  R2UR UR14, R14 ;  /* 0x000000000e0e72ca */ /* 0x000fe400000e0000 */
[----:B------:R-:W-:Y:S02]  /*16d00*/  R2UR UR15, R15 ;  /* 0x000000000f0f72ca */ /* 0x000fe400000e0000 */
[----:B--2---:R-:W-:Y:S02]  /*16d10*/  R2UR UR38, R8 ;  /* 0x00000000082672ca */ /* 0x004fe400000e0000 */
[----:B------:R-:W-:Y:S01]  /*16d20*/  R2UR UR39, R9 ;  /* 0x00000000092772ca */ /* 0x000fe200000e0000 */
[----:B------:R-:W-:-:S02]  /*16d30*/  WARPGROUP.DEPBAR.LE gsb0, 0x0 ;  /* 0x00008000000079c5 */ /* 0x000fc40000010000 */
[----:B------:R-:W-:-:S08]  /*16d40*/  WARPGROUP.ARRIVE ;  /* 0x00000000000079c5 */ /* 0x000fd00000000000 */
[----:B------:R-:W-:Y:S02]  /*16d50*/  UMOV UR12, UR38 ;  /* 0x00000026000c7c82 */ /* 0x000fe40008000000 */
[----:B------:R-:W-:Y:S01]  /*16d60*/  UMOV UR13, UR39 ;  /* 0x00000027000d7c82 */ /* 0x000fe20008000000 */
[----:B------:R-:W-:Y:S02]  /*16d70*/  VIADD R14, R4, 0x84 ;  /* 0x00000084040e7836 */ /* 0x000fe40000000000 */
[----:B------:R-:W-:Y:S01]  /*16d80*/  IMAD.MOV.U32 R15, RZ, RZ, 0x40000040 ;  /* 0x40000040ff0f7424 */ /* 0x000fe200078e00ff */
[----:B------:R-:W-:Y:S01]  /*16d90*/  HGMMA.64x16x16.F32 R168, gdesc[UR12], R168, gsb0 ;  /* 0x002000000ca879f0 */ /* 0x000fe200080008a8 */
[----:B------:R-:W-:Y:S01]  /*16da0*/  UMOV UR8, UR38 ;  /* 0x0000002600087c82 */ /* 0x000fe20008000000 */
[----:B------:R-:W-:Y:S01]  /*16db0*/  R2UR UR10, R14 ;  /* 0x000000000e0a72ca */ /* 0x000fe200000e0000 */
[----:B------:R-:W2:Y:S01]  /*16dc0*/  LDL.64 R8, [R1+0x30] ;  /* 0x0000300001087983 */ /* 0x000ea20000100a00 */
[----:B------:R-:W-:Y:S01]  /*16dd0*/  R2UR UR11, R15 ;  /* 0x000000000f0b72ca */ /* 0x000fe200000e0000 */
[----:B------:R-:W-:Y:S01]  /*16de0*/  UMOV UR9, UR39 ;  /* 0x0000002700097c82 */ /* 0x000fe20008000000 */
[----:B------:R-:W-:-:S02]  /*16df0*/  WARPGROUP.DEPBAR.LE gsb0, 0x0 ;  /* 0x00008000000079c5 */ /* 0x000fc40000010000 */
[----:B------:R-:W-:-:S09]  /*16e00*/  WARPGROUP.ARRIVE ;  /* 0x00000000000079c5 */ /* 0x000fd20000000000 */
        /* <DEDUP_REMOVED lines=47> */
[----:B------:R-:W-:Y:S01]  /*17100*/  IMAD.MOV.U32 R15, RZ, RZ, 0x40000040 ;  /* 0x40000040ff0f7424 */ /* 0x000fe200078e00ff */
[----:B--2---:R-:W-:Y:S02]  /*17110*/  R2UR UR42, R8 ;  /* 0x00000000082a72ca */ /* 0x004fe400000e0000 */
[----:B------:R-:W-:Y:S02]  /*17120*/  R2UR UR43, R9 ;  /* 0x00000000092b72ca */ /* 0x000fe400000e0000 */
[----:B------:R-:W-:Y:S01]  /*17130*/  R2UR UR22, R14 ;  /* 0x000000000e1672ca */ /* 0x000fe200000e0000 */
[----:B------:R-:W2:Y:S01]  /*17140*/  LDL.64 R8, [R1+0x28] ;  /* 0x0000280001087983 */ /* 0x000ea20000100a00 */
[----:B------:R-:W-:-:S07]  /*17150*/  R2UR UR23, R15 ;  /* 0x000000000f1772ca */ /* 0x000fce00000e0000 */
[----:B------:R-:W-:Y:S02]  /*17160*/  UMOV UR20, UR42 ;  /* 0x0000002a00147c82 */ /* 0x000fe40008000000 */
[----:B------:R-:W-:Y:S01]  /*17170*/  UMOV UR21, UR43 ;  /* 0x0000002b00157c82 */ /* 0x000fe20008000000 */
[----:B------:R-:W-:Y:S02]  /*17180*/  WARPGROUP.DEPBAR.LE gsb0, 0x0 ;  /* 0x00008000000079c5 */ /* 0x000fe40000010000 */
[----:B------:R-:W-:-:S06]  /*17190*/  WARPGROUP.ARRIVE ;  /* 0x00000000000079c5 */ /* 0x000fcc0000000000 */
        /* <DEDUP_REMOVED lines=56> */
[----:B------:R-:W-:Y:S02]  /*17520*/  IADD3 R14, R4, 0x380, RZ ;  /* 0x00000380040e7810 */ /* 0x000fe40007ffe0ff */
        /* <DEDUP_REMOVED lines=51> */
[----:B------:R-:W-:-:S09]  /*17860*/  UMOV UR17, UR39 ;  /* 0x0000002700117c82 */ /* 0x000fd20008000000 */
        /* <DEDUP_REMOVED lines=15> */
[----:B------:R-:W-:Y:S02]  /*17960*/  MOV R15, 0x40000040 ;  /* 0x40000040000f7802 */ /* 0x000fe40000000f00 */
        /* <DEDUP_REMOVED lines=69> */
[----:B------:R-:W-:Y:S01]  /*17dc0*/  UMOV UR28, UR52 ;  /* 0x00000034001c7c82 */ /* 0x000fe20008000000 */
[----:B------:R-:W-:Y:S01]  /*17dd0*/  R2UR UR23, R15 ;  /* 0x000000000f1772ca */ /* 0x000fe200000e0000 */
[----:B------:R-:W-:Y:S01]  /*17de0*/  UMOV UR29, UR53 ;  /* 0x00000035001d7c82 */ /* 0x000fe20008000000 */
[----:B------:R-:W-:Y:S01]  /*17df0*/  UMOV UR24, UR52 ;  /* 0x0000003400187c82 */ /* 0x000fe20008000000 */
[----:B------:R-:W-:Y:S01]  /*17e00*/  UMOV UR25, UR53 ;  /* 0x0000003500197c82 */ /* 0x000fe20008000000 */
[----:B------:R-:W-:Y:S01]  /*17e10*/  R2UR UR45, R6 ;  /* 0x00000000062d72ca */ /* 0x000fe200000e0000 */
[----:B------:R0:W5:Y:S02]  /*17e20*/  LDL.LU.64 R8, [R1+0x98] ;  /* 0x0000980001087983 */ /* 0x0001640000300a00 */
[----:B------:R-:W-:-:S02]  /*17e30*/  UMOV UR20, UR38 ;  /* 0x0000002600147c82 */ /* 0x000fc40008000000 */
        /* <DEDUP_REMOVED lines=178> */
[----:B------:R-:W-:Y:S02]  /*18960*/  R2UR UR44, R5 ;  /* 0x00000000052c72ca */ /* 0x000fe400000e0000 */
[----:B------:R-:W-:Y:S02]  /*18970*/  R2UR UR18, R14 ;  /* 0x000000000e1272ca */ /* 0x000fe400000e0000 */
[----:B------:R-:W-:Y:S01]  /*18980*/  R2UR UR19, R15 ;  /* 0x000000000f1372ca */ /* 0x000fe200000e0000 */
[----:B------:R-:W-:-:S08]  /*18990*/  UMOV UR17, UR45 ;  /* 0x0000002d00117c82 */ /* 0x000fd00008000000 */
        /* <DEDUP_REMOVED lines=226> */
[----:B------:R-:W-:Y:S01]  /*197c0*/  FMUL.FTZ R26, R26, R0 ;  /* 0x000000001a1a7220 */ /* 0x000fe20000410000 */
[----:B------:R-:W-:-:S02]  /*197d0*/  WARPGROUP.DEPBAR.LE gsb0, 0x0 ;  /* 0x00008000000079c5 */ /* 0x000fc40000010000 */
        /* <DEDUP_REMOVED lines=47> */
[----:B0-----:R-:W-:Y:S06]  /*19ad0*/  @!P0 BRA `(.L_x_799) ;  /* 0x0000000000048947 */ /* 0x001fec0003800000 */
[----:B------:R-:W-:Y:S01]  /*19ae0*/  BPT.TRAP 0x1 ;  /* 0x000000040000795c */ /* 0x000fe20000300000 */
.L_x_799:
[----:B------:R-:W-:Y:S01]  /*19af0*/  SHF.L.U32 R0, R10, 0x1f, RZ ;  /* 0x0000001f0a007819 */ /* 0x000fe200000006ff */
[----:B------:R-:W-:-:S04]  /*19b00*/  IMAD R14, R11, 0x8, R2 ;  /* 0x000000080b0e7824 */ /* 0x000fc800078e0202 */
[----:B------:R0:W1:Y:S01]  /*19b10*/  SYNCS.PHASECHK.TRANS64.TRYWAIT P2, [R14+URZ+0x36850], R0 ;  /* 0x036850000e0075a7 */ /* 0x000062000804017f */
[----:B------:R-:W-:Y:S05]  /*19b20*/  @!P0 BRA `(.L_x_800) ;  /* 0x0000000000048947 */ /* 0x000fea0003800000 */
[----:B------:R-:W-:Y:S01]  /*19b30*/  BPT.TRAP 0x1 ;  /* 0x000000040000795c */ /* 0x000fe20000300000 */
.L_x_800:
[----:B------:R-:W-:Y:S04]  /*19b40*/  BSSY B1, `(.L_x_801) ;  /* 0x0000004000017945 */ /* 0x000fe80003800000 */
[----:B-1----:R-:W-:Y:S05]  /*19b50*/  @P2 BRA `(.L_x_802) ;  /* 0x0000000000082947 */ /* 0x002fea0003800000 */
[----:B------:R-:W1:Y:S02]  /*19b60*/  SYNCS.PHASECHK.TRANS64.TRYWAIT P2, [R14+URZ+0x36850], R0 ;  /* 0x036850000e0075a7 */ /* 0x000e64000804017f */
[----:B-1----:R-:W-:Y:S05]  /*19b70*/  @!P2 BRA `(.L_x_803) ;  /* 0x000000d400f8a947 */ /* 0x002fea0003800000 */
.L_x_802:
[----:B------:R-:W-:Y:S05]  /*19b80*/  BSYNC B1 ;  /* 0x0000000000017941 */ /* 0x000fea0003800000 */
.L_x_801:
[----:B01----:R-:W-:Y:S01]  /*19b90*/  VIADD R0, R2, 0x400 ;  /* 0x0000040002007836 */ /* 0x003fe20000000000 */
[----:B------:R-:W-:Y:S01]  /*19ba0*/  WARPGROUP.ARRIVE ;  /* 0x00000000000079c5 */ /* 0x000fe20000000000 */
[----:B------:R-:W-:Y:S01]  /*19bb0*/  IMAD.MOV.U32 R5, RZ, RZ, 0x40000040 ;  /* 0x40000040ff057424 */ /* 0x000fe200078e00ff */
[----:B------:R-:W-:Y:S01]  /*19bc0*/  ULDC UR5, c[0x0][0x9d8] ;  /* 0x0002760000057ab9 */ /* 0x000fe20000000800 */
[----:B------:R-:W-:Y:S01]  /*19bd0*/  ULDC UR4, c[0x0][0x988] ;  /* 0x0002620000047ab9 */ /* 0x000fe20000000800 */
[----:B------:R-:W-:Y:S01]  /*19be0*/  SHF.R.U32.HI R0, RZ, 0x4, R0 ;  /* 0x00000004ff007819 */ /* 0x000fe20000011600 */
[----:B------:R-:W-:Y:S01]  /*19bf0*/  FMUL.FTZ R6, R169, UR5 ;  /* 0x00000005a9067c20 */ /* 0x000fe20008410000 */
[----:B------:R-:W-:Y:S01]  /*19c00*/  FMUL.FTZ R169, R172, UR5 ;  /* 0x00000005aca97c20 */ /* 0x000fe20008410000 */
[----:B------:R-:W-:Y:S01]  /*19c10*/  FMUL.FTZ R172, R160, UR5 ;  /* 0x00000005a0ac7c20 */ /* 0x000fe20008410000 */
[----:B------:R-:W-:Y:S01]  /*19c20*/  LOP3.LUT R0, R0, 0x3fff, RZ, 0xc0, !PT ;  /* 0x00003fff00007812 */ /* 0x000fe200078ec0ff */
[----:B------:R-:W-:Y:S01]  /*19c30*/  FMUL.FTZ R161, R161, UR5 ;  /* 0x00000005a1a17c20 */ /* 0x000fe20008410000 */
[----:B------:R-:W-:Y:S01]  /*19c40*/  FMUL.FTZ R164, R164, UR5 ;  /* 0x00000005a4a47c20 */ /* 0x000fe20008410000 */
[----:B------:R-:W-:Y:S01]  /*19c50*/  MUFU.TANH R6, R6 ;  /* 0x0000000600067308 */ /* 0x000fe20000002400 */
[----:B------:R-:W-:Y:S01]  /*19c60*/  LOP3.LUT R0, R0, 0x3800000, RZ, 0xfc, !PT ;  /* 0x0380000000007812 */ /* 0x000fe200078efcff */
[----:B------:R-:W-:Y:S01]  /*19c70*/  FMUL.FTZ R160, R162, UR5 ;  /* 0x00000005a2a07c20 */ /* 0x000fe20008410000 */
[----:B------:R-:W-:Y:S01]  /*19c80*/  FMUL.FTZ R165, R165, UR5 ;  /* 0x00000005a5a57c20 */ /* 0x000fe20008410000 */
[----:B------:R-:W-:Y:S01]  /*19c90*/  FMUL.FTZ R162, R163, UR5 ;  /* 0x00000005a3a27c20 */ /* 0x000fe20008410000 */
[----:B------:R-:W-:Y:S01]  /*19ca0*/  FMUL.FTZ R163, R166, UR5 ;  /* 0x00000005a6a37c20 */ /* 0x000fe20008410000 */
[----:B------:R-:W-:Y:S01]  /*19cb0*/  IMAD R10, R11, 0xa80, R0 ;  /* 0x00000a800b0a7824 */ /* 0x000fe200078e0200 */
[----:B------:R-:W-:Y:S01]  /*19cc0*/  MOV R11, 0x40000040 ;  /* 0x40000040000b7802 */ /* 0x000fe20000000f00 */
[----:B------:R-:W-:Y:S01]  /*19cd0*/  FMUL.FTZ R0, R168, UR5 ;  /* 0x00000005a8007c20 */ /* 0x000fe20008410000 */
[----:B------:R-:W-:Y:S01]  /*19ce0*/  MUFU.TANH R169, R169 ;  /* 0x000000a900a97308 */ /* 0x000fe20000002400 */
[C---:B------:R-:W-:Y:S01]  /*19cf0*/  VIADD R4, R10.reuse, 0x80 ;  /* 0x000000800a047836 */ /* 0x040fe20000000000 */
[----:B------:R-:W-:Y:S01]  /*19d00*/  R2UR UR6, R10 ;  /* 0x000000000a0672ca */ /* 0x000fe200000e0000 */
[----:B------:R-:W-:Y:S01]  /*19d10*/  FMUL.FTZ R166, R167, UR5 ;  /* 0x00000005a7a67c20 */ /* 0x000fe20008410000 */
[----:B------:R-:W-:Y:S01]  /*19d20*/  R2UR UR7, R11 ;  /* 0x000000000b0772ca */ /* 0x000fe200000e0000 */
        /* <DEDUP_REMOVED lines=12> */
[----:B------:R-:W-:Y:S01]  /*19df0*/  HGMMA.64x192x16.F32 R24, R200, gdesc[UR4].tnspB, R24, gsb0 ;  /* 0x42e00004c8187df0 */ /* 0x000fe20008000818 */
[----:B------:R-:W-:Y:S01]  /*19e00*/  R2UR UR6, R4 ;  /* 0x00000000040672ca */ /* 0x000fe200000e0000 */
[----:B------:R-:W-:Y:S01]  /*19e10*/  FMUL.FTZ R159, R144, UR5 ;  /* 0x00000005909f7c20 */ /* 0x000fe20008410000 */
[----:B------:R-:W-:Y:S01]  /*19e20*/  R2UR UR7, R5 ;  /* 0x00000000050772ca */ /* 0x000fe200000e0000 */
[----:B------:R-:W-:Y:S01]  /*19e30*/  IMAD.MOV.U32 R5, RZ, RZ, 0x40000040 ;  /* 0x40000040ff057424 */ /* 0x000fe200078e00ff */
[----:B------:R-:W-:Y:S01]  /*19e40*/  IADD3 R4, R10, 0x100, RZ ;  /* 0x000001000a047810 */ /* 0x000fe20007ffe0ff */
[----:B------:R-:W-:Y:S01]  /*19e50*/  FMUL.FTZ R173, R145, UR5 ;  /* 0x0000000591ad7c20 */ /* 0x000fe20008410000 */
[----:B------:R-:W2:Y:S01]  /*19e60*/  MUFU.TANH R172, R172 ;  /* 0x000000ac00ac7308 */ /* 0x000ea20000002400 */
[----:B0----5:R-:W-:Y:S01]  /*19e70*/  FMNMX.FTZ R3, R0, R9, !PT ;  /* 0x0000000900037209 */ /* 0x021fe20007810000 */
[----:B------:R-:W-:Y:S01]  /*19e80*/  FMUL.FTZ R145, R147, UR5 ;  /* 0x0000000593917c20 */ /* 0x000fe20008410000 */
[----:B------:R-:W-:Y:S01]  /*19e90*/  FMUL.FTZ R147, R148, UR5 ;  /* 0x0000000594937c20 */ /* 0x000fe20008410000 */
[----:B------:R-:W-:Y:S01]  /*19ea0*/  FMUL.FTZ R148, R149, UR5 ;  /* 0x0000000595947c20 */ /* 0x000fe20008410000 */
[----:B------:R-:W-:Y:S01]  /*19eb0*/  FMNMX.FTZ R3, R6, R3, !PT ;  /* 0x0000000306037209 */ /* 0x000fe20007810000 */
[----:B------:R-:W-:Y:S01]  /*19ec0*/  FMUL.FTZ R136, R136, UR5 ;  /* 0x0000000588887c20 */ /* 0x000fe20008410000 */
[----:B------:R-:W-:Y:S01]  /*19ed0*/  FMUL.FTZ R137, R137, UR5 ;  /* 0x0000000589897c20 */ /* 0x000fe20008410000 */
[----:B------:R-:W0:Y:S01]  /*19ee0*/  MUFU.TANH R161, R161 ;  /* 0x000000a100a17308 */ /* 0x000e220000002400 */
[----:B------:R-:W-:Y:S01]  /*19ef0*/  FMNMX.FTZ R3, R169, R3, !PT ;  /* 0x00000003a9037209 */ /* 0x000fe20007810000 */
[----:B------:R-:W-:Y:S01]  /*19f00*/  FMUL.FTZ R140, R140, UR5 ;  /* 0x000000058c8c7c20 */ /* 0x000fe20008410000 */
[----:B------:R-:W-:Y:S01]  /*19f10*/  FMUL.FTZ R141, R141, UR5 ;  /* 0x000000058d8d7c20 */ /* 0x000fe20008410000 */
[----:B------:R-:W-:Y:S01]  /*19f20*/  FMUL.FTZ R128, R128, UR5 ;  /* 0x0000000580807c20 */ /* 0x000fe20008410000 */
[----:B-1----:R-:W-:Y:S01]  /*19f30*/  FMNMX.FTZ R3, R170, R3, !PT ;  /* 0x00000003aa037209 */ /* 0x002fe20007810000 */
        /* <DEDUP_REMOVED lines=10> */
[----:B------:R-:W2:Y:S01]  /*19fe0*/  MUFU.TANH R165, R165 ;  /* 0x000000a500a57308 */ /* 0x000ea20000002400 */
[----:B0-----:R-:W-:Y:S01]  /*19ff0*/  FMNMX.FTZ R3, R161, R3, !PT ;  /* 0x00000003a1037209 */ /* 0x001fe20007810000 */
[----:B------:R-:W-:Y:S01]  /*1a000*/  FMUL.FTZ R125, R125, UR5 ;  /* 0x000000057d7d7c20 */ /* 0x000fe20008410000 */
[----:B------:R-:W-:Y:S01]  /*1a010*/  FMUL.FTZ R15, R171, UR5 ;  /* 0x00000005ab0f7c20 */ /* 0x000fe20008410000 */
[----:B------:R-:W-:Y:S01]  /*1a020*/  FMUL.FTZ R168, R174, UR5 ;  /* 0x00000005aea87c20 */ /* 0x000fe20008410000 */
[----:B------:R-:W-:Y:S01]  /*1a030*/  FMUL.FTZ R171, R175, UR5 ;  /* 0x00000005afab7c20 */ /* 0x000fe20008410000 */
[----:B------:R-:W-:Y:S01]  /*1a040*/  FMUL.FTZ R151, R151, UR5 ;  /* 0x0000000597977c20 */ /* 0x000fe20008410000 */
[----:B------:R-:W-:Y:S01]  /*1a050*/  IMAD.MOV.U32 R121, RZ, RZ, 0x40000040 ;  /* 0x40000040ff797424 */ /* 0x000fe200078e00ff */
[----:B------:R-:W0:Y:S01]  /*1a060*/  MUFU.TANH R167, R167 ;  /* 0x000000a700a77308 */ /* 0x000e220000002400 */
[----:B-1----:R-:W-:Y:S01]  /*1a070*/  FMNMX.FTZ R3, R164, R3, !PT ;  /* 0x00000003a4037209 */ /* 0x002fe20007810000 */
[----:B------:R-:W-:Y:S01]  /*1a080*/  FMUL.FTZ R138, R138, UR5 ;  /* 0x000000058a8a7c20 */ /* 0x000fe20008410000 */
[----:B------:R-:W-:Y:S01]  /*1a090*/  IADD3 R120, R10, 0x280, RZ ;  /* 0x000002800a787810 */ /* 0x000fe20007ffe0ff */
        /* <DEDUP_REMOVED lines=15> */
[----:B------:R-:W-:Y:S01]  /*1a190*/  @!P1 VIADD R12, R12, 0x36840 ;  /* 0x000368400c0c9836 */ /* 0x000fe20000000000 */
[----:B------:R-:W-:-:S02]  /*1a1a0*/  @!P1 IADD3 R14, R14, 0x36860, RZ ;  /* 0x000368600e0e9810 */ /* 0x000fc40007ffe0ff */
[C---:B------:R-:W-:Y:S01]  /*1a1b0*/  ISETP.GT.AND P2, PT, R7.reuse, RZ, PT ;  /* 0x000000ff0700720c */ /* 0x040fe20003f44270 */
[----:B------:R-:W-:Y:S01]  /*1a1c0*/  VIADD R7, R7, 0xffffffff ;  /* 0xffffffff07077836 */ /* 0x000fe20000000000 */
[----:B------:R-:W0:Y:S01]  /*1a1d0*/  MUFU.TANH R157, R157 ;  /* 0x0000009d009d7308 */ /* 0x000e220000002400 */
[----:B-1----:R-:W-:Y:S02]  /*1a1e0*/  FMNMX.FTZ R3, R153, R3, !PT ;  /* 0x0000000399037209 */ /* 0x002fe40007810000 */
[----:B------:R-:W-:Y:S02]  /*1a1f0*/  @!P1 PRMT R12, RZ, 0x654, R12 ;  /* 0x00000654ff0c9816 */ /* 0x000fe4000000000c */
[----:B------:R-:W-:-:S03]  /*1a200*/  @!P1 PRMT R14, RZ, 0x654, R14 ;  /* 0x00000654ff0e9816 */ /* 0x000fc6000000000e */
[----:B------:R-:W1:Y:S01]  /*1a210*/  MUFU.TANH R159, R159 ;  /* 0x0000009f009f7308 */ /* 0x000e620000002400 */
[----:B--2---:R-:W-:-:S07]  /*1a220*/  FMNMX.FTZ R3, R156, R3, !PT ;  /* 0x000000039c037209 */ /* 0x004fce0007810000 */
[----:B------:R-:W2:Y:S01]  /*1a230*/  MUFU.TANH R173, R173 ;  /* 0x000000ad00ad7308 */ /* 0x000ea20000002400 */
[----:B0-----:R-:W-:-:S07]  /*1a240*/  FMNMX.FTZ R3, R157, R3, !PT ;  /* 0x000000039d037209 */ /* 0x001fce0007810000 */
[----:B------:R-:W0:Y:S01]  /*1a250*/  MUFU.TANH R147, R147 ;  /* 0x0000009300937308 */ /* 0x000e220000002400 */
[----:B-1----:R-:W-:-:S07]  /*1a260*/  FMNMX.FTZ R3, R159, R3, !PT ;  /* 0x000000039f037209 */ /* 0x002fce0007810000 */
        /* <DEDUP_REMOVED lines=27> */
[----:B0-----:R-:W-:Y:S01]  /*1a420*/  FMNMX.FTZ R3, R124, R3, !PT ;  /* 0x000000037c037209 */ /* 0x001fe20007810000 */
[----:B------:R-:W-:Y:S02]  /*1a430*/  WARPGROUP.DEPBAR.LE gsb0, 0x0 ;  /* 0x00008000000079c5 */ /* 0x000fe40000010000 */
[----:B------:R-:W-:-:S04]  /*1a440*/  WARPGROUP.ARRIVE ;  /* 0x00000000000079c5 */ /* 0x000fc80000000000 */
[----:B------:R-:W0:Y:S02]  /*1a450*/  MUFU.TANH R15, R15 ;  /* 0x0000000f000f7308 */ /* 0x000e240000002400 */
[----:B------:R-:W-:Y:S01]  /*1a460*/  HGMMA.64x192x16.F32 R24, R196, gdesc[UR4].tnspB, R24, gsb0 ;  /* 0x42e00004c4187df0 */ /* 0x000fe20008000818 */
[----:B------:R-:W-:Y:S01]  /*1a470*/  R2UR UR6, R4 ;  /* 0x00000000040672ca */ /* 0x000fe200000e0000 */
[----:B------:R-:W-:Y:S01]  /*1a480*/  VIADD R4, R10, 0x180 ;  /* 0x000001800a047836 */ /* 0x000fe20000000000 */
[----:B------:R-:W-:-:S03]  /*1a490*/  R2UR UR7, R5 ;  /* 0x00000000050772ca */ /* 0x000fc600000e0000 */
[----:B------:R-:W3:Y:S01]  /*1a4a0*/  MUFU.TANH R168, R168 ;  /* 0x000000a800a87308 */ /* 0x000ee20000002400 */
[----:B------:R-:W-:-:S07]  /*1a4b0*/  MOV R5, 0x40000040 ;  /* 0x4000004000057802 */ /* 0x000fce0000000f00 */
[----:B------:R-:W4:Y:S08]  /*1a4c0*/  MUFU.TANH R171, R171 ;  /* 0x000000ab00ab7308 */ /* 0x000f300000002400 */
[----:B------:R-:W4:Y:S08]  /*1a4d0*/  MUFU.TANH R160, R160 ;  /* 0x000000a000a07308 */ /* 0x000f300000002400 */
[----:B------:R-:W4:Y:S08]  /*1a4e0*/  MUFU.TANH R162, R162 ;  /* 0x000000a200a27308 */ /* 0x000f300000002400 */
        /* <DEDUP_REMOVED lines=23> */
[----:B------:R-:W-:-:S06]  /*1a660*/  WARPGROUP.ARRIVE ;  /* 0x00000000000079c5 */ /* 0x000fcc0000000000 */
[----:B------:R-:W-:Y:S01]  /*1a670*/  HGMMA.64x192x16.F32 R24, R192, gdesc[UR4].tnspB, R24, gsb0 ;  /* 0x42e00004c0187df0 */ /* 0x000fe20008000818 */
[----:B------:R-:W-:Y:S01]  /*1a680*/  R2UR UR6, R4 ;  /* 0x00000000040672ca */ /* 0x000fe200000e0000 */
[C---:B------:R-:W-:Y:S01]  /*1a690*/  VIADD R4, R10.reuse, 0x200 ;  /* 0x000002000a047836 */ /* 0x040fe20000000000 */
[----:B------:R-:W-:Y:S01]  /*1a6a0*/  R2UR UR7, R5 ;  /* 0x00000000050772ca */ /* 0x000fe200000e0000 */
[----:B------:R-:W-:Y:S01]  /*1a6b0*/  IMAD.MOV.U32 R5, RZ, RZ, 0x40000040 ;  /* 0x40000040ff057424 */ /* 0x000fe200078e00ff */
[----:B------:R-:W-:Y:S01]  /*1a6c0*/  IADD3 R10, R10, 0x300, RZ ;  /* 0x000003000a0a7810 */ /* 0x000fe20007ffe0ff */
[----:B------:R-:W-:Y:S02]  /*1a6d0*/  WARPGROUP.DEPBAR.LE gsb0, 0x0 ;  /* 0x00008000000079c5 */ /* 0x000fe40000010000 */
[----:B------:R-:W-:-:S12]  /*1a6e0*/  WARPGROUP.ARRIVE ;  /* 0x00000000000079c5 */ /* 0x000fd80000000000 */
[----:B------:R-:W-:Y:S01]  /*1a6f0*/  HGMMA.64x192x16.F32 R24, R188, gdesc[UR4].tnspB, R24, gsb0 ;  /* 0x42e00004bc187df0 */ /* 0x000fe20008000818 */
[----:B------:R-:W-:Y:S02]  /*1a700*/  R2UR UR6, R4 ;  /* 0x00000000040672ca */ /* 0x000fe400000e0000 */
[----:B------:R-:W-:Y:S01]  /*1a710*/  R2UR UR7, R5 ;  /* 0x00000000050772ca */ /* 0x000fe200000e0000 */
[----:B------:R-:W-:Y:S01]  /*1a720*/  IMAD.U32 R5, RZ, RZ, UR4 ;  /* 0x00000004ff057e24 */ /* 0x000fe2000f8e00ff */
[----:B-1----:R-:W-:-:S05]  /*1a730*/  FMNMX.FTZ R4, R125, R3, !PT ;  /* 0x000000037d047209 */ /* 0x002fca0007810000 */
[----:B------:R-:W1:Y:S02]  /*1a740*/  SHFL.BFLY PT, R3, R4, 0x2, 0x1f ;  /* 0x0c401f0004037f89 */ /* 0x000e6400000e0000 */
[----:B-1----:R-:W-:-:S05]  /*1a750*/  FMNMX.FTZ R4, R4, R3, !PT ;  /* 0x0000000304047209 */ /* 0x002fca0007810000 */
[----:B------:R-:W1:Y:S02]  /*1a760*/  SHFL.BFLY PT, R3, R4, 0x1, 0x1f ;  /* 0x0c201f0004037f89 */ /* 0x000e6400000e0000 */
[----:B-1----:R-:W-:-:S05]  /*1a770*/  FMNMX.FTZ R4, R4, R3, !PT ;  /* 0x0000000304047209 */ /* 0x002fca0007810000 */
[----:B------:R-:W-:-:S04]  /*1a780*/  FADD.FTZ R3, -R4, R9 ;  /* 0x0000000904037221 */ /* 0x000fc80000010100 */
[----:B------:R-:W-:-:S06]  /*1a790*/  FMUL.FTZ R3, R3, R5 ;  /* 0x0000000503037220 */ /* 0x000fcc0000410000 */
[----:B------:R-:W-:Y:S01]  /*1a7a0*/  MUFU.EX2 R3, R3 ;  /* 0x0000000300037308 */ /* 0x000fe20000000800 */
[----:B------:R-:W-:Y:S02]  /*1a7b0*/  WARPGROUP.DEPBAR.LE gsb0, 0x0 ;  /* 0x00008000000079c5 */ /* 0x000fe40000010000 */
[----:B------:R-:W-:-:S06]  /*1a7c0*/  WARPGROUP.ARRIVE ;  /* 0x00000000000079c5 */ /* 0x000fcc0000000000 */
[----:B------:R-:W-:Y:S01]  /*1a7d0*/  HGMMA.64x192x16.F32 R24, R184, gdesc[UR4].tnspB, R24, gsb0 ;  /* 0x42e00004b8187df0 */ /* 0x000fe20008000818 */
[----:B------:R-:W-:Y:S02]  /*1a7e0*/  R2UR UR6, R120 ;  /* 0x00000000780672ca */ /* 0x000fe400000e0000 */
[----:B------:R-:W-:Y:S01]  /*1a7f0*/  R2UR UR7, R121 ;  /* 0x00000000790772ca */ /* 0x000fe200000e0000 */
[----:B------:R-:W-:Y:S02]  /*1a800*/  WARPGROUP.DEPBAR.LE gsb0, 0x0 ;  /* 0x00008000000079c5 */ /* 0x000fe40000010000 */
[----:B------:R-:W-:Y:S01]  /*1a810*/  FMUL.FTZ R184, R4, R5 ;  /* 0x0000000504b87220 */ /* 0x000fe20000410000 */
[----:B------:R-:W-:-:S03]  /*1a820*/  WARPGROUP.ARRIVE ;  /* 0x00000000000079c5 */ /* 0x000fc60000000000 */
[-CC-:B------:R-:W-:Y:S01]  /*1a830*/  FFMA.FTZ R200, R0, R5.reuse, -R184.reuse ;  /* 0x0000000500c87223 */ /* 0x180fe200000108b8 */
[----:B--2---:R-:W-:Y:S01]  /*1a840*/  FMNMX.FTZ R0, R11, R8, !PT ;  /* 0x000000080b007209 */ /* 0x004fe20007810000 */
[----:B------:R-:W-:-:S08]  /*1a850*/  FFMA.FTZ R174, R6, R5, -R184 ;  /* 0x0000000506ae7223 */ /* 0x000fd000000108b8 */
[----:B------:R-:W-:Y:S01]  /*1a860*/  HGMMA.64x192x16.F32 R24, R180, gdesc[UR4].tnspB, R24, gsb0 ;  /* 0x42e00004b4187df0 */ /* 0x000fe20008000818 */
[-CC-:B------:R-:W-:Y:S01]  /*1a870*/  FFMA.FTZ R9, R148, R5.reuse, -R184.reuse ;  /* 0x0000000594097223 */ /* 0x180fe200000108b8 */
[----:B0-----:R-:W-:Y:S01]  /*1a880*/  FMNMX.FTZ R0, R15, R0, !PT ;  /* 0x000000000f007209 */ /* 0x001fe20007810000 */
[----:B------:R-:W0:Y:S01]  /*1a890*/  MUFU.EX2 R200, R200 ;  /* 0x000000c800c87308 */ /* 0x000e220000000800 */
[----:B------:R-:W-:Y:S01]  /*1a8a0*/  R2UR UR6, R10 ;  /* 0x000000000a0672ca */ /* 0x000fe200000e0000 */
[-CC-:B------:R-:W-:Y:S01]  /*1a8b0*/  FFMA.FTZ R202, R169, R5.reuse, -R184.reuse ;  /* 0x00000005a9ca7223 */ /* 0x180fe200000108b8 */
[----:B---3--:R-:W-:Y:S01]  /*1a8c0*/  FMNMX.FTZ R0, R168, R0, !PT ;  /* 0x00000000a8007209 */ /* 0x008fe20007810000 */
[-CC-:B------:R-:W-:Y:S01]  /*1a8d0*/  FFMA.FTZ R169, R170, R5.reuse, -R184.reuse ;  /* 0x00000005aaa97223 */ /* 0x180fe200000108b8 */
[-CC-:B------:R-:W-:Y:S01]  /*1a8e0*/  FFMA.FTZ R196, R172, R5.reuse, -R184.reuse ;  /* 0x00000005acc47223 */ /* 0x180fe200000108b8 */
[-CC-:B------:R-:W-:Y:S01]  /*1a8f0*/  FFMA.FTZ R186, R140, R5.reuse, -R184.reuse ;  /* 0x000000058cba7223 */ /* 0x180fe200000108b8 */
[----:B----4-:R-:W-:Y:S01]  /*1a900*/  FMNMX.FTZ R0, R171, R0, !PT ;  /* 0x00000000ab007209 */ /* 0x010fe20007810000 */
[----:B------:R-:W1:Y:S01]  /*1a910*/  MUFU.EX2 R174, R174 ;  /* 0x000000ae00ae7308 */ /* 0x000e620000000800 */
[-CC-:B------:R-:W-:Y:S01]  /*1a920*/  FFMA.FTZ R120, R161, R5.reuse, -R184.reuse ;  /* 0x00000005a1787223 */ /* 0x180fe200000108b8 */
[-CC-:B------:R-:W-:Y:S01]  /*1a930*/  FFMA.FTZ R140, R141, R5.reuse, -R184.reuse ;  /* 0x000000058d8c7223 */ /* 0x180fe200000108b8 */
[----:B------:R-:W-:Y:S01]  /*1a940*/  FMNMX.FTZ R0, R160, R0, !PT ;  /* 0x00000000a0007209 */ /* 0x000fe20007810000 */
[-CC-:B------:R-:W-:Y:S01]  /*1a950*/  FFMA.FTZ R198, R164, R5.reuse, -R184.reuse ;  /* 0x00000005a4c67223 */ /* 0x180fe200000108b8 */
[-CC-:B------:R-:W-:Y:S01]  /*1a960*/  FFMA.FTZ R161, R165, R5.reuse, -R184.reuse ;  /* 0x00000005a5a17223 */ /* 0x180fe200000108b8 */
[-C--:B------:R-:W-:Y:S01]  /*1a970*/  FFMA.FTZ R192, R167, R5.reuse, -R184 ;  /* 0x00000005a7c07223 */ /* 0x080fe200000108b8 */
[----:B------:R-:W-:Y:S01]  /*1a980*/  FMNMX.FTZ R0, R162, R0, !PT ;  /* 0x00000000a2007209 */ /* 0x000fe20007810000 */
[----:B------:R-:W2:Y:S01]  /*1a990*/  MUFU.EX2 R202, R202 ;  /* 0x000000ca00ca7308 */ /* 0x000ea20000000800 */
[----:B0-----:R-:W-:Y:S01]  /*1a9a0*/  FFMA.FTZ R20, R3, R20, R200 ;  /* 0x0000001403147223 */ /* 0x001fe200000100c8 */
[-CC-:B------:R-:W-:Y:S01]  /*1a9b0*/  FFMA.FTZ R125, R125, R5.reuse, -R184.reuse ;  /* 0x000000057d7d7223 */ /* 0x180fe200000108b8 */
[----:B------:R-:W-:Y:S01]  /*1a9c0*/  FMNMX.FTZ R0, R163, R0, !PT ;  /* 0x00000000a3007209 */ /* 0x000fe20007810000 */
[-CC-:B------:R-:W-:Y:S01]  /*1a9d0*/  FFMA.FTZ R164, R153, R5.reuse, -R184.reuse ;  /* 0x0000000599a47223 */ /* 0x180fe200000108b8 */
[-CC-:B------:R-:W-:Y:S01]  /*1a9e0*/  FFMA.FTZ R194, R156, R5.reuse, -R184.reuse ;  /* 0x000000059cc27223 */ /* 0x180fe200000108b8 */
[-C--:B------:R-:W-:Y:S01]  /*1a9f0*/  FFMA.FTZ R121, R157, R5.reuse, -R184 ;  /* 0x000000059d797223 */ /* 0x080fe200000108b8 */
[----:B------:R-:W-:Y:S01]  /*1aa00*/  FMNMX.FTZ R0, R166, R0, !PT ;  /* 0x00000000a6007209 */ /* 0x000fe20007810000 */
[----:B------:R-:W0:Y:S01]  /*1aa10*/  MUFU.EX2 R169, R169 ;  /* 0x000000a900a97308 */ /* 0x000e220000000800 */
[----:B-1----:R-:W-:Y:S01]  /*1aa20*/  FADD.FTZ R20, R174, R20 ;  /* 0x00000014ae147221 */ /* 0x002fe20000010000 */
[-CC-:B------:R-:W-:Y:S01]  /*1aa30*/  FFMA.FTZ R190, R147, R5.reuse, -R184.reuse ;  /* 0x0000000593be7223 */ /* 0x180fe200000108b8 */
[----:B------:R-:W-:Y:S01]  /*1aa40*/  FMNMX.FTZ R0, R152, R0, !PT ;  /* 0x0000000098007209 */ /* 0x000fe20007810000 */
[-CC-:B------:R-:W-:Y:S01]  /*1aa50*/  FFMA.FTZ R188, R159, R5.reuse, -R184.reuse ;  /* 0x000000059fbc7223 */ /* 0x180fe200000108b8 */
[-CC-:B------:R-:W-:Y:S01]  /*1aa60*/  FFMA.FTZ R153, R173, R5.reuse, -R184.reuse ;  /* 0x00000005ad997223 */ /* 0x180fe200000108b8 */
[-C--:B------:R-:W-:Y:S01]  /*1aa70*/  FFMA.FTZ R136, R136, R5.reuse, -R184 ;  /* 0x0000000588887223 */ /* 0x080fe200000108b8 */
[----:B------:R-:W-:Y:S01]  /*1aa80*/  FMNMX.FTZ R0, R154, R0, !PT ;  /* 0x000000009a007209 */ /* 0x000fe20007810000 */
[----:B------:R-:W1:Y:S01]  /*1aa90*/  MUFU.EX2 R196, R196 ;  /* 0x000000c400c47308 */ /* 0x000e620000000800 */
[----:B--2---:R-:W-:Y:S01]  /*1aaa0*/  FADD.FTZ R20, R202, R20 ;  /* 0x00000014ca147221 */ /* 0x004fe20000010000 */
[-CC-:B------:R-:W-:Y:S01]  /*1aab0*/  FFMA.FTZ R137, R137, R5.reuse, -R184.reuse ;  /* 0x0000000589897223 */ /* 0x180fe200000108b8 */
[----:B------:R-:W-:Y:S01]  /*1aac0*/  FMNMX.FTZ R0, R155, R0, !PT ;  /* 0x000000009b007209 */ /* 0x000fe20007810000 */
[-CC-:B------:R-:W-:Y:S01]  /*1aad0*/  FFMA.FTZ R129, R129, R5.reuse, -R184.reuse ;  /* 0x0000000581817223 */ /* 0x180fe200000108b8 */
[----:B------:R-:W-:Y:S01]  /*1aae0*/  FFMA.FTZ R124, R124, R5, -R184 ;  /* 0x000000057c7c7223 */ /* 0x000fe200000108b8 */
[----:B------:R-:W-:-:S02]  /*1aaf0*/  F2FP.F16.F32.PACK_AB R200, R174, R200 ;  /* 0x000000c8aec8723e */ /* 0x000fc400000000ff */
[----:B------:R-:W-:Y:S01]  /*1ab00*/  FMNMX.FTZ R0, R158, R0, !PT ;  /* 0x000000009e007209 */ /* 0x000fe20007810000 */
[----:B------:R-:W2:Y:S01]  /*1ab10*/  MUFU.EX2 R120, R120 ;  /* 0x0000007800787308 */ /* 0x000ea20000000800 */
[C---:B0-----:R-:W-:Y:S01]  /*1ab20*/  FADD.FTZ R20, R169.reuse, R20 ;  /* 0x00000014a9147221 */ /* 0x041fe20000010000 */
[----:B------:R-:W-:Y:S02]  /*1ab30*/  F2FP.F16.F32.PACK_AB R202, R169, R202 ;  /* 0x000000caa9ca723e */ /* 0x000fe400000000ff */
[----:B------:R-:W-:-:S04]  /*1ab40*/  FMNMX.FTZ R0, R144, R0, !PT ;  /* 0x0000000090007209 */ /* 0x000fc80007810000 */
[----:B------:R-:W-:Y:S01]  /*1ab50*/  FMNMX.FTZ R0, R145, R0, !PT ;  /* 0x0000000091007209 */ /* 0x000fe20007810000 */
[----:B------:R-:W0:Y:S01]  /*1ab60*/  MUFU.EX2 R198, R198 ;  /* 0x000000c600c67308 */ /* 0x000e220000000800 */
[----:B-1----:R-:W-:Y:S02]  /*1ab70*/  FADD.FTZ R20, R196, R20 ;  /* 0x00000014c4147221 */ /* 0x002fe40000010000 */
[----:B------:R-:W-:-:S04]  /*1ab80*/  FMNMX.FTZ R0, R146, R0, !PT ;  /* 0x0000000092007209 */ /* 0x000fc80007810000 */
[----:B------:R-:W-:Y:S01]  /*1ab90*/  FMNMX.FTZ R0, R151, R0, !PT ;  /* 0x0000000097007209 */ /* 0x000fe20007810000 */
[----:B------:R-:W1:Y:S01]  /*1aba0*/  MUFU.EX2 R161, R161 ;  /* 0x000000a100a17308 */ /* 0x000e620000000800 */
[C---:B--2---:R-:W-:Y:S01]  /*1abb0*/  FADD.FTZ R20, R120.reuse, R20 ;  /* 0x0000001478147221 */ /* 0x044fe20000010000 */
[----:B------:R-:W-:Y:S02]  /*1abc0*/  F2FP.F16.F32.PACK_AB R196, R120, R196 ;  /* 0x000000c478c4723e */ /* 0x000fe400000000ff */
[----:B------:R-:W-:-:S04]  /*1abd0*/  FMNMX.FTZ R0, R138, R0, !PT ;  /* 0x000000008a007209 */ /* 0x000fc80007810000 */
[----:B------:R-:W-:Y:S01]  /*1abe0*/  FMNMX.FTZ R0, R139, R0, !PT ;  /* 0x000000008b007209 */ /* 0x000fe20007810000 */
[----:B------:R-:W2:Y:S01]  /*1abf0*/  MUFU.EX2 R192, R192 ;  /* 0x000000c000c07308 */ /* 0x000ea20000000800 */
[----:B0-----:R-:W-:Y:S02]  /*1ac00*/  FADD.FTZ R20, R198, R20 ;  /* 0x00000014c6147221 */ /* 0x001fe40000010000 */
[----:B------:R-:W-:-:S04]  /*1ac10*/  FMNMX.FTZ R0, R142, R0, !PT ;  /* 0x000000008e007209 */ /* 0x000fc80007810000 */
[----:B------:R-:W-:Y:S01]  /*1ac20*/  FMNMX.FTZ R0, R143, R0, !PT ;  /* 0x000000008f007209 */ /* 0x000fe20007810000 */
[----:B------:R-:W0:Y:S01]  /*1ac30*/  MUFU.EX2 R164, R164 ;  /* 0x000000a400a47308 */ /* 0x000e220000000800 */
[C---:B-1----:R-:W-:Y:S01]  /*1ac40*/  FADD.FTZ R20, R161.reuse, R20 ;  /* 0x00000014a1147221 */ /* 0x042fe20000010000 */
[----:B------:R-:W-:Y:S02]  /*1ac50*/  F2FP.F16.F32.PACK_AB R198, R161, R198 ;  /* 0x000000c6a1c6723e */ /* 0x000fe400000000ff */
[----:B------:R-:W-:-:S04]  /*1ac60*/  FMNMX.FTZ R0, R130, R0, !PT ;  /* 0x0000000082007209 */ /* 0x000fc80007810000 */
[----:B------:R-:W-:Y:S01]  /*1ac70*/  FMNMX.FTZ R0, R131, R0, !PT ;  /* 0x0000000083007209 */ /* 0x000fe20007810000 */
[----:B------:R-:W1:Y:S01]  /*1ac80*/  MUFU.EX2 R194, R194 ;  /* 0x000000c200c27308 */ /* 0x000e620000000800 */
[----:B--2---:R-:W-:Y:S02]  /*1ac90*/  FADD.FTZ R20, R192, R20 ;  /* 0x00000014c0147221 */ /* 0x004fe40000010000 */
[----:B------:R-:W-:-:S04]  /*1aca0*/  FMNMX.FTZ R0, R134, R0, !PT ;  /* 0x0000000086007209 */ /* 0x000fc80007810000 */
        /* <DEDUP_REMOVED lines=13> */
[----:B------:R-:W2:Y:S04]  /*1ad80*/  SHFL.BFLY PT, R6, R0, 0x2, 0x1f ;  /* 0x0c401f0000067f89 */ /* 0x000ea800000e0000 */
[----:B------:R-:W3:Y:S01]  /*1ad90*/  MUFU.EX2 R190, R190 ;  /* 0x000000be00be7308 */ /* 0x000ee20000000800 */
[----:B0-----:R-:W-:-:S07]  /*1ada0*/  FADD.FTZ R20, R188, R20 ;  /* 0x00000014bc147221 */ /* 0x001fce0000010000 */
[----:B------:R-:W0:Y:S01]  /*1adb0*/  MUFU.EX2 R9, R9 ;  /* 0x0000000900097308 */ /* 0x000e220000000800 */
[C---:B-1----:R-:W-:Y:S01]  /*1adc0*/  FADD.FTZ R20, R153.reuse, R20 ;  /* 0x0000001499147221 */ /* 0x042fe20000010000 */
[----:B------:R-:W-:-:S06]  /*1add0*/  F2FP.F16.F32.PACK_AB R188, R153, R188 ;  /* 0x000000bc99bc723e */ /* 0x000fcc00000000ff */
[----:B------:R-:W1:Y:S01]  /*1ade0*/  MUFU.EX2 R136, R136 ;  /* 0x0000008800887308 */ /* 0x000e620000000800 */
[----:B---3--:R-:W-:Y:S01]  /*1adf0*/  FADD.FTZ R20, R190, R20 ;  /* 0x00000014be147221 */ /* 0x008fe20000010000 */
[----:B--2---:R-:W-:-:S06]  /*1ae00*/  FMNMX.FTZ R0, R0, R6, !PT ;  /* 0x0000000600007209 */ /* 0x004fcc0007810000 */
[----:B------:R-:W2:Y:S01]  /*1ae10*/  MUFU.EX2 R137, R137 ;  /* 0x0000008900897308 */ /* 0x000ea20000000800 */
[----:B------:R-:W3:Y:S01]  /*1ae20*/  SHFL.BFLY PT, R6, R0, 0x1, 0x1f ;  /* 0x0c201f0000067f89 */ /* 0x000ee200000e0000 */
[C---:B0-----:R-:W-:Y:S01]  /*1ae30*/  FADD.FTZ R20, R9.reuse, R20 ;  /* 0x0000001409147221 */ /* 0x041fe20000010000 */
[----:B------:R-:W-:-:S05]  /*1ae40*/  F2FP.F16.F32.PACK_AB R190, R9, R190 ;  /* 0x000000be09be723e */ /* 0x000fca00000000ff */
[----:B------:R-:W0:Y:S01]  /*1ae50*/  MUFU.EX2 R186, R186 ;  /* 0x000000ba00ba7308 */ /* 0x000e220000000800 */
[----:B-1----:R-:W-:-:S07]  /*1ae60*/  FADD.FTZ R20, R136, R20 ;  /* 0x0000001488147221 */ /* 0x002fce0000010000 */
[----:B------:R-:W1:Y:S01]  /*1ae70*/  MUFU.EX2 R140, R140 ;  /* 0x0000008c008c7308 */ /* 0x000e620000000800 */
[----:B--2---:R-:W-:-:S07]  /*1ae80*/  FADD.FTZ R20, R137, R20 ;  /* 0x0000001489147221 */ /* 0x004fce0000010000 */
[----:B------:R-:W-:Y:S01]  /*1ae90*/  MUFU.EX2 R129, R129 ;  /* 0x0000008100817308 */ /* 0x000fe20000000800 */
[----:B---3--:R-:W-:Y:S01]  /*1aea0*/  FMNMX.FTZ R6, R0, R6, !PT ;  /* 0x0000000600067209 */ /* 0x008fe20007810000 */
[----:B0-----:R-:W-:-:S04]  /*1aeb0*/  FADD.FTZ R20, R186, R20 ;  /* 0x00000014ba147221 */ /* 0x001fc80000010000 */
[CC--:B------:R-:W-:Y:S01]  /*1aec0*/  FMUL.FTZ R148, R6.reuse, R5.reuse ;  /* 0x0000000506947220 */ /* 0x0c0fe20000410000 */
[----:B------:R-:W-:Y:S01]  /*1aed0*/  FADD.FTZ R0, -R6, R8 ;  /* 0x0000000806007221 */ /* 0x000fe20000010100 */
[----:B------:R-:W-:Y:S01]  /*1aee0*/  MUFU.EX2 R124, R124 ;  /* 0x0000007c007c7308 */ /* 0x000fe20000000800 */
[----:B-1----:R-:W-:Y:S01]  /*1aef0*/  F2FP.F16.F32.PACK_AB R186, R140, R186 ;  /* 0x000000ba8cba723e */ /* 0x002fe200000000ff */
[-CC-:B------:R-:W-:Y:S01]  /*1af00*/  FFMA.FTZ R201, R11, R5.reuse, -R148.reuse ;  /* 0x000000050bc97223 */ /* 0x180fe20000010894 */
[----:B------:R-:W-:Y:S02]  /*1af10*/  IMAD.MOV.U32 R11, RZ, RZ, 0x40000040 ;  /* 0x40000040ff0b7424 */ /* 0x000fe400078e00ff */
[-C--:B------:R-:W-:Y:S01]  /*1af20*/  FMUL.FTZ R0, R0, R5.reuse ;  /* 0x0000000500007220 */ /* 0x080fe20000410000 */
[-CC-:B------:R-:W-:Y:S01]  /*1af30*/  FFMA.FTZ R15, R15, R5.reuse, -R148.reuse ;  /* 0x000000050f0f7223 */ /* 0x180fe20000010894 */
[-CC-:B------:R-:W-:Y:S01]  /*1af40*/  FFMA.FTZ R203, R168, R5.reuse, -R148.reuse ;  /* 0x00000005a8cb7223 */ /* 0x180fe20000010894 */
[-CC-:B------:R-:W-:Y:S01]  /*1af50*/  FFMA.FTZ R197, R160, R5.reuse, -R148.reuse ;  /* 0x00000005a0c57223 */ /* 0x180fe20000010894 */
[----:B------:R-:W-:Y:S01]  /*1af60*/  R2UR UR7, R11 ;  /* 0x000000000b0772ca */ /* 0x000fe200000e0000 */
        /* <DEDUP_REMOVED lines=16> */
[----:B------:R-:W1:Y:S01]  /*1b070*/  MUFU.EX2 R15, R15 ;  /* 0x0000000f000f7308 */ /* 0x000e620000000800 */
[-CC-:B------:R-:W-:Y:S01]  /*1b080*/  FFMA.FTZ R126, R126, R5.reuse, -R148.reuse ;  /* 0x000000057e7e7223 */ /* 0x180fe20000010894 */
[----:B------:R-:W-:Y:S01]  /*1b090*/  FFMA.FTZ R127, R127, R5, -R148 ;  /* 0x000000057f7f7223 */ /* 0x000fe20000010894 */
[----:B------:R-:W-:-:S02]  /*1b0a0*/  WARPGROUP.DEPBAR.LE gsb0, 0x0 ;  /* 0x00008000000079c5 */ /* 0x000fc40000010000 */
[----:B------:R-:W-:Y:S01]  /*1b0b0*/  WARPGROUP.ARRIVE ;  /* 0x00000000000079c5 */ /* 0x000fe20000000000 */
[-CC-:B------:R-:W-:Y:S01]  /*1b0c0*/  FFMA.FTZ R180, R128, R5.reuse, -R184.reuse ;  /* 0x0000000580b47223 */ /* 0x180fe200000108b8 */
[-C--:B------:R-:W-:Y:S01]  /*1b0d0*/  FFMA.FTZ R128, R149, R5.reuse, -R184 ;  /* 0x0000000595807223 */ /* 0x080fe200000108b8 */
[----:B------:R-:W-:Y:S01]  /*1b0e0*/  FFMA.FTZ R149, R171, R5, -R148 ;  /* 0x00000005ab957223 */ /* 0x000fe20000010894 */
[----:B------:R-:W2:Y:S01]  /*1b0f0*/  MUFU.EX2 R203, R203 ;  /* 0x000000cb00cb7308 */ /* 0x000ea20000000800 */
[----:B0-----:R-:W-:Y:S01]  /*1b100*/  FFMA.FTZ R13, R0, R13, R201 ;  /* 0x0000000d000d7223 */ /* 0x001fe200000100c9 */
[----:B------:R-:W-:Y:S01]  /*1b110*/  HGMMA.64x192x16.F32 R24, R176, gdesc[UR4].tnspB, R24, gsb0 ;  /* 0x42e00004b0187df0 */ /* 0x000fe20008000818 */
[-CC-:B------:R-:W-:Y:S01]  /*1b120*/  FFMA.FTZ R182, R132, R5.reuse, -R184.reuse ;  /* 0x0000000584b67223 */ /* 0x180fe200000108b8 */
[-CC-:B------:R-:W-:Y:S01]  /*1b130*/  FFMA.FTZ R132, R133, R5.reuse, -R184.reuse ;  /* 0x0000000585847223 */ /* 0x180fe200000108b8 */
[-C--:B------:R-:W-:Y:S01]  /*1b140*/  FFMA.FTZ R133, R150, R5.reuse, -R184 ;  /* 0x0000000596857223 */ /* 0x080fe200000108b8 */
[C---:B-1----:R-:W-:Y:S01]  /*1b150*/  FADD.FTZ R13, R15.reuse, R13 ;  /* 0x0000000d0f0d7221 */ /* 0x042fe20000010000 */
[-CC-:B------:R-:W-:Y:S01]  /*1b160*/  FFMA.FTZ R150, R166, R5.reuse, -R148.reuse ;  /* 0x00000005a6967223 */ /* 0x180fe20000010894 */
[----:B------:R-:W0:Y:S01]  /*1b170*/  MUFU.EX2 R149, R149 ;  /* 0x0000009500957308 */ /* 0x000e220000000800 */
[-CC-:B------:R-:W-:Y:S01]  /*1b180*/  FFMA.FTZ R181, R130, R5.reuse, -R148.reuse ;  /* 0x0000000582b57223 */ /* 0x180fe20000010894 */
[----:B------:R-:W-:Y:S01]  /*1b190*/  FFMA.FTZ R183, R134, R5, -R148 ;  /* 0x0000000586b77223 */ /* 0x000fe20000010894 */
[----:B------:R-:W-:Y:S01]  /*1b1a0*/  F2FP.F16.F32.PACK_AB R201, R15, R201 ;  /* 0x000000c90fc9723e */ /* 0x000fe200000000ff */
[----:B------:R-:W-:Y:S01]  /*1b1b0*/  FADD.FTZ R15, R140, R20 ;  /* 0x000000148c0f7221 */ /* 0x000fe20000010000 */
[----:B------:R-:W-:-:S03]  /*1b1c0*/  F2FP.F16.F32.PACK_AB R184, R137, R136 ;  /* 0x0000008889b8723e */ /* 0x000fc600000000ff */
[----:B------:R-:W-:Y:S01]  /*1b1d0*/  MUFU.EX2 R197, R197 ;  /* 0x000000c500c57308 */ /* 0x000fe20000000800 */
[----:B--2---:R-:W-:-:S07]  /*1b1e0*/  FADD.FTZ R13, R203, R13 ;  /* 0x0000000dcb0d7221 */ /* 0x004fce0000010000 */
[----:B------:R-:W-:Y:S01]  /*1b1f0*/  MUFU.EX2 R141, R141 ;  /* 0x0000008d008d7308 */ /* 0x000fe20000000800 */
[----:B0-----:R-:W-:-:S07]  /*1b200*/  F2FP.F16.F32.PACK_AB R203, R149, R203 ;  /* 0x000000cb95cb723e */ /* 0x001fce00000000ff */
[----:B------:R-:W-:Y:S08]  /*1b210*/  MUFU.EX2 R199, R199 ;  /* 0x000000c700c77308 */ /* 0x000ff00000000800 */
[----:B------:R-:W-:Y:S08]  /*1b220*/  MUFU.EX2 R150, R150 ;  /* 0x0000009600967308 */ /* 0x000ff00000000800 */
[----:B------:R0:W1:Y:S08]  /*1b230*/  MUFU.EX2 R8, R125 ;  /* 0x0000007d00087308 */ /* 0x0000700000000800 */
[----:B------:R-:W-:Y:S01]  /*1b240*/  MUFU.EX2 R193, R193 ;  /* 0x000000c100c17308 */ /* 0x000fe20000000800 */
[----:B0-----:R-:W-:-:S07]  /*1b250*/  FFMA.FTZ R125, R154, R5, -R148 ;  /* 0x000000059a7d7223 */ /* 0x001fce0000010894 */
        /* <DEDUP_REMOVED lines=17> */
[----:B------:R-:W0:Y:S01]  /*1b370*/  MUFU.EX2 R133, R133 ;  /* 0x0000008500857308 */ /* 0x000e220000000800 */
[----:B------:R-:W-:-:S02]  /*1b380*/  WARPGROUP.DEPBAR.LE gsb0, 0x0 ;  /* 0x00008000000079c5 */ /* 0x000fc40000010000 */
[----:B------:R2:W-:Y:S05]  /*1b390*/  @!P1 SYNCS.ARRIVE.TRANS64.RED.A1T0 RZ, [R12+URZ], RZ ;  /* 0x000000ff0cff99a7 */ /* 0x0005ea000810043f */
[----:B------:R-:W3:Y:S01]  /*1b3a0*/  MUFU.EX2 R123, R123 ;  /* 0x0000007b007b7308 */ /* 0x000ee20000000800 */
[----:B-1----:R-:W-:Y:S02]  /*1b3b0*/  F2FP.F16.F32.PACK_AB R178, R8, R124 ;  /* 0x0000007c08b2723e */ /* 0x002fe400000000ff */
[----:B0-----:R-:W-:Y:S01]  /*1b3c0*/  F2FP.F16.F32.PACK_AB R176, R133, R128 ;  /* 0x0000008085b0723e */ /* 0x001fe200000000ff */
[----:B------:R0:W-:Y:S01]  /*1b3d0*/  @!P1 SYNCS.ARRIVE.TRANS64.RED.A1T0 RZ, [R14+URZ], RZ ;  /* 0x000000ff0eff99a7 */ /* 0x0001e2000810043f */
[----:B--2---:R-:W-:-:S03]  /*1b3e0*/  FFMA.FTZ R12, R139, R5, -R148 ;  /* 0x000000058b0c7223 */ /* 0x004fc60000010894 */
[----:B------:R-:W-:Y:S01]  /*1b3f0*/  MUFU.EX2 R126, R126 ;  /* 0x0000007e007e7308 */ /* 0x000fe20000000800 */
[----:B0-----:R-:W-:Y:S01]  /*1b400*/  FADD.FTZ R14, R149, R13 ;  /* 0x0000000d950e7221 */ /* 0x001fe20000010000 */
[----:B------:R-:W-:-:S06]  /*1b410*/  FFMA.FTZ R13, R143, R5, -R148 ;  /* 0x000000058f0d7223 */ /* 0x000fcc0000010894 */
[----:B------:R-:W-:Y:S01]  /*1b420*/  MUFU.EX2 R12, R12 ;  /* 0x0000000c000c7308 */ /* 0x000fe20000000800 */
[----:B---3--:R-:W-:Y:S01]  /*1b430*/  F2FP.F16.F32.PACK_AB R177, R123, R122 ;  /* 0x0000007a7bb1723e */ /* 0x008fe200000000ff */
[----:B------:R-:W-:Y:S01]  /*1b440*/  FADD.FTZ R14, R197, R14 ;  /* 0x0000000ec50e7221 */ /* 0x000fe20000010000 */
[----:B------:R-:W-:-:S03]  /*1b450*/  F2FP.F16.F32.PACK_AB R197, R141, R197 ;  /* 0x000000c58dc5723e */ /* 0x000fc600000000ff */
[----:B------:R-:W-:Y:S01]  /*1b460*/  FADD.FTZ R130, R141, R14 ;  /* 0x0000000e8d827221 */ /* 0x000fe20000010000 */
[----:B------:R-:W-:Y:S01]  /*1b470*/  FFMA.FTZ R14, R131, R5, -R148 ;  /* 0x00000005830e7223 */ /* 0x000fe20000010894 */
[----:B------:R-:W-:Y:S02]  /*1b480*/  MUFU.EX2 R13, R13 ;  /* 0x0000000d000d7308 */ /* 0x000fe40000000800 */
[----:B------:R-:W-:Y:S01]  /*1b490*/  FADD.FTZ R130, R199, R130 ;  /* 0x00000082c7827221 */ /* 0x000fe20000010000 */
[----:B------:R-:W-:-:S03]  /*1b4a0*/  F2FP.F16.F32.PACK_AB R199, R150, R199 ;  /* 0x000000c796c7723e */ /* 0x000fc600000000ff */
[----:B------:R-:W-:Y:S02]  /*1b4b0*/  FADD.FTZ R130, R150, R130 ;  /* 0x0000008296827221 */ /* 0x000fe40000010000 */
[----:B------:R-:W-:Y:S02]  /*1b4c0*/  MUFU.EX2 R14, R14 ;  /* 0x0000000e000e7308 */ /* 0x000fe40000000800 */
[----:B------:R-:W-:Y:S01]  /*1b4d0*/  FADD.FTZ R130, R193, R130 ;  /* 0x00000082c1827221 */ /* 0x000fe20000010000 */
[----:B------:R-:W-:-:S03]  /*1b4e0*/  F2FP.F16.F32.PACK_AB R193, R125, R193 ;  /* 0x000000c17dc1723e */ /* 0x000fc600000000ff */
[----:B------:R-:W-:Y:S02]  /*1b4f0*/  FADD.FTZ R130, R125, R130 ;  /* 0x000000827d827221 */ /* 0x000fe40000010000 */
[----:B------:R-:W0:Y:S02]  /*1b500*/  MUFU.EX2 R127, R127 ;  /* 0x0000007f007f7308 */ /* 0x000e240000000800 */
[----:B------:R-:W-:Y:S01]  /*1b510*/  FADD.FTZ R130, R195, R130 ;  /* 0x00000082c3827221 */ /* 0x000fe20000010000 */
[----:B------:R-:W-:-:S03]  /*1b520*/  F2FP.F16.F32.PACK_AB R195, R147, R195 ;  /* 0x000000c393c3723e */ /* 0x000fc600000000ff */
[----:B------:R-:W-:-:S04]  /*1b530*/  FADD.FTZ R130, R147, R130 ;  /* 0x0000008293827221 */ /* 0x000fc80000010000 */
[----:B------:R-:W-:Y:S01]  /*1b540*/  FADD.FTZ R130, R189, R130 ;  /* 0x00000082bd827221 */ /* 0x000fe20000010000 */
[----:B------:R-:W-:-:S03]  /*1b550*/  F2FP.F16.F32.PACK_AB R189, R10, R189 ;  /* 0x000000bd0abd723e */ /* 0x000fc600000000ff */
[----:B------:R-:W-:Y:S01]  /*1b560*/  FADD.FTZ R130, R10, R130 ;  /* 0x000000820a827221 */ /* 0x000fe20000010000 */
[----:B------:R-:W-:Y:S01]  /*1b570*/  FADD.FTZ R10, R180, R15 ;  /* 0x0000000fb40a7221 */ /* 0x000fe20000010000 */
[----:B------:R-:W-:Y:S02]  /*1b580*/  F2FP.F16.F32.PACK_AB R180, R129, R180 ;  /* 0x000000b481b4723e */ /* 0x000fe400000000ff */
[----:B------:R-:W-:Y:S01]  /*1b590*/  FADD.FTZ R130, R191, R130 ;  /* 0x00000082bf827221 */ /* 0x000fe20000010000 */
[----:B------:R-:W-:Y:S02]  /*1b5a0*/  F2FP.F16.F32.PACK_AB R191, R11, R191 ;  /* 0x000000bf0bbf723e */ /* 0x000fe400000000ff */
[----:B0-----:R-:W-:Y:S01]  /*1b5b0*/  F2FP.F16.F32.PACK_AB R179, R127, R126 ;  /* 0x0000007e7fb3723e */ /* 0x001fe200000000ff */
[----:B------:R-:W-:Y:S01]  /*1b5c0*/  FADD.FTZ R130, R11, R130 ;  /* 0x000000820b827221 */ /* 0x000fe20000010000 */
[----:B------:R-:W-:-:S03]  /*1b5d0*/  FADD.FTZ R11, R129, R10 ;  /* 0x0000000a810b7221 */ /* 0x000fc60000010000 */
[----:B------:R-:W-:Y:S01]  /*1b5e0*/  FADD.FTZ R130, R185, R130 ;  /* 0x00000082b9827221 */ /* 0x000fe20000010000 */
[----:B------:R-:W-:Y:S01]  /*1b5f0*/  FADD.FTZ R11, R182, R11 ;  /* 0x0000000bb60b7221 */ /* 0x000fe20000010000 */
[C---:B------:R-:W-:Y:S02]  /*1b600*/  F2FP.F16.F32.PACK_AB R185, R12.reuse, R185 ;  /* 0x000000b90cb9723e */ /* 0x040fe400000000ff */
[----:B------:R-:W-:Y:S01]  /*1b610*/  FADD.FTZ R130, R12, R130 ;  /* 0x000000820c827221 */ /* 0x000fe20000010000 */
[C---:B------:R-:W-:Y:S01]  /*1b620*/  FADD.FTZ R11, R132.reuse, R11 ;  /* 0x0000000b840b7221 */ /* 0x040fe20000010000 */
[----:B------:R-:W-:Y:S02]  /*1b630*/  F2FP.F16.F32.PACK_AB R182, R132, R182 ;  /* 0x000000b684b6723e */ /* 0x000fe400000000ff */
[----:B------:R-:W-:Y:S01]  /*1b640*/  FADD.FTZ R130, R187, R130 ;  /* 0x00000082bb827221 */ /* 0x000fe20000010000 */
[----:B------:R-:W-:-:S03]  /*1b650*/  F2FP.F16.F32.PACK_AB R187, R13, R187 ;  /* 0x000000bb0dbb723e */ /* 0x000fc600000000ff */
[----:B------:R-:W-:-:S04]  /*1b660*/  FADD.FTZ R130, R13, R130 ;  /* 0x000000820d827221 */ /* 0x000fc80000010000 */
[----:B------:R-:W-:Y:S01]  /*1b670*/  FADD.FTZ R9, R181, R130 ;  /* 0x00000082b5097221 */ /* 0x000fe20000010000 */
[----:B------:R-:W-:-:S03]  /*1b680*/  F2FP.F16.F32.PACK_AB R181, R14, R181 ;  /* 0x000000b50eb5723e */ /* 0x000fc600000000ff */
[----:B------:R-:W-:-:S04]  /*1b690*/  FADD.FTZ R10, R14, R9 ;  /* 0x000000090e0a7221 */ /* 0x000fc80000010000 */
[----:B------:R-:W-:Y:S01]  /*1b6a0*/  FADD.FTZ R10, R183, R10 ;  /* 0x0000000ab70a7221 */ /* 0x000fe20000010000 */
[----:B------:R-:W-:-:S03]  /*1b6b0*/  F2FP.F16.F32.PACK_AB R183, R135, R183 ;  /* 0x000000b787b7723e */ /* 0x000fc600000000ff */
[----:B------:R-:W-:Y:S01]  /*1b6c0*/  FADD.FTZ R9, R135, R10 ;  /* 0x0000000a87097221 */ /* 0x000fe20000010000 */
[----:B------:R-:W-:-:S03]  /*1b6d0*/  FADD.FTZ R10, R128, R11 ;  /* 0x0000000b800a7221 */ /* 0x000fc60000010000 */
[----:B------:R-:W-:Y:S01]  /*1b6e0*/  FADD.FTZ R12, R122, R9 ;  /* 0x000000097a0c7221 */ /* 0x000fe20000010000 */
[----:B------:R-:W-:-:S03]  /*1b6f0*/  FADD.FTZ R9, R133, R10 ;  /* 0x0000000a85097221 */ /* 0x000fc60000010000 */
[----:B------:R-:W-:Y:S01]  /*1b700*/  FADD.FTZ R11, R123, R12 ;  /* 0x0000000c7b0b7221 */ /* 0x000fe20000010000 */
[----:B------:R-:W-:-:S03]  /*1b710*/  FADD.FTZ R9, R124, R9 ;  /* 0x000000097c097221 */ /* 0x000fc60000010000 */
[----:B------:R-:W-:Y:S01]  /*1b720*/  FADD.FTZ R10, R126, R11 ;  /* 0x0000000b7e0a7221 */ /* 0x000fe20000010000 */
[----:B------:R-:W-:Y:S01]  /*1b730*/  FADD.FTZ R20, R8, R9 ;  /* 0x0000000908147221 */ /* 0x000fe20000010000 */
[----:B------:R-:W-:Y:S01]  /*1b740*/  MOV R11, R214 ;  /* 0x000000d6000b7202 */ /* 0x000fe20000000f00 */
[----:B------:R-:W-:Y:S02]  /*1b750*/  IMAD.MOV.U32 R8, RZ, RZ, R6 ;  /* 0x000000ffff087224 */ /* 0x000fe400078e0006 */
[----:B------:R-:W-:Y:S01]  /*1b760*/  FADD.FTZ R13, R127, R10 ;  /* 0x0000000a7f0d7221 */ /* 0x000fe20000010000 */
[----:B------:R-:W-:Y:S02]  /*1b770*/  IMAD.MOV.U32 R10, RZ, RZ, R216 ;  /* 0x000000ffff0a7224 */ /* 0x000fe400078e00d8 */
[----:B------:R-:W-:Y:S01]  /*1b780*/  IMAD.MOV.U32 R9, RZ, RZ, R4 ;  /* 0x000000ffff097224 */ /* 0x000fe200078e0004 */
[----:B------:R-:W-:Y:S06]  /*1b790*/  @P2 BRA `(.L_x_804) ;  /* 0xffffffa800f42947 */ /* 0x000fec000383ffff */
.L_x_793:
[----:B------:R-:W-:Y:S05]  /*1b7a0*/  BSYNC B0 ;  /* 0x0000000000007941 */ /* 0x000fea0003800000 */
.L_x_792:
        /* <DEDUP_REMOVED lines=99> */
.L_x_805:
[----:B------:R-:W-:Y:S02]  /*1bde0*/  LEA R0, R214, R2, 0x3 ;  /* 0x00000002d6007211 */ /* 0x000fe400078e18ff */
[----:B------:R-:W-:-:S04]  /*1bdf0*/  SHF.L.U32 R3, R216, 0x1f, RZ ;  /* 0x0000001fd8037819 */ /* 0x000fc800000006ff */
[----:B------:R0:W1:Y:S01]  /*1be00*/  SYNCS.PHASECHK.TRANS64.TRYWAIT P2, [R0+URZ+0x36850], R3 ;  /* 0x03685003000075a7 */ /* 0x000062000804017f */
[----:B------:R-:W-:Y:S05]  /*1be10*/  @!P0 BRA `(.L_x_806) ;  /* 0x0000000000048947 */ /* 0x000fea0003800000 */
[----:B------:R-:W-:Y:S01]  /*1be20*/  BPT.TRAP 0x1 ;  /* 0x000000040000795c */ /* 0x000fe20000300000 */
.L_x_806:
[----:B------:R-:W-:Y:S01]  /*1be30*/  VIADD R2, R2, 0x400 ;  /* 0x0000040002027836 */ /* 0x000fe20000000000 */
[----:B------:R-:W-:Y:S04]  /*1be40*/  BSSY B0, `(.L_x_807) ;  /* 0x0000008000007945 */ /* 0x000fe80003800000 */
[----:B------:R-:W-:-:S04]  /*1be50*/  SHF.R.U32.HI R2, RZ, 0x4, R2 ;  /* 0x00000004ff027819 */ /* 0x000fc80000011602 */
[----:B------:R-:W-:-:S04]  /*1be60*/  LOP3.LUT R2, R2, 0x3fff, RZ, 0xc0, !PT ;  /* 0x00003fff02027812 */ /* 0x000fc800078ec0ff */
[----:B------:R-:W-:-:S05]  /*1be70*/  LOP3.LUT R7, R2, 0x3800000, RZ, 0xfc, !PT ;  /* 0x0380000002077812 */ /* 0x000fca00078efcff */
[----:B------:R-:W-:Y:S01]  /*1be80*/  IMAD R7, R214, 0xa80, R7 ;  /* 0x00000a80d6077824 */ /* 0x000fe200078e0207 */
[----:B-1----:R-:W-:Y:S06]  /*1be90*/  @P2 BRA `(.L_x_808) ;  /* 0x0000000000082947 */ /* 0x002fec0003800000 */
[----:B------:R-:W1:Y:S02]  /*1bea0*/  SYNCS.PHASECHK.TRANS64.TRYWAIT P0, [R0+URZ+0x36850], R3 ;  /* 0x03685003000075a7 */ /* 0x000e64000800017f */
[----:B-1----:R-:W-:Y:S05]  /*1beb0*/  @!P0 BRA `(.L_x_809) ;  /* 0x000000b4003c8947 */ /* 0x002fea0003800000 */
.L_x_808:
[----:B------:R-:W-:Y:S05]  /*1bec0*/  BSYNC B0 ;  /* 0x0000000000007941 */ /* 0x000fea0003800000 */
.L_x_807:
[----:B------:R-:W-:Y:S01]  /*1bed0*/  IMAD.MOV.U32 R2, RZ, RZ, R7 ;  /* 0x000000ffff027224 */ /* 0x000fe200078e0007 */
[----:B01----:R-:W-:Y:S01]  /*1bee0*/  MOV R3, 0x40000040 ;  /* 0x4000004000037802 */ /* 0x003fe20000000f00 */
[----:B------:R-:W-:Y:S01]  /*1bef0*/  WARPGROUP.ARRIVE ;  /* 0x00000000000079c5 */ /* 0x000fe20000000000 */
[----:B------:R-:W-:Y:S02]  /*1bf00*/  VIADD R214, R214, 0x1 ;  /* 0x00000001d6d67836 */ /* 0x000fe40000000000 */
[----:B------:R-:W-:Y:S01]  /*1bf10*/  R2UR UR6, R2 ;  /* 0x00000000020672ca */ /* 0x000fe200000e0000 */
[----:B------:R-:W-:Y:S01]  /*1bf20*/  VIADD R2, R7, 0x80 ;  /* 0x0000008007027836 */ /* 0x000fe20000000000 */
[----:B------:R-:W-:Y:S01]  /*1bf30*/  R2UR UR7, R3 ;  /* 0x00000000030772ca */ /* 0x000fe200000e0000 */
[----:B------:R-:W-:Y:S01]  /*1bf40*/  IMAD.MOV.U32 R3, RZ, RZ, 0x40000040 ;  /* 0x40000040ff037424 */ /* 0x000fe200078e00ff */
[----:B------:R-:W-:Y:S01]  /*1bf50*/  ISETP.NE.AND P2, PT, R214, 0x2, PT ;  /* 0x00000002d600780c */ /* 0x000fe20003f45270 */
[----:B------:R-:W-:-:S03]  /*1bf60*/  VIADD R226, R226, 0x1 ;  /* 0x00000001e2e27836 */ /* 0x000fc60000000000 */
[----:B------:R-:W-:-:S07]  /*1bf70*/  SEL R214, R214, RZ, P2 ;  /* 0x000000ffd6d67207 */ /* 0x000fce0001000000 */
        /* <DEDUP_REMOVED lines=9> */
[----:B------:R-:W-:Y:S01]  /*1c010*/  VIADD R2, R7, 0x180 ;  /* 0x0000018007027836 */ /* 0x000fe20000000000 */
[----:B------:R-:W-:Y:S02]  /*1c020*/  R2UR UR7, R3 ;  /* 0x00000000030772ca */ /* 0x000fe400000e0000 */
[----:B------:R-:W-:Y:S01]  /*1c030*/  MOV R3, 0x40000040 ;  /* 0x4000004000037802 */ /* 0x000fe20000000f00 */
[----:B------:R-:W-:Y:S02]  /*1c040*/  WARPGROUP.DEPBAR.LE gsb0, 0x0 ;  /* 0x00008000000079c5 */ /* 0x000fe40000010000 */
[----:B------:R-:W-:-:S12]  /*1c050*/  WARPGROUP.ARRIVE ;  /* 0x00000000000079c5 */ /* 0x000fd80000000000 */
        /* <DEDUP_REMOVED lines=22> */
[----:B------:R-:W-:Y:S02]  /*1c1c0*/  R2UR UR6, R2 ;  /* 0x00000000020672ca */ /* 0x000fe400000e0000 */
[----:B------:R-:W-:Y:S01]  /*1c1d0*/  R2UR UR7, R3 ;  /* 0x00000000030772ca */ /* 0x000fe200000e0000 */
[----:B------:R-:W0:Y:S04]  /*1c1e0*/  SHFL.BFLY PT, R2, R13, 0x2, 0x1f ;  /* 0x0c401f000d027f89 */ /* 0x000e2800000e0000 */
[----:B------:R-:W1:Y:S01]  /*1c1f0*/  SHFL.BFLY PT, R3, R20, 0x2, 0x1f ;  /* 0x0c401f0014037f89 */ /* 0x000e6200000e0000 */
[----:B0-----:R-:W-:Y:S01]  /*1c200*/  FADD.FTZ R8, R2, R13 ;  /* 0x0000000d02087221 */ /* 0x001fe20000010000 */
[----:B-1----:R-:W-:-:S04]  /*1c210*/  FADD.FTZ R3, R3, R20 ;  /* 0x0000001403037221 */ /* 0x002fc80000010000 */
[----:B------:R-:W0:Y:S04]  /*1c220*/  SHFL.BFLY PT, R7, R8, 0x1, 0x1f ;  /* 0x0c201f0008077f89 */ /* 0x000e2800000e0000 */
[----:B------:R-:W1:Y:S01]  /*1c230*/  SHFL.BFLY PT, R2, R3, 0x1, 0x1f ;  /* 0x0c201f0003027f89 */ /* 0x000e6200000e0000 */
[----:B0-----:R-:W-:Y:S01]  /*1c240*/  FADD.FTZ R14, R8, R7 ;  /* 0x00000007080e7221 */ /* 0x001fe20000010000 */
[----:B------:R-:W-:Y:S01]  /*1c250*/  @!P1 IADD3 R8, R0, 0x36860, RZ ;  /* 0x0003686000089810 */ /* 0x000fe20007ffe0ff */
[----:B------:R-:W-:Y:S01]  /*1c260*/  IMAD.MOV.U32 R7, RZ, RZ, RZ ;  /* 0x000000ffff077224 */ /* 0x000fe200078e00ff */
[----:B------:R-:W-:Y:S01]  /*1c270*/  MOV R0, 0xff800000 ;  /* 0xff80000000007802 */ /* 0x000fe20000000f00 */
[----:B-1----:R-:W-:Y:S01]  /*1c280*/  FADD.FTZ R12, R3, R2 ;  /* 0x00000002030c7221 */ /* 0x002fe20000010000 */
[----:B------:R-:W-:Y:S01]  /*1c290*/  FSETP.NE.FTZ.AND P3, PT, R14, RZ, PT ;  /* 0x000000ff0e00720b */ /* 0x000fe20003f75000 */
[----:B------:R-:W-:Y:S01]  /*1c2a0*/  IMAD.MOV.U32 R2, RZ, RZ, RZ ;  /* 0x000000ffff027224 */ /* 0x000fe200078e00ff */
[----:B------:R-:W-:-:S02]  /*1c2b0*/  @!P1 PRMT R8, RZ, 0x654, R8 ;  /* 0x00000654ff089816 */ /* 0x000fc40000000008 */
[----:B------:R-:W-:Y:S02]  /*1c2c0*/  FSETP.NE.FTZ.AND P0, PT, R12, RZ, PT ;  /* 0x000000ff0c00720b */ /* 0x000fe40003f15000 */
[----:B------:R-:W-:-:S04]  /*1c2d0*/  SEL R3, RZ, 0x1, P2 ;  /* 0x00000001ff037807 */ /* 0x000fc80001000000 */
[----:B------:R-:W-:Y:S01]  /*1c2e0*/  LOP3.LUT R216, R216, R3, RZ, 0x3c, !PT ;  /* 0x00000003d8d87212 */ /* 0x000fe200078e3cff */
[----:B------:R-:W-:Y:S02]  /*1c2f0*/  IMAD.MOV.U32 R3, RZ, RZ, -0x800000 ;  /* 0xff800000ff037424 */ /* 0x000fe400078e00ff */
[----:B------:R-:W0:Y:S01]  /*1c300*/  @P3 MUFU.LG2 R11, R14 ;  /* 0x0000000e000b3308 */ /* 0x000e220000000c00 */
[----:B------:R-:W-:-:S03]  /*1c310*/  @P3 FMUL.FTZ R20, R5, 0.69314718246459960938 ;  /* 0x3f31721805143820 */ /* 0x000fc60000410000 */
[----:B------:R-:W-:-:S04]  /*1c320*/  @P0 FMUL.FTZ R9, R5, 0.69314718246459960938 ;  /* 0x3f31721805090820 */ /* 0x000fc80000410000 */
[----:B------:R-:W1:Y:S08]  /*1c330*/  @P0 MUFU.LG2 R10, R12 ;  /* 0x0000000c000a0308 */ /* 0x000e700000000c00 */
[----:B------:R-:W2:Y:S01]  /*1c340*/  @P3 MUFU.RCP R2, R14 ;  /* 0x0000000e00023308 */ /* 0x000ea20000001000 */
[----:B0-----:R-:W-:-:S04]  /*1c350*/  @P3 FMUL.FTZ R11, R11, 0.69314718246459960938 ;  /* 0x3f3172180b0b3820 */ /* 0x001fc80000410000 */
[----:B------:R-:W-:-:S03]  /*1c360*/  @P3 FFMA.FTZ R0, R20, R6, R11 ;  /* 0x0000000614003223 */ /* 0x000fc6000001000b */
[----:B------:R-:W0:Y:S01]  /*1c370*/  @P0 MUFU.RCP R7, R12 ;  /* 0x0000000c00070308 */ /* 0x000e220000001000 */
[----:B-1----:R-:W-:-:S04]  /*1c380*/  @P0 FMUL.FTZ R10, R10, 0.69314718246459960938 ;  /* 0x3f3172180a0a0820 */ /* 0x002fc80000410000 */
[----:B------:R-:W-:Y:S01]  /*1c390*/  @P0 FFMA.FTZ R3, R9, R4, R10 ;  /* 0x0000000409030223 */ /* 0x000fe2000001000a */
[----:B------:R-:W-:Y:S01]  /*1c3a0*/  PLOP3.LUT P0, PT, PT, PT, PT, 0x8, 0x0 ;  /* 0x000000000000781c */ /* 0x000fe20003f0e170 */
[----:B------:R-:W-:Y:S02]  /*1c3b0*/  WARPGROUP.DEPBAR.LE gsb0, 0x0 ;  /* 0x00008000000079c5 */ /* 0x000fe40000010000 */
[----:B------:R-:W-:-:S06]  /*1c3c0*/  WARPGROUP.ARRIVE ;  /* 0x00000000000079c5 */ /* 0x000fcc0000000000 */
[----:B------:R-:W-:Y:S03]  /*1c3d0*/  HGMMA.64x192x16.F32 R24, R176, gdesc[UR4].tnspB, R24, gsb0 ;  /* 0x42e00004b0187df0 */ /* 0x000fe60008000818 */
[----:B------:R-:W-:Y:S02]  /*1c3e0*/  WARPGROUP.DEPBAR.LE gsb0, 0x0 ;  /* 0x00008000000079c5 */ /* 0x000fe40000010000 */
[----:B------:R1:W-:Y:S01]  /*1c3f0*/  @!P1 SYNCS.ARRIVE.TRANS64.RED.A1T0 RZ, [R8+URZ], RZ ;  /* 0x000000ff08ff99a7 */ /* 0x0003e2000810043f */
[-C--:B--2---:R-:W-:Y:S01]  /*1c400*/  FMUL.FTZ R129, R51, R2.reuse ;  /* 0x0000000233817220 */ /* 0x084fe20000410000 */
        /* <DEDUP_REMOVED lines=94> */
[----:B-1----:R-:W-:-:S07]  /*1c9f0*/  FMUL.FTZ R119, R119, R2 ;  /* 0x0000000277777220 */ /* 0x002fce0000410000 */
.L_x_735:
[----:B------:R-:W0:Y:S08]  /*1ca00*/  S2UR UR5, SR_CgaCtaId ;  /* 0x00000000000579c3 */ /* 0x000e300000008800 */
[----:B------:R-:W-:Y:S06]  /*1ca10*/  BAR.SYNC.DEFER_BLOCKING 0x5, 0x180 ;  /* 0x0146000000007b1d */ /* 0x000fec0000010000 */
[----:B------:R-:W-:Y:S01]  /*1ca20*/  UMOV UR4, 0x400 ;  /* 0x0000040000047882 */ /* 0x000fe20000000000 */
[----:B------:R-:W-:Y:S01]  /*1ca30*/  BSSY B0, `(.L_x_810) ;  /* 0x0000260000007945 */ /* 0x000fe20003800000 */
[----:B0-----:R-:W-:-:S06]  /*1ca40*/  ULEA UR4, UR5, UR4, 0x18 ;  /* 0x0000000405047291 */ /* 0x001fcc000f8ec03f */
[----:B------:R-:W-:-:S05]  /*1ca50*/  IMAD.U32 R2, RZ, RZ, UR4 ;  /* 0x00000004ff027e24 */ /* 0x000fca000f8e00ff */
[----:B------:R0:W1:Y:S01]  /*1ca60*/  LDS.128 R136, [R2+0x368d0] ;  /* 0x0368d00002887984 */ /* 0x0000620000000c00 */
[----:B------:R-:W-:Y:S06]  /*1ca70*/  BAR.ARV 0x4, 0x180 ;  /* 0x0106000000007b1d */ /* 0x000fec0000002000 */
[----:B------:R-:W-:Y:S05]  /*1ca80*/  @P0 BRA `(.L_x_811) ;  /* 0x0000001800640947 */ /* 0x000fea0003800000 */
[----:B------:R-:W2:Y:S01]  /*1ca90*/  LDL R8, [R1+0x90] ;  /* 0x0000900001087983 */ /* 0x000ea20000100800 */
[----:B------:R-:W-:Y:S01]  /*1caa0*/  F2FP.F16.F32.PACK_AB R24, R25, R24 ;  /* 0x000000181918723e */ /* 0x000fe200000000ff */
[----:B------:R-:W-:Y:S01]  /*1cab0*/  ULDC.64 UR4, c[0x0][0xc00] ;  /* 0x0003000000047ab9 */ /* 0x000fe20000000a00 */
[----:B------:R-:W-:Y:S01]  /*1cac0*/  F2FP.F16.F32.PACK_AB R25, R135, R124 ;  /* 0x0000007c8719723e */ /* 0x000fe200000000ff */
[----:B------:R-:W3:Y:S01]  /*1cad0*/  S2R R7, SR_SWINHI ;  /* 0x0000000000077919 */ /* 0x000ee20000002f00 */
        /* <DEDUP_REMOVED lines=12> */
[----:B------:R-:W-:Y:S01]  /*1cba0*/  F2FP.F16.F32.PACK_AB R59, R126, R59 ;  /* 0x0000003b7e3b723e */ /* 0x000fe200000000ff */
[----:B------:R-:W4:Y:S01]  /*1cbb0*/  LDC R60, c[0x0][0xbe8] ;  /* 0x0002fa00ff3c7b82 */ /* 0x000f220000000800 */
[----:B------:R-:W-:Y:S02]  /*1cbc0*/  F2FP.F16.F32.PACK_AB R65, R125, R66 ;  /* 0x000000427d41723e */ /* 0x000fe400000000ff */
[----:B------:R-:W-:Y:S02]  /*1cbd0*/  F2FP.F16.F32.PACK_AB R72, R73, R72 ;  /* 0x000000484948723e */ /* 0x000fe400000000ff */
[----:B------:R-:W-:-:S02]  /*1cbe0*/  F2FP.F16.F32.PACK_AB R66, R69, R68 ;  /* 0x000000444542723e */ /* 0x000fc400000000ff */
[----:B------:R-:W-:Y:S02]  /*1cbf0*/  MOV R4, R2 ;  /* 0x0000000200047202 */ /* 0x000fe40000000f00 */
[----:B---3--:R-:W-:Y:S02]  /*1cc00*/  MOV R5, R7 ;  /* 0x0000000700057202 */ /* 0x008fe40000000f00 */
        /* <DEDUP_REMOVED lines=23> */
[----:B------:R-:W-:Y:S01]  /*1cd80*/  F2FP.F16.F32.PACK_AB R115, R119, R118 ;  /* 0x000000767773723e */ /* 0x000fe200000000ff */
[----:B------:R-:W-:Y:S01]  /*1cd90*/  BAR.SYNC.DEFER_BLOCKING 0x1, 0x100 ;  /* 0x0044000000007b1d */ /* 0x000fe20000010000 */
[----:B--2---:R-:W-:-:S03]  /*1cda0*/  IMAD.WIDE R26, R8, 0x2, R4 ;  /* 0x00000002081a7825 */ /* 0x004fc600078e0204 */
[C---:B------:R-:W-:Y:S02]  /*1cdb0*/  IADD3 R145, P6, R26.reuse, 0x60, RZ ;  /* 0x000000601a917810 */ /* 0x040fe40007fde0ff */
[C---:B------:R-:W-:Y:S02]  /*1cdc0*/  LOP3.LUT R7, R26.reuse, 0x380, RZ, 0xc0, !PT ;  /* 0x000003801a077812 */ /* 0x040fe400078ec0ff */
[C---:B------:R-:W-:Y:S01]  /*1cdd0*/  IADD3 R143, P1, R26.reuse, 0x40, RZ ;  /* 0x000000401a8f7810 */ /* 0x040fe20007f3e0ff */
[--C-:B------:R-:W-:Y:S01]  /*1cde0*/  IMAD.X R13, RZ, RZ, R27.reuse, P6 ;  /* 0x000000ffff0d7224 */ /* 0x100fe200030e061b */
[C---:B------:R-:W-:Y:S02]  /*1cdf0*/  IADD3 R141, P2, R26.reuse, 0x20, RZ ;  /* 0x000000201a8d7810 */ /* 0x040fe40007f5e0ff */
[----:B------:R-:W-:Y:S01]  /*1ce00*/  IADD3 R147, P5, R26, 0x4000, RZ ;  /* 0x000040001a937810 */ /* 0x000fe20007fbe0ff */
[----:B------:R-:W-:Y:S01]  /*1ce10*/  IMAD.X R11, RZ, RZ, R27, P1 ;  /* 0x000000ffff0b7224 */ /* 0x000fe200008e061b */
[----:B------:R-:W-:-:S02]  /*1ce20*/  LOP3.LUT R12, R145, 0x380, RZ, 0xc0, !PT ;  /* 0x00000380910c7812 */ /* 0x000fc400078ec0ff */
[----:B------:R-:W-:Y:S02]  /*1ce30*/  SHF.R.U64 R7, R7, 0x3, RZ ;  /* 0x0000000307077819 */ /* 0x000fe400000012ff */
[-C--:B------:R-:W-:Y:S02]  /*1ce40*/  IADD3.X R9, RZ, R27.reuse, RZ, P2, !PT ;  /* 0x0000001bff097210 */ /* 0x080fe400017fe4ff */
[----:B------:R-:W-:Y:S02]  /*1ce50*/  IADD3.X R15, RZ, R27, RZ, P5, !PT ;  /* 0x0000001bff0f7210 */ /* 0x000fe40002ffe4ff */
[C---:B------:R-:W-:Y:S02]  /*1ce60*/  IADD3 R20, P0, R26.reuse, 0x4020, RZ ;  /* 0x000040201a147810 */ /* 0x040fe40007f1e0ff */
[C---:B------:R-:W-:Y:S02]  /*1ce70*/  IADD3 R30, P4, R26.reuse, 0x4040, RZ ;  /* 0x000040401a1e7810 */ /* 0x040fe40007f9e0ff */
[C---:B------:R-:W-:Y:S01]  /*1ce80*/  IADD3 R34, P3, R26.reuse, 0x4060, RZ ;  /* 0x000040601a227810 */ /* 0x040fe20007f7e0ff */
[--C-:B------:R-:W-:Y:S01]  /*1ce90*/  IMAD.X R21, RZ, RZ, R27.reuse, P0 ;  /* 0x000000ffff157224 */ /* 0x100fe200000e061b */
[C---:B------:R-:W-:Y:S01]  /*1cea0*/  IADD3 R38, P2, R26.reuse, 0x8000, RZ ;  /* 0x000080001a267810 */ /* 0x040fe20007f5e0ff */
[----:B------:R-:W-:Y:S01]  /*1ceb0*/  IMAD.X R31, RZ, RZ, R27, P4 ;  /* 0x000000ffff1f7224 */ /* 0x000fe200020e061b */
[----:B------:R-:W-:-:S02]  /*1cec0*/  IADD3 R42, P1, R26, 0x8020, RZ ;  /* 0x000080201a2a7810 */ /* 0x000fc40007f3e0ff */
[C---:B------:R-:W-:Y:S01]  /*1ced0*/  IADD3 R46, P6, R26.reuse, 0x8040, RZ ;  /* 0x000080401a2e7810 */ /* 0x040fe20007fde0ff */
[--C-:B------:R-:W-:Y:S01]  /*1cee0*/  IMAD.X R39, RZ, RZ, R27.reuse, P2 ;  /* 0x000000ffff277224 */ /* 0x100fe200010e061b */
[----:B------:R-:W-:Y:S01]  /*1cef0*/  IADD3 R78, P5, R26, 0x8060, RZ ;  /* 0x000080601a4e7810 */ /* 0x000fe20007fbe0ff */
[--C-:B------:R-:W-:Y:S01]  /*1cf00*/  IMAD.X R43, RZ, RZ, R27.reuse, P1 ;  /* 0x000000ffff2b7224 */ /* 0x100fe200008e061b */
[----:B------:R-:W-:Y:S02]  /*1cf10*/  SHF.R.U64 R12, R12, 0x3, RZ ;  /* 0x000000030c0c7819 */ /* 0x000fe400000012ff */
[----:B------:R-:W-:Y:S01]  /*1cf20*/  LOP3.LUT R26, R7, R26, RZ, 0x3c, !PT ;  /* 0x0000001a071a7212 */ /* 0x000fe200078e3cff */
[----:B------:R-:W-:Y:S01]  /*1cf30*/  IMAD.X R7, RZ, RZ, R27, P5 ;  /* 0x000000ffff077224 */ /* 0x000fe200028e061b */
[----:B------:R-:W-:Y:S02]  /*1cf40*/  LOP3.LUT R8, R141, 0x380, RZ, 0xc0, !PT ;  /* 0x000003808d087812 */ /* 0x000fe400078ec0ff */
[----:B------:R-:W-:-:S02]  /*1cf50*/  LOP3.LUT R10, R143, 0x380, RZ, 0xc0, !PT ;  /* 0x000003808f0a7812 */ /* 0x000fc400078ec0ff */
[----:B------:R-:W-:Y:S02]  /*1cf60*/  LOP3.LUT R12, R12, R145, RZ, 0x3c, !PT ;  /* 0x000000910c0c7212 */ /* 0x000fe400078e3cff */
[-C--:B------:R-:W-:Y:S02]  /*1cf70*/  IADD3.X R35, RZ, R27.reuse, RZ, P3, !PT ;  /* 0x0000001bff237210 */ /* 0x080fe40001ffe4ff */
[-C--:B------:R-:W-:Y:S02]  /*1cf80*/  IADD3.X R47, RZ, R27.reuse, RZ, P6, !PT ;  /* 0x0000001bff2f7210 */ /* 0x080fe400037fe4ff */
[----:B------:R-:W-:Y:S02]  /*1cf90*/  SHF.R.U64 R8, R8, 0x3, RZ ;  /* 0x0000000308087819 */ /* 0x000fe400000012ff */
[----:B------:R-:W-:Y:S02]  /*1cfa0*/  LOP3.LUT R145, R34, 0x380, RZ, 0xc0, !PT ;  /* 0x0000038022917812 */ /* 0x000fe400078ec0ff */
[----:B------:R-:W-:-:S02]  /*1cfb0*/  MOV R86, R26 ;  /* 0x0000001a00567202 */ /* 0x000fc40000000f00 */
[----:B------:R-:W-:Y:S02]  /*1cfc0*/  SHF.R.U64 R10, R10, 0x3, RZ ;  /* 0x000000030a0a7819 */ /* 0x000fe400000012ff */
[----:B------:R-:W-:Y:S02]  /*1cfd0*/  LOP3.LUT R27, R42, 0x380, RZ, 0xc0, !PT ;  /* 0x000003802a1b7812 */ /* 0x000fe400078ec0ff */
[----:B------:R-:W-:Y:S02]  /*1cfe0*/  LOP3.LUT R14, R147, 0x380, RZ, 0xc0, !PT ;  /* 0x00000380930e7812 */ /* 0x000fe400078ec0ff */
[----:B------:R-:W-:Y:S02]  /*1cff0*/  LOP3.LUT R8, R8, R141, RZ, 0x3c, !PT ;  /* 0x0000008d08087212 */ /* 0x000fe400078e3cff */
[----:B------:R-:W-:Y:S02]  /*1d000*/  SHF.R.U64 R145, R145, 0x3, RZ ;  /* 0x0000000391917819 */ /* 0x000fe400000012ff */
[----:B------:R-:W-:-:S02]  /*1d010*/  F2FP.F16.F32.PACK_AB R26, R29, R28 ;  /* 0x0000001c1d1a723e */ /* 0x000fc400000000ff */
[----:B------:R-:W-:Y:S02]  /*1d020*/  LOP3.LUT R10, R10, R143, RZ, 0x3c, !PT ;  /* 0x0000008f0a0a7212 */ /* 0x000fe400078e3cff */
[----:B------:R-:W-:Y:S02]  /*1d030*/  LOP3.LUT R141, R20, 0x380, RZ, 0xc0, !PT ;  /* 0x00000380148d7812 */ /* 0x000fe400078ec0ff */
[----:B------:R-:W-:Y:S02]  /*1d040*/  SHF.R.U64 R29, R27, 0x3, RZ ;  /* 0x000000031b1d7819 */ /* 0x000fe400000012ff */
[----:B------:R-:W-:Y:S02]  /*1d050*/  LOP3.LUT R143, R30, 0x380, RZ, 0xc0, !PT ;  /* 0x000003801e8f7812 */ /* 0x000fe400078ec0ff */
[----:B------:R-:W-:Y:S02]  /*1d060*/  SHF.R.U64 R14, R14, 0x3, RZ ;  /* 0x000000030e0e7819 */ /* 0x000fe400000012ff */
[----:B------:R-:W-:-:S02]  /*1d070*/  LOP3.LUT R34, R145, R34, RZ, 0x3c, !PT ;  /* 0x0000002291227212 */ /* 0x000fc400078e3cff */
[----:B------:R-:W-:Y:S02]  /*1d080*/  SHF.R.U64 R141, R141, 0x3, RZ ;  /* 0x000000038d8d7819 */ /* 0x000fe400000012ff */
[----:B------:R-:W-:Y:S02]  /*1d090*/  LOP3.LUT R42, R29, R42, RZ, 0x3c, !PT ;  /* 0x0000002a1d2a7212 */ /* 0x000fe400078e3cff */
[----:B------:R-:W-:Y:S02]  /*1d0a0*/  SHF.R.U64 R143, R143, 0x3, RZ ;  /* 0x000000038f8f7819 */ /* 0x000fe400000012ff */
[----:B------:R-:W-:Y:S02]  /*1d0b0*/  MOV R11, R10 ;  /* 0x0000000a000b7202 */ /* 0x000fe40000000f00 */
[----:B------:R-:W-:Y:S02]  /*1d0c0*/  LOP3.LUT R14, R14, R147, RZ, 0x3c, !PT ;  /* 0x000000930e0e7212 */ /* 0x000fe400078e3cff */
[----:B------:R-:W-:-:S02]  /*1d0d0*/  F2FP.F16.F32.PACK_AB R27, R134, R6 ;  /* 0x00000006861b723e */ /* 0x000fc400000000ff */
[----:B------:R-:W-:Y:S02]  /*1d0e0*/  MOV R28, R8 ;  /* 0x00000008001c7202 */ /* 0x000fe40000000f00 */
[----:B------:R-:W-:Y:S01]  /*1d0f0*/  MOV R10, R34 ;  /* 0x00000022000a7202 */ /* 0x000fe20000000f00 */
[----:B------:R-:W-:Y:S01]  /*1d100*/  STSM.16.M88.4 [R86], R24 ;  /* 0x0000001856007844 */ /* 0x000fe20000000200 */
[----:B------:R-:W-:Y:S02]  /*1d110*/  LOP3.LUT R147, R38, 0x380, RZ, 0xc0, !PT ;  /* 0x0000038026937812 */ /* 0x000fe400078ec0ff */
[----:B------:R-:W-:Y:S02]  /*1d120*/  LOP3.LUT R20, R141, R20, RZ, 0x3c, !PT ;  /* 0x000000148d147212 */ /* 0x000fe400078e3cff */
[----:B------:R-:W-:Y:S02]  /*1d130*/  MOV R8, R42 ;  /* 0x0000002a00087202 */ /* 0x000fe40000000f00 */
[----:B------:R-:W-:-:S02]  /*1d140*/  F2FP.F16.F32.PACK_AB R34, R37, R36 ;  /* 0x000000242522723e */ /* 0x000fc400000000ff */
[----:B------:R-:W-:Y:S02]  /*1d150*/  F2FP.F16.F32.PACK_AB R35, R132, R122 ;  /* 0x0000007a8423723e */ /* 0x000fe400000000ff */
[----:B------:R-:W-:Y:S02]  /*1d160*/  LOP3.LUT R30, R143, R30, RZ, 0x3c, !PT ;  /* 0x0000001e8f1e7212 */ /* 0x000fe400078e3cff */
[----:B------:R-:W-:Y:S01]  /*1d170*/  F2FP.F16.F32.PACK_AB R42, R45, R44 ;  /* 0x0000002c2d2a723e */ /* 0x000fe200000000ff */
[----:B------:R-:W-:Y:S01]  /*1d180*/  STSM.16.M88.4 [R28], R32 ;  /* 0x000000201c007844 */ /* 0x000fe20000000200 */
[----:B------:R-:W-:Y:S02]  /*1d190*/  F2FP.F16.F32.PACK_AB R43, R130, R120 ;  /* 0x00000078822b723e */ /* 0x000fe400000000ff */
[----:B------:R-:W-:Y:S02]  /*1d1a0*/  LOP3.LUT R135, R46, 0x380, RZ, 0xc0, !PT ;  /* 0x000003802e877812 */ /* 0x000fe400078ec0ff */
[----:B------:R-:W-:Y:S01]  /*1d1b0*/  MOV R12, R12 ;  /* 0x0000000c000c7202 */ /* 0x000fe20000000f00 */
[----:B------:R-:W-:Y:S01]  /*1d1c0*/  STSM.16.M88.4 [R11], R40 ;  /* 0x000000280b007844 */ /* 0x000fe20000000200 */
[----:B------:R-:W-:-:S02]  /*1d1d0*/  LOP3.LUT R141, R78, 0x380, RZ, 0xc0, !PT ;  /* 0x000003804e8d7812 */ /* 0x000fc400078ec0ff */
[----:B------:R-:W-:Y:S01]  /*1d1e0*/  MOV R14, R14 ;  /* 0x0000000e000e7202 */ /* 0x000fe20000000f00 */
[----:B------:R-:W-:Y:S01]  /*1d1f0*/  STSM.16.M88.4 [R12], R48 ;  /* 0x000000300c007844 */ /* 0x000fe20000000200 */
[----:B------:R-:W-:Y:S02]  /*1d200*/  SHF.R.U64 R147, R147, 0x3, RZ ;  /* 0x0000000393937819 */ /* 0x000fe400000012ff */
[----:B------:R-:W-:Y:S01]  /*1d210*/  MOV R20, R20 ;  /* 0x0000001400147202 */ /* 0x000fe20000000f00 */
[----:B------:R-:W-:Y:S01]  /*1d220*/  STSM.16.M88.4 [R14], R56 ;  /* 0x000000380e007844 */ /* 0x000fe20000000200 */
[----:B------:R-:W-:Y:S02]  /*1d230*/  MOV R30, R30 ;  /* 0x0000001e001e7202 */ /* 0x000fe40000000f00 */
[----:B------:R-:W-:Y:S01]  /*1d240*/  SHF.R.U64 R135, R135, 0x3, RZ ;  /* 0x0000000387877819 */ /* 0x000fe200000012ff */
[----:B------:R2:W-:Y:S01]  /*1d250*/  STSM.16.M88.4 [R20], R64 ;  /* 0x0000004014007844 */ /* 0x0005e20000000200 */
[----:B------:R-:W-:-:S02]  /*1d260*/  SHF.R.U64 R141, R141, 0x3, RZ ;  /* 0x000000038d8d7819 */ /* 0x000fc400000012ff */
[----:B------:R-:W-:Y:S01]  /*1d270*/  LOP3.LUT R38, R147, R38, RZ, 0x3c, !PT ;  /* 0x0000002693267212 */ /* 0x000fe200078e3cff */
[----:B------:R-:W-:Y:S01]  /*1d280*/  STSM.16.M88.4 [R30], R72 ;  /* 0x000000481e007844 */ /* 0x000fe20000000200 */
[----:B------:R-:W-:Y:S02]  /*1d290*/  LOP3.LUT R46, R135, R46, RZ, 0x3c, !PT ;  /* 0x0000002e872e7212 */ /* 0x000fe400078e3cff */
[----:B------:R-:W-:Y:S01]  /*1d2a0*/  LOP3.LUT R6, R141, R78, RZ, 0x3c, !PT ;  /* 0x0000004e8d067212 */ /* 0x000fe200078e3cff */
[----:B------:R3:W-:Y:S01]  /*1d2b0*/  STSM.16.M88.4 [R10], R80 ;  /* 0x000000500a007844 */ /* 0x0007e20000000200 */
[----:B------:R-:W-:Y:S02]  /*1d2c0*/  MOV R38, R38 ;  /* 0x0000002600267202 */ /* 0x000fe40000000f00 */
[----:B------:R-:W-:Y:S02]  /*1d2d0*/  ISETP.NE.U32.AND P0, PT, RZ, UR4, PT ;  /* 0x00000004ff007c0c */ /* 0x000fe4000bf05070 */
[----:B------:R-:W-:Y:S01]  /*1d2e0*/  MOV R46, R46 ;  /* 0x0000002e002e7202 */ /* 0x000fe20000000f00 */
[----:B------:R-:W-:Y:S01]  /*1d2f0*/  STSM.16.M88.4 [R38], R88 ;  /* 0x0000005826007844 */ /* 0x000fe20000000200 */
[----:B------:R-:W-:Y:S01]  /*1d300*/  MOV R9, R6 ;  /* 0x0000000600097202 */ /* 0x000fe20000000f00 */
[----:B--2---:R-:W-:Y:S01]  /*1d310*/  IMAD.MOV.U32 R20, RZ, RZ, RZ ;  /* 0x000000ffff147224 */ /* 0x004fe200078e00ff */
[----:B------:R-:W-:Y:S01]  /*1d320*/  ISETP.NE.AND.EX P0, PT, RZ, UR5, PT, P0 ;  /* 0x00000005ff007c0c */ /* 0x000fe2000bf05300 */
[----:B------:R2:W-:Y:S04]  /*1d330*/  STSM.16.M88.4 [R8], R96 ;  /* 0x0000006008007844 */ /* 0x0005e80000000200 */
[----:B------:R0:W-:Y:S01]  /*1d340*/  STSM.16.M88.4 [R46], R104 ;  /* 0x000000682e007844 */ /* 0x0001e20000000200 */
[----:B---3--:R-:W-:-:S03]  /*1d350*/  IADD3 R10, P1, R223, UR4, RZ ;  /* 0x00000004df0a7c10 */ /* 0x008fc6000ff3e0ff */
[----:B------:R0:W-:Y:S01]  /*1d360*/  STSM.16.M88.4 [R9], R112 ;  /* 0x0000007009007844 */ /* 0x0001e20000000200 */
[----:B------:R-:W-:Y:S01]  /*1d370*/  IADD3.X R11, R224, UR5, RZ, P1, !PT ;  /* 0x00000005e00b7c10 */ /* 0x000fe20008ffe4ff */
[----:B------:R-:W-:Y:S01]  /*1d380*/  ULDC.64 UR4, c[0x0][0xc08] ;  /* 0x0003020000047ab9 */ /* 0x000fe20000000a00 */
[----:B------:R-:W-:Y:S01]  /*1d390*/  BAR.SYNC.DEFER_BLOCKING 0x1, 0x100 ;  /* 0x0044000000007b1d */ /* 0x000fe20000010000 */
[----:B------:R-:W-:-:S04]  /*1d3a0*/  ISETP.NE.U32.AND P2, PT, RZ, UR4, PT ;  /* 0x00000004ff007c0c */ /* 0x000fc8000bf45070 */
[----:B------:R-:W-:-:S13]  /*1d3b0*/  ISETP.NE.AND.EX P2, PT, RZ, UR5, PT, P2 ;  /* 0x00000005ff007c0c */ /* 0x000fda000bf45320 */
[----:B------:R-:W-:Y:S01]  /*1d3c0*/  @P2 IADD3 R6, P3, R223, UR4, RZ ;  /* 0x00000004df062c10 */ /* 0x000fe2000ff7e0ff */
[----:B------:R-:W-:Y:S02]  /*1d3d0*/  ULDC UR4, c[0x0][0xa88] ;  /* 0x0002a20000047ab9 */ /* 0x000fe40000000800 */
[----:B------:R-:W-:Y:S02]  /*1d3e0*/  MOV R15, UR4 ;  /* 0x00000004000f7c02 */ /* 0x000fe40008000f00 */
[----:B------:R-:W-:Y:S01]  /*1d3f0*/  @P2 IADD3.X R7, R224, UR5, RZ, P3, !PT ;  /* 0x00000005e0072c10 */ /* 0x000fe20009ffe4ff */
[----:B------:R0:W5:Y:S01]  /*1d400*/  @P0 LDG.E R20, desc[UR60][R10.64] ;  /* 0x0000003c0a140981 */ /* 0x000162000c1e1900 */
[----:B----4-:R-:W-:-:S03]  /*1d410*/  ISETP.NE.AND P1, PT, R60, 0x1, PT ;  /* 0x000000013c00780c */ /* 0x010fc60003f25270 */
[----:B------:R0:W5:Y:S10]  /*1d420*/  @P2 LDG.E R15, desc[UR60][R6.64] ;  /* 0x0000003c060f2981 */ /* 0x000174000c1e1900 */
[----:B--2---:R-:W2:Y:S08]  /*1d430*/  @P1 LDC R8, c[0x0][0xbec] ;  /* 0x0002fb00ff081b82 */ /* 0x004eb00000000800 */
[----:B------:R-:W3:Y:S01]  /*1d440*/  @P1 LDC R25, c[0x0][0xbf0] ;  /* 0x0002fc00ff191b82 */ /* 0x000ee20000000800 */
[----:B0-----:R-:W-:Y:S05]  /*1d450*/  @P2 BRA `(.L_x_812) ;  /* 0x0000000000102947 */ /* 0x001fea0003800000 */
[----:B------:R-:W-:Y:S05]  /*1d460*/  @!P0 BRA `(.L_x_812) ;  /* 0x00000000000c8947 */ /* 0x000fea0003800000 */
[----:B------:R-:W4:Y:S04]  /*1d470*/  LDG.E R6, desc[UR60][R10.64] ;  /* 0x0000003c0a067981 */ /* 0x000f28000c1e1900 */
[----:B-----5:R-:W4:Y:S02]  /*1d480*/  LDG.E R15, desc[UR60][R10.64+0x4] ;  /* 0x0000043c0a0f7981 */ /* 0x020f24000c1e1900 */
[----:B----4-:R-:W-:-:S07]  /*1d490*/  IMAD.IADD R15, R15, 0x1, -R6 ;  /* 0x000000010f0f7824 */ /* 0x010fce00078e0a06 */
.L_x_812:
[----:B------:R-:W4:Y:S01]  /*1d4a0*/  LDL R6, [R1+0x8c] ;  /* 0x00008c0001067983 */ /* 0x000f220000100800 */
[----:B------:R-:W-:Y:S01]  /*1d4b0*/  SHF.R.S32.HI R61, RZ, 0x1f, R222 ;  /* 0x0000001fff3d7819 */ /* 0x000fe200000114de */
[----:B------:R-:W-:Y:S02]  /*1d4c0*/  ULDC.64 UR4, c[0x0][0xb90] ;  /* 0x0002e40000047ab9 */ /* 0x000fe40000000a00 */
[----:B------:R-:W3:Y:S01]  /*1d4d0*/  LDL R14, [R1+0x84] ;  /* 0x00008400010e7983 */ /* 0x000ee20000100800 */
[----:B-----5:R-:W-:Y:S01]  /*1d4e0*/  SHF.R.S32.HI R21, RZ, 0x1f, R20 ;  /* 0x0000001fff157819 */ /* 0x020fe20000011414 */
[----:B------:R-:W-:Y:S01]  /*1d4f0*/  IMAD R7, R61, UR4, RZ ;  /* 0x000000043d077c24 */ /* 0x000fe2000f8e02ff */
[----:B------:R-:W-:Y:S01]  /*1d500*/  SEL R230, R230, RZ, !P0 ;  /* 0x000000ffe6e67207 */ /* 0x000fe20004000000 */
[----:B------:R-:W-:Y:S01]  /*1d510*/  IMAD R11, R229, 0x40, R217 ;  /* 0x00000040e50b7824 */ /* 0x000fe200078e02d9 */
[----:B------:R-:W-:Y:S01]  /*1d520*/  SEL R225, R225, RZ, !P0 ;  /* 0x000000ffe1e17207 */ /* 0x000fe20004000000 */
[----:B------:R-:W-:Y:S01]  /*1d530*/  IMAD R13, R222, UR5, R7 ;  /* 0x00000005de0d7c24 */ /* 0x000fe2000f8e0207 */
[----:B------:R-:W0:Y:S01]  /*1d540*/  @P1 LDC R63, c[0x0][0xbec] ;  /* 0x0002fb00ff3f1b82 */ /* 0x000e220000000800 */
[----:B------:R-:W-:-:S04]  /*1d550*/  IMAD.WIDE R4, R11, 0x2, R4 ;  /* 0x000000020b047825 */ /* 0x000fc800078e0204 */
[----:B------:R-:W-:-:S03]  /*1d560*/  IMAD R62, R15, R60, RZ ;  /* 0x0000003c0f3e7224 */ /* 0x000fc600078e02ff */
[----:B------:R-:W1:Y:S01]  /*1d570*/  @P1 LDC R65, c[0x0][0xbf0] ;  /* 0x0002fc00ff411b82 */ /* 0x000e620000000800 */
[C---:B------:R-:W-:Y:S02]  /*1d580*/  IADD3 R29, P4, R4.reuse, 0x4000, RZ ;  /* 0x00004000041d7810 */ /* 0x040fe40007f9e0ff */
[----:B------:R-:W-:Y:S02]  /*1d590*/  IADD3 R37, P3, R4, 0x6000, RZ ;  /* 0x0000600004257810 */ /* 0x000fe40007f7e0ff */
[----:B------:R-:W-:Y:S02]  /*1d5a0*/  LOP3.LUT R28, R29, 0x380, RZ, 0xc0, !PT ;  /* 0x000003801d1c7812 */ /* 0x000fe400078ec0ff */
[----:B------:R-:W-:Y:S02]  /*1d5b0*/  LOP3.LUT R36, R37, 0x380, RZ, 0xc0, !PT ;  /* 0x0000038025247812 */ /* 0x000fe400078ec0ff */
[----:B------:R-:W-:Y:S02]  /*1d5c0*/  SHF.R.U64 R28, R28, 0x3, RZ ;  /* 0x000000031c1c7819 */ /* 0x000fe400000012ff */
[----:B------:R-:W-:-:S02]  /*1d5d0*/  SHF.R.U64 R36, R36, 0x3, RZ ;  /* 0x0000000324247819 */ /* 0x000fc400000012ff */
[----:B------:R-:W-:Y:S01]  /*1d5e0*/  LOP3.LUT R28, R28, R29, RZ, 0x3c, !PT ;  /* 0x0000001d1c1c7212 */ /* 0x000fe200078e3cff */
[----:B------:R-:W-:Y:S01]  /*1d5f0*/  IMAD.X R29, RZ, RZ, R5, P4 ;  /* 0x000000ffff1d7224 */ /* 0x000fe200020e0605 */
[----:B------:R-:W-:Y:S02]  /*1d600*/  LOP3.LUT R36, R36, R37, RZ, 0x3c, !PT ;  /* 0x0000002524247212 */ /* 0x000fe400078e3cff */
[C---:B------:R-:W-:Y:S02]  /*1d610*/  IADD3 R53, P4, R4.reuse, 0xa000, RZ ;  /* 0x0000a00004357810 */ /* 0x040fe40007f9e0ff */
[----:B------:R-:W-:Y:S02]  /*1d620*/  IADD3.X R37, RZ, R5, RZ, P3, !PT ;  /* 0x00000005ff257210 */ /* 0x000fe40001ffe4ff */
[----:B------:R-:W-:Y:S02]  /*1d630*/  LOP3.LUT R52, R53, 0x380, RZ, 0xc0, !PT ;  /* 0x0000038035347812 */ /* 0x000fe400078ec0ff */
[----:B------:R-:W-:-:S02]  /*1d640*/  LOP3.LUT R15, R4, 0x380, RZ, 0xc0, !PT ;  /* 0x00000380040f7812 */ /* 0x000fc400078ec0ff */
[----:B------:R-:W-:Y:S02]  /*1d650*/  SHF.R.U64 R52, R52, 0x3, RZ ;  /* 0x0000000334347819 */ /* 0x000fe400000012ff */
[----:B------:R-:W-:Y:S02]  /*1d660*/  SHF.R.U64 R15, R15, 0x3, RZ ;  /* 0x000000030f0f7819 */ /* 0x000fe400000012ff */
[----:B------:R-:W-:Y:S01]  /*1d670*/  LOP3.LUT R52, R52, R53, RZ, 0x3c, !PT ;  /* 0x0000003534347212 */ /* 0x000fe200078e3cff */
[----:B------:R-:W-:Y:S02]  /*1d680*/  IMAD.X R53, RZ, RZ, R5, P4 ;  /* 0x000000ffff357224 */ /* 0x000fe400020e0605 */
[----:B------:R-:W-:Y:S01]  /*1d690*/  IMAD R67, R228, 0x80, R229 ;  /* 0x00000080e4437824 */ /* 0x000fe200078e02e5 */
[----:B------:R-:W-:Y:S01]  /*1d6a0*/  BSSY B1, `(.L_x_813) ;  /* 0x000009f000017945 */ /* 0x000fe20003800000 */
[----:B------:R-:W-:Y:S02]  /*1d6b0*/  SHF.R.S32.HI R68, RZ, 0x1f, R220 ;  /* 0x0000001fff447819 */ /* 0x000fe400000114dc */
[----:B------:R-:W-:-:S02]  /*1d6c0*/  SHF.R.S32.HI R69, RZ, 0x1f, R219 ;  /* 0x0000001fff457819 */ /* 0x000fc400000114db */
[----:B------:R-:W-:Y:S01]  /*1d6d0*/  SHF.R.S32.HI R70, RZ, 0x1f, R217 ;  /* 0x0000001fff467819 */ /* 0x000fe200000114d9 */
[----:B----4-:R-:W-:-:S04]  /*1d6e0*/  IMAD R27, R228, 0x80, R6 ;  /* 0x00000080e41b7824 */ /* 0x010fc800078e0206 */
[----:B--2---:R-:W-:Y:S01]  /*1d6f0*/  @P1 IMAD.HI.U32 R8, R27, R8, RZ ;  /* 0x000000081b081227 */ /* 0x004fe200078e00ff */
[----:B------:R-:W-:-:S03]  /*1d700*/  MOV R9, R27 ;  /* 0x0000001b00097202 */ /* 0x000fc60000000f00 */
[----:B------:R-:W-:Y:S01]  /*1d710*/  IMAD.WIDE.U32 R6, R222, UR4, R20 ;  /* 0x00000004de067c25 */ /* 0x000fe2000f8e0014 */
[----:B---3--:R-:W-:Y:S01]  /*1d720*/  @P1 SHF.R.U32.HI R9, RZ, R25, R8 ;  /* 0x00000019ff091219 */ /* 0x008fe20000011608 */
[----:B------:R-:W-:Y:S02]  /*1d730*/  ULDC.64 UR4, c[0x0][0xb98] ;  /* 0x0002e60000047ab9 */ /* 0x000fe40000000a00 */
[----:B------:R-:W-:Y:S01]  /*1d740*/  IMAD.IADD R7, R7, 0x1, R13 ;  /* 0x0000000107077824 */ /* 0x000fe200078e020d */
[----:B------:R-:W-:Y:S01]  /*1d750*/  IADD3 R13, -R9, RZ, RZ ;  /* 0x000000ff090d7210 */ /* 0x000fe20007ffe1ff */
[----:B------:R-:W-:Y:S02]  /*1d760*/  IMAD R8, R230, UR4, RZ ;  /* 0x00000004e6087c24 */ /* 0x000fe4000f8e02ff */
[----:B------:R-:W-:-:S04]  /*1d770*/  IMAD.WIDE.U32 R6, R225, UR4, R6 ;  /* 0x00000004e1067c25 */ /* 0x000fc8000f8e0006 */
[----:B------:R-:W-:Y:S01]  /*1d780*/  IMAD R11, R60, R13, R27 ;  /* 0x0000000d3c0b7224 */ /* 0x000fe200078e021b */
[----:B------:R-:W-:Y:S01]  /*1d790*/  SHF.R.S32.HI R13, RZ, 0x1f, R9 ;  /* 0x0000001fff0d7819 */ /* 0x000fe20000011409 */
[----:B------:R-:W-:Y:S01]  /*1d7a0*/  IMAD R10, R225, UR5, R8 ;  /* 0x00000005e10a7c24 */ /* 0x000fe2000f8e0208 */
[----:B------:R-:W-:Y:S01]  /*1d7b0*/  IADD3 R6, P0, R9, R6, RZ ;  /* 0x0000000609067210 */ /* 0x000fe20007f1e0ff */
[----:B------:R-:W-:Y:S01]  /*1d7c0*/  ULDC.64 UR4, c[0x0][0xb88] ;  /* 0x0002e20000047ab9 */ /* 0x000fe20000000a00 */
[----:B------:R-:W-:Y:S02]  /*1d7d0*/  SHF.R.S32.HI R8, RZ, 0x1f, R11 ;  /* 0x0000001fff087819 */ /* 0x000fe4000001140b */
[----:B------:R-:W-:-:S03]  /*1d7e0*/  IADD3.X R7, R13, R7, R10, P0, !PT ;  /* 0x000000070d077210 */ /* 0x000fc600007fe40a */
[----:B------:R-:W-:Y:S01]  /*1d7f0*/  IMAD R10, R8, UR4, RZ ;  /* 0x00000004080a7c24 */ /* 0x000fe2000f8e02ff */
[----:B------:R-:W-:Y:S01]  /*1d800*/  IADD3 R9, P2, R4, 0x1000, RZ ;  /* 0x0000100004097810 */ /* 0x000fe20007f5e0ff */
[----:B------:R-:W-:-:S04]  /*1d810*/  IMAD.WIDE.U32 R6, R11, UR4, R6 ;  /* 0x000000040b067c25 */ /* 0x000fc8000f8e0006 */
[----:B------:R-:W-:Y:S01]  /*1d820*/  IMAD R25, R11, UR5, R10 ;  /* 0x000000050b197c24 */ /* 0x000fe2000f8e020a */
[----:B------:R-:W-:Y:S01]  /*1d830*/  ULDC.64 UR4, c[0x0][0xb50] ;  /* 0x0002d40000047ab9 */ /* 0x000fe20000000a00 */
[----:B------:R-:W-:Y:S02]  /*1d840*/  LOP3.LUT R8, R9, 0x380, RZ, 0xc0, !PT ;  /* 0x0000038009087812 */ /* 0x000fe400078ec0ff */
[----:B------:R-:W-:Y:S01]  /*1d850*/  IMAD.IADD R7, R7, 0x1, R25 ;  /* 0x0000000107077824 */ /* 0x000fe200078e0219 */
[----:B------:R-:W-:Y:S02]  /*1d860*/  LEA R10, P0, R6, UR4, 0x2 ;  /* 0x00000004060a7c11 */ /* 0x000fe4000f8010ff */
[----:B------:R-:W-:Y:S02]  /*1d870*/  SHF.R.U64 R8, R8, 0x3, RZ ;  /* 0x0000000308087819 */ /* 0x000fe400000012ff */
[----:B------:R-:W-:Y:S01]  /*1d880*/  LEA.HI.X R6, R6, UR5, R7, 0x2, P0 ;  /* 0x0000000506067c11 */ /* 0x000fe200080f1407 */
[----:B------:R-:W-:Y:S01]  /*1d890*/  SHFL.IDX PT, R50, R10, RZ, 0x1c1f ;  /* 0x001c1fff0a327589 */ /* 0x000fe200000e0000 */
[----:B------:R-:W-:Y:S01]  /*1d8a0*/  IADD3 R33, P0, R4, 0x5000, RZ ;  /* 0x0000500004217810 */ /* 0x000fe20007f1e0ff */
[----:B------:R-:W-:Y:S01]  /*1d8b0*/  ULDC.64 UR4, c[0x0][0xaa0] ;  /* 0x0002a80000047ab9 */ /* 0x000fe20000000a00 */
[----:B------:R-:W-:Y:S01]  /*1d8c0*/  LOP3.LUT R8, R8, R9, RZ, 0x3c, !PT ;  /* 0x0000000908087212 */ /* 0x000fe200078e3cff */
[----:B------:R-:W-:Y:S01]  /*1d8d0*/  IMAD.X R9, RZ, RZ, R5, P2 ;  /* 0x000000ffff097224 */ /* 0x000fe200010e0605 */
[----:B------:R-:W-:-:S02]  /*1d8e0*/  LOP3.LUT R32, R33, 0x380, RZ, 0xc0, !PT ;  /* 0x0000038021207812 */ /* 0x000fc400078ec0ff */
[----:B------:R-:W-:Y:S01]  /*1d8f0*/  IADD3 R41, P2, R4, 0x7000, RZ ;  /* 0x0000700004297810 */ /* 0x000fe20007f5e0ff */
[----:B------:R-:W2:Y:S01]  /*1d900*/  SHFL.IDX PT, R51, R6, RZ, 0x1c1f ;  /* 0x001c1fff06337589 */ /* 0x000ea200000e0000 */
[----:B------:R-:W-:Y:S02]  /*1d910*/  SHF.R.U64 R32, R32, 0x3, RZ ;  /* 0x0000000320207819 */ /* 0x000fe400000012ff */
[----:B------:R-:W-:Y:S02]  /*1d920*/  LOP3.LUT R40, R41, 0x380, RZ, 0xc0, !PT ;  /* 0x0000038029287812 */ /* 0x000fe400078ec0ff */
[----:B------:R-:W-:Y:S01]  /*1d930*/  LOP3.LUT R32, R32, R33, RZ, 0x3c, !PT ;  /* 0x0000002120207212 */ /* 0x000fe200078e3cff */
[----:B------:R-:W-:Y:S01]  /*1d940*/  IMAD.X R33, RZ, RZ, R5, P0 ;  /* 0x000000ffff217224 */ /* 0x000fe200000e0605 */
[----:B------:R-:W-:Y:S02]  /*1d950*/  SHF.R.U64 R40, R40, 0x3, RZ ;  /* 0x0000000328287819 */ /* 0x000fe400000012ff */
[----:B------:R-:W-:-:S02]  /*1d960*/  LEA R27, R228, R14, 0x7 ;  /* 0x0000000ee41b7211 */ /* 0x000fc400078e38ff */
[----:B------:R-:W-:Y:S02]  /*1d970*/  LOP3.LUT P0, RZ, R234, 0x3, RZ, 0xc0, !PT ;  /* 0x00000003eaff7812 */ /* 0x000fe4000780c0ff */
[----:B------:R-:W-:Y:S01]  /*1d980*/  LOP3.LUT R40, R40, R41, RZ, 0x3c, !PT ;  /* 0x0000002928287212 */ /* 0x000fe200078e3cff */
[----:B------:R-:W-:Y:S01]  /*1d990*/  IMAD.X R41, RZ, RZ, R5, P2 ;  /* 0x000000ffff297224 */ /* 0x000fe200010e0605 */
[C---:B------:R-:W-:Y:S01]  /*1d9a0*/  ISETP.GE.OR P2, PT, R27.reuse, R62, P0 ;  /* 0x0000003e1b00720c */ /* 0x040fe20000746670 */
[----:B------:R-:W-:Y:S04]  /*1d9b0*/  SHFL.IDX PT, R54, R10, 0x1, 0x1c1f ;  /* 0x003c1f000a367f89 */ /* 0x000fe800000e0000 */
[----:B------:R-:W3:Y:S01]  /*1d9c0*/  SHFL.IDX PT, R55, R6, 0x1, 0x1c1f ;  /* 0x003c1f0006377f89 */ /* 0x000ee200000e0000 */
[----:B------:R-:W-:Y:S01]  /*1d9d0*/  VIADD R7, R27, 0x8 ;  /* 0x000000081b077836 */ /* 0x000fe20000000000 */
[----:B------:R-:W-:-:S02]  /*1d9e0*/  IADD3 R13, P6, R4, 0x2000, RZ ;  /* 0x00002000040d7810 */ /* 0x000fc40007fde0ff */
[----:B------:R-:W-:-:S04]  /*1d9f0*/  IADD3 R25, P5, R4, 0x3000, RZ ;  /* 0x0000300004197810 */ /* 0x000fc80007fbe0ff */
[----:B--2---:R2:W-:Y:S01]  /*1da00*/  @!P2 ST.E desc[UR60][R50.64], R3 ;  /* 0x000000033200a985 */ /* 0x0045e2000c10193c */
[----:B------:R-:W-:Y:S02]  /*1da10*/  ISETP.GE.OR P0, PT, R7, R62, P0 ;  /* 0x0000003e0700720c */ /* 0x000fe40000706670 */
[----:B------:R-:W-:Y:S02]  /*1da20*/  LOP3.LUT R12, R13, 0x380, RZ, 0xc0, !PT ;  /* 0x000003800d0c7812 */ /* 0x000fe400078ec0ff */
[----:B------:R-:W-:Y:S01]  /*1da30*/  LOP3.LUT R24, R25, 0x380, RZ, 0xc0, !PT ;  /* 0x0000038019187812 */ /* 0x000fe200078ec0ff */
[----:B--2---:R-:W-:-:S04]  /*1da40*/  IMAD R3, R21, UR4, RZ ;  /* 0x0000000415037c24 */ /* 0x004fc8000f8e02ff */
[C---:B------:R-:W-:Y:S02]  /*1da50*/  IMAD R3, R20.reuse, UR5, R3 ;  /* 0x0000000514037c24 */ /* 0x040fe4000f8e0203 */
[----:B------:R-:W-:Y:S01]  /*1da60*/  IMAD.WIDE.U32 R20, R20, UR4, RZ ;  /* 0x0000000414147c25 */ /* 0x000fe2000f8e00ff */
[----:B------:R-:W-:Y:S01]  /*1da70*/  SHF.R.U64 R12, R12, 0x3, RZ ;  /* 0x000000030c0c7819 */ /* 0x000fe200000012ff */
[----:B------:R-:W-:Y:S01]  /*1da80*/  ULDC.64 UR4, c[0x0][0xae8] ;  /* 0x0002ba0000047ab9 */ /* 0x000fe20000000a00 */
[----:B------:R-:W-:Y:S02]  /*1da90*/  SHF.R.U64 R24, R24, 0x3, RZ ;  /* 0x0000000318187819 */ /* 0x000fe400000012ff */
[----:B------:R-:W-:Y:S01]  /*1daa0*/  IADD3 R21, R21, R3, RZ ;  /* 0x0000000315157210 */ /* 0x000fe20007ffe0ff */
[----:B------:R-:W-:Y:S02]  /*1dab0*/  IMAD R3, R221, 0x20, R229 ;  /* 0x00000020dd037824 */ /* 0x000fe400078e02e5 */
[----:B------:R-:W-:Y:S01]  /*1dac0*/  IMAD R61, R61, UR4, RZ ;  /* 0x000000043d3d7c24 */ /* 0x000fe2000f8e02ff */
[----:B------:R-:W-:Y:S01]  /*1dad0*/  LOP3.LUT R12, R12, R13, RZ, 0x3c, !PT ;  /* 0x0000000d0c0c7212 */ /* 0x000fe200078e3cff */
[----:B------:R-:W-:Y:S01]  /*1dae0*/  IMAD R64, R228, 0x80, R3 ;  /* 0x00000080e4407824 */ /* 0x000fe200078e0203 */
[----:B------:R-:W-:Y:S01]  /*1daf0*/  LOP3.LUT R24, R24, R25, RZ, 0x3c, !PT ;  /* 0x0000001918187212 */ /* 0x000fe200078e3cff */
[----:B------:R-:W-:Y:S01]  /*1db00*/  IMAD.X R25, RZ, RZ, R5, P5 ;  /* 0x000000ffff197224 */ /* 0x000fe200028e0605 */
[----:B------:R-:W-:Y:S01]  /*1db10*/  IADD3.X R13, RZ, R5, RZ, P6, !PT ;  /* 0x00000005ff0d7210 */ /* 0x000fe200037fe4ff */
[----:B------:R-:W-:Y:S01]  /*1db20*/  IMAD R61, R222, UR5, R61 ;  /* 0x00000005de3d7c24 */ /* 0x000fe2000f8e023d */
[----:B------:R-:W-:Y:S01]  /*1db30*/  IADD3 R45, P6, R4, 0x8000, RZ ;  /* 0x00008000042d7810 */ /* 0x000fe20007fde0ff */
[----:B------:R-:W-:Y:S01]  /*1db40*/  IMAD.WIDE.U32 R20, R222, UR4, R20 ;  /* 0x00000004de147c25 */ /* 0x000fe2000f8e0014 */
[C---:B------:R-:W-:Y:S01]  /*1db50*/  IADD3 R49, P5, R4.reuse, 0x9000, RZ ;  /* 0x0000900004317810 */ /* 0x040fe20007fbe0ff */
[----:B---3--:R0:W-:Y:S01]  /*1db60*/  @!P0 ST.E desc[UR60][R54.64], R0 ;  /* 0x0000000036008985 */ /* 0x0081e2000c10193c */
[----:B------:R-:W-:Y:S01]  /*1db70*/  IADD3 R11, P3, R4, 0xb000, RZ ;  /* 0x0000b000040b7810 */ /* 0x000fe20007f7e0ff */
[----:B------:R-:W-:Y:S01]  /*1db80*/  ULDC.64 UR4, c[0x0][0xaf0] ;  /* 0x0002bc0000047ab9 */ /* 0x000fe20000000a00 */
[----:B------:R-:W-:-:S02]  /*1db90*/  LOP3.LUT R44, R45, 0x380, RZ, 0xc0, !PT ;  /* 0x000003802d2c7812 */ /* 0x000fc400078ec0ff */
[----:B------:R-:W-:Y:S01]  /*1dba0*/  LOP3.LUT R48, R49, 0x380, RZ, 0xc0, !PT ;  /* 0x0000038031307812 */ /* 0x000fe200078ec0ff */
[----:B------:R-:W-:Y:S01]  /*1dbb0*/  IMAD.MOV.U32 R3, RZ, RZ, R64 ;  /* 0x000000ffff037224 */ /* 0x000fe200078e0040 */
[----:B------:R-:W-:Y:S01]  /*1dbc0*/  LOP3.LUT R6, R11, 0x380, RZ, 0xc0, !PT ;  /* 0x000003800b067812 */ /* 0x000fe200078ec0ff */
[----:B------:R-:W-:Y:S01]  /*1dbd0*/  IMAD R230, R230, UR4, RZ ;  /* 0x00000004e6e67c24 */ /* 0x000fe2000f8e02ff */
[----:B------:R-:W-:Y:S01]  /*1dbe0*/  IADD3 R21, R21, R61, RZ ;  /* 0x0000003d15157210 */ /* 0x000fe20007ffe0ff */
[----:B------:R-:W5:Y:S01]  /*1dbf0*/  LD.E.128 R24, desc[UR60][R24.64] ;  /* 0x0000003c18187980 */ /* 0x000f62000c101d00 */
[----:B0-----:R-:W-:Y:S01]  /*1dc00*/  @P1 IMAD.HI.U32 R0, R64, R63, RZ ;  /* 0x0000003f40001227 */ /* 0x001fe200078e00ff */
[----:B------:R-:W-:Y:S02]  /*1dc10*/  SHF.R.U64 R44, R44, 0x3, RZ ;  /* 0x000000032c2c7819 */ /* 0x000fe400000012ff */
[----:B------:R-:W5:Y:S01]  /*1dc20*/  LD.E.128 R28, desc[UR60][R28.64] ;  /* 0x0000003c1c1c7980 */ /* 0x000f62000c101d00 */
[----:B------:R-:W-:-:S02]  /*1dc30*/  SHF.R.U64 R48, R48, 0x3, RZ ;  /* 0x0000000330307819 */ /* 0x000fc400000012ff */
[----:B-1----:R-:W-:Y:S01]  /*1dc40*/  @P1 SHF.R.U32.HI R3, RZ, R65, R0 ;  /* 0x00000041ff031219 */ /* 0x002fe20000011600 */
[C---:B------:R-:W-:Y:S01]  /*1dc50*/  IMAD R61, R225.reuse, UR5, R230 ;  /* 0x00000005e13d7c24 */ /* 0x040fe2000f8e02e6 */
[----:B------:R-:W-:Y:S01]  /*1dc60*/  SHF.R.U64 R6, R6, 0x3, RZ ;  /* 0x0000000306067819 */ /* 0x000fe200000012ff */
[----:B------:R-:W-:Y:S01]  /*1dc70*/  IMAD.WIDE.U32 R20, R225, UR4, R20 ;  /* 0x00000004e1147c25 */ /* 0x000fe2000f8e0014 */
[--C-:B------:R-:W-:Y:S01]  /*1dc80*/  SHF.R.S32.HI R0, RZ, 0x1f, R3.reuse ;  /* 0x0000001fff007819 */ /* 0x100fe20000011403 */
[----:B------:R-:W-:Y:S01]  /*1dc90*/  ULDC.64 UR4, c[0x0][0xae0] ;  /* 0x0002b80000047ab9 */ /* 0x000fe20000000a00 */
[----:B------:R-:W-:Y:S01]  /*1dca0*/  LOP3.LUT R44, R44, R45, RZ, 0x3c, !PT ;  /* 0x0000002d2c2c7212 */ /* 0x000fe200078e3cff */
[----:B------:R-:W-:Y:S01]  /*1dcb0*/  IMAD.MOV R63, RZ, RZ, -R3 ;  /* 0x000000ffff3f7224 */ /* 0x000fe200078e0a03 */
[----:B------:R-:W-:Y:S01]  /*1dcc0*/  LOP3.LUT R48, R48, R49, RZ, 0x3c, !PT ;  /* 0x0000003130307212 */ /* 0x000fe200078e3cff */
[--C-:B------:R-:W-:Y:S01]  /*1dcd0*/  IMAD.X R45, RZ, RZ, R5.reuse, P6 ;  /* 0x000000ffff2d7224 */ /* 0x100fe200030e0605 */
[----:B------:R-:W-:Y:S01]  /*1dce0*/  LOP3.LUT R4, R15, R4, RZ, 0x3c, !PT ;  /* 0x000000040f047212 */ /* 0x000fe200078e3cff */
[----:B------:R-:W-:Y:S01]  /*1dcf0*/  IMAD.X R57, RZ, RZ, R5, P3 ;  /* 0x000000ffff397224 */ /* 0x000fe200018e0605 */
[----:B------:R-:W-:Y:S01]  /*1dd00*/  IADD3.X R49, RZ, R5, RZ, P5, !PT ;  /* 0x00000005ff317210 */ /* 0x000fe20002ffe4ff */
[----:B------:R-:W5:Y:S01]  /*1dd10*/  LD.E.128 R32, desc[UR60][R32.64] ;  /* 0x0000003c20207980 */ /* 0x000f62000c101d00 */
[----:B------:R-:W-:Y:S01]  /*1dd20*/  LOP3.LUT R56, R6, R11, RZ, 0x3c, !PT ;  /* 0x0000000b06387212 */ /* 0x000fe200078e3cff */
[----:B------:R-:W-:Y:S01]  /*1dd30*/  IMAD R0, R0, UR4, RZ ;  /* 0x0000000400007c24 */ /* 0x000fe2000f8e02ff */
[----:B------:R-:W-:Y:S01]  /*1dd40*/  IADD3 R21, R21, R61, RZ ;  /* 0x0000003d15157210 */ /* 0x000fe20007ffe0ff */
[----:B------:R-:W-:Y:S01]  /*1dd50*/  IMAD R61, R60, R63, R64 ;  /* 0x0000003f3c3d7224 */ /* 0x000fe200078e0240 */
[----:B------:R-:W5:Y:S01]  /*1dd60*/  LD.E.128 R4, desc[UR60][R4.64] ;  /* 0x0000003c04047980 */ /* 0x000f62000c101d00 */
[----:B------:R-:W-:-:S03]  /*1dd70*/  IMAD R63, R3, UR5, R0 ;  /* 0x00000005033f7c24 */ /* 0x000fc6000f8e0200 */
[----:B------:R-:W5:Y:S01]  /*1dd80*/  LD.E.128 R8, desc[UR60][R8.64] ;  /* 0x0000003c08087980 */ /* 0x000f62000c101d00 */
[----:B------:R-:W-:-:S03]  /*1dd90*/  SHF.R.S32.HI R0, RZ, 0x1f, R61 ;  /* 0x0000001fff007819 */ /* 0x000fc6000001143d */
[----:B------:R-:W5:Y:S01]  /*1dda0*/  LD.E.128 R12, desc[UR60][R12.64] ;  /* 0x0000003c0c0c7980 */ /* 0x000f62000c101d00 */
[----:B------:R-:W-:Y:S01]  /*1ddb0*/  IMAD.WIDE.U32 R20, R3, UR4, R20 ;  /* 0x0000000403147c25 */ /* 0x000fe2000f8e0014 */
[----:B------:R-:W-:Y:S02]  /*1ddc0*/  ULDC.64 UR4, c[0x0][0xad8] ;  /* 0x0002b60000047ab9 */ /* 0x000fe40000000a00 */
[----:B------:R-:W5:Y:S04]  /*1ddd0*/  LD.E.128 R36, desc[UR60][R36.64] ;  /* 0x0000003c24247980 */ /* 0x000f68000c101d00 */
[----:B------:R-:W5:Y:S04]  /*1dde0*/  LD.E.128 R40, desc[UR60][R40.64] ;  /* 0x0000003c28287980 */ /* 0x000f68000c101d00 */
[----:B------:R-:W5:Y:S04]  /*1ddf0*/  LD.E.128 R44, desc[UR60][R44.64] ;  /* 0x0000003c2c2c7980 */ /* 0x000f68000c101d00 */
[----:B------:R-:W5:Y:S04]  /*1de00*/  LD.E.128 R48, desc[UR60][R48.64] ;  /* 0x0000003c30307980 */ /* 0x000f68000c101d00 */
[----:B------:R-:W5:Y:S04]  /*1de10*/  LD.E.128 R52, desc[UR60][R52.64] ;  /* 0x0000003c34347980 */ /* 0x000f68000c101d00 */
[----:B------:R-:W5:Y:S01]  /*1de20*/  LD.E.128 R56, desc[UR60][R56.64] ;  /* 0x0000003c38387980 */ /* 0x000f62000c101d00 */
[----:B------:R-:W-:Y:S01]  /*1de30*/  @!PT LDS RZ, [RZ] ;  /* 0x00000000fffff984 */ /* 0x000fe20000000800 */
[----:B------:R-:W-:Y:S01]  /*1de40*/  @!PT LDS RZ, [RZ] ;  /* 0x00000000fffff984 */ /* 0x000fe20000000800 */
[----:B------:R-:W-:Y:S01]  /*1de50*/  @!PT LDS RZ, [RZ] ;  /* 0x00000000fffff984 */ /* 0x000fe20000000800 */
[----:B------:R-:W-:Y:S01]  /*1de60*/  @!PT LDS RZ, [RZ] ;  /* 0x00000000fffff984 */ /* 0x000fe20000000800 */
[----:B------:R0:W-:Y:S06]  /*1de70*/  MEMBAR.ALL.CTA ;  /* 0x0000000000007992 */ /* 0x0001ec0000008000 */
[----:B0-----:R-:W0:Y:S01]  /*1de80*/  FENCE.VIEW.ASYNC.S ;  /* 0x00000000000073c6 */ /* 0x001e220000000000 */
[----:B------:R-:W-:-:S02]  /*1de90*/  IMAD.IADD R21, R21, 0x1, R63 ;  /* 0x0000000115157824 */ /* 0x000fc400078e023f */
[----:B------:R-:W-:Y:S02]  /*1dea0*/  IMAD R0, R0, UR4, RZ ;  /* 0x0000000400007c24 */ /* 0x000fe4000f8e02ff */
[----:B------:R-:W-:Y:S01]  /*1deb0*/  IMAD.WIDE.U32 R20, R61, UR4, R20 ;  /* 0x000000043d147c25 */ /* 0x000fe2000f8e0014 */
[----:B------:R-:W-:-:S03]  /*1dec0*/  ISETP.GE.AND P2, PT, R67, R62, PT ;  /* 0x0000003e4300720c */ /* 0x000fc60003f46270 */
[----:B------:R-:W-:Y:S01]  /*1ded0*/  IMAD R63, R61, UR5, R0 ;  /* 0x000000053d3f7c24 */ /* 0x000fe2000f8e0200 */
[----:B------:R-:W-:Y:S01]  /*1dee0*/  ULDC.64 UR4, c[0x0][0xa80] ;  /* 0x0002a00000047ab9 */ /* 0x000fe20000000a00 */
[----:B------:R-:W-:-:S03]  /*1def0*/  VIADD R0, R2, 0x36820 ;  /* 0x0003682002007836 */ /* 0x000fc60000000000 */
[----:B------:R-:W-:Y:S02]  /*1df00*/  IADD3 R21, R21, R63, RZ ;  /* 0x0000003f15157210 */ /* 0x000fe40007ffe0ff */
[C---:B------:R-:W-:Y:S02]  /*1df10*/  LEA R63, P3, R20.reuse, UR4, 0x1 ;  /* 0x00000004143f7c11 */ /* 0x040fe4000f8608ff */
[----:B------:R-:W-:Y:S02]  /*1df20*/  IADD3 R3, R67, 0x20, RZ ;  /* 0x0000002043037810 */ /* 0x000fe40007ffe0ff */
[----:B------:R-:W-:Y:S02]  /*1df30*/  PRMT R0, RZ, 0x654, R0 ;  /* 0x00000654ff007816 */ /* 0x000fe40000000000 */
[----:B------:R-:W-:Y:S02]  /*1df40*/  LEA.HI.X R66, R20, UR5, R21, 0x1, P3 ;  /* 0x0000000514427c11 */ /* 0x000fe400098f0c15 */
[-C--:B------:R-:W-:Y:S01]  /*1df50*/  ISETP.GE.AND P1, PT, R3, R62.reuse, PT ;  /* 0x0000003e0300720c */ /* 0x080fe20003f26270 */
[----:B------:R-:W-:Y:S01]  /*1df60*/  VIADD R3, R67, 0x40 ;  /* 0x0000004043037836 */ /* 0x000fe20000000000 */
[----:B0-----:R0:W-:Y:S01]  /*1df70*/  SYNCS.ARRIVE.TRANS64.RED.A1T0 RZ, [R0+URZ], RZ ;  /* 0x000000ff00ff79a7 */ /* 0x0011e2000810043f */
[----:B------:R1:W2:Y:S03]  /*1df80*/  SHFL.IDX PT, R64, R63, RZ, 0x181f ;  /* 0x00181fff3f407589 */ /* 0x0002a600000e0000 */
[----:B------:R-:W-:Y:S01]  /*1df90*/  ISETP.GE.AND P0, PT, R3, R62, PT ;  /* 0x0000003e0300720c */ /* 0x000fe20003f06270 */
[----:B0-----:R1:W0:Y:S01]  /*1dfa0*/  SHFL.IDX PT, R0, R66, RZ, 0x181f ;  /* 0x00181fff42007589 */ /* 0x00122200000e0000 */
[----:B------:R-:W-:Y:S11]  /*1dfb0*/  @P2 BRA `(.L_x_814) ;  /* 0x0000000000342947 */ /* 0x000ff60003800000 */
[----:B------:R-:W-:Y:S02]  /*1dfc0*/  ULDC UR4, c[0x0][0xac8] ;  /* 0x0002b20000047ab9 */ /* 0x000fe40000000800 */
[----:B------:R-:W-:Y:S02]  /*1dfd0*/  ISETP.GE.AND P4, PT, R217, UR4, PT ;  /* 0x00000004d9007c0c */ /* 0x000fe4000bf86270 */
[----:B------:R-:W-:Y:S02]  /*1dfe0*/  ISETP.GE.AND P3, PT, R219, UR4, PT ;  /* 0x00000004db007c0c */ /* 0x000fe4000bf66270 */
[----:B------:R-:W-:-:S09]  /*1dff0*/  ISETP.GE.AND P2, PT, R220, UR4, PT ;  /* 0x00000004dc007c0c */ /* 0x000fd2000bf46270 */
[-C--:B--2---:R-:W-:Y:S02]  /*1e000*/  @!P4 LEA R20, P6, R217, R64.reuse, 0x1 ;  /* 0x00000040d914c211 */ /* 0x084fe400078c08ff */
[----:B------:R-:W-:Y:S02]  /*1e010*/  @!P3 LEA R60, P5, R219, R64, 0x1 ;  /* 0x00000040db3cb211 */ /* 0x000fe400078a08ff */
[----:B0-----:R-:W-:Y:S02]  /*1e020*/  @!P4 LEA.HI.X R21, R217, R0, R70, 0x1, P6 ;  /* 0x00000000d915c211 */ /* 0x001fe400030f0c46 */
[C---:B------:R-:W-:Y:S02]  /*1e030*/  @!P2 LEA R64, P6, R220.reuse, R64, 0x1 ;  /* 0x00000040dc40a211 */ /* 0x040fe400078c08ff */
[-C--:B------:R-:W-:Y:S01]  /*1e040*/  @!P3 LEA.HI.X R61, R219, R0.reuse, R69, 0x1, P5 ;  /* 0x00000000db3db211 */ /* 0x080fe200028f0c45 */
[----:B-----5:R3:W-:Y:S01]  /*1e050*/  @!P4 ST.E.128 desc[UR60][R20.64], R4 ;  /* 0x000000041400c985 */ /* 0x0207e2000c101d3c */
[----:B------:R-:W-:-:S03]  /*1e060*/  @!P2 LEA.HI.X R65, R220, R0, R68, 0x1, P6 ;  /* 0x00000000dc41a211 */ /* 0x000fc600030f0c44 */
[----:B------:R3:W-:Y:S04]  /*1e070*/  @!P3 ST.E.128 desc[UR60][R60.64], R28 ;  /* 0x0000001c3c00b985 */ /* 0x0007e8000c101d3c */
[----:B------:R3:W-:Y:S02]  /*1e080*/  @!P2 ST.E.128 desc[UR60][R64.64], R44 ;  /* 0x0000002c4000a985 */ /* 0x0007e4000c101d3c */
.L_x_814:
[----:B------:R-:W-:Y:S05]  /*1e090*/  BSYNC B1 ;  /* 0x0000000000017941 */ /* 0x000fea0003800000 */
.L_x_813:
[----:B0-----:R0:W4:Y:S01]  /*1e0a0*/  SHFL.IDX PT, R0, R66, 0x1, 0x181f ;  /* 0x00381f0042007f89 */ /* 0x00112200000e0000 */
[----:B------:R-:W-:Y:S03]  /*1e0b0*/  BSSY B1, `(.L_x_815) ;  /* 0x0000010000017945 */ /* 0x000fe60003800000 */
[----:B---3--:R0:W3:Y:S01]  /*1e0c0*/  SHFL.IDX PT, R20, R63, 0x1, 0x181f ;  /* 0x00381f003f147f89 */ /* 0x0080e200000e0000 */
[----:B------:R-:W-:Y:S05]  /*1e0d0*/  @P1 BRA `(.L_x_816) ;  /* 0x0000000000341947 */ /* 0x000fea0003800000 */
[----:B------:R-:W-:Y:S02]  /*1e0e0*/  ULDC UR4, c[0x0][0xac8] ;  /* 0x0002b20000047ab9 */ /* 0x000fe40000000800 */
[----:B------:R-:W-:Y:S02]  /*1e0f0*/  ISETP.GE.AND P4, PT, R217, UR4, PT ;  /* 0x00000004d9007c0c */ /* 0x000fe4000bf86270 */
[----:B------:R-:W-:Y:S02]  /*1e100*/  ISETP.GE.AND P5, PT, R219, UR4, PT ;  /* 0x00000004db007c0c */ /* 0x000fe4000bfa6270 */
[----:B------:R-:W-:-:S09]  /*1e110*/  ISETP.GE.AND P6, PT, R220, UR4, PT ;  /* 0x00000004dc007c0c */ /* 0x000fd2000bfc6270 */
[-C--:B---3-5:R-:W-:Y:S02]  /*1e120*/  @!P4 LEA R4, P1, R217, R20.reuse, 0x1 ;  /* 0x00000014d904c211 */ /* 0x0a8fe400078208ff */
[-C--:B------:R-:W-:Y:S02]  /*1e130*/  @!P5 LEA R6, P2, R219, R20.reuse, 0x1 ;  /* 0x00000014db06d211 */ /* 0x080fe400078408ff */
[C---:B------:R-:W-:Y:S02]  /*1e140*/  @!P6 LEA R20, P3, R220.reuse, R20, 0x1 ;  /* 0x00000014dc14e211 */ /* 0x040fe400078608ff */
[-C--:B----4-:R-:W-:Y:S02]  /*1e150*/  @!P4 LEA.HI.X R5, R217, R0.reuse, R70, 0x1, P1 ;  /* 0x00000000d905c211 */ /* 0x090fe400008f0c46 */
[-C--:B------:R-:W-:Y:S02]  /*1e160*/  @!P5 LEA.HI.X R7, R219, R0.reuse, R69, 0x1, P2 ;  /* 0x00000000db07d211 */ /* 0x080fe400010f0c45 */
[----:B------:R-:W-:Y:S01]  /*1e170*/  @!P6 LEA.HI.X R21, R220, R0, R68, 0x1, P3 ;  /* 0x00000000dc15e211 */ /* 0x000fe200018f0c44 */
[----:B------:R3:W-:Y:S04]  /*1e180*/  @!P4 ST.E.128 desc[UR60][R4.64], R8 ;  /* 0x000000080400c985 */ /* 0x0007e8000c101d3c */
[----:B------:R3:W-:Y:S04]  /*1e190*/  @!P5 ST.E.128 desc[UR60][R6.64], R32 ;  /* 0x000000200600d985 */ /* 0x0007e8000c101d3c */
[----:B------:R3:W-:Y:S02]  /*1e1a0*/  @!P6 ST.E.128 desc[UR60][R20.64], R48 ;  /* 0x000000301400e985 */ /* 0x0007e4000c101d3c */
.L_x_816:
[----:B------:R-:W-:Y:S05]  /*1e1b0*/  BSYNC B1 ;  /* 0x0000000000017941 */ /* 0x000fea0003800000 */
.L_x_815:
[----:B----4-:R4:W0:Y:S01]  /*1e1c0*/  SHFL.IDX PT, R0, R66, 0x2, 0x181f ;  /* 0x00581f0042007f89 */ /* 0x01082200000e0000 */
[----:B------:R-:W-:Y:S03]  /*1e1d0*/  BSSY B1, `(.L_x_817) ;  /* 0x0000010000017945 */ /* 0x000fe60003800000 */
[----:B---3-5:R4:W3:Y:S01]  /*1e1e0*/  SHFL.IDX PT, R8, R63, 0x2, 0x181f ;  /* 0x00581f003f087f89 */ /* 0x0288e200000e0000 */
[----:B------:R-:W-:Y:S05]  /*1e1f0*/  @P0 BRA `(.L_x_818) ;  /* 0x0000000000340947 */ /* 0x000fea0003800000 */
[----:B------:R-:W-:Y:S02]  /*1e200*/  ULDC UR4, c[0x0][0xac8] ;  /* 0x0002b20000047ab9 */ /* 0x000fe40000000800 */
[----:B------:R-:W-:Y:S02]  /*1e210*/  ISETP.GE.AND P3, PT, R217, UR4, PT ;  /* 0x00000004d9007c0c */ /* 0x000fe4000bf66270 */
[----:B------:R-:W-:Y:S02]  /*1e220*/  ISETP.GE.AND P4, PT, R219, UR4, PT ;  /* 0x00000004db007c0c */ /* 0x000fe4000bf86270 */
[----:B------:R-:W-:-:S09]  /*1e230*/  ISETP.GE.AND P5, PT, R220, UR4, PT ;  /* 0x00000004dc007c0c */ /* 0x000fd2000bfa6270 */
[-C--:B---3--:R-:W-:Y:S02]  /*1e240*/  @!P3 LEA R4, P0, R217, R8.reuse, 0x1 ;  /* 0x00000008d904b211 */ /* 0x088fe400078008ff */
[-C--:B------:R-:W-:Y:S02]  /*1e250*/  @!P4 LEA R6, P1, R219, R8.reuse, 0x1 ;  /* 0x00000008db06c211 */ /* 0x080fe400078208ff */
[C---:B------:R-:W-:Y:S02]  /*1e260*/  @!P5 LEA R8, P2, R220.reuse, R8, 0x1 ;  /* 0x00000008dc08d211 */ /* 0x040fe400078408ff */
[-C--:B0-----:R-:W-:Y:S02]  /*1e270*/  @!P3 LEA.HI.X R5, R217, R0.reuse, R70, 0x1, P0 ;  /* 0x00000000d905b211 */ /* 0x081fe400000f0c46 */
[-C--:B------:R-:W-:Y:S02]  /*1e280*/  @!P4 LEA.HI.X R7, R219, R0.reuse, R69, 0x1, P1 ;  /* 0x00000000db07c211 */ /* 0x080fe400008f0c45 */
[----:B------:R-:W-:Y:S01]  /*1e290*/  @!P5 LEA.HI.X R9, R220, R0, R68, 0x1, P2 ;  /* 0x00000000dc09d211 */ /* 0x000fe200010f0c44 */
[----:B------:R0:W-:Y:S04]  /*1e2a0*/  @!P3 ST.E.128 desc[UR60][R4.64], R12 ;  /* 0x0000000c0400b985 */ /* 0x0001e8000c101d3c */
[----:B------:R0:W-:Y:S04]  /*1e2b0*/  @!P4 ST.E.128 desc[UR60][R6.64], R36 ;  /* 0x000000240600c985 */ /* 0x0001e8000c101d3c */
[----:B------:R0:W-:Y:S02]  /*1e2c0*/  @!P5 ST.E.128 desc[UR60][R8.64], R52 ;  /* 0x000000340800d985 */ /* 0x0001e4000c101d3c */
.L_x_818:
[----:B------:R-:W-:Y:S05]  /*1e2d0*/  BSYNC B1 ;  /* 0x0000000000017941 */ /* 0x000fea0003800000 */
.L_x_817:
[----:B------:R-:W-:Y:S01]  /*1e2e0*/  VIADD R3, R67, 0x60 ;  /* 0x0000006043037836 */ /* 0x000fe20000000000 */
[----:B01--4-:R-:W0:Y:S04]  /*1e2f0*/  SHFL.IDX PT, R66, R66, 0x3, 0x181f ;  /* 0x00781f0042427f89 */ /* 0x013e2800000e0000 */
[----:B------:R-:W-:Y:S01]  /*1e300*/  ISETP.GE.AND P0, PT, R3, R62, PT ;  /* 0x0000003e0300720c */ /* 0x000fe20003f06270 */
[----:B------:R1:W4:-:S12]  /*1e310*/  SHFL.IDX PT, R0, R63, 0x3, 0x181f ;  /* 0x00781f003f007f89 */ /* 0x00031800000e0000 */
[----:B-1----:R-:W-:Y:S05]  /*1e320*/  @P0 BRA `(.L_x_819) ;  /* 0x0000000c00400947 */ /* 0x002fea0003800000 */
[----:B------:R-:W-:Y:S02]  /*1e330*/  ULDC UR4, c[0x0][0xac8] ;  /* 0x0002b20000047ab9 */ /* 0x000fe40000000800 */
[----:B------:R-:W-:Y:S02]  /*1e340*/  ISETP.GE.AND P2, PT, R217, UR4, PT ;  /* 0x00000004d9007c0c */ /* 0x000fe4000bf46270 */
[----:B------:R-:W-:-:S11]  /*1e350*/  ISETP.GE.AND P3, PT, R219, UR4, PT ;  /* 0x00000004db007c0c */ /* 0x000fd6000bf66270 */
[-C--:B----4-:R-:W-:Y:S02]  /*1e360*/  @!P2 LEA R4, P0, R217, R0.reuse, 0x1 ;  /* 0x00000000d904a211 */ /* 0x090fe400078008ff */
[----:B------:R-:W-:Y:S02]  /*1e370*/  @!P3 LEA R6, P1, R219, R0, 0x1 ;  /* 0x00000000db06b211 */ /* 0x000fe400078208ff */
[-C--:B0-----:R-:W-:Y:S02]  /*1e380*/  @!P2 LEA.HI.X R5, R217, R66.reuse, R70, 0x1, P0 ;  /* 0x00000042d905a211 */ /* 0x081fe400000f0c46 */
[----:B------:R-:W-:Y:S02]  /*1e390*/  @!P3 LEA.HI.X R7, R219, R66, R69, 0x1, P1 ;  /* 0x00000042db07b211 */ /* 0x000fe400008f0c45 */
[----:B------:R-:W-:Y:S01]  /*1e3a0*/  ISETP.GE.AND P0, PT, R220, UR4, PT ;  /* 0x00000004dc007c0c */ /* 0x000fe2000bf06270 */
[----:B------:R1:W-:Y:S04]  /*1e3b0*/  @!P2 ST.E.128 desc[UR60][R4.64], R24 ;  /* 0x000000180400a985 */ /* 0x0003e8000c101d3c */
[----:B------:R1:W-:Y:S08]  /*1e3c0*/  @!P3 ST.E.128 desc[UR60][R6.64], R40 ;  /* 0x000000280600b985 */ /* 0x0003f0000c101d3c */
[----:B------:R-:W-:Y:S05]  /*1e3d0*/  @P0 BRA `(.L_x_819) ;  /* 0x0000000c00140947 */ /* 0x000fea0003800000 */
[----:B-1----:R-:W-:-:S04]  /*1e3e0*/  LEA R4, P0, R220, R0, 0x1 ;  /* 0x00000000dc047211 */ /* 0x002fc800078008ff */
[----:B------:R-:W-:-:S05]  /*1e3f0*/  LEA.HI.X R5, R220, R66, R68, 0x1, P0 ;  /* 0x00000042dc057211 */ /* 0x000fca00000f0c44 */
[----:B------:R0:W-:Y:S01]  /*1e400*/  ST.E.128 desc[UR60][R4.64], R56 ;  /* 0x0000003804007985 */ /* 0x0001e2000c101d3c */
[----:B------:R-:W-:Y:S05]  /*1e410*/  BRA `(.L_x_819) ;  /* 0x0000000c00047947 */ /* 0x000fea0003800000 */
.L_x_811:
[----:B------:R-:W-:Y:S01]  /*1e420*/  ULDC.64 UR4, c[0x0][0xc00] ;  /* 0x0003000000047ab9 */ /* 0x000fe20000000a00 */
[----:B------:R-:W-:Y:S01]  /*1e430*/  IMAD.MOV.U32 R3, RZ, RZ, RZ ;  /* 0x000000ffff037224 */ /* 0x000fe200078e00ff */
[----:B------:R-:W-:Y:S01]  /*1e440*/  ISETP.NE.U32.AND P0, PT, RZ, UR4, PT ;  /* 0x00000004ff007c0c */ /* 0x000fe2000bf05070 */
[----:B------:R-:W2:Y:S01]  /*1e450*/  LDC R21, c[0x0][0xbe8] ;  /* 0x0002fa00ff157b82 */ /* 0x000ea20000000800 */
[----:B------:R-:W-:Y:S02]  /*1e460*/  IADD3 R4, P1, R223, UR4, RZ ;  /* 0x00000004df047c10 */ /* 0x000fe4000ff3e0ff */
[----:B------:R-:W-:Y:S02]  /*1e470*/  ISETP.NE.AND.EX P0, PT, RZ, UR5, PT, P0 ;  /* 0x00000005ff007c0c */ /* 0x000fe4000bf05300 */
[----:B------:R-:W-:Y:S01]  /*1e480*/  IADD3.X R5, R224, UR5, RZ, P1, !PT ;  /* 0x00000005e0057c10 */ /* 0x000fe20008ffe4ff */
[----:B------:R-:W-:Y:S02]  /*1e490*/  ULDC.64 UR4, c[0x0][0xc08] ;  /* 0x0003020000047ab9 */ /* 0x000fe40000000a00 */
[----:B------:R-:W-:-:S04]  /*1e4a0*/  ISETP.NE.U32.AND P1, PT, RZ, UR4, PT ;  /* 0x00000004ff007c0c */ /* 0x000fc8000bf25070 */
[----:B------:R-:W-:-:S04]  /*1e4b0*/  ISETP.NE.AND.EX P1, PT, RZ, UR5, PT, P1 ;  /* 0x00000005ff007c0c */ /* 0x000fc8000bf25310 */
[----:B------:R3:W5:Y:S09]  /*1e4c0*/  @P0 LDG.E R3, desc[UR60][R4.64] ;  /* 0x0000003c04030981 */ /* 0x000772000c1e1900 */
[----:B------:R-:W-:Y:S01]  /*1e4d0*/  @P1 IADD3 R6, P2, R223, UR4, RZ ;  /* 0x00000004df061c10 */ /* 0x000fe2000ff5e0ff */
[----:B------:R-:W-:-:S02]  /*1e4e0*/  ULDC UR4, c[0x0][0xa88] ;  /* 0x0002a20000047ab9 */ /* 0x000fc40000000800 */
[----:B------:R-:W-:Y:S02]  /*1e4f0*/  MOV R0, UR4 ;  /* 0x0000000400007c02 */ /* 0x000fe40008000f00 */
[----:B------:R-:W-:-:S05]  /*1e500*/  @P1 IADD3.X R7, R224, UR5, RZ, P2, !PT ;  /* 0x00000005e0071c10 */ /* 0x000fca00097fe4ff */
[----:B------:R3:W5:Y:S01]  /*1e510*/  @P1 LDG.E R0, desc[UR60][R6.64] ;  /* 0x0000003c06001981 */ /* 0x000762000c1e1900 */
[----:B--2---:R-:W-:Y:S01]  /*1e520*/  ISETP.NE.AND P2, PT, R21, 0x1, PT ;  /* 0x000000011500780c */ /* 0x004fe20003f45270 */
[----:B------:R-:W2:-:S12]  /*1e530*/  S2R R8, SR_TID.X ;  /* 0x0000000000087919 */ /* 0x000e980000002100 */
[----:B------:R-:W4:Y:S08]  /*1e540*/  @P2 LDC R14, c[0x0][0xbec] ;  /* 0x0002fb00ff0e2b82 */ /* 0x000f300000000800 */
[----:B------:R-:W0:Y:S01]  /*1e550*/  @P2 LDC R25, c[0x0][0xbf0] ;  /* 0x0002fc00ff192b82 */ /* 0x000e220000000800 */
[----:B--2---:R-:W-:-:S05]  /*1e560*/  VIADD R8, R8, 0xffffff80 ;  /* 0xffffff8008087836 */ /* 0x004fca0000000000 */
[----:B------:R-:W-:Y:S01]  /*1e570*/  ISETP.GE.AND P3, PT, R8, 0x80, PT ;  /* 0x000000800800780c */ /* 0x000fe20003f66270 */
[----:B---3--:R-:W-:-:S12]  /*1e580*/  @P1 BRA `(.L_x_820) ;  /* 0x0000000000101947 */ /* 0x008fd80003800000 */
[----:B------:R-:W-:Y:S05]  /*1e590*/  @!P0 BRA `(.L_x_820) ;  /* 0x00000000000c8947 */ /* 0x000fea0003800000 */
[----:B------:R-:W2:Y:S04]  /*1e5a0*/  LDG.E R7, desc[UR60][R4.64] ;  /* 0x0000003c04077981 */ /* 0x000ea8000c1e1900 */
[----:B-----5:R-:W2:Y:S02]  /*1e5b0*/  LDG.E R0, desc[UR60][R4.64+0x4] ;  /* 0x0000043c04007981 */ /* 0x020ea4000c1e1900 */
[----:B--2---:R-:W-:-:S07]  /*1e5c0*/  IMAD.IADD R0, R0, 0x1, -R7 ;  /* 0x0000000100007824 */ /* 0x004fce00078e0a07 */
.L_x_820:
[----:B------:R-:W-:Y:S01]  /*1e5d0*/  BSSY B1, `(.L_x_821) ;  /* 0x000002e000017945 */ /* 0x000fe20003800000 */
[----:B------:R-:W-:Y:S02]  /*1e5e0*/  SHF.R.S32.HI R12, RZ, 0x1f, R222 ;  /* 0x0000001fff0c7819 */ /* 0x000fe400000114de */
[----:B------:R-:W-:Y:S02]  /*1e5f0*/  SEL R225, R225, RZ, !P0 ;  /* 0x000000ffe1e17207 */ /* 0x000fe40004000000 */
[----:B------:R-:W-:Y:S02]  /*1e600*/  SEL R230, R230, RZ, !P0 ;  /* 0x000000ffe6e67207 */ /* 0x000fe40004000000 */
[----:B-----5:R-:W-:Y:S01]  /*1e610*/  SHF.R.S32.HI R10, RZ, 0x1f, R3 ;  /* 0x0000001fff0a7819 */ /* 0x020fe20000011403 */
[----:B------:R-:W-:Y:S06]  /*1e620*/  @P3 BRA `(.L_x_822) ;  /* 0x0000000000a03947 */ /* 0x000fec0003800000 */
[----:B------:R-:W2:Y:S01]  /*1e630*/  S2R R5, SR_TID.X ;  /* 0x0000000000057919 */ /* 0x000ea20000002100 */
[----:B------:R-:W3:Y:S01]  /*1e640*/  LDC R11, c[0x0][0xbe8] ;  /* 0x0002fa00ff0b7b82 */ /* 0x000ee20000000800 */
[----:B--2---:R-:W-:Y:S01]  /*1e650*/  LEA R4, R228, R5, 0x7 ;  /* 0x00000005e4047211 */ /* 0x004fe200078e38ff */
[----:B---3--:R-:W-:-:S04]  /*1e660*/  IMAD R5, R0, R11, RZ ;  /* 0x0000000b00057224 */ /* 0x008fc800078e02ff */
        /* <DEDUP_REMOVED lines=10> */
[----:B------:R-:W2:Y:S01]  /*1e710*/  @P0 LDC R13, c[0x0][0xbec] ;  /* 0x0002fb00ff0d0b82 */ /* 0x000ea20000000800 */
[----:B------:R-:W-:Y:S01]  /*1e720*/  IMAD R9, R222, UR5, R9 ;  /* 0x00000005de097c24 */ /* 0x000fe2000f8e0209 */
[----:B------:R-:W-:-:S03]  /*1e730*/  ULDC.64 UR4, c[0x0][0xb98] ;  /* 0x0002e60000047ab9 */ /* 0x000fc60000000a00 */
[----:B------:R-:W-:-:S03]  /*1e740*/  IMAD.IADD R5, R5, 0x1, R9 ;  /* 0x0000000105057824 */ /* 0x000fc600078e0209 */
[----:B------:R-:W3:Y:S01]  /*1e750*/  @P0 LDC R15, c[0x0][0xbf0] ;  /* 0x0002fc00ff0f0b82 */ /* 0x000ee20000000800 */
[----:B------:R-:W-:-:S04]  /*1e760*/  IMAD.WIDE.U32 R4, R225, UR4, R4 ;  /* 0x00000004e1047c25 */ /* 0x000fc8000f8e0004 */
[----:B--2---:R-:W-:-:S05]  /*1e770*/  @P0 IMAD.HI.U32 R6, R8, R13, RZ ;  /* 0x0000000d08060227 */ /* 0x004fca00078e00ff */
[----:B---3--:R-:W-:Y:S01]  /*1e780*/  @P0 SHF.R.U32.HI R7, RZ, R15, R6 ;  /* 0x0000000fff070219 */ /* 0x008fe20000011606 */
[----:B------:R-:W-:-:S03]  /*1e790*/  IMAD R6, R230, UR4, RZ ;  /* 0x00000004e6067c24 */ /* 0x000fc6000f8e02ff */
[C---:B------:R-:W-:Y:S02]  /*1e7a0*/  IADD3 R9, -R7.reuse, RZ, RZ ;  /* 0x000000ff07097210 */ /* 0x040fe40007ffe1ff */
[----:B------:R-:W-:-:S03]  /*1e7b0*/  IADD3 R4, P0, R7, R4, RZ ;  /* 0x0000000407047210 */ /* 0x000fc60007f1e0ff */
        /* <DEDUP_REMOVED lines=15> */
.L_x_822:
[----:B------:R-:W-:Y:S05]  /*1e8b0*/  BSYNC B1 ;  /* 0x0000000000017941 */ /* 0x000fea0003800000 */
.L_x_821:
[----:B------:R-:W-:Y:S01]  /*1e8c0*/  ULDC.64 UR4, c[0x0][0xaa0] ;  /* 0x0002a80000047ab9 */ /* 0x000fe20000000a00 */
[----:B------:R-:W-:Y:S01]  /*1e8d0*/  BSSY B1, `(.L_x_823) ;  /* 0x000003f000017945 */ /* 0x000fe20003800000 */
[----:B------:R-:W-:Y:S01]  /*1e8e0*/  IMAD R4, R10, UR4, RZ ;  /* 0x000000040a047c24 */ /* 0x000fe2000f8e02ff */
[----:B------:R-:W-:Y:S01]  /*1e8f0*/  SHF.R.S32.HI R15, RZ, 0x1f, R220 ;  /* 0x0000001fff0f7819 */ /* 0x000fe200000114dc */
[----:B------:R-:W-:Y:S01]  /*1e900*/  IMAD R10, R228, 0x80, R229 ;  /* 0x00000080e40a7824 */ /* 0x000fe200078e02e5 */
[----:B------:R-:W-:Y:S01]  /*1e910*/  SHF.R.S32.HI R20, RZ, 0x1f, R219 ;  /* 0x0000001fff147819 */ /* 0x000fe200000114db */
[C---:B--2---:R-:W-:Y:S01]  /*1e920*/  IMAD R7, R3.reuse, UR5, R4 ;  /* 0x0000000503077c24 */ /* 0x044fe2000f8e0204 */
[----:B------:R-:W-:Y:S01]  /*1e930*/  SHF.R.S32.HI R24, RZ, 0x1f, R217 ;  /* 0x0000001fff187819 */ /* 0x000fe200000114d9 */
[----:B------:R-:W-:Y:S01]  /*1e940*/  IMAD.WIDE.U32 R4, R3, UR4, RZ ;  /* 0x0000000403047c25 */ /* 0x000fe2000f8e00ff */
[----:B------:R-:W-:Y:S01]  /*1e950*/  LEA R3, R221, R229, 0x5 ;  /* 0x000000e5dd037211 */ /* 0x000fe200078e28ff */
[----:B------:R-:W-:-:S02]  /*1e960*/  ULDC.64 UR4, c[0x0][0xae8] ;  /* 0x0002ba0000047ab9 */ /* 0x000fc40000000a00 */
[----:B------:R-:W-:Y:S02]  /*1e970*/  IMAD.IADD R5, R5, 0x1, R7 ;  /* 0x0000000105057824 */ /* 0x000fe400078e0207 */
[----:B------:R-:W-:Y:S02]  /*1e980*/  IMAD R9, R228, 0x80, R3 ;  /* 0x00000080e4097824 */ /* 0x000fe400078e0203 */
[----:B------:R-:W-:Y:S02]  /*1e990*/  IMAD R7, R12, UR4, RZ ;  /* 0x000000040c077c24 */ /* 0x000fe4000f8e02ff */
[----:B----4-:R-:W-:Y:S01]  /*1e9a0*/  @P2 IMAD.HI.U32 R6, R9, R14, RZ ;  /* 0x0000000e09062227 */ /* 0x010fe200078e00ff */
[----:B------:R-:W-:-:S03]  /*1e9b0*/  MOV R3, R9 ;  /* 0x0000000900037202 */ /* 0x000fc60000000f00 */
[C---:B------:R-:W-:Y:S01]  /*1e9c0*/  IMAD R7, R222.reuse, UR5, R7 ;  /* 0x00000005de077c24 */ /* 0x040fe2000f8e0207 */
[----:B0-----:R-:W-:Y:S01]  /*1e9d0*/  @P2 SHF.R.U32.HI R3, RZ, R25, R6 ;  /* 0x00000019ff032219 */ /* 0x001fe20000011606 */
[----:B------:R-:W-:Y:S01]  /*1e9e0*/  IMAD.WIDE.U32 R4, R222, UR4, R4 ;  /* 0x00000004de047c25 */ /* 0x000fe2000f8e0004 */
[----:B------:R-:W-:Y:S02]  /*1e9f0*/  ULDC.64 UR4, c[0x0][0xaf0] ;  /* 0x0002bc0000047ab9 */ /* 0x000fe40000000a00 */
[----:B------:R-:W-:Y:S01]  /*1ea00*/  SHF.R.S32.HI R6, RZ, 0x1f, R3 ;  /* 0x0000001fff067819 */ /* 0x000fe20000011403 */
[----:B------:R-:W-:Y:S02]  /*1ea10*/  IMAD R8, R230, UR4, RZ ;  /* 0x00000004e6087c24 */ /* 0x000fe4000f8e02ff */
[----:B------:R-:W-:Y:S02]  /*1ea20*/  IMAD.IADD R5, R5, 0x1, R7 ;  /* 0x0000000105057824 */ /* 0x000fe400078e0207 */
[----:B------:R-:W-:-:S02]  /*1ea30*/  IMAD R7, R225, UR5, R8 ;  /* 0x00000005e1077c24 */ /* 0x000fc4000f8e0208 */
[----:B------:R-:W-:Y:S01]  /*1ea40*/  IMAD.WIDE.U32 R4, R225, UR4, R4 ;  /* 0x00000004e1047c25 */ /* 0x000fe2000f8e0004 */
[----:B------:R-:W-:-:S03]  /*1ea50*/  ULDC.64 UR4, c[0x0][0xae0] ;  /* 0x0002b80000047ab9 */ /* 0x000fc60000000a00 */
[----:B------:R-:W-:Y:S01]  /*1ea60*/  IMAD.MOV R8, RZ, RZ, -R3 ;  /* 0x000000ffff087224 */ /* 0x000fe200078e0a03 */
[----:B------:R-:W-:Y:S01]  /*1ea70*/  IADD3 R5, R5, R7, RZ ;  /* 0x0000000705057210 */ /* 0x000fe20007ffe0ff */
        /* <DEDUP_REMOVED lines=8> */
[----:B------:R-:W-:Y:S01]  /*1eb00*/  IMAD R21, R0, R21, RZ ;  /* 0x0000001500157224 */ /* 0x000fe200078e02ff */
[C---:B------:R-:W-:Y:S01]  /*1eb10*/  IADD3 R0, R10.reuse, 0x20, RZ ;  /* 0x000000200a007810 */ /* 0x040fe20007ffe0ff */
[C---:B------:R-:W-:Y:S02]  /*1eb20*/  IMAD R3, R7.reuse, UR5, R6 ;  /* 0x0000000507037c24 */ /* 0x040fe4000f8e0206 */
[----:B------:R-:W-:Y:S01]  /*1eb30*/  IMAD.WIDE.U32 R4, R7, UR4, R4 ;  /* 0x0000000407047c25 */ /* 0x000fe2000f8e0004 */
[-C--:B------:R-:W-:Y:S01]  /*1eb40*/  ISETP.GE.AND P2, PT, R10, R21.reuse, PT ;  /* 0x000000150a00720c */ /* 0x080fe20003f46270 */
[----:B------:R-:W-:Y:S01]  /*1eb50*/  ULDC.64 UR4, c[0x0][0xa80] ;  /* 0x0002a00000047ab9 */ /* 0x000fe20000000a00 */
[----:B------:R-:W-:Y:S01]  /*1eb60*/  ISETP.GE.AND P1, PT, R0, R21, PT ;  /* 0x000000150000720c */ /* 0x000fe20003f26270 */
[----:B------:R-:W-:Y:S01]  /*1eb70*/  IMAD.IADD R3, R5, 0x1, R3 ;  /* 0x0000000105037824 */ /* 0x000fe200078e0203 */
[----:B------:R-:W-:Y:S01]  /*1eb80*/  LEA R6, P3, R4, UR4, 0x1 ;  /* 0x0000000404067c11 */ /* 0x000fe2000f8608ff */
[----:B------:R-:W-:-:S03]  /*1eb90*/  VIADD R0, R10, 0x40 ;  /* 0x000000400a007836 */ /* 0x000fc60000000000 */
[----:B------:R-:W-:Y:S02]  /*1eba0*/  LEA.HI.X R3, R4, UR5, R3, 0x1, P3 ;  /* 0x0000000504037c11 */ /* 0x000fe400098f0c03 */
[----:B------:R-:W-:Y:S01]  /*1ebb0*/  ISETP.GE.AND P0, PT, R0, R21, PT ;  /* 0x000000150000720c */ /* 0x000fe20003f06270 */
[----:B------:R0:W2:Y:S04]  /*1ebc0*/  SHFL.IDX PT, R4, R6, RZ, 0x181f ;  /* 0x00181fff06047589 */ /* 0x0000a800000e0000 */
[----:B------:R0:W3:Y:S01]  /*1ebd0*/  SHFL.IDX PT, R0, R3, RZ, 0x181f ;  /* 0x00181fff03007589 */ /* 0x0000e200000e0000 */
[----:B------:R-:W-:Y:S07]  /*1ebe0*/  @P2 BRA `(.L_x_824) ;  /* 0x0000000000342947 */ /* 0x000fee0003800000 */
[----:B------:R-:W-:Y:S02]  /*1ebf0*/  ULDC UR4, c[0x0][0xac8] ;  /* 0x0002b20000047ab9 */ /* 0x000fe40000000800 */
[----:B------:R-:W-:Y:S02]  /*1ec00*/  ISETP.GE.AND P4, PT, R217, UR4, PT ;  /* 0x00000004d9007c0c */ /* 0x000fe4000bf86270 */
[----:B------:R-:W-:Y:S02]  /*1ec10*/  ISETP.GE.AND P3, PT, R219, UR4, PT ;  /* 0x00000004db007c0c */ /* 0x000fe4000bf66270 */
[----:B------:R-:W-:-:S09]  /*1ec20*/  ISETP.GE.AND P2, PT, R220, UR4, PT ;  /* 0x00000004dc007c0c */ /* 0x000fd2000bf46270 */
[-C--:B--2---:R-:W-:Y:S02]  /*1ec30*/  @!P4 LEA R8, P6, R217, R4.reuse, 0x1 ;  /* 0x00000004d908c211 */ /* 0x084fe400078c08ff */
[----:B------:R-:W-:Y:S02]  /*1ec40*/  @!P3 LEA R12, P5, R219, R4, 0x1 ;  /* 0x00000004db0cb211 */ /* 0x000fe400078a08ff */
[----:B---3--:R-:W-:Y:S02]  /*1ec50*/  @!P4 LEA.HI.X R9, R217, R0, R24, 0x1, P6 ;  /* 0x00000000d909c211 */ /* 0x008fe400030f0c18 */
[C---:B------:R-:W-:Y:S02]  /*1ec60*/  @!P2 LEA R4, P6, R220.reuse, R4, 0x1 ;  /* 0x00000004dc04a211 */ /* 0x040fe400078c08ff */
[-C--:B------:R-:W-:Y:S01]  /*1ec70*/  @!P3 LEA.HI.X R13, R219, R0.reuse, R20, 0x1, P5 ;  /* 0x00000000db0db211 */ /* 0x080fe200028f0c14 */
[----:B------:R4:W-:Y:S01]  /*1ec80*/  @!P4 ST.E.128 desc[UR60][R8.64], RZ ;  /* 0x000000ff0800c985 */ /* 0x0009e2000c101d3c */
[----:B------:R-:W-:-:S03]  /*1ec90*/  @!P2 LEA.HI.X R5, R220, R0, R15, 0x1, P6 ;  /* 0x00000000dc05a211 */ /* 0x000fc600030f0c0f */
[----:B------:R4:W-:Y:S04]  /*1eca0*/  @!P3 ST.E.128 desc[UR60][R12.64], RZ ;  /* 0x000000ff0c00b985 */ /* 0x0009e8000c101d3c */
[----:B------:R4:W-:Y:S02]  /*1ecb0*/  @!P2 ST.E.128 desc[UR60][R4.64], RZ ;  /* 0x000000ff0400a985 */ /* 0x0009e4000c101d3c */
.L_x_824:
[----:B------:R-:W-:Y:S05]  /*1ecc0*/  BSYNC B1 ;  /* 0x0000000000017941 */ /* 0x000fea0003800000 */
.L_x_823:
[----:B---3--:R3:W0:Y:S01]  /*1ecd0*/  SHFL.IDX PT, R0, R3, 0x1, 0x181f ;  /* 0x00381f0003007f89 */ /* 0x00862200000e0000 */
[----:B------:R-:W-:Y:S03]  /*1ece0*/  BSSY B1, `(.L_x_825) ;  /* 0x0000010000017945 */ /* 0x000fe60003800000 */
[----:B--2-4-:R3:W2:Y:S01]  /*1ecf0*/  SHFL.IDX PT, R4, R6, 0x1, 0x181f ;  /* 0x00381f0006047f89 */ /* 0x0146a200000e0000 */
[----:B------:R-:W-:Y:S05]  /*1ed00*/  @P1 BRA `(.L_x_826) ;  /* 0x0000000000341947 */ /* 0x000fea0003800000 */
[----:B------:R-:W-:Y:S02]  /*1ed10*/  ULDC UR4, c[0x0][0xac8] ;  /* 0x0002b20000047ab9 */ /* 0x000fe40000000800 */
[----:B------:R-:W-:Y:S02]  /*1ed20*/  ISETP.GE.AND P4, PT, R217, UR4, PT ;  /* 0x00000004d9007c0c */ /* 0x000fe4000bf86270 */
[----:B------:R-:W-:Y:S02]  /*1ed30*/  ISETP.GE.AND P5, PT, R219, UR4, PT ;  /* 0x00000004db007c0c */ /* 0x000fe4000bfa6270 */
[----:B------:R-:W-:-:S09]  /*1ed40*/  ISETP.GE.AND P6, PT, R220, UR4, PT ;  /* 0x00000004dc007c0c */ /* 0x000fd2000bfc6270 */
[-C--:B--2---:R-:W-:Y:S02]  /*1ed50*/  @!P4 LEA R8, P1, R217, R4.reuse, 0x1 ;  /* 0x00000004d908c211 */ /* 0x084fe400078208ff */
[-C--:B------:R-:W-:Y:S02]  /*1ed60*/  @!P5 LEA R12, P2, R219, R4.reuse, 0x1 ;  /* 0x00000004db0cd211 */ /* 0x080fe400078408ff */
[C---:B------:R-:W-:Y:S02]  /*1ed70*/  @!P6 LEA R4, P3, R220.reuse, R4, 0x1 ;  /* 0x00000004dc04e211 */ /* 0x040fe400078608ff */
[-C--:B0-----:R-:W-:Y:S02]  /*1ed80*/  @!P4 LEA.HI.X R9, R217, R0.reuse, R24, 0x1, P1 ;  /* 0x00000000d909c211 */ /* 0x081fe400008f0c18 */
[-C--:B------:R-:W-:Y:S02]  /*1ed90*/  @!P5 LEA.HI.X R13, R219, R0.reuse, R20, 0x1, P2 ;  /* 0x00000000db0dd211 */ /* 0x080fe400010f0c14 */
[----:B------:R-:W-:Y:S01]  /*1eda0*/  @!P6 LEA.HI.X R5, R220, R0, R15, 0x1, P3 ;  /* 0x00000000dc05e211 */ /* 0x000fe200018f0c0f */
[----:B------:R4:W-:Y:S04]  /*1edb0*/  @!P4 ST.E.128 desc[UR60][R8.64], RZ ;  /* 0x000000ff0800c985 */ /* 0x0009e8000c101d3c */
[----:B------:R4:W-:Y:S04]  /*1edc0*/  @!P5 ST.E.128 desc[UR60][R12.64], RZ ;  /* 0x000000ff0c00d985 */ /* 0x0009e8000c101d3c */
[----:B------:R4:W-:Y:S02]  /*1edd0*/  @!P6 ST.E.128 desc[UR60][R4.64], RZ ;  /* 0x000000ff0400e985 */ /* 0x0009e4000c101d3c */
.L_x_826:
[----:B------:R-:W-:Y:S05]  /*1ede0*/  BSYNC B1 ;  /* 0x0000000000017941 */ /* 0x000fea0003800000 */
.L_x_825:
[----:B0-----:R0:W0:Y:S01]  /*1edf0*/  SHFL.IDX PT, R0, R3, 0x2, 0x181f ;  /* 0x00581f0003007f89 */ /* 0x00102200000e0000 */
[----:B------:R-:W-:Y:S03]  /*1ee00*/  BSSY B1, `(.L_x_827) ;  /* 0x0000010000017945 */ /* 0x000fe60003800000 */
[----:B--2-4-:R2:W4:Y:S01]  /*1ee10*/  SHFL.IDX PT, R4, R6, 0x2, 0x181f ;  /* 0x00581f0006047f89 */ /* 0x01452200000e0000 */
[----:B------:R-:W-:Y:S05]  /*1ee20*/  @P0 BRA `(.L_x_828) ;  /* 0x0000000000340947 */ /* 0x000fea0003800000 */
[----:B------:R-:W-:Y:S02]  /*1ee30*/  ULDC UR4, c[0x0][0xac8] ;  /* 0x0002b20000047ab9 */ /* 0x000fe40000000800 */
[----:B------:R-:W-:Y:S02]  /*1ee40*/  ISETP.GE.AND P3, PT, R217, UR4, PT ;  /* 0x00000004d9007c0c */ /* 0x000fe4000bf66270 */
[----:B------:R-:W-:Y:S02]  /*1ee50*/  ISETP.GE.AND P4, PT, R219, UR4, PT ;  /* 0x00000004db007c0c */ /* 0x000fe4000bf86270 */
[----:B------:R-:W-:-:S09]  /*1ee60*/  ISETP.GE.AND P5, PT, R220, UR4, PT ;  /* 0x00000004dc007c0c */ /* 0x000fd2000bfa6270 */
[-C--:B----4-:R-:W-:Y:S02]  /*1ee70*/  @!P3 LEA R8, P0, R217, R4.reuse, 0x1 ;  /* 0x00000004d908b211 */ /* 0x090fe400078008ff */
        /* <DEDUP_REMOVED lines=8> */
.L_x_828:
[----:B------:R-:W-:Y:S05]  /*1ef00*/  BSYNC B1 ;  /* 0x0000000000017941 */ /* 0x000fea0003800000 */
.L_x_827:
[----:B0-----:R-:W-:Y:S01]  /*1ef10*/  IADD3 R0, R10, 0x60, RZ ;  /* 0x000000600a007810 */ /* 0x001fe20007ffe0ff */
[----:B------:R0:W0:Y:S03]  /*1ef20*/  SHFL.IDX PT, R8, R3, 0x3, 0x181f ;  /* 0x00781f0003087f89 */ /* 0x00002600000e0000 */
[----:B------:R-:W-:Y:S01]  /*1ef30*/  ISETP.GE.AND P0, PT, R0, R21, PT ;  /* 0x000000150000720c */ /* 0x000fe20003f06270 */
[----:B----4-:R4:W0:-:S12]  /*1ef40*/  SHFL.IDX PT, R4, R6, 0x3, 0x181f ;  /* 0x00781f0006047f89 */ /* 0x01081800000e0000 */
[----:B----4-:R-:W-:Y:S05]  /*1ef50*/  @P0 BRA `(.L_x_819) ;  /* 0x0000000000340947 */ /* 0x010fea0003800000 */
[----:B------:R-:W-:Y:S02]  /*1ef60*/  ULDC UR4, c[0x0][0xac8] ;  /* 0x0002b20000047ab9 */ /* 0x000fe40000000800 */
[----:B------:R-:W-:Y:S02]  /*1ef70*/  ISETP.GE.AND P3, PT, R217, UR4, PT ;  /* 0x00000004d9007c0c */ /* 0x000fe4000bf66270 */
[----:B------:R-:W-:Y:S02]  /*1ef80*/  ISETP.GE.AND P4, PT, R219, UR4, PT ;  /* 0x00000004db007c0c */ /* 0x000fe4000bf86270 */
[----:B------:R-:W-:-:S09]  /*1ef90*/  ISETP.GE.AND P5, PT, R220, UR4, PT ;  /* 0x00000004dc007c0c */ /* 0x000fd2000bfa6270 */
[-C--:B0-23--:R-:W-:Y:S02]  /*1efa0*/  @!P3 LEA R6, P0, R217, R4.reuse, 0x1 ;  /* 0x00000004d906b211 */ /* 0x08dfe400078008ff */
[-C--:B------:R-:W-:Y:S02]  /*1efb0*/  @!P4 LEA R10, P1, R219, R4.reuse, 0x1 ;  /* 0x00000004db0ac211 */ /* 0x080fe400078208ff */
[C---:B------:R-:W-:Y:S02]  /*1efc0*/  @!P5 LEA R4, P2, R220.reuse, R4, 0x1 ;  /* 0x00000004dc04d211 */ /* 0x040fe400078408ff */
[-C--:B------:R-:W-:Y:S02]  /*1efd0*/  @!P3 LEA.HI.X R7, R217, R8.reuse, R24, 0x1, P0 ;  /* 0x00000008d907b211 */ /* 0x080fe400000f0c18 */
[-C--:B------:R-:W-:Y:S02]  /*1efe0*/  @!P4 LEA.HI.X R11, R219, R8.reuse, R20, 0x1, P1 ;  /* 0x00000008db0bc211 */ /* 0x080fe400008f0c14 */
[----:B------:R-:W-:Y:S01]  /*1eff0*/  @!P5 LEA.HI.X R5, R220, R8, R15, 0x1, P2 ;  /* 0x00000008dc05d211 */ /* 0x000fe200010f0c0f */
[----:B------:R0:W-:Y:S04]  /*1f000*/  @!P3 ST.E.128 desc[UR60][R6.64], RZ ;  /* 0x000000ff0600b985 */ /* 0x0001e8000c101d3c */
[----:B------:R0:W-:Y:S04]  /*1f010*/  @!P4 ST.E.128 desc[UR60][R10.64], RZ ;  /* 0x000000ff0a00c985 */ /* 0x0001e8000c101d3c */
[----:B------:R0:W-:Y:S02]  /*1f020*/  @!P5 ST.E.128 desc[UR60][R4.64], RZ ;  /* 0x000000ff0400d985 */ /* 0x0001e4000c101d3c */
.L_x_819:
[----:B------:R-:W-:Y:S05]  /*1f030*/  BSYNC B0 ;  /* 0x0000000000007941 */ /* 0x000fea0003800000 */
.L_x_810:
[----:B------:R-:W-:Y:S02]  /*1f040*/  ULDC UR4, c[0x0][0xc3c] ;  /* 0x00030f0000047ab9 */ /* 0x000fe40000000800 */
[----:B-1----:R-:W-:-:S13]  /*1f050*/  ISETP.GE.AND P0, PT, R139, UR4, PT ;  /* 0x000000048b007c0c */ /* 0x002fda000bf06270 */
[----:B------:R-:W-:Y:S05]  /*1f060*/  @!P0 BRA `(.L_x_829) ;  /* 0xfffffe24000c8947 */ /* 0x000fea000383ffff */
[----:B------:R-:W-:Y:S05]  /*1f070*/  BRA `(.L_x_624) ;  /* 0x0000007c00287947 */ /* 0x000fea0003800000 */
.L_x_622:
[----:B------:R-:W-:-:S08]  /*1f080*/  NOP ;  /* 0x0000000000007918 */ /* 0x000fd00000000000 */
[----:B0-----:R-:W0:-:S00]  /*1f090*/  USETMAXREG.DEALLOC.CTAPOOL 0x18 ;  /* 0x00000018000079c8 */ /* 0x001e0000080e0500 */
[----:B0-----:R-:W2:Y:S01]  /*1f0a0*/  LDL.LU R3, [R1+0x10] ;  /* 0x0000100001037983 */ /* 0x001ea20000300800 */
[----:B------:R-:W-:Y:S01]  /*1f0b0*/  LOP3.LUT R2, R2, 0x3, RZ, 0xc0, !PT ;  /* 0x0000000302027812 */ /* 0x000fe200078ec0ff */
[----:B------:R-:W-:-:S05]  /*1f0c0*/  IMAD.MOV.U32 R4, RZ, RZ, RZ ;  /* 0x000000ffff047224 */ /* 0x000fca00078e00ff */
[----:B------:R-:W0:Y:S02]  /*1f0d0*/  SHFL.IDX PT, R2, R2, RZ, 0x1f ;  /* 0x00001fff02027589 */ /* 0x000e2400000e0000 */
[----:B0-----:R-:W-:Y:S02]  /*1f0e0*/  ISETP.NE.AND P0, PT, R2, RZ, PT ;  /* 0x000000ff0200720c */ /* 0x001fe40003f05270 */
[----:B--2---:R-:W-:-:S11]  /*1f0f0*/  LOP3.LUT R3, R3, 0xfffffffd, RZ, 0xc0, !PT ;  /* 0xfffffffd03037812 */ /* 0x004fd600078ec0ff */
[----:B------:R-:W-:-:S05]  /*1f100*/  @P0 LOP3.LUT R3, R3, 0x2, RZ, 0xfc, !PT ;  /* 0x0000000203030812 */ /* 0x000fca00078efcff */
[----:B------:R0:W-:Y:S01]  /*1f110*/  STL [R1+0x10], R3 ;  /* 0x0000100301007387 */ /* 0x0001e20000100800 */
        /* <DEDUP_REMOVED lines=8> */
.L_x_830:
[----:B------:R-:W-:Y:S01]  /*1f1a0*/  LOP3.LUT R5, R0, 0x1f, RZ, 0xc0, !PT ;  /* 0x0000001f00057812 */ /* 0x000fe200078ec0ff */
[----:B------:R-:W-:Y:S01]  /*1f1b0*/  ULDC UR4, c[0x0][0xc3c] ;  /* 0x00030f0000047ab9 */ /* 0x000fe20000000800 */
[----:B------:R-:W1:Y:S01]  /*1f1c0*/  S2UR UR6, SR_CTAID.X ;  /* 0x00000000000679c3 */ /* 0x000e620000002500 */
[----:B------:R-:W-:Y:S01]  /*1f1d0*/  ULDC UR5, c[0x0][0xc38] ;  /* 0x00030e0000057ab9 */ /* 0x000fe20000000800 */
[----:B------:R-:W-:-:S04]  /*1f1e0*/  ISETP.NE.AND P0, PT, R5, 0x1f, PT ;  /* 0x0000001f0500780c */ /* 0x000fc80003f05270 */
[----:B------:R-:W-:-:S13]  /*1f1f0*/  ISETP.GE.OR P1, PT, R5, UR4, !P0 ;  /* 0x0000000405007c0c */ /* 0x000fda000c726670 */
[----:B0-----:R-:W0:Y:S02]  /*1f200*/  @!P1 LDC.64 R2, c[0x0][0xc80] ;  /* 0x00032000ff029b82 */ /* 0x001e240000000a00 */
        /* <DEDUP_REMOVED lines=24> */
[----:B------:R-:W0:Y:S02]  /*1f390*/  SHFL.IDX PT, R6, R2, 0x1f, 0x1f ;  /* 0x03e01f0002067f89 */ /* 0x000e2400000e0000 */
[----:B0-----:R-:W-:-:S04]  /*1f3a0*/  IMAD R6, R6, UR5, RZ ;  /* 0x0000000506067c24 */ /* 0x001fc8000f8e02ff */
[----:B------:R-:W-:Y:S01]  /*1f3b0*/  IMAD.MOV.U32 R3, RZ, RZ, R6 ;  /* 0x000000ffff037224 */ /* 0x000fe200078e0006 */
[----:B-1----:R-:W-:-:S13]  /*1f3c0*/  ISETP.GT.AND P6, PT, R6, UR6, PT ;  /* 0x0000000606007c0c */ /* 0x002fda000bfc4270 */
[----:B------:R-:W-:Y:S05]  /*1f3d0*/  @P6 BRA `(.L_x_832) ;  /* 0x00000000009c6947 */ /* 0x000fea0003800000 */
[----:B------:R-:W0:Y:S01]  /*1f3e0*/  LDC R7, c[0x0][0xc3c] ;  /* 0x00030f00ff077b82 */ /* 0x000e220000000800 */
[----:B------:R-:W-:Y:S01]  /*1f3f0*/  MOV R6, R3 ;  /* 0x0000000300067202 */ /* 0x000fe20000000f00 */
[----:B------:R-:W-:Y:S01]  /*1f400*/  UMOV UR4, URZ ;  /* 0x0000003f00047c82 */ /* 0x000fe20008000000 */
[----:B------:R-:W-:Y:S01]  /*1f410*/  ULDC UR7, c[0x0][0xc3c] ;  /* 0x00030f0000077ab9 */ /* 0x000fe20000000800 */
[----:B------:R-:W-:-:S05]  /*1f420*/  ULDC UR5, c[0x0][0xc38] ;  /* 0x00030e0000057ab9 */ /* 0x000fca0000000800 */
.L_x_836:
[----:B------:R-:W-:Y:S01]  /*1f430*/  UIADD3 UR4, UR4, 0x1f, URZ ;  /* 0x0000001f04047890 */ /* 0x000fe2000fffe03f */
[----:B------:R-:W-:-:S05]  /*1f440*/  IMAD.U32 R19, RZ, RZ, UR7 ;  /* 0x00000007ff137e24 */ /* 0x000fca000f8e00ff */
[----:B0-----:R-:W-:-:S13]  /*1f450*/  ISETP.LE.AND P6, PT, R7, UR4, PT ;  /* 0x0000000407007c0c */ /* 0x001fda000bfc3270 */
[----:B------:R-:W-:Y:S05]  /*1f460*/  @P6 BRA `(.L_x_833) ;  /* 0x00000004001c6947 */ /* 0x000fea0003800000 */
[----:B------:R-:W-:Y:S01]  /*1f470*/  VIADD R8, R5, UR4 ;  /* 0x0000000405087c36 */ /* 0x000fe20008000000 */
[----:B------:R-:W-:Y:S01]  /*1f480*/  BSSY B0, `(.L_x_834) ;  /* 0x0000007000007945 */ /* 0x000fe20003800000 */
[----:B------:R-:W-:-:S03]  /*1f490*/  MOV R4, RZ ;  /* 0x000000ff00047202 */ /* 0x000fc60000000f00 */
[----:B------:R-:W-:-:S13]  /*1f4a0*/  ISETP.GE.OR P6, PT, R8, R7, !P0 ;  /* 0x000000070800720c */ /* 0x000fda00047c6670 */
[----:B------:R-:W-:Y:S05]  /*1f4b0*/  @P6 BRA `(.L_x_835) ;  /* 0x00000000000c6947 */ /* 0x000fea0003800000 */
[----:B------:R-:W0:Y:S02]  /*1f4c0*/  LDC.64 R2, c[0x0][0xc80] ;  /* 0x00032000ff027b82 */ /* 0x000e240000000a00 */
[----:B0-----:R-:W-:-:S05]  /*1f4d0*/  IMAD.WIDE R2, R8, 0x4, R2 ;  /* 0x0000000408027825 */ /* 0x001fca00078e0202 */
[----:B------:R0:W5:Y:S02]  /*1f4e0*/  LDG.E R4, desc[UR60][R2.64] ;  /* 0x0000003c02047981 */ /* 0x000164000c1e1900 */
.L_x_835:
[----:B------:R-:W-:Y:S05]  /*1f4f0*/  BSYNC B0 ;  /* 0x0000000000007941 */ /* 0x000fea0003800000 */
.L_x_834:
        /* <DEDUP_REMOVED lines=16> */
[----:B0-----:R-:W-:-:S05]  /*1f600*/  IMAD R3, R3, UR5, RZ ;  /* 0x0000000503037c24 */ /* 0x001fca000f8e02ff */
[----:B------:R-:W-:-:S04]  /*1f610*/  IADD3 R6, R3, R6, RZ ;  /* 0x0000000603067210 */ /* 0x000fc80007ffe0ff */
[----:B------:R-:W-:-:S13]  /*1f620*/  ISETP.GT.AND P6, PT, R6, UR6, PT ;  /* 0x0000000606007c0c */ /* 0x000fda000bfc4270 */
[----:B------:R-:W-:Y:S05]  /*1f630*/  @!P6 BRA `(.L_x_836) ;  /* 0xfffffffc007ce947 */ /* 0x000fea000383ffff */
[----:B------:R-:W-:-:S07]  /*1f640*/  IMAD.MOV.U32 R2, RZ, RZ, R11 ;  /* 0x000000ffff027224 */ /* 0x000fce00078e000b */
.L_x_832:
        /* <DEDUP_REMOVED lines=10> */
[----:B0-----:R-:W-:-:S06]  /*1f6f0*/  IADD3 R3, R9, 0xffffffe, RZ ;  /* 0x0ffffffe09037810 */ /* 0x001fcc0007ffe0ff */
[----:B------:R-:W0:Y:S02]  /*1f700*/  F2I.FTZ.U32.TRUNC.NTZ R3, R3 ;  /* 0x0000000300037305 */ /* 0x000e24000021f000 */
[----:B0-----:R-:W-:Y:S01]  /*1f710*/  IMAD.MOV R11, RZ, RZ, -R3 ;  /* 0x000000ffff0b7224 */ /* 0x001fe200078e0a03 */
[----:B------:R-:W-:Y:S06]  /*1f720*/  @!P0 BRA `(.L_x_837) ;  /* 0x0000000000088947 */ /* 0x000fec0003800000 */
[----:B------:R-:W-:-:S05]  /*1f730*/  VIADD R9, R19, 0xffffffff ;  /* 0xffffffff13097836 */ /* 0x000fca0000000000 */
[----:B------:R0:W1:Y:S02]  /*1f740*/  SHFL.IDX PT, R16, R2, R9, 0x1f ;  /* 0x00001f0902107589 */ /* 0x00006400000e0000 */
.L_x_837:
[----:B-1----:R-:W-:Y:S01]  /*1f750*/  IMAD R16, R16, UR5, R7 ;  /* 0x0000000510107c24 */ /* 0x002fe2000f8e0207 */
[----:B0-----:R-:W-:Y:S01]  /*1f760*/  MOV R2, RZ ;  /* 0x000000ff00027202 */ /* 0x001fe20000000f00 */
[----:B------:R-:W-:Y:S02]  /*1f770*/  IMAD R7, R11, R6, RZ ;  /* 0x000000060b077224 */ /* 0x000fe400078e02ff */
[----:B------:R-:W-:Y:S01]  /*1f780*/  VIADD R19, R19, UR4 ;  /* 0x0000000413137c36 */ /* 0x000fe20008000000 */
[----:B------:R-:W-:Y:S01]  /*1f790*/  IADD3 R17, -R16, UR6, RZ ;  /* 0x0000000610117c10 */ /* 0x000fe2000fffe1ff */
[----:B------:R-:W-:Y:S01]  /*1f7a0*/  IMAD.HI.U32 R2, R3, R7, R2 ;  /* 0x0000000703027227 */ /* 0x000fe200078e0002 */
[----:B------:R-:W-:Y:S02]  /*1f7b0*/  IABS R7, R4 ;  /* 0x0000000400077213 */ /* 0x000fe40000000000 */
[----:B------:R-:W-:-:S03]  /*1f7c0*/  IABS R3, R17 ;  /* 0x0000001100037213 */ /* 0x000fc60000000000 */
[----:B------:R-:W-:Y:S02]  /*1f7d0*/  IMAD.MOV R7, RZ, RZ, -R7 ;  /* 0x000000ffff077224 */ /* 0x000fe400078e0a07 */
[----:B------:R-:W-:-:S04]  /*1f7e0*/  IMAD.HI.U32 R2, R2, R3, RZ ;  /* 0x0000000302027227 */ /* 0x000fc800078e00ff */
[----:B------:R-:W-:-:S05]  /*1f7f0*/  IMAD R3, R2, R7, R3 ;  /* 0x0000000702037224 */ /* 0x000fca00078e0203 */
[----:B------:R-:W-:-:S13]  /*1f800*/  ISETP.GT.U32.AND P1, PT, R6, R3, PT ;  /* 0x000000030600720c */ /* 0x000fda0003f24070 */
[----:B------:R-:W-:Y:S01]  /*1f810*/  @!P1 IMAD.IADD R3, R3, 0x1, -R6 ;  /* 0x0000000103039824 */ /* 0x000fe200078e0a06 */
[----:B------:R-:W-:Y:S02]  /*1f820*/  @!P1 IADD3 R2, R2, 0x1, RZ ;  /* 0x0000000102029810 */ /* 0x000fe40007ffe0ff */
[----:B------:R-:W-:Y:S02]  /*1f830*/  ISETP.NE.AND P1, PT, R4, RZ, PT ;  /* 0x000000ff0400720c */ /* 0x000fe40003f25270 */
[----:B------:R-:W-:Y:S02]  /*1f840*/  ISETP.GE.U32.AND P0, PT, R3, R6, PT ;  /* 0x000000060300720c */ /* 0x000fe40003f06070 */
[----:B------:R-:W-:-:S04]  /*1f850*/  LOP3.LUT R3, R17, R4, RZ, 0x3c, !PT ;  /* 0x0000000411037212 */ /* 0x000fc800078e3cff */
[----:B------:R-:W-:-:S07]  /*1f860*/  ISETP.GE.AND P2, PT, R3, RZ, PT ;  /* 0x000000ff0300720c */ /* 0x000fce0003f46270 */
[----:B------:R-:W-:-:S06]  /*1f870*/  @P0 VIADD R2, R2, 0x1 ;  /* 0x0000000102020836 */ /* 0x000fcc0000000000 */
[----:B------:R-:W-:Y:S01]  /*1f880*/  @!P2 IMAD.MOV R2, RZ, RZ, -R2 ;  /* 0x000000ffff02a224 */ /* 0x000fe200078e0a02 */
[----:B------:R-:W-:-:S04]  /*1f890*/  @!P1 LOP3.LUT R2, RZ, R4, RZ, 0x33, !PT ;  /* 0x00000004ff029212 */ /* 0x000fc800078e33ff */
[----:B------:R-:W-:Y:S01]  /*1f8a0*/  IADD3 R3, -R2, RZ, RZ ;  /* 0x000000ff02037210 */ /* 0x000fe20007ffe1ff */
[----:B------:R-:W-:-:S04]  /*1f8b0*/  IMAD.MOV.U32 R18, RZ, RZ, R2 ;  /* 0x000000ffff127224 */ /* 0x000fc800078e0002 */
[----:B------:R-:W-:Y:S01]  /*1f8c0*/  IMAD R17, R4, R3, R17 ;  /* 0x0000000304117224 */ /* 0x000fe200078e0211 */
[----:B------:R-:W-:Y:S06]  /*1f8d0*/  BRA `(.L_x_838) ;  /* 0x00000000000c7947 */ /* 0x000fec0003800000 */
.L_x_833:
[----:B------:R-:W-:Y:S01]  /*1f8e0*/  MOV R17, RZ ;  /* 0x000000ff00117202 */ /* 0x000fe20000000f00 */
[----:B------:R-:W-:Y:S02]  /*1f8f0*/  IMAD.U32 R16, RZ, RZ, UR6 ;  /* 0x00000006ff107e24 */ /* 0x000fe4000f8e00ff */
[----:B------:R-:W-:-:S07]  /*1f900*/  IMAD.MOV.U32 R18, RZ, RZ, RZ ;  /* 0x000000ffff127224 */ /* 0x000fce00078e00ff */
.L_x_838:
[----:B------:R-:W-:-:S13]  /*1f910*/  ISETP.NE.AND P0, PT, R5, RZ, PT ;  /* 0x000000ff0500720c */ /* 0x000fda0003f05270 */
[----:B------:R-:W0:Y:S01]  /*1f920*/  @!P0 S2R R3, SR_CgaCtaId ;  /* 0x0000000000038919 */ /* 0x000e220000008800 */
[----:B------:R-:W-:-:S04]  /*1f930*/  @!P0 MOV R2, 0x400 ;  /* 0x0000040000028802 */ /* 0x000fc80000000f00 */
[----:B0-----:R-:W-:-:S05]  /*1f940*/  @!P0 LEA R2, R3, R2, 0x18 ;  /* 0x0000000203028211 */ /* 0x001fca00078ec0ff */
[----:B------:R2:W-:Y:S01]  /*1f950*/  @!P0 STS.128 [R2+0x368d0], R16 ;  /* 0x0368d01002008388 */ /* 0x0005e20000000c00 */
[----:B------:R-:W-:Y:S06]  /*1f960*/  BAR.ARV 0x5, 0x180 ;  /* 0x0146000000007b1d */ /* 0x000fec0000002000 */
.L_x_831:
[----:B--2---:R-:W-:Y:S01]  /*1f970*/  MOV R2, 0x1 ;  /* 0x0000000100027802 */ /* 0x004fe20000000f00 */
[----:B------:R2:W-:Y:S01]  /*1f980*/  STL [R1+0x54], RZ ;  /* 0x000054ff01007387 */ /* 0x0005e20000100800 */
[----:B------:R-:W-:Y:S02]  /*1f990*/  ULDC UR4, c[0x0][0xc3c] ;  /* 0x00030f0000047ab9 */ /* 0x000fe40000000800 */
[----:B-1----:R-:W-:Y:S01]  /*1f9a0*/  ISETP.GE.AND P0, PT, R19, UR4, PT ;  /* 0x0000000413007c0c */ /* 0x002fe2000bf06270 */
[----:B------:R2:W-:Y:S04]  /*1f9b0*/  STL [R1+0x14], R2 ;  /* 0x0000140201007387 */ /* 0x0005e80000100800 */
[----:B------:R2:W-:Y:S08]  /*1f9c0*/  STL [R1+0x8], RZ ;  /* 0x000008ff01007387 */ /* 0x0005f00000100800 */
[----:B--2---:R-:W-:Y:S05]  /*1f9d0*/  @P0 BRA `(.L_x_839) ;  /* 0x0000006c00e00947 */ /* 0x004fea0003800000 */
[----:B------:R-:W1:Y:S01]  /*1f9e0*/  S2UR UR5, SR_CgaCtaId ;  /* 0x00000000000579c3 */ /* 0x000e620000008800 */
[C---:B------:R-:W-:Y:S01]  /*1f9f0*/  IMAD.SHL.U32 R2, R0.reuse, 0x8, RZ ;  /* 0x0000000800027824 */ /* 0x040fe200078e00ff */
[----:B------:R-:W-:Y:S01]  /*1fa00*/  LOP3.LUT R5, R0, 0x7f, RZ, 0xc0, !PT ;  /* 0x0000007f00057812 */ /* 0x000fe200078ec0ff */
[----:B------:R-:W-:Y:S01]  /*1fa10*/  UMOV UR4, 0x400 ;  /* 0x0000040000047882 */ /* 0x000fe20000000000 */
[----:B------:R-:W-:Y:S01]  /*1fa20*/  BSSY B8, `(.L_x_839) ;  /* 0x00006f3000087945 */ /* 0x000fe20003800000 */
[----:B------:R-:W-:Y:S01]  /*1fa30*/  ULDC.64 UR36, c[0x0][0x198] ;  /* 0x0000660000247ab9 */ /* 0x000fe20000000a00 */
[C---:B0-----:R-:W-:Y:S01]  /*1fa40*/  LOP3.LUT R3, R2.reuse, 0x1f8, RZ, 0xc0, !PT ;  /* 0x000001f802037812 */ /* 0x041fe200078ec0ff */
[----:B------:R-:W-:Y:S01]  /*1fa50*/  ULDC UR38, c[0x0][0xc] ;  /* 0x0000030000267ab9 */ /* 0x000fe20000000800 */
[----:B------:R-:W-:Y:S02]  /*1fa60*/  LOP3.LUT R2, R2, 0x38, RZ, 0xc0, !PT ;  /* 0x0000003802027812 */ /* 0x000fe400078ec0ff */
[----:B------:R-:W-:Y:S01]  /*1fa70*/  LOP3.LUT R4, R3, 0x38, R0, 0x78, !PT ;  /* 0x0000003803047812 */ /* 0x000fe200078e7800 */
[----:B------:R-:W-:Y:S01]  /*1fa80*/  IMAD.SHL.U32 R3, R5, 0x8, RZ ;  /* 0x0000000805037824 */ /* 0x000fe200078e00ff */
[----:B------:R-:W-:-:S02]  /*1fa90*/  SHF.L.U32 R0, R0, 0x4, RZ ;  /* 0x0000000400007819 */ /* 0x000fc400000006ff */
[----:B------:R-:W-:Y:S02]  /*1faa0*/  SHF.R.U32.HI R5, RZ, 0x3, R5 ;  /* 0x00000003ff057819 */ /* 0x000fe40000011605 */
[----:B------:R-:W-:Y:S02]  /*1fab0*/  LOP3.LUT R3, R4, 0x200, R3, 0xf8, !PT ;  /* 0x0000020004037812 */ /* 0x000fe400078ef803 */
[----:B------:R-:W-:Y:S02]  /*1fac0*/  LOP3.LUT R0, R5, 0x70, R0, 0xf8, !PT ;  /* 0x0000007005007812 */ /* 0x000fe400078ef800 */
[----:B------:R-:W-:Y:S01]  /*1fad0*/  MOV R0, 0x1 ;  /* 0x0000000100007802 */ /* 0x000fe20000000f00 */
[----:B-1----:R-:W-:-:S06]  /*1fae0*/  ULEA UR4, UR5, UR4, 0x18 ;  /* 0x0000000405047291 */ /* 0x002fcc000f8ec03f */
[----:B------:R-:W-:-:S04]  /*1faf0*/  IMAD.U32 R4, RZ, RZ, UR4 ;  /* 0x00000004ff047e24 */ /* 0x000fc8000f8e00ff */
[----:B------:R-:W-:Y:S01]  /*1fb00*/  IMAD R3, R3, 0x2, R4 ;  /* 0x0000000203037824 */ /* 0x000fe200078e0204 */
[----:B------:R-:W-:Y:S04]  /*1fb10*/  STL [R1+0x4], R4 ;  /* 0x0000040401007387 */ /* 0x000fe80000100800 */
[----:B------:R0:W-:Y:S04]  /*1fb20*/  STL [R1+0x2c], R3 ;  /* 0x00002c0301007387 */ /* 0x0001e80000100800 */
[----:B------:R-:W-:Y:S04]  /*1fb30*/  STL [R1+0x8], RZ ;  /* 0x000008ff01007387 */ /* 0x000fe80000100800 */
[----:B------:R-:W-:Y:S01]  /*1fb40*/  STL [R1+0x14], R0 ;  /* 0x0000140001007387 */ /* 0x000fe20000100800 */
[----:B0-----:R-:W-:-:S03]  /*1fb50*/  LOP3.LUT R3, R2, 0x40, RZ, 0xfc, !PT ;  /* 0x0000004002037812 */ /* 0x001fc600078efcff */
[----:B------:R-:W-:Y:S04]  /*1fb60*/  STL [R1+0x20], RZ ;  /* 0x000020ff01007387 */ /* 0x000fe80000100800 */
[----:B------:R0:W-:Y:S04]  /*1fb70*/  STL [R1+0x24], R0 ;  /* 0x0000240001007387 */ /* 0x0001e80000100800 */
[----:B------:R1:W-:Y:S01]  /*1fb80*/  STL [R1+0x54], RZ ;  /* 0x000054ff01007387 */ /* 0x0003e20000100800 */
[----:B0-----:R-:W-:-:S07]  /*1fb90*/  LOP3.LUT R0, R2, 0x80, RZ, 0xfc, !PT ;  /* 0x0000008002007812 */ /* 0x001fce00078efcff */
.L_x_985:
[----:B0--3--:R-:W0:Y:S02]  /*1fba0*/  LDC.64 R2, c[0x0][0xc88] ;  /* 0x00032200ff027b82 */ /* 0x009e240000000a00 */
[----:B0-----:R-:W-:-:S05]  /*1fbb0*/  IMAD.WIDE R2, R19, 0x4, R2 ;  /* 0x0000000413027825 */ /* 0x001fca00078e0202 */
[----:B------:R-:W2:Y:S01]  /*1fbc0*/  LDG.E R15, desc[UR60][R2.64] ;  /* 0x0000003c020f7981 */ /* 0x000ea2000c1e1900 */
[----:B------:R-:W-:Y:S05]  /*1fbd0*/  YIELD ;  /* 0x0000000000007946 */ /* 0x000fea0003800000 */
[----:B------:R-:W-:Y:S01]  /*1fbe0*/  ULDC.64 UR4, c[0x0][0xa28] ;  /* 0x00028a0000047ab9 */ /* 0x000fe20000000a00 */
[----:B------:R-:W-:Y:S01]  /*1fbf0*/  IMAD.MOV.U32 R0, RZ, RZ, RZ ;  /* 0x000000ffff007224 */ /* 0x000fe200078e00ff */
[----:B------:R-:W-:Y:S01]  /*1fc00*/  ISETP.NE.U32.AND P0, PT, RZ, UR4, PT ;  /* 0x00000004ff007c0c */ /* 0x000fe2000bf05070 */
[----:B------:R-:W-:Y:S01]  /*1fc10*/  ULDC.64 UR10, c[0x0][0xa18] ;  /* 0x00028600000a7ab9 */ /* 0x000fe20000000a00 */
[----:B----45:R-:W-:Y:S01]  /*1fc20*/  MOV R8, RZ ;  /* 0x000000ff00087202 */ /* 0x030fe20000000f00 */
[----:B------:R-:W-:Y:S01]  /*1fc30*/  ULDC.64 UR8, c[0x0][0xa10] ;  /* 0x0002840000087ab9 */ /* 0x000fe20000000a00 */
[----:B------:R-:W-:Y:S01]  /*1fc40*/  ISETP.NE.AND.EX P0, PT, RZ, UR5, PT, P0 ;  /* 0x00000005ff007c0c */ /* 0x000fe2000bf05300 */
[----:B------:R-:W-:Y:S01]  /*1fc50*/  ULDC.64 UR6, c[0x0][0xa08] ;  /* 0x0002820000067ab9 */ /* 0x000fe20000000a00 */
        /* <DEDUP_REMOVED lines=9> */
[----:B------:R2:W5:Y:S01]  /*1fcf0*/  @P0 LDG.E R0, desc[UR60][R2.64] ;  /* 0x0000003c02000981 */ /* 0x000562000c1e1900 */
[----:B------:R-:W-:Y:S02]  /*1fd00*/  ISETP.NE.AND.EX P2, PT, RZ, UR5, PT, P2 ;  /* 0x00000005ff007c0c */ /* 0x000fe4000bf45320 */
[----:B------:R-:W-:Y:S02]  /*1fd10*/  CS2R R10, SRZ ;  /* 0x00000000000a7805 */ /* 0x000fe4000001ff00 */
[----:B------:R-:W-:Y:S01]  /*1fd20*/  ISETP.NE.U32.AND P3, PT, RZ, UR10, PT ;  /* 0x0000000aff007c0c */ /* 0x000fe2000bf65070 */
[----:B------:R-:W-:Y:S01]  /*1fd30*/  STL [R1], R14 ;  /* 0x0000000e01007387 */ /* 0x000fe20000100800 */
[----:B------:R-:W-:Y:S02]  /*1fd40*/  ISETP.NE.U32.AND P0, PT, RZ, UR6, PT ;  /* 0x00000006ff007c0c */ /* 0x000fe4000bf05070 */
[----:B------:R-:W-:Y:S01]  /*1fd50*/  ISETP.NE.AND.EX P3, PT, RZ, UR11, PT, P3 ;  /* 0x0000000bff007c0c */ /* 0x000fe2000bf65330 */
[----:B------:R-:W-:Y:S01]  /*1fd60*/  STL [R1+0x28], R13 ;  /* 0x0000280d01007387 */ /* 0x000fe20000100800 */
[----:B------:R-:W-:-:S02]  /*1fd70*/  ISETP.NE.U32.AND P1, PT, RZ, UR8, PT ;  /* 0x00000008ff007c0c */ /* 0x000fc4000bf25070 */
[C---:B--2---:R-:W-:Y:S02]  /*1fd80*/  IADD3 R2, P4, R14.reuse, UR4, RZ ;  /* 0x000000040e027c10 */ /* 0x044fe4000ff9e0ff */
[----:B------:R-:W-:Y:S02]  /*1fd90*/  ISETP.NE.AND.EX P0, PT, RZ, UR7, PT, P0 ;  /* 0x00000007ff007c0c */ /* 0x000fe4000bf05300 */
[C---:B------:R-:W-:Y:S02]  /*1fda0*/  IADD3.X R3, R13.reuse, UR5, RZ, P4, !PT ;  /* 0x000000050d037c10 */ /* 0x040fe4000a7fe4ff */
[C---:B0-----:R-:W-:Y:S02]  /*1fdb0*/  IADD3 R4, P4, R14.reuse, UR8, RZ ;  /* 0x000000080e047c10 */ /* 0x041fe4000ff9e0ff */
[----:B------:R-:W-:Y:S01]  /*1fdc0*/  ISETP.NE.AND.EX P1, PT, RZ, UR9, PT, P1 ;  /* 0x00000009ff007c0c */ /* 0x000fe2000bf25310 */
[----:B------:R-:W2:Y:S01]  /*1fdd0*/  @P2 LDG.E R8, desc[UR60][R2.64] ;  /* 0x0000003c02082981 */ /* 0x000ea2000c1e1900 */
[----:B------:R-:W-:Y:S01]  /*1fde0*/  IADD3.X R5, R13, UR9, RZ, P4, !PT ;  /* 0x000000090d057c10 */ /* 0x000fe2000a7fe4ff */
[----:B------:R-:W-:Y:S01]  /*1fdf0*/  ULDC UR4, c[0x0][0x288] ;  /* 0x0000a20000047ab9 */ /* 0x000fe20000000800 */
[----:B------:R-:W-:Y:S01]  /*1fe00*/  IADD3 R6, P5, R14, UR6, RZ ;  /* 0x000000060e067c10 */ /* 0x000fe2000ffbe0ff */
[----:B------:R-:W-:Y:S01]  /*1fe10*/  IMAD.U32 R12, RZ, RZ, UR4 ;  /* 0x00000004ff0c7e24 */ /* 0x000fe2000f8e00ff */
[----:B------:R-:W-:-:S02]  /*1fe20*/  ULDC.64 UR4, c[0x0][0x418] ;  /* 0x0001060000047ab9 */ /* 0x000fc40000000a00 */
[----:B------:R-:W-:-:S05]  /*1fe30*/  IADD3.X R7, R13, UR7, RZ, P5, !PT ;  /* 0x000000070d077c10 */ /* 0x000fca000affe4ff */
[----:B------:R-:W5:Y:S04]  /*1fe40*/  @P0 LDG.E R11, desc[UR60][R6.64] ;  /* 0x0000003c060b0981 */ /* 0x000f68000c1e1900 */
        /* <DEDUP_REMOVED lines=10> */
[----:B------:R-:W-:-:S03]  /*1fef0*/  UIMAD UR4, UR4, UR5, URZ ;  /* 0x00000005040472a4 */ /* 0x000fc6000f8e023f */
[----:B------:R-:W-:Y:S02]  /*1ff00*/  ULDC UR5, c[0x0][0x348] ;  /* 0x0000d20000057ab9 */ /* 0x000fe40000000800 */
[----:B0-----:R-:W-:Y:S01]  /*1ff10*/  IMAD.U32 R9, RZ, RZ, UR5 ;  /* 0x00000005ff097e24 */ /* 0x001fe2000f8e00ff */
[----:B------:R-:W-:Y:S01]  /*1ff20*/  MOV R8, UR4 ;  /* 0x0000000400087c02 */ /* 0x000fe20008000f00 */
[----:B--2---:R0:W-:Y:S01]  /*1ff30*/  STL [R1+0x50], R12 ;  /* 0x0000500c01007387 */ /* 0x0041e20000100800 */
[----:B------:R-:W-:Y:S05]  /*1ff40*/  @P3 BRA `(.L_x_840) ;  /* 0x0000000000143947 */ /* 0x000fea0003800000 */
[----:B------:R-:W-:Y:S05]  /*1ff50*/  @!P2 BRA `(.L_x_840) ;  /* 0x000000000010a947 */ /* 0x000fea0003800000 */
[----:B0-----:R-:W2:Y:S04]  /*1ff60*/  LDG.E R12, desc[UR60][R2.64] ;  /* 0x0000003c020c7981 */ /* 0x001ea8000c1e1900 */
[----:B------:R-:W2:Y:S02]  /*1ff70*/  LDG.E R2, desc[UR60][R2.64+0x4] ;  /* 0x0000043c02027981 */ /* 0x000ea4000c1e1900 */
[----:B--2---:R-:W-:-:S05]  /*1ff80*/  IMAD.IADD R2, R2, 0x1, -R12 ;  /* 0x0000000102027824 */ /* 0x004fca00078e0a0c */
[----:B------:R2:W-:Y:S02]  /*1ff90*/  STL [R1+0x50], R2 ;  /* 0x0000500201007387 */ /* 0x0005e40000100800 */
.L_x_840:
[----:B0-----:R-:W-:Y:S01]  /*1ffa0*/  MOV R12, R15 ;  /* 0x0000000f000c7202 */ /* 0x001fe20000000f00 */
[----:B--2--5:R-:W-:Y:S01]  /*1ffb0*/  IMAD.IADD R2, R11, 0x1, R0 ;  /* 0x000000010b027824 */ /* 0x024fe200078e0200 */
[----:B------:R-:W-:Y:S02]  /*1ffc0*/  ULDC.64 UR4, c[0x0][0xa20] ;  /* 0x0002880000047ab9 */ /* 0x000fe40000000a00 */
[----:B------:R-:W-:Y:S01]  /*1ffd0*/  ISETP.NE.U32.AND P2, PT, RZ, UR4, PT ;  /* 0x00000004ff007c0c */ /* 0x000fe2000bf45070 */
[----:B------:R0:W-:Y:S03]  /*1ffe0*/  STL [R1+0xc], R12 ;  /* 0x00000c0c01007387 */ /* 0x0001e60000100800 */
[----:B------:R-:W-:Y:S01]  /*1fff0*/  ISETP.NE.AND.EX P2, PT, RZ, UR5, PT, P2 ;  /* 0x00000005ff007c0c */ /* 0x000fe2000bf45320 */
[----:B------:R0:W-:-:S12]  /*20000*/  STL [R1+0x1c], R2 ;  /* 0x00001c0201007387 */ /* 0x0001d80000100800 */
[----:B0-----:R-:W-:Y:S05]  /*20010*/  @!P2 BRA `(.L_x_841) ;  /* 0x000000000010a947 */ /* 0x001fea0003800000 */
[----:B------:R-:W-:-:S04]  /*20020*/  IADD3 R2, P0, R14, UR4, RZ ;  /* 0x000000040e027c10 */ /* 0x000fc8000ff1e0ff */
[----:B------:R-:W-:-:S05]  /*20030*/  IADD3.X R3, R13, UR5, RZ, P0, !PT ;  /* 0x000000050d037c10 */ /* 0x000fca00087fe4ff */
[----:B------:R0:W5:Y:S01]  /*20040*/  LDG.E R8, desc[UR60][R2.64] ;  /* 0x0000003c02087981 */ /* 0x000162000c1e1900 */
[----:B------:R-:W-:Y:S05]  /*20050*/  BRA `(.L_x_842) ;  /* 0x0000000000107947 */ /* 0x000fea0003800000 */
.L_x_841:
[----:B------:R-:W-:Y:S05]  /*20060*/  @!P0 BRA `(.L_x_842) ;  /* 0x00000000000c8947 */ /* 0x000fea0003800000 */
[----:B------:R-:W2:Y:S04]  /*20070*/  LDG.E R8, desc[UR60][R6.64] ;  /* 0x0000003c06087981 */ /* 0x000ea8000c1e1900 */
[----:B------:R-:W2:Y:S02]  /*20080*/  LDG.E R6, desc[UR60][R6.64+0x4] ;  /* 0x0000043c06067981 */ /* 0x000ea4000c1e1900 */
[----:B--2---:R-:W-:-:S07]  /*20090*/  IMAD.IADD R8, R6, 0x1, -R8 ;  /* 0x0000000106087824 */ /* 0x004fce00078e0a08 */
.L_x_842:
[----:B0-----:R-:W2:Y:S01]  /*200a0*/  @P1 LDG.E R2, desc[UR60][R4.64] ;  /* 0x0000003c04021981 */ /* 0x001ea2000c1e1900 */
[----:B-----5:R-:W-:-:S03]  /*200b0*/  IMAD.IADD R0, R8, 0x1, -R0 ;  /* 0x0000000108007824 */ /* 0x020fc600078e0a00 */
[----:B------:R-:W2:Y:S01]  /*200c0*/  @P1 LDG.E R4, desc[UR60][R4.64+0x4] ;  /* 0x0000043c04041981 */ /* 0x000ea2000c1e1900 */
[----:B------:R-:W-:Y:S01]  /*200d0*/  BSSY B0, `(.L_x_843) ;  /* 0x000016e000007945 */ /* 0x000fe20003800000 */
[----:B--2---:R-:W-:-:S05]  /*200e0*/  @P1 IADD3 R9, -R2, R4, RZ ;  /* 0x0000000402091210 */ /* 0x004fca0007ffe1ff */
[----:B------:R-:W-:Y:S01]  /*200f0*/  IMAD.IADD R3, R0, 0x1, R9 ;  /* 0x0000000100037824 */ /* 0x000fe200078e0209 */
[----:B------:R-:W-:-:S04]  /*20100*/  MOV R2, RZ ;  /* 0x000000ff00027202 */ /* 0x000fc80000000f00 */
[----:B------:R0:W-:Y:S02]  /*20110*/  STL [R1+0x4c], R3 ;  /* 0x00004c0301007387 */ /* 0x0001e40000100800 */
[----:B0-----:R-:W-:-:S04]  /*20120*/  VIADD R3, R3, 0x6f ;  /* 0x0000006f03037836 */ /* 0x001fc80000000000 */
[----:B------:R-:W-:-:S05]  /*20130*/  IMAD.HI R2, R3, -0x6db6db6d, R2 ;  /* 0x9249249303027827 */ /* 0x000fca00078e0202 */
[----:B------:R-:W-:-:S04]  /*20140*/  SHF.R.U32.HI R3, RZ, 0x1f, R2 ;  /* 0x0000001fff037819 */ /* 0x000fc80000011602 */
[----:B------:R-:W-:-:S05]  /*20150*/  LEA.HI.SX32 R4, R2, R3, 0x1a ;  /* 0x0000000302047211 */ /* 0x000fca00078fd2ff */
[--C-:B------:R-:W-:Y:S02]  /*20160*/  IMAD R2, R4, 0x70, -R0.reuse ;  /* 0x0000007004027824 */ /* 0x100fe400078e0a00 */
[----:B------:R-:W-:-:S03]  /*20170*/  IMAD.MOV R0, RZ, RZ, -R0 ;  /* 0x000000ffff007224 */ /* 0x000fc600078e0a00 */
[----:B------:R-:W-:Y:S02]  /*20180*/  VIMNMX R2, R2, R9, PT ;  /* 0x0000000902027248 */ /* 0x000fe40003fe0100 */
[----:B------:R-:W-:-:S04]  /*20190*/  VIMNMX R0, RZ, R0, !PT ;  /* 0x00000000ff007248 */ /* 0x000fc80007fe0100 */
[----:B------:R-:W-:Y:S01]  /*201a0*/  ISETP.GT.AND P0, PT, R2, R0, PT ;  /* 0x000000000200720c */ /* 0x000fe20003f04270 */
[----:B------:R0:W-:Y:S02]  /*201b0*/  STL [R1+0x38], R4 ;  /* 0x0000380401007387 */ /* 0x0001e40000100800 */
[----:B0-----:R-:W-:-:S10]  /*201c0*/  SHF.R.U32.HI R4, RZ, 0x4, R0 ;  /* 0x00000004ff047819 */ /* 0x001fd40000011600 */
[----:B------:R-:W-:Y:S02]  /*201d0*/  @P0 VIADD R3, R2, 0x6f ;  /* 0x0000006f02030836 */ /* 0x000fe40000000000 */
[----:B------:R-:W-:Y:S02]  /*201e0*/  @P0 IMAD.MOV.U32 R2, RZ, RZ, RZ ;  /* 0x000000ffff020224 */ /* 0x000fe400078e00ff */
[----:B------:R-:W-:-:S04]  /*201f0*/  IMAD.WIDE.U32 R4, R4, 0x24924925, RZ ;  /* 0x2492492504047825 */ /* 0x000fc800078e00ff */
[----:B------:R-:W-:Y:S01]  /*20200*/  @P0 IMAD.HI R2, R3, -0x6db6db6d, R2 ;  /* 0x9249249303020827 */ /* 0x000fe200078e0202 */
[----:B------:R-:W-:-:S04]  /*20210*/  MOV R9, R5 ;  /* 0x0000000500097202 */ /* 0x000fc80000000f00 */
[----:B------:R-:W-:Y:S01]  /*20220*/  @P0 SHF.R.U32.HI R0, RZ, 0x1f, R2 ;  /* 0x0000001fff000819 */ /* 0x000fe20000011602 */
[----:B------:R-:W-:-:S03]  /*20230*/  IMAD.MOV.U32 R7, RZ, RZ, R9 ;  /* 0x000000ffff077224 */ /* 0x000fc600078e0009 */
[----:B------:R-:W-:-:S04]  /*20240*/  @P0 LEA.HI.SX32 R7, R2, R0, 0x1a ;  /* 0x0000000002070211 */ /* 0x000fc800078fd2ff */
[----:B------:R-:W-:Y:S02]  /*20250*/  ISETP.GT.AND P2, PT, R7, R9, PT ;  /* 0x000000090700720c */ /* 0x000fe40003f44270 */
[----:B------:R-:W-:-:S11]  /*20260*/  PLOP3.LUT P0, PT, PT, PT, PT, 0x80, 0x0 ;  /* 0x000000000000781c */ /* 0x000fd60003f0f070 */
[----:B------:R-:W-:Y:S05]  /*20270*/  @!P2 BRA `(.L_x_844) ;  /* 0x00000014004ca947 */ /* 0x000fea0003800000 */
[----:B------:R-:W-:Y:S01]  /*20280*/  UMOV UR4, 0xffffffff ;  /* 0xffffffff00047882 */ /* 0x000fe20000000000 */
[----:B------:R-:W-:Y:S02]  /*20290*/  SEL R0, R12, RZ, !P1 ;  /* 0x000000ff0c007207 */ /* 0x000fe40004800000 */
[----:B------:R-:W-:Y:S05]  /*202a0*/  BRA.DIV UR4, `(.L_x_845) ;  /* 0x0000007204547947 */ /* 0x000fea000b800000 */
[----:B------:R-:W0:Y:S02]  /*202b0*/  S2R R2, SR_TID.X ;  /* 0x0000000000027919 */ /* 0x000e240000002100 */
[----:B0-----:R-:W-:-:S04]  /*202c0*/  SHF.R.U32.HI R2, RZ, 0x5, R2 ;  /* 0x00000005ff027819 */ /* 0x001fc80000011602 */
[----:B------:R-:W-:-:S05]  /*202d0*/  LOP3.LUT R2, R2, 0x3, RZ, 0xc0, !PT ;  /* 0x0000000302027812 */ /* 0x000fca00078ec0ff */
[----:B------:R0:W2:Y:S02]  /*202e0*/  SHFL.IDX PT, R14, R2, RZ, 0x1f ;  /* 0x00001fff020e7589 */ /* 0x0000a400000e0000 */
.L_x_1016:
[----:B--2---:R-:W-:Y:S02]  /*202f0*/  ISETP.NE.AND P0, PT, R14, RZ, PT ;  /* 0x000000ff0e00720c */ /* 0x004fe40003f05270 */
[----:B------:R-:W-:-:S11]  /*20300*/  PLOP3.LUT P6, PT, PT, PT, PT, 0x8, 0x0 ;  /* 0x000000000000781c */ /* 0x000fd60003fce170 */
[----:B------:R-:W-:Y:S05]  /*20310*/  @P0 BRA `(.L_x_846) ;  /* 0x00000000000c0947 */ /* 0x000fea0003800000 */
[----:B------:R-:W-:-:S03]  /*20320*/  UMOV UR4, 0xffffffff ;  /* 0xffffffff00047882 */ /* 0x000fc60000000000 */
[----:B------:R-:W-:Y:S05]  /*20330*/  BRA.DIV UR4, `(.L_x_847) ;  /* 0x0000007204647947 */ /* 0x000fea000b800000 */
[----:B------:R-:W-:-:S13]  /*20340*/  ELECT P6, URZ, PT ;  /* 0x00000000003f782f */ /* 0x000fda00038c0000 */
.L_x_846:
[----:B0-----:R-:W2:Y:S04]  /*20350*/  LDL R2, [R1+0x54] ;  /* 0x0000540001027983 */ /* 0x001ea80000100800 */
[----:B------:R-:W3:Y:S01]  /*20360*/  LDL R4, [R1+0x4] ;  /* 0x0000040001047983 */ /* 0x000ee20000100800 */
[----:B------:R-:W-:Y:S01]  /*20370*/  BSSY B1, `(.L_x_848) ;  /* 0x0000008000017945 */ /* 0x000fe20003800000 */
[----:B--2---:R-:W-:-:S04]  /*20380*/  IADD3 R2, R2, 0x1, RZ ;  /* 0x0000000102027810 */ /* 0x004fc80007ffe0ff */
[----:B------:R-:W-:-:S04]  /*20390*/  LEA.HI R3, R2, R2, RZ, 0x1 ;  /* 0x0000000202037211 */ /* 0x000fc800078f08ff */
[----:B------:R-:W-:-:S05]  /*203a0*/  LOP3.LUT R3, R3, 0xfffffffe, RZ, 0xc0, !PT ;  /* 0xfffffffe03037812 */ /* 0x000fca00078ec0ff */
[----:B------:R-:W-:-:S05]  /*203b0*/  IMAD.IADD R2, R2, 0x1, -R3 ;  /* 0x0000000102027824 */ /* 0x000fca00078e0a03 */
[----:B------:R-:W-:-:S04]  /*203c0*/  SHF.L.U32 R2, R2, 0x1f, RZ ;  /* 0x0000001f02027819 */ /* 0x000fc800000006ff */
[----:B---3--:R-:W0:Y:S02]  /*203d0*/  SYNCS.PHASECHK.TRANS64.TRYWAIT P0, [R4+URZ+0x36820], R2 ;  /* 0x03682002040075a7 */ /* 0x008e24000800017f */
[----:B0-----:R-:W-:Y:S05]  /*203e0*/  @!P0 BRA `(.L_x_849) ;  /* 0x0000007000588947 */ /* 0x001fea0003800000 */
.L_x_1019:
[----:B------:R-:W-:Y:S05]  /*203f0*/  BSYNC B1 ;  /* 0x0000000000017941 */ /* 0x000fea0003800000 */
.L_x_848:
[----:B------:R-:W-:Y:S04]  /*20400*/  BSSY B1, `(.L_x_850) ;  /* 0x0000090000017945 */ /* 0x000fe80003800000 */
[----:B------:R-:W-:Y:S05]  /*20410*/  @!P6 BRA `(.L_x_851) ;  /* 0x000000080038e947 */ /* 0x000fea0003800000 */
[----:B------:R-:W2:Y:S04]  /*20420*/  LDL R6, [R1+0x4] ;  /* 0x0000040001067983 */ /* 0x000ea80000100800 */
[----:B------:R-:W2:Y:S04]  /*20430*/  LDL R4, [R1+0x20] ;  /* 0x0000200001047983 */ /* 0x000ea80000100800 */
[----:B------:R-:W3:Y:S01]  /*20440*/  LDL R5, [R1+0x24] ;  /* 0x0000240001057983 */ /* 0x000ee20000100800 */
[----:B------:R-:W-:Y:S01]  /*20450*/  BSSY B2, `(.L_x_852) ;  /* 0x0000008000027945 */ /* 0x000fe20003800000 */
[----:B0-----:R-:W0:Y:S02]  /*20460*/  S2R R3, SR_TID.X ;  /* 0x0000000000037919 */ /* 0x001e240000002100 */
[----:B0-----:R-:W-:-:S04]  /*20470*/  LOP3.LUT R3, R3, 0x7f, RZ, 0xc0, !PT ;  /* 0x0000007f03037812 */ /* 0x001fc800078ec0ff */
[----:B------:R-:W-:Y:S01]  /*20480*/  ISETP.NE.AND P1, PT, R3, RZ, PT ;  /* 0x000000ff0300720c */ /* 0x000fe20003f25270 */
[----:B--2---:R-:W-:Y:S01]  /*20490*/  IMAD R4, R4, 0x8, R6 ;  /* 0x0000000804047824 */ /* 0x004fe200078e0206 */
[----:B---3--:R-:W-:-:S04]  /*204a0*/  SHF.L.U32 R8, R5, 0x1f, RZ ;  /* 0x0000001f05087819 */ /* 0x008fc800000006ff */
[----:B------:R-:W0:Y:S02]  /*204b0*/  SYNCS.PHASECHK.TRANS64.TRYWAIT P0, [R4+URZ+0x368a0], R8 ;  /* 0x0368a008040075a7 */ /* 0x000e24000800017f */
[----:B0-----:R-:W-:Y:S05]  /*204c0*/  @!P0 BRA `(.L_x_853) ;  /* 0x0000007000388947 */ /* 0x001fea0003800000 */
.L_x_1020:
[----:B------:R-:W-:Y:S05]  /*204d0*/  BSYNC B2 ;  /* 0x0000000000027941 */ /* 0x000fea0003800000 */
.L_x_852:
[----:B------:R-:W-:Y:S04]  /*204e0*/  BSSY B2, `(.L_x_854) ;  /* 0x0000009000027945 */ /* 0x000fe80003800000 */
[----:B------:R-:W-:Y:S05]  /*204f0*/  @P1 BRA `(.L_x_855) ;  /* 0x00000000001c1947 */ /* 0x000fea0003800000 */
[----:B------:R-:W2:Y:S01]  /*20500*/  S2R R3, SR_TID.X ;  /* 0x0000000000037919 */ /* 0x000ea20000002100 */
[----:B------:R-:W-:-:S04]  /*20510*/  MOV R2, 0xa800 ;  /* 0x0000a80000027802 */ /* 0x000fc80000000f00 */
[----:B------:R3:W-:Y:S01]  /*20520*/  SYNCS.ARRIVE.TRANS64 RZ, [R4+URZ+0x36890], R2 ;  /* 0x0368900204ff79a7 */ /* 0x0007e2000800003f */
[----:B--2---:R-:W-:-:S04]  /*20530*/  LOP3.LUT R3, R3, 0x1f, RZ, 0xc0, !PT ;  /* 0x0000001f03037812 */ /* 0x004fc800078ec0ff */
[----:B------:R-:W-:-:S13]  /*20540*/  ISETP.NE.AND P0, PT, R3, RZ, PT ;  /* 0x000000ff0300720c */ /* 0x000fda0003f05270 */
[----:B---3--:R-:W-:Y:S05]  /*20550*/  @!P0 BRA `(.L_x_855) ;  /* 0x0000000000048947 */ /* 0x008fea0003800000 */
[----:B------:R-:W-:Y:S01]  /*20560*/  BPT.TRAP 0x1 ;  /* 0x000000040000795c */ /* 0x000fe20000300000 */
.L_x_855:
[----:B------:R-:W-:Y:S05]  /*20570*/  BSYNC B2 ;  /* 0x0000000000027941 */ /* 0x000fea0003800000 */
.L_x_854:
[----:B------:R-:W2:Y:S04]  /*20580*/  LDL R5, [R1+0x4] ;  /* 0x0000040001057983 */ /* 0x000ea80000100800 */
[----:B------:R-:W2:Y:S01]  /*20590*/  LDL R2, [R1+0x20] ;  /* 0x0000200001027983 */ /* 0x000ea20000100800 */
[----:B------:R-:W-:Y:S01]  /*205a0*/  IMAD.MOV.U32 R15, RZ, RZ, RZ ;  /* 0x000000ffff0f7224 */ /* 0x000fe200078e00ff */
[----:B------:R-:W-:Y:S01]  /*205b0*/  UIADD3 UR4, UP0, UR36, 0x570, URZ ;  /* 0x0000057024047890 */ /* 0x000fe2000ff1e03f */
[----:B------:R-:W-:Y:S01]  /*205c0*/  IMAD R3, R7, 0x70, R10 ;  /* 0x0000007007037824 */ /* 0x000fe200078e020a */
[----:B------:R-:W-:Y:S01]  /*205d0*/  PLOP3.LUT P0, PT, PT, PT, PT, 0x80, 0x0 ;  /* 0x000000000000781c */ /* 0x000fe20003f0f070 */
[----:B------:R-:W-:Y:S01]  /*205e0*/  UMOV UR6, 0x0 ;  /* 0x0000000000067882 */ /* 0x000fe20000000000 */
[----:B------:R-:W-:Y:S01]  /*205f0*/  R2UR UR10, R15 ;  /* 0x000000000f0a72ca */ /* 0x000fe200000e0000 */
[----:B------:R-:W-:Y:S01]  /*20600*/  VIADD R3, R3, 0xffffff90 ;  /* 0xffffff9003037836 */ /* 0x000fe20000000000 */
[----:B------:R-:W-:Y:S01]  /*20610*/  UIADD3.X UR5, URZ, UR37, URZ, UP0, !UPT ;  /* 0x000000253f057290 */ /* 0x000fe200087fe43f */
[----:B------:R-:W-:Y:S01]  /*20620*/  UMOV UR7, 0x12f00000 ;  /* 0x12f0000000077882 */ /* 0x000fe20000000000 */
[----:B--2---:R-:W-:Y:S01]  /*20630*/  IMAD R6, R2, 0xa800, R5 ;  /* 0x0000a80002067824 */ /* 0x004fe200078e0205 */
[----:B------:R-:W-:-:S03]  /*20640*/  IADD3 R2, R4, 0x36890, RZ ;  /* 0x0003689004027810 */ /* 0x000fc60007ffe0ff */
[----:B------:R-:W-:-:S07]  /*20650*/  VIADD R5, R6, 0x21400 ;  /* 0x0002140006057836 */ /* 0x000fce0000000000 */
.L_x_856:
        /* <DEDUP_REMOVED lines=12> */
[----:B------:R-:W-:Y:S01]  /*20720*/  UMOV UR6, 0x0 ;  /* 0x0000000000067882 */ /* 0x000fe20000000000 */
[----:B------:R-:W-:Y:S01]  /*20730*/  IADD3 R5, R6, 0x24c00, RZ ;  /* 0x00024c0006057810 */ /* 0x000fe20007ffe0ff */
[----:B------:R-:W-:Y:S01]  /*20740*/  UMOV UR7, 0x12f00000 ;  /* 0x12f0000000077882 */ /* 0x000fe20000000000 */
[----:B------:R-:W-:-:S15]  /*20750*/  R2UR UR10, R14 ;  /* 0x000000000e0a72ca */ /* 0x000fde00000e0000 */
.L_x_857:
        /* <DEDUP_REMOVED lines=16> */
.L_x_858:
        /* <DEDUP_REMOVED lines=10> */
[----:B------:R-:W2:Y:S01]  /*20900*/  SYNCS.PHASECHK.TRANS64.TRYWAIT P0, [R4+URZ+0x368c0], R8 ;  /* 0x0368c008040075a7 */ /* 0x000ea2000800017f */
[----:B------:R-:W-:Y:S04]  /*20910*/  BSSY B2, `(.L_x_859) ;  /* 0x0000002000027945 */ /* 0x000fe80003800000 */
[----:B--2---:R-:W-:Y:S05]  /*20920*/  @!P0 BRA `(.L_x_860) ;  /* 0x0000006c00348947 */ /* 0x004fea0003800000 */
.L_x_1021:
[----:B------:R-:W-:Y:S05]  /*20930*/  BSYNC B2 ;  /* 0x0000000000027941 */ /* 0x000fea0003800000 */
.L_x_859:
[----:B------:R-:W-:Y:S01]  /*20940*/  BSSY B2, `(.L_x_861) ;  /* 0x000000b000027945 */ /* 0x000fe20003800000 */
[----:B------:R-:W-:Y:S01]  /*20950*/  MOV R12, 0x0 ;  /* 0x00000000000c7802 */ /* 0x000fe20000000f00 */
[----:B------:R-:W-:Y:S02]  /*20960*/  IMAD.MOV.U32 R13, RZ, RZ, 0x12f00000 ;  /* 0x12f00000ff0d7424 */ /* 0x000fe400078e00ff */
[----:B------:R-:W-:Y:S05]  /*20970*/  @P1 BRA `(.L_x_862) ;  /* 0x00000000001c1947 */ /* 0x000fea0003800000 */
[----:B------:R-:W3:Y:S01]  /*20980*/  S2R R5, SR_TID.X ;  /* 0x0000000000057919 */ /* 0x000ee20000002100 */
[----:B------:R-:W-:-:S04]  /*20990*/  IMAD.MOV.U32 R2, RZ, RZ, 0xa800 ;  /* 0x0000a800ff027424 */ /* 0x000fc800078e00ff */
[----:B------:R4:W-:Y:S01]  /*209a0*/  SYNCS.ARRIVE.TRANS64 RZ, [R4+URZ+0x368b0], R2 ;  /* 0x0368b00204ff79a7 */ /* 0x0009e2000800003f */
[----:B---3--:R-:W-:-:S04]  /*209b0*/  LOP3.LUT R5, R5, 0x1f, RZ, 0xc0, !PT ;  /* 0x0000001f05057812 */ /* 0x008fc800078ec0ff */
[----:B------:R-:W-:-:S13]  /*209c0*/  ISETP.NE.AND P0, PT, R5, RZ, PT ;  /* 0x000000ff0500720c */ /* 0x000fda0003f05270 */
[----:B----4-:R-:W-:Y:S05]  /*209d0*/  @!P0 BRA `(.L_x_862) ;  /* 0x0000000000048947 */ /* 0x010fea0003800000 */
[----:B------:R-:W-:Y:S01]  /*209e0*/  BPT.TRAP 0x1 ;  /* 0x000000040000795c */ /* 0x000fe20000300000 */
.L_x_862:
[----:B------:R-:W-:Y:S05]  /*209f0*/  BSYNC B2 ;  /* 0x0000000000027941 */ /* 0x000fea0003800000 */
.L_x_861:
[----:B------:R-:W-:Y:S01]  /*20a00*/  R2UR UR10, R15 ;  /* 0x000000000f0a72ca */ /* 0x000fe200000e0000 */
[----:B------:R-:W-:Y:S01]  /*20a10*/  UIADD3 UR4, UP0, UR36, 0x670, URZ ;  /* 0x0000067024047890 */ /* 0x000fe2000ff1e03f */
[----:B------:R-:W-:Y:S01]  /*20a20*/  R2UR UR6, R12 ;  /* 0x000000000c0672ca */ /* 0x000fe200000e0000 */
[----:B------:R-:W-:Y:S01]  /*20a30*/  VIADD R2, R6, 0x400 ;  /* 0x0000040006027836 */ /* 0x000fe20000000000 */
[----:B------:R-:W-:Y:S01]  /*20a40*/  R2UR UR7, R13 ;  /* 0x000000000d0772ca */ /* 0x000fe200000e0000 */
[----:B------:R-:W-:Y:S01]  /*20a50*/  UIADD3.X UR5, URZ, UR37, URZ, UP0, !UPT ;  /* 0x000000253f057290 */ /* 0x000fe200087fe43f */
[----:B------:R-:W-:Y:S02]  /*20a60*/  PLOP3.LUT P0, PT, PT, PT, PT, 0x80, 0x0 ;  /* 0x000000000000781c */ /* 0x000fe40003f0f070 */
[----:B0-2---:R-:W-:-:S11]  /*20a70*/  IADD3 R4, R4, 0x368b0, RZ ;  /* 0x000368b004047810 */ /* 0x005fd60007ffe0ff */
.L_x_863:
        /* <DEDUP_REMOVED lines=15> */
.L_x_864:
        /* <DEDUP_REMOVED lines=15> */
.L_x_865:
        /* <DEDUP_REMOVED lines=10> */
.L_x_851:
[----:B------:R-:W-:Y:S05]  /*20d00*/  BSYNC B1 ;  /* 0x0000000000017941 */ /* 0x000fea0003800000 */
.L_x_850:
[----:B0-----:R-:W2:Y:S04]  /*20d10*/  LDL.LU R2, [R1+0x20] ;  /* 0x0000200001027983 */ /* 0x001ea80000300800 */
[----:B------:R-:W3:Y:S01]  /*20d20*/  LDL.LU R5, [R1+0x24] ;  /* 0x0000240001057983 */ /* 0x000ee20000300800 */
[----:B------:R-:W-:Y:S01]  /*20d30*/  VIADD R7, R7, 0xfffffffe ;  /* 0xfffffffe07077836 */ /* 0x000fe20000000000 */
[----:B------:R-:W-:-:S04]  /*20d40*/  PLOP3.LUT P0, PT, PT, PT, PT, 0x8, 0x0 ;  /* 0x000000000000781c */ /* 0x000fc80003f0e170 */
[----:B------:R-:W-:Y:S01]  /*20d50*/  ISETP.GE.AND P2, PT, R7, R9, PT ;  /* 0x000000090700720c */ /* 0x000fe20003f46270 */
[----:B--2---:R-:W-:-:S05]  /*20d60*/  VIADD R2, R2, 0x1 ;  /* 0x0000000102027836 */ /* 0x004fca0000000000 */
[----:B------:R-:W-:-:S04]  /*20d70*/  ISETP.NE.AND P1, PT, R2, 0x2, PT ;  /* 0x000000020200780c */ /* 0x000fc80003f25270 */
[----:B------:R-:W-:Y:S02]  /*20d80*/  SEL R3, RZ, 0x1, P1 ;  /* 0x00000001ff037807 */ /* 0x000fe40000800000 */
[----:B------:R-:W-:Y:S02]  /*20d90*/  SEL R2, R2, RZ, P1 ;  /* 0x000000ff02027207 */ /* 0x000fe40000800000 */
[----:B---3--:R-:W-:-:S03]  /*20da0*/  LOP3.LUT R5, R5, R3, RZ, 0x3c, !PT ;  /* 0x0000000305057212 */ /* 0x008fc600078e3cff */
[----:B------:R0:W-:Y:S04]  /*20db0*/  STL [R1+0x20], R2 ;  /* 0x0000200201007387 */ /* 0x0001e80000100800 */
[----:B------:R0:W-:Y:S01]  /*20dc0*/  STL [R1+0x24], R5 ;  /* 0x0000240501007387 */ /* 0x0001e20000100800 */
[----:B------:R-:W-:Y:S05]  /*20dd0*/  @!P2 BRA `(.L_x_844) ;  /* 0x000000080074a947 */ /* 0x000fea0003800000 */
.L_x_882:
[----:B------:R-:W-:Y:S05]  /*20de0*/  YIELD ;  /* 0x0000000000007946 */ /* 0x000fea0003800000 */
[----:B------:R-:W-:Y:S04]  /*20df0*/  BSSY B1, `(.L_x_866) ;  /* 0x000008f000017945 */ /* 0x000fe80003800000 */
[----:B--2---:R-:W-:Y:S05]  /*20e00*/  @!P6 BRA `(.L_x_867) ;  /* 0x000000080034e947 */ /* 0x004fea0003800000 */
[----:B0-----:R-:W2:Y:S04]  /*20e10*/  LDL R5, [R1+0x4] ;  /* 0x0000040001057983 */ /* 0x001ea80000100800 */
[----:B------:R-:W2:Y:S04]  /*20e20*/  LDL R4, [R1+0x20] ;  /* 0x0000200001047983 */ /* 0x000ea80000100800 */
[----:B------:R-:W3:Y:S01]  /*20e30*/  LDL R3, [R1+0x24] ;  /* 0x0000240001037983 */ /* 0x000ee20000100800 */
[----:B------:R-:W-:Y:S01]  /*20e40*/  BSSY B2, `(.L_x_868) ;  /* 0x0000008000027945 */ /* 0x000fe20003800000 */
[----:B------:R-:W0:Y:S02]  /*20e50*/  S2R R2, SR_TID.X ;  /* 0x0000000000027919 */ /* 0x000e240000002100 */
[----:B0-----:R-:W-:-:S04]  /*20e60*/  LOP3.LUT R2, R2, 0x7f, RZ, 0xc0, !PT ;  /* 0x0000007f02027812 */ /* 0x001fc800078ec0ff */
[----:B------:R-:W-:Y:S02]  /*20e70*/  ISETP.NE.AND P2, PT, R2, RZ, PT ;  /* 0x000000ff0200720c */ /* 0x000fe40003f45270 */
[----:B--2---:R-:W-:Y:S02]  /*20e80*/  LEA R6, R4, R5, 0x3 ;  /* 0x0000000504067211 */ /* 0x004fe400078e18ff */
[----:B---3--:R-:W-:-:S04]  /*20e90*/  SHF.L.U32 R5, R3, 0x1f, RZ ;  /* 0x0000001f03057819 */ /* 0x008fc800000006ff */
[----:B------:R-:W0:Y:S02]  /*20ea0*/  SYNCS.PHASECHK.TRANS64.TRYWAIT P1, [R6+URZ+0x368a0], R5 ;  /* 0x0368a005060075a7 */ /* 0x000e24000802017f */
[----:B0-----:R-:W-:Y:S05]  /*20eb0*/  @!P1 BRA `(.L_x_869) ;  /* 0x0000006400e49947 */ /* 0x001fea0003800000 */
.L_x_1022:
[----:B------:R-:W-:Y:S05]  /*20ec0*/  BSYNC B2 ;  /* 0x0000000000027941 */ /* 0x000fea0003800000 */
.L_x_868:
[----:B------:R-:W-:Y:S04]  /*20ed0*/  BSSY B2, `(.L_x_870) ;  /* 0x0000009000027945 */ /* 0x000fe80003800000 */
[----:B------:R-:W-:Y:S05]  /*20ee0*/  @P2 BRA `(.L_x_871) ;  /* 0x00000000001c2947 */ /* 0x000fea0003800000 */
[----:B------:R-:W2:Y:S01]  /*20ef0*/  S2R R3, SR_TID.X ;  /* 0x0000000000037919 */ /* 0x000ea20000002100 */
[----:B------:R-:W-:-:S04]  /*20f00*/  IMAD.MOV.U32 R2, RZ, RZ, 0xa800 ;  /* 0x0000a800ff027424 */ /* 0x000fc800078e00ff */
[----:B------:R3:W-:Y:S01]  /*20f10*/  SYNCS.ARRIVE.TRANS64 RZ, [R6+URZ+0x36890], R2 ;  /* 0x0368900206ff79a7 */ /* 0x0007e2000800003f */
[----:B--2---:R-:W-:-:S04]  /*20f20*/  LOP3.LUT R3, R3, 0x1f, RZ, 0xc0, !PT ;  /* 0x0000001f03037812 */ /* 0x004fc800078ec0ff */
[----:B------:R-:W-:-:S13]  /*20f30*/  ISETP.NE.AND P1, PT, R3, RZ, PT ;  /* 0x000000ff0300720c */ /* 0x000fda0003f25270 */
[----:B---3--:R-:W-:Y:S05]  /*20f40*/  @!P1 BRA `(.L_x_871) ;  /* 0x0000000000049947 */ /* 0x008fea0003800000 */
[----:B------:R-:W-:Y:S01]  /*20f50*/  BPT.TRAP 0x1 ;  /* 0x000000040000795c */ /* 0x000fe20000300000 */
.L_x_871:
[----:B------:R-:W-:Y:S05]  /*20f60*/  BSYNC B2 ;  /* 0x0000000000027941 */ /* 0x000fea0003800000 */
.L_x_870:
[----:B------:R-:W2:Y:S04]  /*20f70*/  LDL R3, [R1+0x4] ;  /* 0x0000040001037983 */ /* 0x000ea80000100800 */
[----:B------:R-:W2:Y:S01]  /*20f80*/  LDL R2, [R1+0x20] ;  /* 0x0000200001027983 */ /* 0x000ea20000100800 */
[----:B------:R-:W-:Y:S01]  /*20f90*/  IMAD.MOV.U32 R11, RZ, RZ, RZ ;  /* 0x000000ffff0b7224 */ /* 0x000fe200078e00ff */
[----:B------:R-:W-:Y:S01]  /*20fa0*/  UIADD3 UR4, UP0, UR36, 0x570, URZ ;  /* 0x0000057024047890 */ /* 0x000fe2000ff1e03f */
[----:B------:R-:W-:Y:S01]  /*20fb0*/  PLOP3.LUT P1, PT, PT, PT, PT, 0x80, 0x0 ;  /* 0x000000000000781c */ /* 0x000fe20003f2f070 */
[----:B------:R-:W-:Y:S01]  /*20fc0*/  UMOV UR6, 0x0 ;  /* 0x0000000000067882 */ /* 0x000fe20000000000 */
[----:B------:R-:W-:Y:S01]  /*20fd0*/  UMOV UR7, 0x12f00000 ;  /* 0x12f0000000077882 */ /* 0x000fe20000000000 */
[----:B------:R-:W-:Y:S01]  /*20fe0*/  R2UR UR10, R11 ;  /* 0x000000000b0a72ca */ /* 0x000fe200000e0000 */
[----:B------:R-:W-:Y:S01]  /*20ff0*/  UIADD3.X UR5, URZ, UR37, URZ, UP0, !UPT ;  /* 0x000000253f057290 */ /* 0x000fe200087fe43f */
[----:B--2---:R-:W-:Y:S01]  /*21000*/  IMAD R4, R2, 0xa800, R3 ;  /* 0x0000a80002047824 */ /* 0x004fe200078e0203 */
[----:B------:R-:W-:Y:S01]  /*21010*/  IADD3 R2, R6, 0x36890, RZ ;  /* 0x0003689006027810 */ /* 0x000fe20007ffe0ff */
[----:B------:R-:W-:-:S02]  /*21020*/  IMAD R3, R7, 0x70, R10 ;  /* 0x0000007007037824 */ /* 0x000fc400078e020a */
[----:B------:R-:W-:-:S09]  /*21030*/  VIADD R8, R4, 0x21400 ;  /* 0x0002140004087836 */ /* 0x000fd20000000000 */
.L_x_872:
        /* <DEDUP_REMOVED lines=16> */
.L_x_873:
        /* <DEDUP_REMOVED lines=16> */
.L_x_874:
        /* <DEDUP_REMOVED lines=13> */
.L_x_1023:
[----:B------:R-:W-:Y:S05]  /*21310*/  BSYNC B2 ;  /* 0x0000000000027941 */ /* 0x000fea0003800000 */
.L_x_875:
        /* <DEDUP_REMOVED lines=11> */
.L_x_878:
[----:B------:R-:W-:Y:S05]  /*213d0*/  BSYNC B2 ;  /* 0x0000000000027941 */ /* 0x000fea0003800000 */
.L_x_877:
        /* <DEDUP_REMOVED lines=8> */
.L_x_879:
        /* <DEDUP_REMOVED lines=15> */
.L_x_880:
        /* <DEDUP_REMOVED lines=15> */
.L_x_881:
        /* <DEDUP_REMOVED lines=10> */
.L_x_867:
[----:B------:R-:W-:Y:S05]  /*216e0*/  BSYNC B1 ;  /* 0x0000000000017941 */ /* 0x000fea0003800000 */
.L_x_866:
[----:B0-----:R-:W2:Y:S04]  /*216f0*/  LDL.LU R2, [R1+0x20] ;  /* 0x0000200001027983 */ /* 0x001ea80000300800 */
[----:B------:R-:W3:Y:S01]  /*21700*/  LDL.LU R5, [R1+0x24] ;  /* 0x0000240001057983 */ /* 0x000ee20000300800 */
[C---:B------:R-:W-:Y:S01]  /*21710*/  ISETP.GT.AND P2, PT, R7.reuse, R9, PT ;  /* 0x000000090700720c */ /* 0x040fe20003f44270 */
[----:B------:R-:W-:Y:S02]  /*21720*/  VIADD R7, R7, 0xffffffff ;  /* 0xffffffff07077836 */ /* 0x000fe40000000000 */
[----:B--2---:R-:W-:-:S05]  /*21730*/  VIADD R2, R2, 0x1 ;  /* 0x0000000102027836 */ /* 0x004fca0000000000 */
[----:B------:R-:W-:-:S04]  /*21740*/  ISETP.NE.AND P1, PT, R2, 0x2, PT ;  /* 0x000000020200780c */ /* 0x000fc80003f25270 */
[----:B------:R-:W-:Y:S02]  /*21750*/  SEL R3, RZ, 0x1, P1 ;  /* 0x00000001ff037807 */ /* 0x000fe40000800000 */
[----:B------:R-:W-:Y:S02]  /*21760*/  SEL R2, R2, RZ, P1 ;  /* 0x000000ff02027207 */ /* 0x000fe40000800000 */
[----:B---3--:R-:W-:-:S05]  /*21770*/  LOP3.LUT R5, R5, R3, RZ, 0x3c, !PT ;  /* 0x0000000305057212 */ /* 0x008fca00078e3cff */
[----:B------:R2:W-:Y:S04]  /*21780*/  STL [R1+0x24], R5 ;  /* 0x0000240501007387 */ /* 0x0005e80000100800 */
[----:B------:R2:W-:Y:S01]  /*21790*/  STL [R1+0x20], R2 ;  /* 0x0000200201007387 */ /* 0x0005e20000100800 */
[----:B------:R-:W-:Y:S05]  /*217a0*/  @P2 BRA `(.L_x_882) ;  /* 0xfffffff4008c2947 */ /* 0x000fea000383ffff */
.L_x_844:
[----:B------:R-:W-:Y:S05]  /*217b0*/  BSYNC B0 ;  /* 0x0000000000007941 */ /* 0x000fea0003800000 */
.L_x_843:
[----:B0-2---:R-:W2:Y:S01]  /*217c0*/  LDL R2, [R1+0x4c] ;  /* 0x00004c0001027983 */ /* 0x005ea20000100800 */
[----:B------:R-:W-:Y:S05]  /*217d0*/  @!P0 WARPSYNC.ALL ;  /* 0x0000000000008948 */ /* 0x000fea0003800000 */
[----:B------:R-:W-:Y:S06]  /*217e0*/  @!P0 BAR.SYNC.DEFER_BLOCKING 0xc, 0x180 ;  /* 0x0306000000008b1d */ /* 0x000fec0000010000 */
[----:B------:R-:W-:Y:S01]  /*217f0*/  BSSY B7, `(.L_x_883) ;  /* 0x0000473000077945 */ /* 0x000fe20003800000 */
[----:B--2---:R-:W-:-:S13]  /*21800*/  ISETP.GT.AND P0, PT, R2, RZ, PT ;  /* 0x000000ff0200720c */ /* 0x004fda0003f04270 */
[----:B------:R-:W-:Y:S05]  /*21810*/  @P0 BRA `(.L_x_884) ;  /* 0x0000000000440947 */ /* 0x000fea0003800000 */
[----:B------:R-:W0:Y:S02]  /*21820*/  S2R R2, SR_TID.X ;  /* 0x0000000000027919 */ /* 0x000e240000002100 */
[----:B0-----:R-:W-:-:S04]  /*21830*/  LOP3.LUT R2, R2, 0x7f, RZ, 0xc0, !PT ;  /* 0x0000007f02027812 */ /* 0x001fc800078ec0ff */
[----:B------:R-:W-:-:S13]  /*21840*/  ISETP.NE.AND P0, PT, R2, RZ, PT ;  /* 0x000000ff0200720c */ /* 0x000fda0003f05270 */
[----:B------:R-:W-:Y:S05]  /*21850*/  @P0 BRA `(.L_x_885) ;  /* 0x0000004400b00947 */ /* 0x000fea0003800000 */
[----:B------:R-:W0:Y:S01]  /*21860*/  S2R R3, SR_LANEID ;  /* 0x0000000000037919 */ /* 0x000e220000000000 */
[----:B------:R-:W-:Y:S01]  /*21870*/  VOTEU.ANY UR4, UPT, PT ;  /* 0x0000000000047886 */ /* 0x000fe200038e0100 */
[----:B------:R-:W2:Y:S01]  /*21880*/  LDC.64 R4, c[0x0][0xc60] ;  /* 0x00031800ff047b82 */ /* 0x000ea20000000a00 */
[----:B------:R-:W0:Y:S08]  /*21890*/  FLO.U32 R0, UR4 ;  /* 0x0000000400007d00 */ /* 0x000e3000080e0000 */
[----:B------:R-:W2:Y:S01]  /*218a0*/  POPC R2, UR4 ;  /* 0x0000000400027d09 */ /* 0x000ea20008000000 */
[----:B0-----:R-:W-:-:S13]  /*218b0*/  ISETP.EQ.U32.AND P0, PT, R0, R3, PT ;  /* 0x000000030000720c */ /* 0x001fda0003f02070 */
[----:B--2---:R-:W2:Y:S01]  /*218c0*/  @P0 ATOMG.E.ADD.STRONG.GPU PT, R5, desc[UR60][R4.64], R2 ;  /* 0x00000002040509a8 */ /* 0x004ea200081ee1fc */
[----:B------:R-:W0:Y:S02]  /*218d0*/  S2R R3, SR_LTMASK ;  /* 0x0000000000037919 */ /* 0x000e240000003900 */
[----:B0-----:R-:W-:-:S06]  /*218e0*/  LOP3.LUT R3, R3, UR4, RZ, 0xc0, !PT ;  /* 0x0000000403037c12 */ /* 0x001fcc000f8ec0ff */
[----:B------:R-:W0:Y:S01]  /*218f0*/  POPC R3, R3 ;  /* 0x0000000300037309 */ /* 0x000e220000000000 */
[----:B--2---:R-:W0:Y:S02]  /*21900*/  SHFL.IDX PT, R0, R5, R0, 0x1f ;  /* 0x00001f0005007589 */ /* 0x004e2400000e0000 */
[----:B0-----:R-:W-:Y:S01]  /*21910*/  IADD3 R16, R0, UR38, R3 ;  /* 0x0000002600107c10 */ /* 0x001fe2000fffe003 */
[----:B------:R-:W-:Y:S06]  /*21920*/  BRA `(.L_x_885) ;  /* 0x00000044007c7947 */ /* 0x000fec0003800000 */
.L_x_884:
[----:B------:R-:W2:Y:S01]  /*21930*/  LDL R0, [R1+0x4] ;  /* 0x0000040001007983 */ /* 0x000ea20000100800 */
[----:B------:R-:W-:Y:S01]  /*21940*/  BSSY B6, `(.L_x_886) ;  /* 0x0000014000067945 */ /* 0x000fe20003800000 */
[----:B--2---:R-:W-:-:S04]  /*21950*/  IADD3 R0, R0, 0x21400, RZ ;  /* 0x0002140000007810 */ /* 0x004fc80007ffe0ff */
        /* <DEDUP_REMOVED lines=8> */
[----:B------:R-:W0:Y:S01]  /*219e0*/  LDC.64 R2, c[0x4][R2] ;  /* 0x0100000002027b82 */ /* 0x000e220000000a00 */
[----:B------:R-:W-:Y:S01]  /*219f0*/  IMAD.U32 R5, RZ, RZ, UR7 ;  /* 0x00000007ff057e24 */ /* 0x000fe2000f8e00ff */
[----:B------:R-:W-:Y:S01]  /*21a00*/  MOV R11, UR5 ;  /* 0x00000005000b7c02 */ /* 0x000fe20008000f00 */
[----:B------:R-:W-:Y:S01]  /*21a10*/  IMAD.U32 R7, RZ, RZ, UR9 ;  /* 0x00000009ff077e24 */ /* 0x000fe2000f8e00ff */
[----:B------:R-:W-:Y:S01]  /*21a20*/  MOV R13, RZ ;  /* 0x000000ff000d7202 */ /* 0x000fe20000000f00 */
[----:B------:R-:W-:-:S02]  /*21a30*/  IMAD.U32 R10, RZ, RZ, UR4 ;  /* 0x00000004ff0a7e24 */ /* 0x000fc4000f8e00ff */
[----:B------:R-:W-:Y:S02]  /*21a40*/  IMAD.MOV.U32 R8, RZ, RZ, 0x70 ;  /* 0x00000070ff087424 */ /* 0x000fe400078e00ff */
[----:B------:R-:W-:-:S07]  /*21a50*/  IMAD.MOV.U32 R12, RZ, RZ, 0x1 ;  /* 0x00000001ff0c7424 */ /* 0x000fce00078e00ff */
[----:B------:R-:W-:-:S07]  /*21a60*/  LEPC R20, `(.L_x_887) ;  /* 0x000000001014794e */ /* 0x000fce0000000000 */
[----:B01----:R-:W-:Y:S05]  /*21a70*/  CALL.ABS.NOINC R2 ;  /* 0x0000000002007343 */ /* 0x003fea0003c00000 */
.L_x_887:
[----:B------:R-:W-:Y:S05]  /*21a80*/  BSYNC B6 ;  /* 0x0000000000067941 */ /* 0x000fea0003800000 */
.L_x_886:
        /* <DEDUP_REMOVED lines=9> */
[----:B------:R0:W2:Y:S01]  /*21b20*/  LDC.64 R2, c[0x4][R0] ;  /* 0x0100000000027b82 */ /* 0x0000a20000000a00 */
[----:B------:R-:W-:Y:S01]  /*21b30*/  IMAD.U32 R4, RZ, RZ, UR6 ;  /* 0x00000006ff047e24 */ /* 0x000fe2000f8e00ff */
[----:B------:R-:W-:Y:S01]  /*21b40*/  MOV R5, UR7 ;  /* 0x0000000700057c02 */ /* 0x000fe20008000f00 */
        /* <DEDUP_REMOVED lines=8> */
[----:B-12---:R-:W-:Y:S05]  /*21bd0*/  CALL.ABS.NOINC R2 ;  /* 0x0000000002007343 */ /* 0x006fea0003c00000 */
.L_x_890:
        /* <DEDUP_REMOVED lines=10> */
[----:B------:R-:W-:Y:S01]  /*21c80*/  MOV R12, 0x1 ;  /* 0x00000001000c7802 */ /* 0x000fe20000000f00 */
[----:B------:R-:W-:-:S02]  /*21c90*/  IMAD.U32 R11, RZ, RZ, UR9 ;  /* 0x00000009ff0b7e24 */ /* 0x000fc4000f8e00ff */
[----:B------:R-:W-:Y:S02]  /*21ca0*/  IMAD.MOV.U32 R8, RZ, RZ, 0x70 ;  /* 0x00000070ff087424 */ /* 0x000fe400078e00ff */
[----:B------:R-:W-:-:S07]  /*21cb0*/  IMAD.MOV.U32 R13, RZ, RZ, RZ ;  /* 0x000000ffff0d7224 */ /* 0x000fce00078e00ff */
[----:B------:R-:W-:-:S07]  /*21cc0*/  LEPC R20, `(.L_x_889) ;  /* 0x000000001014794e */ /* 0x000fce0000000000 */
[----:B0-----:R-:W-:Y:S05]  /*21cd0*/  CALL.ABS.NOINC R2 ;  /* 0x0000000002007343 */ /* 0x001fea0003c00000 */
.L_x_889:
[----:B------:R-:W-:Y:S05]  /*21ce0*/  BSYNC B6 ;  /* 0x0000000000067941 */ /* 0x000fea0003800000 */
.L_x_888:
[----:B------:R-:W2:Y:S01]  /*21cf0*/  LDL.LU R2, [R1] ;  /* 0x0000000001027983 */ /* 0x000ea20000300800 */
[----:B------:R-:W-:-:S03]  /*21d00*/  ULDC.64 UR4, c[0x0][0x9f8] ;  /* 0x00027e0000047ab9 */ /* 0x000fc60000000a00 */
[----:B------:R-:W3:Y:S04]  /*21d10*/  LDL.LU R4, [R1+0x28] ;  /* 0x0000280001047983 */ /* 0x000ee80000300800 */
[----:B------:R-:W4:Y:S01]  /*21d20*/  LDL R7, [R1+0xc] ;  /* 0x00000c0001077983 */ /* 0x000f220000100800 */
        /* <DEDUP_REMOVED lines=8> */
[----:B0-----:R-:W0:Y:S01]  /*21db0*/  LDC.64 R2, c[0x0][0x418] ;  /* 0x00010600ff027b82 */ /* 0x001e220000000a00 */
[----:B--2---:R-:W-:Y:S01]  /*21dc0*/  SHF.R.S32.HI R8, RZ, 0x1f, R7 ;  /* 0x0000001fff087819 */ /* 0x004fe20000011407 */
[----:B------:R2:W-:Y:S04]  /*21dd0*/  @P0 STL [R1+0xc], R7 ;  /* 0x00000c0701000387 */ /* 0x0005e80000100800 */
[----:B------:R2:W-:Y:S04]  /*21de0*/  STL [R1+0x3c], R9 ;  /* 0x00003c0901007387 */ /* 0x0005e80000100800 */
[----:B------:R2:W-:Y:S01]  /*21df0*/  STL [R1+0x28], R8 ;  /* 0x0000280801007387 */ /* 0x0005e20000100800 */
[----:B0-----:R-:W-:Y:S01]  /*21e00*/  LOP3.LUT P0, RZ, R2, UR4, RZ, 0xfc, !PT ;  /* 0x0000000402ff7c12 */ /* 0x001fe2000f80fcff */
[----:B------:R-:W-:-:S03]  /*21e10*/  UMOV UR4, 0xffffffff ;  /* 0xffffffff00047882 */ /* 0x000fc60000000000 */
[----:B------:R-:W-:-:S04]  /*21e20*/  LOP3.LUT P0, RZ, R3, UR5, RZ, 0xfc, P0 ;  /* 0x0000000503ff7c12 */ /* 0x000fc8000800fcff */
[----:B------:R-:W-:Y:S01]  /*21e30*/  SEL R0, R7, RZ, !P0 ;  /* 0x000000ff07007207 */ /* 0x000fe20004000000 */
[----:B--2---:R-:W-:Y:S08]  /*21e40*/  BRA.DIV UR4, `(.L_x_891) ;  /* 0x0000005a04287947 */ /* 0x004ff0000b800000 */
[----:B------:R-:W0:Y:S02]  /*21e50*/  S2R R4, SR_TID.X ;  /* 0x0000000000047919 */ /* 0x000e240000002100 */
[----:B0-----:R-:W-:-:S04]  /*21e60*/  SHF.R.U32.HI R4, RZ, 0x5, R4 ;  /* 0x00000005ff047819 */ /* 0x001fc80000011604 */
[----:B------:R-:W-:-:S05]  /*21e70*/  LOP3.LUT R4, R4, 0x3, RZ, 0xc0, !PT ;  /* 0x0000000304047812 */ /* 0x000fca00078ec0ff */
[----:B------:R0:W2:Y:S02]  /*21e80*/  SHFL.IDX PT, R14, R4, RZ, 0x1f ;  /* 0x00001fff040e7589 */ /* 0x0000a400000e0000 */
.L_x_1026:
[----:B0-----:R-:W3:Y:S01]  /*21e90*/  LDL.LU R4, [R1+0x10] ;  /* 0x0000100001047983 */ /* 0x001ee20000300800 */
[----:B------:R-:W-:Y:S02]  /*21ea0*/  PLOP3.LUT P1, PT, PT, PT, PT, 0x8, 0x0 ;  /* 0x000000000000781c */ /* 0x000fe40003f2e170 */
[----:B--2---:R-:W-:Y:S01]  /*21eb0*/  ISETP.NE.AND P0, PT, R14, RZ, PT ;  /* 0x000000ff0e00720c */ /* 0x004fe20003f05270 */
[----:B------:R0:W-:Y:S01]  /*21ec0*/  STL [R1], R0 ;  /* 0x0000000001007387 */ /* 0x0001e20000100800 */
[----:B---3--:R-:W-:-:S09]  /*21ed0*/  LOP3.LUT R4, R4, 0xfffffffe, RZ, 0xc0, !PT ;  /* 0xfffffffe04047812 */ /* 0x008fd200078ec0ff */
[----:B------:R-:W-:-:S05]  /*21ee0*/  @P1 LOP3.LUT R4, R4, 0x1, RZ, 0xfc, !PT ;  /* 0x0000000104041812 */ /* 0x000fca00078efcff */
[----:B------:R0:W-:Y:S01]  /*21ef0*/  STL [R1+0x10], R4 ;  /* 0x0000100401007387 */ /* 0x0001e20000100800 */
[----:B------:R-:W-:Y:S05]  /*21f00*/  @P0 BRA `(.L_x_892) ;  /* 0x0000000400500947 */ /* 0x000fea0003800000 */
[----:B------:R-:W-:-:S03]  /*21f10*/  UMOV UR4, 0xffffffff ;  /* 0xffffffff00047882 */ /* 0x000fc60000000000 */
[----:B------:R-:W-:Y:S05]  /*21f20*/  BRA.DIV UR4, `(.L_x_893) ;  /* 0x0000005a04247947 */ /* 0x000fea000b800000 */
[----:B------:R-:W-:-:S13]  /*21f30*/  ELECT P6, URZ, PT ;  /* 0x00000000003f782f */ /* 0x000fda00038c0000 */
.L_x_1029:
[----:B------:R-:W-:Y:S05]  /*21f40*/  @!P6 BRA `(.L_x_892) ;  /* 0x000000040040e947 */ /* 0x000fea0003800000 */
[----:B------:R2:W-:Y:S01]  /*21f50*/  STL [R1+0x18], R9 ;  /* 0x0000180901007387 */ /* 0x0005e20000100800 */
[----:B------:R-:W-:-:S04]  /*21f60*/  ISETP.NE.U32.AND P0, PT, R2, RZ, PT ;  /* 0x000000ff0200720c */ /* 0x000fc80003f05070 */
[----:B------:R-:W-:-:S13]  /*21f70*/  ISETP.NE.AND.EX P0, PT, R3, RZ, PT, P0 ;  /* 0x000000ff0300720c */ /* 0x000fda0003f05300 */
[----:B--2---:R-:W-:Y:S05]  /*21f80*/  @!P0 BRA `(.L_x_894) ;  /* 0x0000000000508947 */ /* 0x004fea0003800000 */
[----:B------:R-:W2:Y:S01]  /*21f90*/  LDC R6, c[0x0][0x43c] ;  /* 0x00010f00ff067b82 */ /* 0x000ea20000000800 */
[----:B0-----:R-:W-:Y:S01]  /*21fa0*/  MOV R0, R9 ;  /* 0x0000000900007202 */ /* 0x001fe20000000f00 */
[----:B------:R-:W-:Y:S01]  /*21fb0*/  ULDC.64 UR4, c[0x0][0x428] ;  /* 0x00010a0000047ab9 */ /* 0x000fe20000000a00 */
[----:B--2---:R-:W-:-:S13]  /*21fc0*/  ISETP.NE.AND P0, PT, R6, 0x1, PT ;  /* 0x000000010600780c */ /* 0x004fda0003f05270 */
[----:B------:R-:W0:Y:S02]  /*21fd0*/  @P0 LDC.64 R4, c[0x0][0x440] ;  /* 0x00011000ff040b82 */ /* 0x000e240000000a00 */
[----:B0-----:R-:W-:-:S05]  /*21fe0*/  @P0 IMAD.HI.U32 R4, R9, R4, RZ ;  /* 0x0000000409040227 */ /* 0x001fca00078e00ff */
        /* <DEDUP_REMOVED lines=8> */
[----:B0-----:R-:W-:-:S04]  /*22070*/  IMAD R6, R8, UR4, RZ ;  /* 0x0000000408067c24 */ /* 0x001fc8000f8e02ff */
[----:B------:R-:W-:-:S05]  /*22080*/  IMAD R0, R7, UR5, R6 ;  /* 0x0000000507007c24 */ /* 0x000fca000f8e0206 */
[----:B------:R-:W-:-:S04]  /*22090*/  IADD3 R0, R5, R0, RZ ;  /* 0x0000000005007210 */ /* 0x000fc80007ffe0ff */
[----:B------:R-:W-:-:S05]  /*220a0*/  LEA.HI.X R3, R4, R3, R0, 0x2, P0 ;  /* 0x0000000304037211 */ /* 0x000fca00000f1400 */
[----:B------:R-:W2:Y:S04]  /*220b0*/  LDG.E R0, desc[UR60][R2.64] ;  /* 0x0000003c02007981 */ /* 0x000ea8000c1e1900 */
[----:B--2---:R2:W-:Y:S02]  /*220c0*/  STL [R1], R0 ;  /* 0x0000000001007387 */ /* 0x0045e40000100800 */
.L_x_894:
[----:B------:R-:W3:Y:S04]  /*220d0*/  LDL R7, [R1+0x4] ;  /* 0x0000040001077983 */ /* 0x000ee80000100800 */
[----:B0-2---:R-:W3:Y:S04]  /*220e0*/  LDL R0, [R1+0x8] ;  /* 0x0000080001007983 */ /* 0x005ee80000100800 */
[----:B------:R-:W2:Y:S01]  /*220f0*/  LDL R2, [R1+0x14] ;  /* 0x0000140001027983 */ /* 0x000ea20000100800 */
[----:B---3--:R-:W-:Y:S01]  /*22100*/  IMAD R0, R0, 0x8, R7 ;  /* 0x0000000800007824 */ /* 0x008fe200078e0207 */
[----:B--2---:R-:W-:-:S04]  /*22110*/  SHF.L.U32 R2, R2, 0x1f, RZ ;  /* 0x0000001f02027819 */ /* 0x004fc800000006ff */
[----:B------:R-:W0:Y:S02]  /*22120*/  SYNCS.PHASECHK.TRANS64.TRYWAIT P0, [R0+URZ+0x36840], R2 ;  /* 0x03684002000075a7 */ /* 0x000e24000800017f */
[----:B0-----:R-:W-:Y:S05]  /*22130*/  @!P0 BRA `(.L_x_895) ;  /* 0x0000005400c08947 */ /* 0x001fea0003800000 */
.L_x_1030:
[----:B------:R-:W2:Y:S02]  /*22140*/  S2R R3, SR_TID.X ;  /* 0x0000000000037919 */ /* 0x000ea40000002100 */
[----:B--2---:R-:W-:-:S04]  /*22150*/  LOP3.LUT R3, R3, 0x7f, RZ, 0xc0, !PT ;  /* 0x0000007f03037812 */ /* 0x004fc800078ec0ff */
[----:B------:R-:W-:-:S13]  /*22160*/  ISETP.NE.AND P0, PT, R3, RZ, PT ;  /* 0x000000ff0300720c */ /* 0x000fda0003f05270 */
        /* <DEDUP_REMOVED lines=8> */
.L_x_896:
[----:B------:R-:W2:Y:S04]  /*221f0*/  LDL R7, [R1+0x4] ;  /* 0x0000040001077983 */ /* 0x000ea80000100800 */
[----:B------:R-:W2:Y:S04]  /*22200*/  LDL R6, [R1+0x8] ;  /* 0x0000080001067983 */ /* 0x000ea80000100800 */
[----:B------:R-:W3:Y:S04]  /*22210*/  LDL R5, [R1+0x18] ;  /* 0x0000180001057983 */ /* 0x000ee80000100800 */
[----:B------:R-:W4:Y:S04]  /*22220*/  LDL R4, [R1+0x1c] ;  /* 0x00001c0001047983 */ /* 0x000f280000100800 */
[----:B------:R-:W5:Y:S04]  /*22230*/  LDL R3, [R1] ;  /* 0x0000000001037983 */ /* 0x000f680000100800 */
[----:B0-----:R-:W5:Y:S01]  /*22240*/  LDL.LU R2, [R1+0x10] ;  /* 0x0000100001027983 */ /* 0x001f620000300800 */
        /* <DEDUP_REMOVED lines=9> */
[----:B--2---:R-:W-:Y:S01]  /*222e0*/  IMAD R0, R6, 0xa800, R7 ;  /* 0x0000a80006007824 */ /* 0x004fe200078e0207 */
[----:B---3--:R-:W-:-:S04]  /*222f0*/  R2UR UR11, R5 ;  /* 0x00000000050b72ca */ /* 0x008fc800000e0000 */
[----:B------:R-:W-:Y:S02]  /*22300*/  R2UR UR8, R0 ;  /* 0x00000000000872ca */ /* 0x000fe400000e0000 */
[----:B----4-:R-:W-:Y:S02]  /*22310*/  R2UR UR5, R4 ;  /* 0x00000000040572ca */ /* 0x010fe400000e0000 */
[----:B-----5:R-:W-:Y:S02]  /*22320*/  R2UR UR13, R3 ;  /* 0x00000000030d72ca */ /* 0x020fe400000e0000 */
[----:B------:R-:W-:-:S07]  /*22330*/  LOP3.LUT R2, R2, 0xfffffffe, RZ, 0xc0, !PT ;  /* 0xfffffffe02027812 */ /* 0x000fce00078ec0ff */
[----:B------:R-:W-:Y:S01]  /*22340*/  UIADD3 UR14, UR8, 0x21400, URZ ;  /* 0x00021400080e7890 */ /* 0x000fe2000fffe03f */
[----:B------:R-:W-:Y:S01]  /*22350*/  @P0 LOP3.LUT R2, R2, 0x1, RZ, 0xfc, !PT ;  /* 0x0000000102020812 */ /* 0x000fe200078efcff */
[----:B------:R-:W-:Y:S02]  /*22360*/  UIMAD UR11, UR11, 0x70, UR5 ;  /* 0x000000700b0b78a4 */ /* 0x000fe4000f8e0205 */
[----:B------:R-:W-:Y:S02]  /*22370*/  UIADD3.X UR5, URZ, UR37, URZ, UP0, !UPT ;  /* 0x000000253f057290 */ /* 0x000fe400087fe43f */
[----:B------:R-:W-:Y:S01]  /*22380*/  UIADD3 UR15, UR8, 0x24c00, URZ ;  /* 0x00024c00080f7890 */ /* 0x000fe2000fffe03f */
[----:B------:R2:W-:Y:S01]  /*22390*/  STL [R1+0x10], R2 ;  /* 0x0000100201007387 */ /* 0x0005e20000100800 */
[----:B------:R-:W-:-:S03]  /*223a0*/  UIADD3 UR16, UR8, 0x28400, URZ ;  /* 0x0002840008107890 */ /* 0x000fc6000fffe03f */
[----:B------:R-:W-:Y:S01]  /*223b0*/  UMOV UR8, UR14 ;  /* 0x0000000e00087c82 */ /* 0x000fe20008000000 */
[----:B------:R-:W-:Y:S01]  /*223c0*/  UMOV UR14, 0x80 ;  /* 0x00000080000e7882 */ /* 0x000fe20000000000 */
[----:B------:R0:W-:Y:S02]  /*223d0*/  UTMALDG.4D [UR8], [UR4], desc[UR6] ;  /* 0x00000608040075b4 */ /* 0x0001e40008019000 */
[----:B0-----:R-:W-:Y:S01]  /*223e0*/  UMOV UR8, UR15 ;  /* 0x0000000f00087c82 */ /* 0x001fe20008000000 */
[----:B------:R-:W-:Y:S02]  /*223f0*/  UMOV UR10, UR17 ;  /* 0x00000011000a7c82 */ /* 0x000fe40008000000 */
[----:B------:R0:W-:Y:S02]  /*22400*/  UTMALDG.4D [UR8], [UR4], desc[UR6] ;  /* 0x00000608040075b4 */ /* 0x0001e40008019000 */
[----:B0-----:R-:W-:Y:S01]  /*22410*/  UMOV UR8, UR16 ;  /* 0x0000001000087c82 */ /* 0x001fe20008000000 */
[----:B------:R-:W-:-:S02]  /*22420*/  UMOV UR10, UR14 ;  /* 0x0000000e000a7c82 */ /* 0x000fc40008000000 */
[----:B------:R2:W-:Y:S02]  /*22430*/  UTMALDG.4D [UR8], [UR4], desc[UR6] ;  /* 0x00000608040075b4 */ /* 0x0005e40008019000 */
[----:B--2---:R-:W-:Y:S01]  /*22440*/  NOP ;  /* 0x0000000000007918 */ /* 0x004fe20000000000 */
.L_x_892:
[----:B------:R-:W2:Y:S04]  /*22450*/  LDL R2, [R1+0x4] ;  /* 0x0000040001027983 */ /* 0x000ea80000100800 */
[----:B------:R-:W3:Y:S04]  /*22460*/  LDL.LU R3, [R1+0x40] ;  /* 0x0000400001037983 */ /* 0x000ee80000300800 */
[----:B------:R-:W4:Y:S04]  /*22470*/  LDL.LU R5, [R1+0x30] ;  /* 0x0000300001057983 */ /* 0x000f280000300800 */
[----:B0-----:R-:W5:Y:S01]  /*22480*/  LDL.LU R4, [R1+0x48] ;  /* 0x0000480001047983 */ /* 0x001f620000300800 */
[----:B------:R-:W-:Y:S05]  /*22490*/  WARPSYNC.ALL ;  /* 0x0000000000007948 */ /* 0x000fea0003800000 */
[----:B------:R-:W-:Y:S01]  /*224a0*/  ULDC.64 UR4, c[0x0][0x298] ;  /* 0x0000a60000047ab9 */ /* 0x000fe20000000a00 */
[----:B------:R-:W-:Y:S01]  /*224b0*/  ULDC.64 UR6, c[0x0][0xa00] ;  /* 0x0002800000067ab9 */ /* 0x000fe20000000a00 */
[----:B------:R-:W-:Y:S01]  /*224c0*/  BSSY B6, `(.L_x_897) ;  /* 0x0000024000067945 */ /* 0x000fe20003800000 */
[----:B------:R-:W-:Y:S01]  /*224d0*/  BAR.SYNC.DEFER_BLOCKING 0x8, 0x180 ;  /* 0x0206000000007b1d */ /* 0x000fe20000010000 */
[----:B------:R-:W-:-:S04]  /*224e0*/  ISETP.NE.U32.AND P0, PT, RZ, UR6, PT ;  /* 0x00000006ff007c0c */ /* 0x000fc8000bf05070 */
[----:B------:R-:W-:Y:S02]  /*224f0*/  ISETP.NE.AND.EX P0, PT, RZ, UR7, PT, P0 ;  /* 0x00000007ff007c0c */ /* 0x000fe4000bf05300 */
[----:B--2---:R-:W-:Y:S02]  /*22500*/  IADD3 R2, R2, 0x15400, RZ ;  /* 0x0001540002027810 */ /* 0x004fe40007ffe0ff */
[----:B---3--:R-:W-:Y:S02]  /*22510*/  SHF.R.S32.HI R0, RZ, 0x1f, R3 ;  /* 0x0000001fff007819 */ /* 0x008fe40000011403 */
        /* <DEDUP_REMOVED lines=9> */
[----:B0-----:R-:W-:Y:S01]  /*225b0*/  IMAD.IADD R2, R3, 0x1, R0 ;  /* 0x0000000103027824 */ /* 0x001fe200078e0200 */
        /* <DEDUP_REMOVED lines=19> */
[----:B01----:R-:W-:Y:S05]  /*226f0*/  CALL.ABS.NOINC R2 ;  /* 0x0000000002007343 */ /* 0x003fea0003c00000 */
.L_x_898:
[----:B------:R-:W-:Y:S05]  /*22700*/  BSYNC B6 ;  /* 0x0000000000067941 */ /* 0x000fea0003800000 */
.L_x_897:
[----:B------:R-:W3:Y:S01]  /*22710*/  LDL.LU R6, [R1+0x48] ;  /* 0x0000480001067983 */ /* 0x000ee20000300800 */
[----:B------:R-:W-:Y:S01]  /*22720*/  ULDC.64 UR4, c[0x0][0x2d8] ;  /* 0x0000b60000047ab9 */ /* 0x000fe20000000a00 */
[----:B------:R-:W0:Y:S01]  /*22730*/  LDC R7, c[0x0][0x448] ;  /* 0x00011200ff077b82 */ /* 0x000e220000000800 */
[----:B------:R-:W-:Y:S01]  /*22740*/  SHF.L.U32 R17, R17, 0x7, RZ ;  /* 0x0000000711117819 */ /* 0x000fe200000006ff */
[----:B--2---:R-:W3:Y:S01]  /*22750*/  LDL.LU.64 R2, [R1+0x40] ;  /* 0x0000400001027983 */ /* 0x004ee20000300a00 */
[----:B------:R-:W-:-:S03]  /*22760*/  ULDC.64 UR6, c[0x0][0x280] ;  /* 0x0000a00000067ab9 */ /* 0x000fc60000000a00 */
[----:B------:R-:W2:Y:S04]  /*22770*/  LDL.LU R0, [R1+0x58] ;  /* 0x0000580001007983 */ /* 0x000ea80000300800 */
[----:B------:R-:W4:Y:S04]  /*22780*/  LDL.LU R5, [R1+0x5c] ;  /* 0x00005c0001057983 */ /* 0x000f280000300800 */
[----:B------:R-:W4:Y:S01]  /*22790*/  LDL.LU R4, [R1+0x30] ;  /* 0x0000300001047983 */ /* 0x000f220000300800 */
[----:B------:R-:W1:Y:S01]  /*227a0*/  S2R R10, SR_TID.X ;  /* 0x00000000000a7919 */ /* 0x000e620000002100 */
[----:B0-----:R-:W-:Y:S01]  /*227b0*/  ISETP.NE.AND P0, PT, R7, 0x1, PT ;  /* 0x000000010700780c */ /* 0x001fe20003f05270 */
[----:B-1----:R-:W-:-:S05]  /*227c0*/  IMAD.SHL.U32 R10, R10, 0x8, RZ ;  /* 0x000000080a0a7824 */ /* 0x002fca00078e00ff */
[----:B------:R-:W-:-:S04]  /*227d0*/  LOP3.LUT R10, R10, 0x38, RZ, 0xc0, !PT ;  /* 0x000000380a0a7812 */ /* 0x000fc800078ec0ff */
[C---:B------:R-:W-:Y:S02]  /*227e0*/  LOP3.LUT R9, R10.reuse, 0x40, RZ, 0xfc, !PT ;  /* 0x000000400a097812 */ /* 0x040fe400078efcff */
[----:B------:R-:W-:Y:S01]  /*227f0*/  LOP3.LUT R8, R10, 0x80, RZ, 0xfc, !PT ;  /* 0x000000800a087812 */ /* 0x000fe200078efcff */
[----:B---3--:R-:W-:Y:S02]  /*22800*/  IMAD.MOV.U32 R3, RZ, RZ, R6 ;  /* 0x000000ffff037224 */ /* 0x008fe400078e0006 */
[----:B------:R-:W0:Y:S01]  /*22810*/  @P0 LDC R6, c[0x0][0x450] ;  /* 0x00011400ff060b82 */ /* 0x000e220000000800 */
[----:B--2---:R-:W-:Y:S02]  /*22820*/  IMAD R0, R0, UR4, RZ ;  /* 0x0000000400007c24 */ /* 0x004fe4000f8e02ff */
[----:B------:R-:W-:-:S04]  /*22830*/  IMAD.WIDE.U32 R2, R18, UR4, R2 ;  /* 0x0000000412027c25 */ /* 0x000fc8000f8e0002 */
[----:B------:R-:W-:Y:S01]  /*22840*/  IMAD R0, R18, UR5, R0 ;  /* 0x0000000512007c24 */ /* 0x000fe2000f8e0200 */
[----:B------:R-:W-:-:S04]  /*22850*/  ULDC.64 UR4, c[0x0][0x2e0] ;  /* 0x0000b80000047ab9 */ /* 0x000fc80000000a00 */
[----:B------:R-:W-:Y:S01]  /*22860*/  IADD3 R3, R3, R0, RZ ;  /* 0x0000000003037210 */ /* 0x000fe20007ffe0ff */
[----:B----4-:R-:W-:-:S04]  /*22870*/  IMAD R0, R5, UR4, RZ ;  /* 0x0000000405007c24 */ /* 0x010fc8000f8e02ff */
[C---:B------:R-:W-:Y:S02]  /*22880*/  IMAD R0, R4.reuse, UR5, R0 ;  /* 0x0000000504007c24 */ /* 0x040fe4000f8e0200 */
[----:B------:R-:W-:Y:S01]  /*22890*/  IMAD.WIDE.U32 R2, R4, UR4, R2 ;  /* 0x0000000404027c25 */ /* 0x000fe2000f8e0002 */
[----:B------:R-:W-:Y:S01]  /*228a0*/  ULDC.64 UR4, c[0x0][0x2d0] ;  /* 0x0000b40000047ab9 */ /* 0x000fe20000000a00 */
[----:B------:R-:W1:Y:S02]  /*228b0*/  S2R R4, SR_TID.X ;  /* 0x0000000000047919 */ /* 0x000e640000002100 */
[----:B------:R-:W-:Y:S01]  /*228c0*/  IMAD.IADD R3, R3, 0x1, R0 ;  /* 0x0000000103037824 */ /* 0x000fe200078e0200 */
[----:B-1----:R-:W-:-:S04]  /*228d0*/  LOP3.LUT R4, R4, 0x7f, RZ, 0xc0, !PT ;  /* 0x0000007f04047812 */ /* 0x002fc800078ec0ff */
[----:B------:R-:W-:Y:S02]  /*228e0*/  SHF.R.U32.HI R5, RZ, 0x3, R4 ;  /* 0x00000003ff057819 */ /* 0x000fe40000011604 */
[----:B------:R-:W1:Y:S02]  /*228f0*/  S2R R4, SR_TID.X ;  /* 0x0000000000047919 */ /* 0x000e640000002100 */
[----:B-1----:R-:W-:-:S05]  /*22900*/  IMAD.SHL.U32 R4, R4, 0x10, RZ ;  /* 0x0000001004047824 */ /* 0x002fca00078e00ff */
[----:B------:R-:W-:Y:S02]  /*22910*/  LOP3.LUT R4, R5, 0x70, R4, 0xf8, !PT ;  /* 0x0000007005047812 */ /* 0x000fe400078ef804 */
[----:B------:R-:W1:Y:S02]  /*22920*/  @P0 LDC R5, c[0x0][0x44c] ;  /* 0x00011300ff050b82 */ /* 0x000e640000000800 */
[----:B------:R-:W-:-:S05]  /*22930*/  LOP3.LUT R4, R4, R17, RZ, 0xfc, !PT ;  /* 0x0000001104047212 */ /* 0x000fca00078efcff */
[----:B------:R-:W-:Y:S02]  /*22940*/  IMAD.MOV.U32 R0, RZ, RZ, R4 ;  /* 0x000000ffff007224 */ /* 0x000fe400078e0004 */
[----:B-1----:R-:W-:-:S05]  /*22950*/  @P0 IMAD.HI.U32 R5, R4, R5, RZ ;  /* 0x0000000504050227 */ /* 0x002fca00078e00ff */
[----:B0-----:R-:W-:-:S05]  /*22960*/  @P0 SHF.R.U32.HI R0, RZ, R6, R5 ;  /* 0x00000006ff000219 */ /* 0x001fca0000011605 */
[----:B------:R-:W-:Y:S02]  /*22970*/  IMAD.MOV R5, RZ, RZ, -R0 ;  /* 0x000000ffff057224 */ /* 0x000fe400078e0a00 */
[----:B------:R-:W-:-:S04]  /*22980*/  IMAD.WIDE.U32 R2, R0, UR4, R2 ;  /* 0x0000000400027c25 */ /* 0x000fc8000f8e0002 */
[----:B------:R-:W-:Y:S01]  /*22990*/  IMAD R4, R7, R5, R4 ;  /* 0x0000000507047224 */ /* 0x000fe200078e0204 */
[----:B------:R-:W-:-:S05]  /*229a0*/  SHF.R.S32.HI R5, RZ, 0x1f, R0 ;  /* 0x0000001fff057819 */ /* 0x000fca0000011400 */
[----:B------:R-:W-:-:S04]  /*229b0*/  IMAD R5, R5, UR4, RZ ;  /* 0x0000000405057c24 */ /* 0x000fc8000f8e02ff */
[----:B------:R-:W-:Y:S01]  /*229c0*/  IMAD R0, R0, UR5, R5 ;  /* 0x0000000500007c24 */ /* 0x000fe2000f8e0205 */
[----:B------:R-:W-:-:S04]  /*229d0*/  ULDC.64 UR4, c[0x0][0x2c8] ;  /* 0x0000b20000047ab9 */ /* 0x000fc80000000a00 */
[----:B------:R-:W-:Y:S02]  /*229e0*/  IADD3 R3, R3, R0, RZ ;  /* 0x0000000003037210 */ /* 0x000fe40007ffe0ff */
        /* <DEDUP_REMOVED lines=18> */
[----:B------:R-:W-:Y:S01]  /*22b10*/  IADD3 R0, R8, R17, RZ ;  /* 0x0000001108007210 */ /* 0x000fe20007ffe0ff */
[----:B------:R-:W0:Y:S04]  /*22b20*/  S2R R11, SR_TID.X ;  /* 0x00000000000b7919 */ /* 0x000e280000002100 */
[----:B------:R-:W-:Y:S01]  /*22b30*/  VIADD R5, R0, 0x10 ;  /* 0x0000001000057836 */ /* 0x000fe20000000000 */
[----:B------:R-:W-:Y:S01]  /*22b40*/  SHFL.IDX PT, R9, R3, 0x1, 0x181f ;  /* 0x00381f0003097f89 */ /* 0x000fe200000e0000 */
[----:B0-----:R-:W-:-:S05]  /*22b50*/  IMAD.SHL.U32 R11, R11, 0x8, RZ ;  /* 0x000000080b0b7824 */ /* 0x001fca00078e00ff */
[----:B------:R-:W-:Y:S01]  /*22b60*/  LOP3.LUT R11, R11, 0x38, RZ, 0xc0, !PT ;  /* 0x000000380b0b7812 */ /* 0x000fe200078ec0ff */
[----:B--2---:R-:W-:Y:S02]  /*22b70*/  IMAD R2, R6, R7, RZ ;  /* 0x0000000706027224 */ /* 0x004fe400078e02ff */
[----:B------:R-:W0:Y:S03]  /*22b80*/  SHFL.IDX PT, R7, R4, RZ, 0x181f ;  /* 0x00181fff04077589 */ /* 0x000e2600000e0000 */
[-C--:B------:R-:W-:Y:S01]  /*22b90*/  ISETP.GE.AND P4, PT, R0, R2.reuse, PT ;  /* 0x000000020000720c */ /* 0x080fe20003f86270 */
[----:B------:R-:W1:Y:S01]  /*22ba0*/  SHFL.IDX PT, R6, R3, RZ, 0x181f ;  /* 0x00181fff03067589 */ /* 0x000e6200000e0000 */
[----:B------:R-:W-:-:S03]  /*22bb0*/  ISETP.GE.AND P3, PT, R5, R2, PT ;  /* 0x000000020500720c */ /* 0x000fc60003f66270 */
[----:B------:R-:W2:Y:S08]  /*22bc0*/  SHFL.IDX PT, R5, R4, 0x1, 0x181f ;  /* 0x00381f0004057f89 */ /* 0x000eb000000e0000 */
[----:B0-----:R-:W-:-:S04]  /*22bd0*/  @!P4 LEA R7, P5, R11, R7, 0x1 ;  /* 0x000000070b07c211 */ /* 0x001fc800078a08ff */
[----:B-1----:R-:W-:-:S04]  /*22be0*/  @!P4 IADD3.X R6, RZ, R6, RZ, P5, !PT ;  /* 0x00000006ff06c210 */ /* 0x002fc80002ffe4ff */
[-C--:B------:R-:W-:Y:S02]  /*22bf0*/  @!P4 LOP3.LUT R7, R7, R6.reuse, RZ, 0x3c, !PT ;  /* 0x000000060707c212 */ /* 0x080fe400078e3cff */
[----:B--2---:R-:W-:Y:S02]  /*22c00*/  @!P3 LEA R8, P5, R11, R5, 0x1 ;  /* 0x000000050b08b211 */ /* 0x004fe400078a08ff */
[----:B------:R-:W-:-:S03]  /*22c10*/  @!P4 LOP3.LUT R6, R7, R6, RZ, 0x3c, !PT ;  /* 0x000000060706c212 */ /* 0x000fc600078e3cff */
[----:B------:R-:W-:Y:S01]  /*22c20*/  @!P3 IMAD.X R5, RZ, RZ, R9, P5 ;  /* 0x000000ffff05b224 */ /* 0x000fe200028e0609 */
[----:B------:R-:W-:-:S05]  /*22c30*/  @!P4 LOP3.LUT R7, R7, R6, RZ, 0x3c, !PT ;  /* 0x000000060707c212 */ /* 0x000fca00078e3cff */
[----:B-----5:R-:W-:Y:S04]  /*22c40*/  @!P4 LDGSTS.E.BYPASS.LTC128B.128 [R10+0x15400], desc[UR60][R6.64], !P2 ;  /* 0x15400000060acfae */ /* 0x020fe8000d101d7c */
[----:B------:R-:W-:Y:S04]  /*22c50*/  @!P4 LDGSTS.E.BYPASS.LTC128B.128 [R10+0x19400], desc[UR60][R6.64+0x80], !P1 ;  /* 0x19400080060acfae */ /* 0x000fe8000c901d7c */
[----:B------:R0:W-:Y:S02]  /*22c60*/  @!P4 LDGSTS.E.BYPASS.LTC128B.128 [R10+0x1d400], desc[UR60][R6.64+0x100], !P0 ;  /* 0x1d400100060acfae */ /* 0x0001e4000c101d7c */
[----:B0-----:R-:W-:Y:S01]  /*22c70*/  @!P3 IMAD.MOV.U32 R6, RZ, RZ, R8 ;  /* 0x000000ffff06b224 */ /* 0x001fe200078e0008 */
[----:B------:R-:W-:Y:S01]  /*22c80*/  @!P3 MOV R7, R5 ;  /* 0x000000050007b202 */ /* 0x000fe20000000f00 */
[----:B------:R-:W-:Y:S01]  /*22c90*/  VIADD R5, R0, 0x20 ;  /* 0x0000002000057836 */ /* 0x000fe20000000000 */
[----:B------:R-:W-:Y:S04]  /*22ca0*/  SHFL.IDX PT, R8, R3, 0x2, 0x181f ;  /* 0x00581f0003087f89 */ /* 0x000fe800000e0000 */
[----:B------:R-:W-:Y:S04]  /*22cb0*/  @!P3 LDGSTS.E.BYPASS.LTC128B.128 [R10+0x15c00], desc[UR60][R6.64], !P2 ;  /* 0x15c00000060abfae */ /* 0x000fe8000d101d7c */
[----:B------:R-:W-:Y:S04]  /*22cc0*/  @!P3 LDGSTS.E.BYPASS.LTC128B.128 [R10+0x19c00], desc[UR60][R6.64+0x80], !P1 ;  /* 0x19c00080060abfae */ /* 0x000fe8000c901d7c */
[----:B------:R0:W-:Y:S01]  /*22cd0*/  @!P3 LDGSTS.E.BYPASS.LTC128B.128 [R10+0x1dc00], desc[UR60][R6.64+0x100], !P0 ;  /* 0x1dc00100060abfae */ /* 0x0001e2000c101d7c */
[----:B------:R-:W-:-:S03]  /*22ce0*/  ISETP.GE.AND P3, PT, R5, R2, PT ;  /* 0x000000020500720c */ /* 0x000fc60003f66270 */
[----:B------:R-:W1:Y:S10]  /*22cf0*/  SHFL.IDX PT, R5, R4, 0x2, 0x181f ;  /* 0x00581f0004057f89 */ /* 0x000e7400000e0000 */
[----:B-1----:R-:W-:-:S05]  /*22d00*/  @!P3 LEA R5, P4, R11, R5, 0x1 ;  /* 0x000000050b05b211 */ /* 0x002fca00078808ff */
[----:B0-----:R-:W-:-:S05]  /*22d10*/  @!P3 IMAD.X R6, RZ, RZ, R8, P4 ;  /* 0x000000ffff06b224 */ /* 0x001fca00020e0608 */
[----:B------:R-:W-:Y:S01]  /*22d20*/  @!P3 MOV R7, R6 ;  /* 0x000000060007b202 */ /* 0x000fe20000000f00 */
        /* <DEDUP_REMOVED lines=8> */
[----:B-1----:R-:W-:-:S04]  /*22db0*/  @!P3 LEA R5, P4, R11, R5, 0x1 ;  /* 0x000000050b05b211 */ /* 0x002fc800078808ff */
[----:B0-----:R-:W-:-:S05]  /*22dc0*/  @!P3 IADD3.X R6, RZ, R6, RZ, P4, !PT ;  /* 0x00000006ff06b210 */ /* 0x001fca00027fe4ff */
        /* <DEDUP_REMOVED lines=21> */
[----:B0-----:R-:W-:-:S05]  /*22f20*/  @!P3 IMAD.X R6, RZ, RZ, R6, P4 ;  /* 0x000000ffff06b224 */ /* 0x001fca00020e0606 */
[----:B------:R-:W-:Y:S01]  /*22f30*/  @!P3 MOV R7, R6 ;  /* 0x000000060007b202 */ /* 0x000fe20000000f00 */
[----:B------:R-:W-:Y:S02]  /*22f40*/  @!P3 IMAD.MOV.U32 R6, RZ, RZ, R5 ;  /* 0x000000ffff06b224 */ /* 0x000fe400078e0005 */
[----:B------:R-:W-:-:S03]  /*22f50*/  VIADD R5, R0, 0x60 ;  /* 0x0000006000057836 */ /* 0x000fc60000000000 */
[----:B------:R-:W-:Y:S02]  /*22f60*/  @!P3 LDGSTS.E.BYPASS.LTC128B.128 [R10+0x17c00], desc[UR60][R6.64], !P2 ;  /* 0x17c00000060abfae */ /* 0x000fe4000d101d7c */
[----:B------:R-:W-:Y:S02]  /*22f70*/  ISETP.GE.AND P4, PT, R5, R2, PT ;  /* 0x000000020500720c */ /* 0x000fe40003f86270 */
[----:B------:R-:W0:Y:S04]  /*22f80*/  SHFL.IDX PT, R5, R4, 0x6, 0x181f ;  /* 0x00d81f0004057f89 */ /* 0x000e2800000e0000 */
[----:B------:R-:W-:Y:S04]  /*22f90*/  @!P3 LDGSTS.E.BYPASS.LTC128B.128 [R10+0x1bc00], desc[UR60][R6.64+0x80], !P1 ;  /* 0x1bc00080060abfae */ /* 0x000fe8000c901d7c */
[----:B------:R1:W-:Y:S04]  /*22fa0*/  @!P3 LDGSTS.E.BYPASS.LTC128B.128 [R10+0x1fc00], desc[UR60][R6.64+0x100], !P0 ;  /* 0x1fc00100060abfae */ /* 0x0003e8000c101d7c */
[----:B-1----:R-:W1:Y:S01]  /*22fb0*/  SHFL.IDX PT, R6, R3, 0x6, 0x181f ;  /* 0x00d81f0003067f89 */ /* 0x002e6200000e0000 */
[----:B0-----:R-:W-:-:S04]  /*22fc0*/  @!P4 LEA R5, P3, R11, R5, 0x1 ;  /* 0x000000050b05c211 */ /* 0x001fc800078608ff */
[----:B-1----:R-:W-:-:S05]  /*22fd0*/  @!P4 IADD3.X R6, RZ, R6, RZ, P3, !PT ;  /* 0x00000006ff06c210 */ /* 0x002fca0001ffe4ff */
[----:B------:R-:W-:Y:S02]  /*22fe0*/  @!P4 IMAD.MOV.U32 R7, RZ, RZ, R6 ;  /* 0x000000ffff07c224 */ /* 0x000fe400078e0006 */
[----:B------:R-:W-:Y:S02]  /*22ff0*/  @!P4 IMAD.MOV.U32 R6, RZ, RZ, R5 ;  /* 0x000000ffff06c224 */ /* 0x000fe400078e0005 */
[----:B------:R1:W2:Y:S04]  /*23000*/  SHFL.IDX PT, R5, R3, 0x7, 0x181f ;  /* 0x00f81f0003057f89 */ /* 0x0002a800000e0000 */
[----:B------:R1:W-:Y:S04]  /*23010*/  @!P4 LDGSTS.E.BYPASS.LTC128B.128 [R10+0x18400], desc[UR60][R6.64], !P2 ;  /* 0x18400000060acfae */ /* 0x0003e8000d101d7c */
[----:B------:R1:W-:Y:S04]  /*23020*/  @!P4 LDGSTS.E.BYPASS.LTC128B.128 [R10+0x1c400], desc[UR60][R6.64+0x80], !P1 ;  /* 0x1c400080060acfae */ /* 0x0003e8000c901d7c */
[----:B------:R1:W-:Y:S04]  /*23030*/  @!P4 LDGSTS.E.BYPASS.LTC128B.128 [R10+0x20400], desc[UR60][R6.64+0x100], !P0 ;  /* 0x20400100060acfae */ /* 0x0003e8000c101d7c */
[----:B------:R1:W3:Y:S02]  /*23040*/  SHFL.IDX PT, R3, R4, 0x7, 0x181f ;  /* 0x00f81f0004037f89 */ /* 0x0002e400000e0000 */
.L_x_1047:
[----:B------:R-:W-:Y:S01]  /*23050*/  IADD3 R0, R0, 0x70, RZ ;  /* 0x0000007000007810 */ /* 0x000fe20007ffe0ff */
[----:B------:R-:W-:Y:S03]  /*23060*/  BSSY B0, `(.L_x_900) ;  /* 0x000000e000007945 */ /* 0x000fe60003800000 */
[----:B------:R-:W-:-:S13]  /*23070*/  ISETP.GE.AND P3, PT, R0, R2, PT ;  /* 0x000000020000720c */ /* 0x000fda0003f66270 */
[----:B------:R-:W-:Y:S05]  /*23080*/  @P3 BRA `(.L_x_901) ;  /* 0x00000000002c3947 */ /* 0x000fea0003800000 */
[----:B-1----:R-:W1:Y:S02]  /*23090*/  S2R R4, SR_TID.X ;  /* 0x0000000000047919 */ /* 0x002e640000002100 */
[----:B-1----:R-:W-:-:S05]  /*230a0*/  IMAD.SHL.U32 R4, R4, 0x8, RZ ;  /* 0x0000000804047824 */ /* 0x002fca00078e00ff */
[----:B------:R-:W-:-:S04]  /*230b0*/  LOP3.LUT R4, R4, 0x38, RZ, 0xc0, !PT ;  /* 0x0000003804047812 */ /* 0x000fc800078ec0ff */
[----:B---3--:R-:W-:-:S05]  /*230c0*/  LEA R2, P3, R4, R3, 0x1 ;  /* 0x0000000304027211 */ /* 0x008fca00078608ff */
[----:B--2---:R-:W-:-:S05]  /*230d0*/  IMAD.X R3, RZ, RZ, R5, P3 ;  /* 0x000000ffff037224 */ /* 0x004fca00018e0605 */
[----:B------:R-:W-:Y:S01]  /*230e0*/  @!PT LDS RZ, [RZ] ;  /* 0x00000000fffff984 */ /* 0x000fe20000000800 */
[----:B------:R-:W-:Y:S01]  /*230f0*/  @!PT LDS RZ, [RZ] ;  /* 0x00000000fffff984 */ /* 0x000fe20000000800 */
[----:B------:R-:W-:Y:S01]  /*23100*/  @!PT LDS RZ, [RZ] ;  /* 0x00000000fffff984 */ /* 0x000fe20000000800 */
[----:B------:R4:W-:Y:S04]  /*23110*/  LDGSTS.E.BYPASS.LTC128B.128 [R10+0x18c00], desc[UR60][R2.64], !P2 ;  /* 0x18c00000020a7fae */ /* 0x0009e8000d101d7c */
[----:B------:R4:W-:Y:S04]  /*23120*/  LDGSTS.E.BYPASS.LTC128B.128 [R10+0x1cc00], desc[UR60][R2.64+0x80], !P1 ;  /* 0x1cc00080020a7fae */ /* 0x0009e8000c901d7c */
[----:B------:R4:W-:Y:S02]  /*23130*/  LDGSTS.E.BYPASS.LTC128B.128 [R10+0x20c00], desc[UR60][R2.64+0x100], !P0 ;  /* 0x20c00100020a7fae */ /* 0x0009e4000c101d7c */
.L_x_901:
[----:B------:R-:W-:Y:S05]  /*23140*/  BSYNC B0 ;  /* 0x0000000000007941 */ /* 0x000fea0003800000 */
.L_x_900:
[----:B01--4-:R-:W4:Y:S01]  /*23150*/  LDL R10, [R1+0x4] ;  /* 0x00000400010a7983 */ /* 0x013f220000100800 */
[----:B------:R-:W-:Y:S01]  /*23160*/  PLOP3.LUT P0, PT, PT, PT, PT, 0x80, 0x0 ;  /* 0x000000000000781c */ /* 0x000fe20003f0f070 */
[----:B------:R-:W-:Y:S01]  /*23170*/  NOP ;  /* 0x0000000000007918 */ /* 0x000fe20000000000 */
[----:B----4-:R-:W-:-:S11]  /*23180*/  IADD3 R10, R10, 0x36800, RZ ;  /* 0x000368000a0a7810 */ /* 0x010fd60007ffe0ff */
.L_x_902:
[----:B------:R-:W4:Y:S01]  /*23190*/  LDL R2, [R1+0x4] ;  /* 0x0000040001027983 */ /* 0x000f220000100800 */
[----:B------:R-:W-:Y:S02]  /*231a0*/  PLOP3.LUT P1, PT, P1, P0, PT, 0xa2, 0x0 ;  /* 0x000000000000781c */ /* 0x000fe40000f21472 */
[----:B----4-:R-:W-:-:S08]  /*231b0*/  @P0 R2UR P1, UR4, R2 ;  /* 0x00000000020402ca */ /* 0x010fd00000020000 */
[----:B------:R-:W-:-:S05]  /*231c0*/  @P0 PLOP3.LUT P0, PT, P1, PT, PT, 0x80, 0x0 ;  /* 0x000000000000081c */ /* 0x000fca0000f0f070 */
[----:B------:R-:W-:Y:S01]  /*231d0*/  @!P1 SYNCS.ARRIVE.TRANS64.RED.A0T1 RZ, [UR4+0x36800], RZ ;  /* 0x036800ffffff99a7 */ /* 0x000fe20008200404 */
[----:B------:R-:W-:Y:S07]  /*231e0*/  @!P1 ARRIVES.LDGSTSBAR.64.TRANSCNT [UR4+0x36800] ;  /* 0x03680000ff0099b0 */ /* 0x000fee0008000a84 */
[----:B------:R-:W-:Y:S05]  /*231f0*/  @P0 BRA.U.ANY `(.L_x_902) ;  /* 0xfffffffd00e40947 */ /* 0x000fea000393ffff */
[----:B---3--:R-:W3:Y:S02]  /*23200*/  LDL.LU R3, [R1+0x54] ;  /* 0x0000540001037983 */ /* 0x008ee40000300800 */
[----:B---3--:R-:W-:-:S05]  /*23210*/  VIADD R3, R3, 0x1 ;  /* 0x0000000103037836 */ /* 0x008fca0000000000 */
        /* <DEDUP_REMOVED lines=10> */
.L_x_1048:
[----:B------:R-:W-:Y:S05]  /*232c0*/  BSYNC B0 ;  /* 0x0000000000007941 */ /* 0x000fea0003800000 */
.L_x_903:
[----:B0-----:R-:W3:Y:S01]  /*232d0*/  LDL.LU R2, [R1+0x4c] ;  /* 0x00004c0001027983 */ /* 0x001ee20000300800 */
[----:B------:R-:W-:Y:S01]  /*232e0*/  BSSY B0, `(.L_x_905) ;  /* 0x0000256000007945 */ /* 0x000fe20003800000 */
[----:B---3--:R-:W-:-:S13]  /*232f0*/  ISETP.GE.AND P0, PT, R2, 0x71, PT ;  /* 0x000000710200780c */ /* 0x008fda0003f06270 */
[----:B------:R-:W-:Y:S05]  /*23300*/  @!P0 BRA `(.L_x_906) ;  /* 0x00000024004c8947 */ /* 0x000fea0003800000 */
[----:B------:R-:W3:Y:S01]  /*23310*/  LDL R2, [R1+0x38] ;  /* 0x0000380001027983 */ /* 0x000ee20000100800 */
[----:B------:R-:W-:Y:S01]  /*23320*/  IMAD.MOV.U32 R0, RZ, RZ, 0x1 ;  /* 0x00000001ff007424 */ /* 0x000fe200078e00ff */
[----:B------:R-:W-:Y:S01]  /*23330*/  BSSY B2, `(.L_x_907) ;  /* 0x00000cc000027945 */ /* 0x000fe20003800000 */
[----:B---3--:R-:W-:-:S04]  /*23340*/  IADD3 R8, -R2, RZ, RZ ;  /* 0x000000ff02087210 */ /* 0x008fc80007ffe1ff */
[----:B------:R-:W-:-:S05]  /*23350*/  VIADDMNMX R8, R8, R0, 0xffffffff, !PT ;  /* 0xffffffff08087446 */ /* 0x000fca0007800100 */
[----:B------:R-:W-:-:S05]  /*23360*/  IMAD.IADD R0, R2, 0x1, R8 ;  /* 0x0000000102007824 */ /* 0x000fca00078e0208 */
[----:B------:R-:W-:-:S04]  /*23370*/  LOP3.LUT R0, R0, 0x1, RZ, 0xc0, !PT ;  /* 0x0000000100007812 */ /* 0x000fc800078ec0ff */
[----:B------:R-:W-:Y:S02]  /*23380*/  ISETP.NE.U32.AND P0, PT, R0, 0x1, PT ;  /* 0x000000010000780c */ /* 0x000fe40003f05070 */
[----:B------:R-:W-:-:S11]  /*23390*/  IADD3 R0, R2, -0x2, RZ ;  /* 0xfffffffe02007810 */ /* 0x000fd60007ffe0ff */
[----:B------:R-:W-:Y:S05]  /*233a0*/  @P0 BRA `(.L_x_908) ;  /* 0x0000000c00100947 */ /* 0x000fea0003800000 */
[----:B------:R-:W3:Y:S04]  /*233b0*/  LDL R4, [R1+0x10] ;  /* 0x0000100001047983 */ /* 0x000ee80000100800 */
[----:B------:R-:W4:Y:S04]  /*233c0*/  LDL R3, [R1+0x8] ;  /* 0x0000080001037983 */ /* 0x000f280000100800 */
[----:B------:R-:W5:Y:S01]  /*233d0*/  LDL R2, [R1+0x14] ;  /* 0x0000140001027983 */ /* 0x000f620000100800 */
[----:B------:R-:W-:Y:S01]  /*233e0*/  BSSY B1, `(.L_x_909) ;  /* 0x00000bc000017945 */ /* 0x000fe20003800000 */
[----:B---3--:R-:W-:Y:S01]  /*233f0*/  LOP3.LUT P1, RZ, R4, 0x1, RZ, 0xc0, !PT ;  /* 0x0000000104ff7812 */ /* 0x008fe2000782c0ff */
[----:B----4-:R-:W-:-:S05]  /*23400*/  VIADD R7, R3, 0x1 ;  /* 0x0000000103077836 */ /* 0x010fca0000000000 */
[----:B------:R-:W-:-:S04]  /*23410*/  ISETP.NE.AND P0, PT, R7, 0x2, PT ;  /* 0x000000020700780c */ /* 0x000fc80003f05270 */
[----:B------:R-:W-:Y:S02]  /*23420*/  SEL R9, RZ, 0x1, P0 ;  /* 0x00000001ff097807 */ /* 0x000fe40000000000 */
[----:B------:R-:W-:Y:S02]  /*23430*/  SEL R7, R7, RZ, P0 ;  /* 0x000000ff07077207 */ /* 0x000fe40000000000 */
[----:B-----5:R-:W-:Y:S01]  /*23440*/  LOP3.LUT R9, R2, R9, RZ, 0x3c, !PT ;  /* 0x0000000902097212 */ /* 0x020fe200078e3cff */
[----:B------:R-:W-:Y:S06]  /*23450*/  @!P1 BRA `(.L_x_910) ;  /* 0x0000000800d09947 */ /* 0x000fec0003800000 */
[----:B------:R0:W5:Y:S01]  /*23460*/  LDL R4, [R1] ;  /* 0x0000000001047983 */ /* 0x0001620000100800 */
[----:B------:R-:W-:Y:S02]  /*23470*/  ULDC.64 UR4, c[0x0][0x418] ;  /* 0x0001060000047ab9 */ /* 0x000fe40000000a00 */
[----:B------:R-:W-:-:S04]  /*23480*/  ISETP.NE.U32.AND P0, PT, RZ, UR4, PT ;  /* 0x00000004ff007c0c */ /* 0x000fc8000bf05070 */
[----:B------:R-:W-:-:S13]  /*23490*/  ISETP.NE.AND.EX P0, PT, RZ, UR5, PT, P0 ;  /* 0x00000005ff007c0c */ /* 0x000fda000bf05300 */
[----:B0-----:R-:W-:Y:S05]  /*234a0*/  @!P0 BRA `(.L_x_911) ;  /* 0x00000000004c8947 */ /* 0x001fea0003800000 */
[----:B------:R-:W3:Y:S01]  /*234b0*/  LDL R11, [R1+0x28] ;  /* 0x00002800010b7983 */ /* 0x000ee20000100800 */
[----:B--2---:R-:W0:Y:S01]  /*234c0*/  LDC R5, c[0x0][0x43c] ;  /* 0x00010f00ff057b82 */ /* 0x004e220000000800 */
[----:B------:R-:W-:Y:S02]  /*234d0*/  ULDC.64 UR6, c[0x0][0x428] ;  /* 0x00010a0000067ab9 */ /* 0x000fe40000000a00 */
[----:B------:R-:W2:Y:S01]  /*234e0*/  LDL R6, [R1+0xc] ;  /* 0x00000c0001067983 */ /* 0x000ea20000100800 */
[----:B0-----:R-:W-:-:S13]  /*234f0*/  ISETP.NE.AND P0, PT, R5, 0x1, PT ;  /* 0x000000010500780c */ /* 0x001fda0003f05270 */
[----:B------:R-:W0:Y:S02]  /*23500*/  @P0 LDC.64 R2, c[0x0][0x440] ;  /* 0x00011000ff020b82 */ /* 0x000e240000000a00 */
[----:B0----5:R-:W-:-:S04]  /*23510*/  @P0 IMAD.HI.U32 R4, R0, R2, RZ ;  /* 0x0000000200040227 */ /* 0x021fc800078e00ff */
[----:B------:R-:W-:Y:S01]  /*23520*/  IMAD.MOV.U32 R2, RZ, RZ, R0 ;  /* 0x000000ffff027224 */ /* 0x000fe200078e0000 */
[----:B------:R-:W-:-:S04]  /*23530*/  @P0 SHF.R.U32.HI R2, RZ, R3, R4 ;  /* 0x00000003ff020219 */ /* 0x000fc80000011604 */
[----:B------:R-:W-:-:S05]  /*23540*/  IADD3 R3, -R2, RZ, RZ ;  /* 0x000000ff02037210 */ /* 0x000fca0007ffe1ff */
[----:B------:R-:W-:Y:S01]  /*23550*/  IMAD R0, R5, R3, R0 ;  /* 0x0000000305007224 */ /* 0x000fe200078e0200 */
[----:B------:R-:W-:Y:S01]  /*23560*/  SHF.R.S32.HI R3, RZ, 0x1f, R2 ;  /* 0x0000001fff037819 */ /* 0x000fe20000011402 */
[----:B---3--:R-:W-:-:S04]  /*23570*/  IMAD R4, R11, UR6, RZ ;  /* 0x000000060b047c24 */ /* 0x008fc8000f8e02ff */
[C---:B--2---:R-:W-:Y:S02]  /*23580*/  IMAD R4, R6.reuse, UR7, R4 ;  /* 0x0000000706047c24 */ /* 0x044fe4000f8e0204 */
[----:B------:R-:W-:-:S04]  /*23590*/  IMAD.WIDE.U32 R2, R6, UR6, R2 ;  /* 0x0000000606027c25 */ /* 0x000fc8000f8e0002 */
[----:B------:R-:W-:Y:S01]  /*235a0*/  IMAD.IADD R3, R4, 0x1, R3 ;  /* 0x0000000104037824 */ /* 0x000fe200078e0203 */
[----:B------:R-:W-:-:S04]  /*235b0*/  LEA R4, P0, R2, UR4, 0x2 ;  /* 0x0000000402047c11 */ /* 0x000fc8000f8010ff */
[----:B------:R-:W-:-:S05]  /*235c0*/  LEA.HI.X R5, R2, UR5, R3, 0x2, P0 ;  /* 0x0000000502057c11 */ /* 0x000fca00080f1403 */
[----:B------:R0:W5:Y:S04]  /*235d0*/  LDG.E R4, desc[UR60][R4.64] ;  /* 0x0000003c04047981 */ /* 0x000168000c1e1900 */
.L_x_911:
[----:B------:R-:W3:Y:S01]  /*235e0*/  LDL R2, [R1+0x4] ;  /* 0x0000040001027983 */ /* 0x000ee20000100800 */
[----:B------:R-:W-:Y:S01]  /*235f0*/  BSSY B3, `(.L_x_912) ;  /* 0x0000005000037945 */ /* 0x000fe20003800000 */
[----:B---3--:R-:W-:Y:S01]  /*23600*/  IMAD R3, R7, 0x8, R2 ;  /* 0x0000000807037824 */ /* 0x008fe200078e0202 */
[----:B------:R-:W-:-:S04]  /*23610*/  SHF.L.U32 R2, R9, 0x1f, RZ ;  /* 0x0000001f09027819 */ /* 0x000fc800000006ff */
[----:B------:R-:W1:Y:S02]  /*23620*/  SYNCS.PHASECHK.TRANS64.TRYWAIT P0, [R3+URZ+0x36840], R2 ;  /* 0x03684002030075a7 */ /* 0x000e64000800017f */
[----:B-1----:R-:W-:Y:S05]  /*23630*/  @!P0 BRA `(.L_x_913) ;  /* 0x0000004c00a48947 */ /* 0x002fea0003800000 */
.L_x_1049:
[----:B------:R-:W-:Y:S05]  /*23640*/  BSYNC B3 ;  /* 0x0000000000037941 */ /* 0x000fea0003800000 */
.L_x_912:
        /* <DEDUP_REMOVED lines=12> */
.L_x_915:
[----:B------:R-:W-:Y:S05]  /*23710*/  BSYNC B3 ;  /* 0x0000000000037941 */ /* 0x000fea0003800000 */
.L_x_914:
[----:B------:R-:W2:Y:S04]  /*23720*/  LDL R5, [R1+0x4] ;  /* 0x0000040001057983 */ /* 0x000ea80000100800 */
[----:B-1----:R-:W3:Y:S01]  /*23730*/  LDL R2, [R1+0x1c] ;  /* 0x00001c0001027983 */ /* 0x002ee20000100800 */
        /* <DEDUP_REMOVED lines=9> */
[----:B---3--:R-:W-:-:S03]  /*237d0*/  IMAD R2, R0, 0x70, R2 ;  /* 0x0000007000027824 */ /* 0x008fc600078e0202 */
[----:B------:R-:W-:-:S07]  /*237e0*/  IADD3 R5, R6, 0x21400, RZ ;  /* 0x0002140006057810 */ /* 0x000fce0007ffe0ff */
.L_x_916:
        /* <DEDUP_REMOVED lines=16> */
.L_x_917:
        /* <DEDUP_REMOVED lines=16> */
.L_x_918:
        /* <DEDUP_REMOVED lines=17> */
.L_x_1050:
[----:B------:R-:W-:Y:S05]  /*23b00*/  BSYNC B3 ;  /* 0x0000000000037941 */ /* 0x000fea0003800000 */
.L_x_919:
[----:B------:R1:W5:Y:S04]  /*23b10*/  LDL R17, [R1+0x4] ;  /* 0x0000040001117983 */ /* 0x0003680000100800 */
[----:B------:R1:W5:Y:S01]  /*23b20*/  LDL R6, [R1+0x8] ;  /* 0x0000080001067983 */ /* 0x0003620000100800 */
[----:B------:R-:W-:Y:S01]  /*23b30*/  BSSY B3, `(.L_x_921) ;  /* 0x000000c000037945 */ /* 0x000fe20003800000 */
[----:B------:R-:W-:Y:S01]  /*23b40*/  MOV R12, 0x0 ;  /* 0x00000000000c7802 */ /* 0x000fe20000000f00 */
[----:B------:R-:W-:Y:S02]  /*23b50*/  IMAD.MOV.U32 R13, RZ, RZ, 0x14f00000 ;  /* 0x14f00000ff0d7424 */ /* 0x000fe400078e00ff */
[----:B------:R-:W-:Y:S05]  /*23b60*/  @P1 BRA `(.L_x_922) ;  /* 0x0000000000201947 */ /* 0x000fea0003800000 */
[----:B------:R-:W2:Y:S01]  /*23b70*/  S2R R5, SR_TID.X ;  /* 0x0000000000057919 */ /* 0x000ea20000002100 */
[----:B0----5:R-:W-:Y:S01]  /*23b80*/  IMAD R2, R6, 0x8, R17 ;  /* 0x0000000806027824 */ /* 0x021fe200078e0211 */
[----:B------:R-:W-:-:S04]  /*23b90*/  MOV R3, 0xa800 ;  /* 0x0000a80000037802 */ /* 0x000fc80000000f00 */
[----:B------:R3:W-:Y:S01]  /*23ba0*/  SYNCS.ARRIVE.TRANS64 RZ, [R2+URZ+0x36850], R3 ;  /* 0x0368500302ff79a7 */ /* 0x0007e2000800003f */
[----:B--2---:R-:W-:-:S04]  /*23bb0*/  LOP3.LUT R5, R5, 0x1f, RZ, 0xc0, !PT ;  /* 0x0000001f05057812 */ /* 0x004fc800078ec0ff */
[----:B------:R-:W-:-:S13]  /*23bc0*/  ISETP.NE.AND P0, PT, R5, RZ, PT ;  /* 0x000000ff0500720c */ /* 0x000fda0003f05270 */
[----:B---3--:R-:W-:Y:S05]  /*23bd0*/  @!P0 BRA `(.L_x_922) ;  /* 0x0000000000048947 */ /* 0x008fea0003800000 */
[----:B------:R-:W-:Y:S01]  /*23be0*/  BPT.TRAP 0x1 ;  /* 0x000000040000795c */ /* 0x000fe20000300000 */
.L_x_922:
[----:B------:R-:W-:Y:S05]  /*23bf0*/  BSYNC B3 ;  /* 0x0000000000037941 */ /* 0x000fea0003800000 */
.L_x_921:
[----:B------:R-:W2:Y:S04]  /*23c00*/  LDL R5, [R1+0x1c] ;  /* 0x00001c0001057983 */ /* 0x000ea80000100800 */
[----:B0-----:R-:W2:Y:S01]  /*23c10*/  LDL.LU R3, [R1+0x18] ;  /* 0x0000180001037983 */ /* 0x001ea20000300800 */
[----:B------:R-:W-:Y:S01]  /*23c20*/  R2UR UR10, R11 ;  /* 0x000000000b0a72ca */ /* 0x000fe200000e0000 */
[--C-:B-----5:R-:W-:Y:S01]  /*23c30*/  IMAD R2, R6, 0x8, R17.reuse ;  /* 0x0000000806027824 */ /* 0x120fe200078e0211 */
[----:B------:R-:W-:Y:S01]  /*23c40*/  R2UR UR6, R12 ;  /* 0x000000000c0672ca */ /* 0x000fe200000e0000 */
[----:B------:R-:W-:Y:S01]  /*23c50*/  IMAD R6, R6, 0xa800, R17 ;  /* 0x0000a80006067824 */ /* 0x000fe200078e0211 */
[----:B------:R-:W-:Y:S01]  /*23c60*/  R2UR UR7, R13 ;  /* 0x000000000d0772ca */ /* 0x000fe200000e0000 */
[----:B------:R-:W-:Y:S01]  /*23c70*/  UIADD3 UR4, UP0, UR36, 0x470, URZ ;  /* 0x0000047024047890 */ /* 0x000fe2000ff1e03f */
[----:B------:R-:W-:Y:S01]  /*23c80*/  PLOP3.LUT P0, PT, PT, PT, PT, 0x80, 0x0 ;  /* 0x000000000000781c */ /* 0x000fe20003f0f070 */
[----:B------:R-:W-:-:S02]  /*23c90*/  VIADD R2, R2, 0x36850 ;  /* 0x0003685002027836 */ /* 0x000fc40000000000 */
[----:B------:R-:W-:Y:S01]  /*23ca0*/  UIADD3.X UR5, URZ, UR37, URZ, UP0, !UPT ;  /* 0x000000253f057290 */ /* 0x000fe200087fe43f */
[----:B--2---:R-:W-:Y:S01]  /*23cb0*/  IMAD R3, R3, 0x70, R5 ;  /* 0x0000007003037824 */ /* 0x004fe200078e0205 */
[----:B------:R-:W-:-:S10]  /*23cc0*/  IADD3 R5, R6, 0x400, RZ ;  /* 0x0000040006057810 */ /* 0x000fd40007ffe0ff */
.L_x_923:
        /* <DEDUP_REMOVED lines=16> */
.L_x_924:
        /* <DEDUP_REMOVED lines=16> */
.L_x_925:
        /* <DEDUP_REMOVED lines=13> */
.L_x_910:
[----:B------:R-:W-:Y:S05]  /*23fa0*/  BSYNC B1 ;  /* 0x0000000000017941 */ /* 0x000fea0003800000 */
.L_x_909:
[----:B0-----:R-:W3:Y:S04]  /*23fb0*/  LDL.LU R0, [R1+0x38] ;  /* 0x0000380001007983 */ /* 0x001ee80000300800 */
[----:B------:R0:W-:Y:S04]  /*23fc0*/  STL [R1+0x8], R7 ;  /* 0x0000080701007387 */ /* 0x0001e80000100800 */
[----:B------:R0:W-:Y:S02]  /*23fd0*/  STL [R1+0x14], R9 ;  /* 0x0000140901007387 */ /* 0x0001e40000100800 */
[----:B0--3--:R-:W-:-:S07]  /*23fe0*/  IADD3 R0, R0, -0x3, RZ ;  /* 0xfffffffd00007810 */ /* 0x009fce0007ffe0ff */
.L_x_908:
[----:B------:R-:W-:Y:S05]  /*23ff0*/  BSYNC B2 ;  /* 0x0000000000027941 */ /* 0x000fea0003800000 */
.L_x_907:
[----:B------:R-:W3:Y:S01]  /*24000*/  LDL.LU R2, [R1+0x3c] ;  /* 0x00003c0001027983 */ /* 0x000ee20000300800 */
[----:B------:R-:W-:-:S05]  /*24010*/  IMAD.MOV R8, RZ, RZ, -R8 ;  /* 0x000000ffff087224 */ /* 0x000fca00078e0a08 */
[----:B---3--:R-:W-:-:S13]  /*24020*/  ISETP.NE.AND P0, PT, R2, R8, PT ;  /* 0x000000080200720c */ /* 0x008fda0003f05270 */
[----:B------:R-:W-:Y:S05]  /*24030*/  @!P0 BRA `(.L_x_906) ;  /* 0x0000001800008947 */ /* 0x000fea0003800000 */
[----:B------:R0:W5:Y:S02]  /*24040*/  LDL R8, [R1] ;  /* 0x0000000001087983 */ /* 0x0001640000100800 */
.L_x_960:
[----:B---3--:R-:W3:Y:S04]  /*24050*/  LDL R4, [R1+0x10] ;  /* 0x0000100001047983 */ /* 0x008ee80000100800 */
[----:B----4-:R-:W4:Y:S04]  /*24060*/  LDL R3, [R1+0x8] ;  /* 0x0000080001037983 */ /* 0x010f280000100800 */
[----:B--2---:R-:W2:Y:S01]  /*24070*/  LDL R2, [R1+0x14] ;  /* 0x0000140001027983 */ /* 0x004ea20000100800 */
[----:B------:R-:W-:Y:S05]  /*24080*/  YIELD ;  /* 0x0000000000007946 */ /* 0x000fea0003800000 */
[----:B------:R-:W-:Y:S01]  /*24090*/  BSSY B1, `(.L_x_926) ;  /* 0x00000ba000017945 */ /* 0x000fe20003800000 */
[----:B---3--:R-:W-:Y:S01]  /*240a0*/  LOP3.LUT P1, RZ, R4, 0x1, RZ, 0xc0, !PT ;  /* 0x0000000104ff7812 */ /* 0x008fe2000782c0ff */
[----:B----4-:R-:W-:-:S05]  /*240b0*/  VIADD R4, R3, 0x1 ;  /* 0x0000000103047836 */ /* 0x010fca0000000000 */
[----:B------:R-:W-:-:S04]  /*240c0*/  ISETP.NE.AND P0, PT, R4, 0x2, PT ;  /* 0x000000020400780c */ /* 0x000fc80003f05270 */
[----:B--2---:R-:W-:Y:S02]  /*240d0*/  SEL R5, RZ, 0x1, P0 ;  /* 0x00000001ff057807 */ /* 0x004fe40000000000 */
[----:B------:R-:W-:Y:S02]  /*240e0*/  SEL R4, R4, RZ, P0 ;  /* 0x000000ff04047207 */ /* 0x000fe40000000000 */
[----:B------:R-:W-:Y:S01]  /*240f0*/  LOP3.LUT R5, R2, R5, RZ, 0x3c, !PT ;  /* 0x0000000502057212 */ /* 0x000fe200078e3cff */
[----:B------:R-:W-:Y:S06]  /*24100*/  @!P1 BRA `(.L_x_927) ;  /* 0x0000000800c89947 */ /* 0x000fec0003800000 */
[----:B------:R-:W-:Y:S01]  /*24110*/  ULDC.64 UR4, c[0x0][0x418] ;  /* 0x0001060000047ab9 */ /* 0x000fe20000000a00 */
[----:B------:R-:W-:Y:S02]  /*24120*/  MOV R6, R0 ;  /* 0x0000000000067202 */ /* 0x000fe40000000f00 */
[----:B------:R-:W-:-:S04]  /*24130*/  ISETP.NE.U32.AND P0, PT, RZ, UR4, PT ;  /* 0x00000004ff007c0c */ /* 0x000fc8000bf05070 */
[----:B------:R-:W-:-:S13]  /*24140*/  ISETP.NE.AND.EX P0, PT, RZ, UR5, PT, P0 ;  /* 0x00000005ff007c0c */ /* 0x000fda000bf05300 */
[----:B------:R-:W-:Y:S05]  /*24150*/  @!P0 BRA `(.L_x_928) ;  /* 0x00000000004c8947 */ /* 0x000fea0003800000 */
[----:B------:R-:W2:Y:S01]  /*24160*/  LDL R11, [R1+0x28] ;  /* 0x00002800010b7983 */ /* 0x000ea20000100800 */
[----:B------:R-:W3:Y:S01]  /*24170*/  LDC R7, c[0x0][0x43c] ;  /* 0x00010f00ff077b82 */ /* 0x000ee20000000800 */
        /* <DEDUP_REMOVED lines=14> */
[----:B-----5:R-:W-:-:S04]  /*24260*/  LEA R8, P0, R2, UR4, 0x2 ;  /* 0x0000000402087c11 */ /* 0x020fc8000f8010ff */
[----:B------:R-:W-:-:S05]  /*24270*/  LEA.HI.X R9, R2, UR5, R3, 0x2, P0 ;  /* 0x0000000502097c11 */ /* 0x000fca00080f1403 */
[----:B------:R2:W5:Y:S04]  /*24280*/  LDG.E R8, desc[UR60][R8.64] ;  /* 0x0000003c08087981 */ /* 0x000568000c1e1900 */
.L_x_928:
[----:B------:R-:W3:Y:S01]  /*24290*/  LDL R2, [R1+0x4] ;  /* 0x0000040001027983 */ /* 0x000ee20000100800 */
[----:B------:R-:W-:Y:S01]  /*242a0*/  BSSY B2, `(.L_x_929) ;  /* 0x0000005000027945 */ /* 0x000fe20003800000 */
[----:B---3--:R-:W-:Y:S01]  /*242b0*/  IMAD R3, R4, 0x8, R2 ;  /* 0x0000000804037824 */ /* 0x008fe200078e0202 */
[----:B------:R-:W-:-:S04]  /*242c0*/  SHF.L.U32 R2, R5, 0x1f, RZ ;  /* 0x0000001f05027819 */ /* 0x000fc800000006ff */
[----:B------:R-:W3:Y:S02]  /*242d0*/  SYNCS.PHASECHK.TRANS64.TRYWAIT P0, [R3+URZ+0x36840], R2 ;  /* 0x03684002030075a7 */ /* 0x000ee4000800017f */
[----:B---3--:R-:W-:Y:S05]  /*242e0*/  @!P0 BRA `(.L_x_930) ;  /* 0x0000004000a08947 */ /* 0x008fea0003800000 */
.L_x_1051:
[----:B------:R-:W-:Y:S05]  /*242f0*/  BSYNC B2 ;  /* 0x0000000000027941 */ /* 0x000fea0003800000 */
.L_x_929:
[----:B------:R-:W4:Y:S01]  /*24300*/  S2R R7, SR_TID.X ;  /* 0x0000000000077919 */ /* 0x000f220000002100 */
[----:B------:R-:W-:Y:S01]  /*24310*/  BSSY B2, `(.L_x_931) ;  /* 0x000000b000027945 */ /* 0x000fe20003800000 */
[----:B----4-:R-:W-:-:S04]  /*24320*/  LOP3.LUT R7, R7, 0x7f, RZ, 0xc0, !PT ;  /* 0x0000007f07077812 */ /* 0x010fc800078ec0ff */
[----:B------:R-:W-:-:S13]  /*24330*/  ISETP.NE.AND P1, PT, R7, RZ, PT ;  /* 0x000000ff0700720c */ /* 0x000fda0003f25270 */
[----:B------:R-:W-:Y:S05]  /*24340*/  @P1 BRA `(.L_x_932) ;  /* 0x00000000001c1947 */ /* 0x000fea0003800000 */
[----:B------:R-:W4:Y:S01]  /*24350*/  S2R R7, SR_TID.X ;  /* 0x0000000000077919 */ /* 0x000f220000002100 */
[----:B---3--:R-:W-:-:S04]  /*24360*/  IMAD.MOV.U32 R2, RZ, RZ, 0xa800 ;  /* 0x0000a800ff027424 */ /* 0x008fc800078e00ff */
[----:B------:R3:W-:Y:S01]  /*24370*/  SYNCS.ARRIVE.TRANS64 RZ, [R3+URZ+0x36830], R2 ;  /* 0x0368300203ff79a7 */ /* 0x0007e2000800003f */
[----:B----4-:R-:W-:-:S04]  /*24380*/  LOP3.LUT R7, R7, 0x1f, RZ, 0xc0, !PT ;  /* 0x0000001f07077812 */ /* 0x010fc800078ec0ff */
[----:B------:R-:W-:-:S13]  /*24390*/  ISETP.NE.AND P0, PT, R7, RZ, PT ;  /* 0x000000ff0700720c */ /* 0x000fda0003f05270 */
[----:B---3--:R-:W-:Y:S05]  /*243a0*/  @!P0 BRA `(.L_x_932) ;  /* 0x0000000000048947 */ /* 0x008fea0003800000 */
[----:B------:R-:W-:Y:S01]  /*243b0*/  BPT.TRAP 0x1 ;  /* 0x000000040000795c */ /* 0x000fe20000300000 */
.L_x_932:
[----:B------:R-:W-:Y:S05]  /*243c0*/  BSYNC B2 ;  /* 0x0000000000027941 */ /* 0x000fea0003800000 */
.L_x_931:
[----:B------:R-:W4:Y:S04]  /*243d0*/  LDL R7, [R1+0x4] ;  /* 0x0000040001077983 */ /* 0x000f280000100800 */
[----:B---3--:R-:W3:Y:S01]  /*243e0*/  LDL R2, [R1+0x1c] ;  /* 0x00001c0001027983 */ /* 0x008ee20000100800 */
[----:B------:R-:W-:Y:S01]  /*243f0*/  MOV R11, RZ ;  /* 0x000000ff000b7202 */ /* 0x000fe20000000f00 */
[----:B------:R-:W-:Y:S01]  /*24400*/  UIADD3 UR4, UP0, UR36, 0x370, URZ ;  /* 0x0000037024047890 */ /* 0x000fe2000ff1e03f */
[----:B------:R-:W-:Y:S01]  /*24410*/  PLOP3.LUT P0, PT, PT, PT, PT, 0x80, 0x0 ;  /* 0x000000000000781c */ /* 0x000fe20003f0f070 */
[----:B------:R-:W-:Y:S01]  /*24420*/  VIADD R3, R3, 0x36830 ;  /* 0x0003683003037836 */ /* 0x000fe20000000000 */
[----:B------:R-:W-:Y:S01]  /*24430*/  R2UR UR10, R11 ;  /* 0x000000000b0a72ca */ /* 0x000fe200000e0000 */
[----:B------:R-:W-:Y:S01]  /*24440*/  UIADD3.X UR5, URZ, UR37, URZ, UP0, !UPT ;  /* 0x000000253f057290 */ /* 0x000fe200087fe43f */
[----:B------:R-:W-:Y:S01]  /*24450*/  UMOV UR6, 0x0 ;  /* 0x0000000000067882 */ /* 0x000fe20000000000 */
[----:B------:R-:W-:Y:S01]  /*24460*/  UMOV UR7, 0x14f00000 ;  /* 0x14f0000000077882 */ /* 0x000fe20000000000 */
[----:B----4-:R-:W-:-:S02]  /*24470*/  IMAD R7, R4, 0xa800, R7 ;  /* 0x0000a80004077824 */ /* 0x010fc400078e0207 */
[----:B---3--:R-:W-:Y:S02]  /*24480*/  IMAD R2, R6, 0x70, R2 ;  /* 0x0000007006027824 */ /* 0x008fe400078e0202 */
[----:B--2---:R-:W-:-:S07]  /*24490*/  VIADD R9, R7, 0x21400 ;  /* 0x0002140007097836 */ /* 0x004fce0000000000 */
.L_x_933:
        /* <DEDUP_REMOVED lines=10> */
[----:B------:R-:W-:Y:S01]  /*24540*/  MOV R15, 0x40 ;  /* 0x00000040000f7802 */ /* 0x000fe20000000f00 */
[----:B------:R-:W-:Y:S01]  /*24550*/  VIADD R9, R7, 0x24c00 ;  /* 0x00024c0007097836 */ /* 0x000fe20000000000 */
[----:B------:R-:W-:Y:S01]  /*24560*/  PLOP3.LUT P0, PT, PT, PT, PT, 0x80, 0x0 ;  /* 0x000000000000781c */ /* 0x000fe20003f0f070 */
[----:B------:R-:W-:Y:S01]  /*24570*/  UMOV UR6, 0x0 ;  /* 0x0000000000067882 */ /* 0x000fe20000000000 */
[----:B------:R-:W-:Y:S01]  /*24580*/  R2UR UR10, R15 ;  /* 0x000000000f0a72ca */ /* 0x000fe200000e0000 */
[----:B------:R-:W-:-:S14]  /*24590*/  UMOV UR7, 0x14f00000 ;  /* 0x14f0000000077882 */ /* 0x000fdc0000000000 */
.L_x_934:
        /* <DEDUP_REMOVED lines=16> */
.L_x_935:
        /* <DEDUP_REMOVED lines=17> */
.L_x_1052:
[----:B------:R-:W-:Y:S05]  /*247b0*/  BSYNC B2 ;  /* 0x0000000000027941 */ /* 0x000fea0003800000 */
.L_x_936:
[----:B------:R-:W-:Y:S01]  /*247c0*/  BSSY B2, `(.L_x_938) ;  /* 0x000000b000027945 */ /* 0x000fe20003800000 */
[----:B------:R-:W-:Y:S01]  /*247d0*/  IMAD.MOV.U32 R12, RZ, RZ, 0x0 ;  /* 0x00000000ff0c7424 */ /* 0x000fe200078e00ff */
[----:B------:R-:W-:Y:S02]  /*247e0*/  MOV R13, 0x14f00000 ;  /* 0x14f00000000d7802 */ /* 0x000fe40000000f00 */
        /* <DEDUP_REMOVED lines=8> */
.L_x_939:
[----:B------:R-:W-:Y:S05]  /*24870*/  BSYNC B2 ;  /* 0x0000000000027941 */ /* 0x000fea0003800000 */
.L_x_938:
        /* <DEDUP_REMOVED lines=12> */
[----:B--2---:R-:W-:-:S03]  /*24940*/  IMAD R7, R7, 0x70, R9 ;  /* 0x0000007007077824 */ /* 0x004fc600078e0209 */
[----:B------:R-:W-:-:S07]  /*24950*/  IADD3 R9, R3, 0x400, RZ ;  /* 0x0000040003097810 */ /* 0x000fce0007ffe0ff */
.L_x_940:
        /* <DEDUP_REMOVED lines=16> */
.L_x_941:
        /* <DEDUP_REMOVED lines=16> */
.L_x_942:
        /* <DEDUP_REMOVED lines=13> */
.L_x_927:
[----:B------:R-:W-:Y:S05]  /*24c30*/  BSYNC B1 ;  /* 0x0000000000017941 */ /* 0x000fea0003800000 */
.L_x_926:
[----:B------:R-:W3:Y:S01]  /*24c40*/  LDL R2, [R1+0x10] ;  /* 0x0000100001027983 */ /* 0x000ee20000100800 */
[----:B------:R-:W-:Y:S01]  /*24c50*/  IADD3 R3, R4, 0x1, RZ ;  /* 0x0000000104037810 */ /* 0x000fe20007ffe0ff */
[----:B------:R-:W-:Y:S03]  /*24c60*/  BSSY B1, `(.L_x_943) ;  /* 0x00000ba000017945 */ /* 0x000fe60003800000 */
[----:B------:R-:W-:-:S04]  /*24c70*/  ISETP.NE.AND P0, PT, R3, 0x2, PT ;  /* 0x000000020300780c */ /* 0x000fc80003f05270 */
[----:B------:R-:W-:Y:S02]  /*24c80*/  SEL R12, R3, RZ, P0 ;  /* 0x000000ff030c7207 */ /* 0x000fe40000000000 */
[----:B---3--:R-:W-:Y:S02]  /*24c90*/  LOP3.LUT P1, RZ, R2, 0x1, RZ, 0xc0, !PT ;  /* 0x0000000102ff7812 */ /* 0x008fe4000782c0ff */
        /* <DEDUP_REMOVED lines=11> */
[----:B-----5:R-:W4:Y:S01]  /*24d50*/  LDC R8, c[0x0][0x43c] ;  /* 0x00010f00ff087b82 */ /* 0x020f220000000800 */
[----:B------:R-:W-:Y:S02]  /*24d60*/  ULDC.64 UR6, c[0x0][0x428] ;  /* 0x00010a0000067ab9 */ /* 0x000fe40000000a00 */
[----:B------:R-:W3:Y:S01]  /*24d70*/  LDL R9, [R1+0xc] ;  /* 0x00000c0001097983 */ /* 0x000ee20000100800 */
[----:B----4-:R-:W-:-:S13]  /*24d80*/  ISETP.NE.AND P0, PT, R8, 0x1, PT ;  /* 0x000000010800780c */ /* 0x010fda0003f05270 */
[----:B------:R-:W4:Y:S02]  /*24d90*/  @P0 LDC.64 R2, c[0x0][0x440] ;  /* 0x00011000ff020b82 */ /* 0x000f240000000a00 */
[----:B----4-:R-:W-:-:S04]  /*24da0*/  @P0 IMAD.HI.U32 R7, R6, R2, RZ ;  /* 0x0000000206070227 */ /* 0x010fc800078e00ff */
[----:B------:R-:W-:Y:S01]  /*24db0*/  IMAD.MOV.U32 R2, RZ, RZ, R6 ;  /* 0x000000ffff027224 */ /* 0x000fe200078e0006 */
[----:B------:R-:W-:-:S04]  /*24dc0*/  @P0 SHF.R.U32.HI R2, RZ, R3, R7 ;  /* 0x00000003ff020219 */ /* 0x000fc80000011607 */
[----:B------:R-:W-:-:S05]  /*24dd0*/  IADD3 R3, -R2, RZ, RZ ;  /* 0x000000ff02037210 */ /* 0x000fca0007ffe1ff */
        /* <DEDUP_REMOVED lines=9> */
.L_x_945:
[----:B------:R-:W4:Y:S01]  /*24e70*/  LDL R2, [R1+0x4] ;  /* 0x0000040001027983 */ /* 0x000f220000100800 */
[----:B------:R-:W-:Y:S01]  /*24e80*/  SHF.L.U32 R3, R11, 0x1f, RZ ;  /* 0x0000001f0b037819 */ /* 0x000fe200000006ff */
[----:B------:R-:W-:Y:S01]  /*24e90*/  BSSY B2, `(.L_x_946) ;  /* 0x0000004000027945 */ /* 0x000fe20003800000 */
[----:B----4-:R-:W-:-:S04]  /*24ea0*/  IMAD R2, R12, 0x8, R2 ;  /* 0x000000080c027824 */ /* 0x010fc800078e0202 */
[----:B------:R-:W4:Y:S02]  /*24eb0*/  SYNCS.PHASECHK.TRANS64.TRYWAIT P0, [R2+URZ+0x36840], R3 ;  /* 0x03684003020075a7 */ /* 0x000f24000800017f */
[----:B----4-:R-:W-:Y:S05]  /*24ec0*/  @!P0 BRA `(.L_x_947) ;  /* 0x0000003400d08947 */ /* 0x010fea0003800000 */
.L_x_1053:
[----:B------:R-:W-:Y:S05]  /*24ed0*/  BSYNC B2 ;  /* 0x0000000000027941 */ /* 0x000fea0003800000 */
.L_x_946:
[----:B------:R-:W0:Y:S01]  /*24ee0*/  S2R R7, SR_TID.X ;  /* 0x0000000000077919 */ /* 0x000e220000002100 */
[----:B------:R-:W-:Y:S01]  /*24ef0*/  BSSY B2, `(.L_x_948) ;  /* 0x000000b000027945 */ /* 0x000fe20003800000 */
[----:B0-----:R-:W-:-:S04]  /*24f00*/  LOP3.LUT R7, R7, 0x7f, RZ, 0xc0, !PT ;  /* 0x0000007f07077812 */ /* 0x001fc800078ec0ff */
[----:B------:R-:W-:-:S13]  /*24f10*/  ISETP.NE.AND P1, PT, R7, RZ, PT ;  /* 0x000000ff0700720c */ /* 0x000fda0003f25270 */
[----:B------:R-:W-:Y:S05]  /*24f20*/  @P1 BRA `(.L_x_949) ;  /* 0x00000000001c1947 */ /* 0x000fea0003800000 */
[----:B------:R-:W0:Y:S01]  /*24f30*/  S2R R7, SR_TID.X ;  /* 0x0000000000077919 */ /* 0x000e220000002100 */
[----:B----4-:R-:W-:-:S04]  /*24f40*/  MOV R3, 0xa800 ;  /* 0x0000a80000037802 */ /* 0x010fc80000000f00 */
[----:B------:R4:W-:Y:S01]  /*24f50*/  SYNCS.ARRIVE.TRANS64 RZ, [R2+URZ+0x36830], R3 ;  /* 0x0368300302ff79a7 */ /* 0x0009e2000800003f */
[----:B0-----:R-:W-:-:S04]  /*24f60*/  LOP3.LUT R7, R7, 0x1f, RZ, 0xc0, !PT ;  /* 0x0000001f07077812 */ /* 0x001fc800078ec0ff */
[----:B------:R-:W-:-:S13]  /*24f70*/  ISETP.NE.AND P0, PT, R7, RZ, PT ;  /* 0x000000ff0700720c */ /* 0x000fda0003f05270 */
[----:B----4-:R-:W-:Y:S05]  /*24f80*/  @!P0 BRA `(.L_x_949) ;  /* 0x0000000000048947 */ /* 0x010fea0003800000 */
[----:B------:R-:W-:Y:S01]  /*24f90*/  BPT.TRAP 0x1 ;  /* 0x000000040000795c */ /* 0x000fe20000300000 */
.L_x_949:
[----:B------:R-:W-:Y:S05]  /*24fa0*/  BSYNC B2 ;  /* 0x0000000000027941 */ /* 0x000fea0003800000 */
.L_x_948:
[----:B------:R-:W3:Y:S04]  /*24fb0*/  LDL R7, [R1+0x8] ;  /* 0x0000080001077983 */ /* 0x000ee80000100800 */
[----:B--2---:R-:W2:Y:S04]  /*24fc0*/  LDL R9, [R1+0x4] ;  /* 0x0000040001097983 */ /* 0x004ea80000100800 */
[----:B----4-:R-:W4:Y:S01]  /*24fd0*/  LDL R2, [R1+0x1c] ;  /* 0x00001c0001027983 */ /* 0x010f220000100800 */
[----:B---3--:R-:W-:-:S05]  /*24fe0*/  IMAD.MOV.U32 R11, RZ, RZ, RZ ;  /* 0x000000ffff0b7224 */ /* 0x008fca00078e00ff */
[----:B------:R-:W-:Y:S01]  /*24ff0*/  R2UR UR10, R11 ;  /* 0x000000000b0a72ca */ /* 0x000fe200000e0000 */
[----:B------:R-:W-:Y:S01]  /*25000*/  UIADD3 UR4, UP0, UR36, 0x370, URZ ;  /* 0x0000037024047890 */ /* 0x000fe2000ff1e03f */
[----:B------:R-:W-:Y:S01]  /*25010*/  PLOP3.LUT P0, PT, PT, PT, PT, 0x80, 0x0 ;  /* 0x000000000000781c */ /* 0x000fe20003f0f070 */
[----:B------:R-:W-:Y:S01]  /*25020*/  UMOV UR6, 0x0 ;  /* 0x0000000000067882 */ /* 0x000fe20000000000 */
[----:B------:R-:W-:Y:S01]  /*25030*/  UMOV UR7, 0x14f00000 ;  /* 0x14f0000000077882 */ /* 0x000fe20000000000 */
[----:B------:R-:W-:Y:S01]  /*25040*/  UIADD3.X UR5, URZ, UR37, URZ, UP0, !UPT ;  /* 0x000000253f057290 */ /* 0x000fe200087fe43f */
[C---:B------:R-:W-:Y:S02]  /*25050*/  IMAD R3, R7.reuse, 0x8, R10 ;  /* 0x0000000807037824 */ /* 0x040fe400078e020a */
[----:B--2---:R-:W-:-:S03]  /*25060*/  IMAD R7, R7, 0xa800, R9 ;  /* 0x0000a80007077824 */ /* 0x004fc600078e0209 */
[----:B------:R-:W-:Y:S01]  /*25070*/  IADD3 R3, R3, 0x30, RZ ;  /* 0x0000003003037810 */ /* 0x000fe20007ffe0ff */
[----:B----4-:R-:W-:Y:S02]  /*25080*/  IMAD R2, R6, 0x70, R2 ;  /* 0x0000007006027824 */ /* 0x010fe400078e0202 */
[----:B------:R-:W-:-:S07]  /*25090*/  VIADD R9, R7, 0x21400 ;  /* 0x0002140007097836 */ /* 0x000fce0000000000 */
.L_x_950:
        /* <DEDUP_REMOVED lines=16> */
.L_x_951:
        /* <DEDUP_REMOVED lines=16> */
.L_x_952:
        /* <DEDUP_REMOVED lines=11> */
[----:B------:R-:W-:Y:S01]  /*25350*/  BSSY B2, `(.L_x_953) ;  /* 0x0000004000027945 */ /* 0x000fe20003800000 */
[----:B------:R-:W-:-:S04]  /*25360*/  LEA R2, R4, R10, 0x3 ;  /* 0x0000000a04027211 */ /* 0x000fc800078e18ff */
[----:B------:R-:W0:Y:S02]  /*25370*/  SYNCS.PHASECHK.TRANS64.TRYWAIT P0, [R2+URZ+0x60], R5 ;  /* 0x00006005020075a7 */ /* 0x000e24000800017f */
[----:B0-----:R-:W-:Y:S05]  /*25380*/  @!P0 BRA `(.L_x_954) ;  /* 0x0000003000b48947 */ /* 0x001fea0003800000 */
.L_x_1054:
[----:B------:R-:W-:Y:S05]  /*25390*/  BSYNC B2 ;  /* 0x0000000000027941 */ /* 0x000fea0003800000 */
.L_x_953:
[----:B------:R-:W-:Y:S01]  /*253a0*/  BSSY B2, `(.L_x_955) ;  /* 0x000000b000027945 */ /* 0x000fe20003800000 */
[----:B------:R-:W-:Y:S02]  /*253b0*/  IMAD.MOV.U32 R12, RZ, RZ, 0x0 ;  /* 0x00000000ff0c7424 */ /* 0x000fe400078e00ff */
[----:B------:R-:W-:Y:S01]  /*253c0*/  IMAD.MOV.U32 R13, RZ, RZ, 0x14f00000 ;  /* 0x14f00000ff0d7424 */ /* 0x000fe200078e00ff */
[----:B------:R-:W-:Y:S06]  /*253d0*/  @P1 BRA `(.L_x_956) ;  /* 0x00000000001c1947 */ /* 0x000fec0003800000 */
[----:B------:R-:W2:Y:S01]  /*253e0*/  S2R R7, SR_TID.X ;  /* 0x0000000000077919 */ /* 0x000ea20000002100 */
[----:B------:R-:W-:-:S04]  /*253f0*/  MOV R3, 0xa800 ;  /* 0x0000a80000037802 */ /* 0x000fc80000000f00 */
[----:B------:R3:W-:Y:S01]  /*25400*/  SYNCS.ARRIVE.TRANS64 RZ, [R2+URZ+0x50], R3 ;  /* 0x0000500302ff79a7 */ /* 0x0007e2000800003f */
[----:B--2---:R-:W-:-:S04]  /*25410*/  LOP3.LUT R7, R7, 0x1f, RZ, 0xc0, !PT ;  /* 0x0000001f07077812 */ /* 0x004fc800078ec0ff */
[----:B------:R-:W-:-:S13]  /*25420*/  ISETP.NE.AND P0, PT, R7, RZ, PT ;  /* 0x000000ff0700720c */ /* 0x000fda0003f05270 */
[----:B---3--:R-:W-:Y:S05]  /*25430*/  @!P0 BRA `(.L_x_956) ;  /* 0x0000000000048947 */ /* 0x008fea0003800000 */
[----:B------:R-:W-:Y:S01]  /*25440*/  BPT.TRAP 0x1 ;  /* 0x000000040000795c */ /* 0x000fe20000300000 */
.L_x_956:
[----:B------:R-:W-:Y:S05]  /*25450*/  BSYNC B2 ;  /* 0x0000000000027941 */ /* 0x000fea0003800000 */
.L_x_955:
[----:B------:R-:W2:Y:S04]  /*25460*/  LDL R7, [R1+0x4] ;  /* 0x0000040001077983 */ /* 0x000ea80000100800 */
[----:B0-----:R-:W3:Y:S04]  /*25470*/  LDL R5, [R1+0x1c] ;  /* 0x00001c0001057983 */ /* 0x001ee80000100800 */
[----:B------:R-:W3:Y:S01]  /*25480*/  LDL.LU R3, [R1+0x18] ;  /* 0x0000180001037983 */ /* 0x000ee20000300800 */
[----:B------:R-:W-:Y:S01]  /*25490*/  R2UR UR10, R11 ;  /* 0x000000000b0a72ca */ /* 0x000fe200000e0000 */
[----:B------:R-:W-:Y:S01]  /*254a0*/  UIADD3 UR4, UP0, UR36, 0x470, URZ ;  /* 0x0000047024047890 */ /* 0x000fe2000ff1e03f */
[----:B------:R-:W-:Y:S01]  /*254b0*/  R2UR UR6, R12 ;  /* 0x000000000c0672ca */ /* 0x000fe200000e0000 */
[----:B------:R-:W-:Y:S01]  /*254c0*/  VIADD R2, R2, 0x50 ;  /* 0x0000005002027836 */ /* 0x000fe20000000000 */
[----:B------:R-:W-:Y:S01]  /*254d0*/  R2UR UR7, R13 ;  /* 0x000000000d0772ca */ /* 0x000fe200000e0000 */
[----:B------:R-:W-:Y:S01]  /*254e0*/  UIADD3.X UR5, URZ, UR37, URZ, UP0, !UPT ;  /* 0x000000253f057290 */ /* 0x000fe200087fe43f */
[----:B------:R-:W-:Y:S01]  /*254f0*/  PLOP3.LUT P0, PT, PT, PT, PT, 0x80, 0x0 ;  /* 0x000000000000781c */ /* 0x000fe20003f0f070 */
[----:B--2---:R-:W-:-:S02]  /*25500*/  IMAD R4, R4, 0xa800, R7 ;  /* 0x0000a80004047824 */ /* 0x004fc400078e0207 */
[----:B---3--:R-:W-:Y:S02]  /*25510*/  IMAD R3, R3, 0x70, R5 ;  /* 0x0000007003037824 */ /* 0x008fe400078e0205 */
[----:B------:R-:W-:-:S08]  /*25520*/  VIADD R5, R4, 0x400 ;  /* 0x0000040004057836 */ /* 0x000fd00000000000 */
.L_x_957:
        /* <DEDUP_REMOVED lines=11> */
[----:B------:R-:W-:Y:S02]  /*255e0*/  R2UR UR10, R14 ;  /* 0x000000000e0a72ca */ /* 0x000fe400000e0000 */
[----:B------:R-:W-:Y:S02]  /*255f0*/  R2UR UR6, R12 ;  /* 0x000000000c0672ca */ /* 0x000fe400000e0000 */
[----:B------:R-:W-:Y:S02]  /*25600*/  R2UR UR7, R13 ;  /* 0x000000000d0772ca */ /* 0x000fe400000e0000 */
[----:B------:R-:W-:Y:S02]  /*25610*/  PLOP3.LUT P0, PT, PT, PT, PT, 0x80, 0x0 ;  /* 0x000000000000781c */ /* 0x000fe40003f0f070 */
[----:B------:R-:W-:-:S11]  /*25620*/  IADD3 R5, R4, 0x3c00, RZ ;  /* 0x00003c0004057810 */ /* 0x000fd60007ffe0ff */
.L_x_958:
        /* <DEDUP_REMOVED lines=16> */
.L_x_959:
        /* <DEDUP_REMOVED lines=11> */
[----:B------:R4:W-:Y:S04]  /*257e0*/  STL [R1+0x18], R6 ;  /* 0x0000180601007387 */ /* 0x0009e80000100800 */
[----:B------:R4:W-:Y:S02]  /*257f0*/  STL [R1], R8 ;  /* 0x0000000801007387 */ /* 0x0009e40000100800 */
.L_x_944:
[----:B------:R-:W-:Y:S05]  /*25800*/  BSYNC B1 ;  /* 0x0000000000017941 */ /* 0x000fea0003800000 */
.L_x_943:
[C---:B------:R-:W-:Y:S01]  /*25810*/  ISETP.GT.AND P0, PT, R0.reuse, 0x1, PT ;  /* 0x000000010000780c */ /* 0x040fe20003f04270 */
[----:B------:R-:W-:-:S12]  /*25820*/  VIADD R0, R0, 0xfffffffe ;  /* 0xfffffffe00007836 */ /* 0x000fd80000000000 */
[----:B------:R-:W-:Y:S05]  /*25830*/  @P0 BRA `(.L_x_960) ;  /* 0xffffffe800040947 */ /* 0x000fea000383ffff */
.L_x_906:
[----:B------:R-:W-:Y:S05]  /*25840*/  BSYNC B0 ;  /* 0x0000000000007941 */ /* 0x000fea0003800000 */
.L_x_905:
[----:B------:R-:W0:Y:S01]  /*25850*/  S2R R3, SR_TID.X ;  /* 0x0000000000037919 */ /* 0x000e220000002100 */
[----:B------:R-:W-:Y:S01]  /*25860*/  BSSY B0, `(.L_x_961) ;  /* 0x0000010000007945 */ /* 0x000fe20003800000 */
[----:B0-----:R-:W-:-:S04]  /*25870*/  LOP3.LUT R3, R3, 0x7f, RZ, 0xc0, !PT ;  /* 0x0000007f03037812 */ /* 0x001fc800078ec0ff */
[----:B------:R-:W-:-:S13]  /*25880*/  ISETP.NE.AND P0, PT, R3, RZ, PT ;  /* 0x000000ff0300720c */ /* 0x000fda0003f05270 */
[----:B------:R-:W-:Y:S05]  /*25890*/  @P0 BRA `(.L_x_962) ;  /* 0x0000000000300947 */ /* 0x000fea0003800000 */
[----:B------:R-:W0:Y:S01]  /*258a0*/  S2R R2, SR_LANEID ;  /* 0x0000000000027919 */ /* 0x000e220000000000 */
[----:B------:R-:W-:Y:S01]  /*258b0*/  VOTEU.ANY UR4, UPT, PT ;  /* 0x0000000000047886 */ /* 0x000fe200038e0100 */
[----:B--2---:R-:W2:Y:S01]  /*258c0*/  LDC.64 R4, c[0x0][0xc60] ;  /* 0x00031800ff047b82 */ /* 0x004ea20000000a00 */
[----:B------:R-:W0:Y:S02]  /*258d0*/  FLO.U32 R0, UR4 ;  /* 0x0000000400007d00 */ /* 0x000e2400080e0000 */
[----:B0-----:R-:W-:-:S06]  /*258e0*/  ISETP.EQ.U32.AND P0, PT, R0, R2, PT ;  /* 0x000000020000720c */ /* 0x001fcc0003f02070 */
[----:B------:R-:W2:Y:S07]  /*258f0*/  POPC R2, UR4 ;  /* 0x0000000400027d09 */ /* 0x000eae0008000000 */
[----:B--2---:R-:W2:Y:S04]  /*25900*/  @P0 ATOMG.E.ADD.STRONG.GPU PT, R2, desc[UR60][R4.64], R2 ;  /* 0x00000002040209a8 */ /* 0x004ea800081ee1fc */
[----:B--2---:R0:W2:Y:S02]  /*25910*/  SHFL.IDX PT, R2, R2, R0, 0x1f ;  /* 0x00001f0002027589 */ /* 0x0040a400000e0000 */
[----:B0-----:R-:W0:Y:S02]  /*25920*/  S2R R0, SR_LTMASK ;  /* 0x0000000000007919 */ /* 0x001e240000003900 */
[----:B0-----:R-:W-:-:S06]  /*25930*/  LOP3.LUT R0, R0, UR4, RZ, 0xc0, !PT ;  /* 0x0000000400007c12 */ /* 0x001fcc000f8ec0ff */
[----:B------:R-:W2:Y:S02]  /*25940*/  POPC R0, R0 ;  /* 0x0000000000007309 */ /* 0x000ea40000000000 */
[----:B--2---:R-:W-:-:S07]  /*25950*/  IADD3 R16, R2, UR38, R0 ;  /* 0x0000002602107c10 */ /* 0x004fce000fffe000 */
.L_x_962:
[----:B------:R-:W-:Y:S05]  /*25960*/  BSYNC B0 ;  /* 0x0000000000007941 */ /* 0x000fea0003800000 */
.L_x_961:
[----:B------:R-:W2:Y:S01]  /*25970*/  LDL R0, [R1+0x10] ;  /* 0x0000100001007983 */ /* 0x000ea20000100800 */
[----:B------:R-:W-:Y:S01]  /*25980*/  BSSY B0, `(.L_x_963) ;  /* 0x0000050000007945 */ /* 0x000fe20003800000 */
[----:B--2---:R-:W-:-:S13]  /*25990*/  LOP3.LUT P0, RZ, R0, 0x1, RZ, 0xc0, !PT ;  /* 0x0000000100ff7812 */ /* 0x004fda000780c0ff */
[----:B------:R-:W-:Y:S05]  /*259a0*/  @!P0 BRA `(.L_x_964) ;  /* 0x0000000400348947 */ /* 0x000fea0003800000 */
[----:B------:R-:W2:Y:S04]  /*259b0*/  LDL R4, [R1+0x4] ;  /* 0x0000040001047983 */ /* 0x000ea80000100800 */
[----:B------:R-:W2:Y:S04]  /*259c0*/  LDL R2, [R1+0x8] ;  /* 0x0000080001027983 */ /* 0x000ea80000100800 */
[----:B------:R-:W3:Y:S01]  /*259d0*/  LDL R0, [R1+0x14] ;  /* 0x0000140001007983 */ /* 0x000ee20000100800 */
[----:B------:R-:W-:Y:S01]  /*259e0*/  BSSY B1, `(.L_x_965) ;  /* 0x0000006000017945 */ /* 0x000fe20003800000 */
[----:B------:R-:W-:-:S02]  /*259f0*/  ISETP.NE.AND P1, PT, R3, RZ, PT ;  /* 0x000000ff0300720c */ /* 0x000fc40003f25270 */
[----:B--2---:R-:W-:Y:S02]  /*25a00*/  LEA R2, R2, R4, 0x3 ;  /* 0x0000000402027211 */ /* 0x004fe400078e18ff */
[----:B---3--:R-:W-:-:S04]  /*25a10*/  SHF.L.U32 R0, R0, 0x1f, RZ ;  /* 0x0000001f00007819 */ /* 0x008fc800000006ff */
[----:B------:R-:W0:Y:S02]  /*25a20*/  SYNCS.PHASECHK.TRANS64.TRYWAIT P0, [R2+URZ+0x36860], R0 ;  /* 0x03686000020075a7 */ /* 0x000e24000800017f */
[----:B0-----:R-:W-:Y:S05]  /*25a30*/  @!P0 BRA `(.L_x_966) ;  /* 0x0000002c001c8947 */ /* 0x001fea0003800000 */
.L_x_1055:
[----:B------:R-:W-:Y:S05]  /*25a40*/  BSYNC B1 ;  /* 0x0000000000017941 */ /* 0x000fea0003800000 */
.L_x_965:
        /* <DEDUP_REMOVED lines=9> */
.L_x_968:
[----:B------:R-:W-:Y:S05]  /*25ae0*/  BSYNC B1 ;  /* 0x0000000000017941 */ /* 0x000fea0003800000 */
.L_x_967:
[----:B------:R-:W2:Y:S04]  /*25af0*/  LDL R5, [R1+0x4] ;  /* 0x0000040001057983 */ /* 0x000ea80000100800 */
[----:B0-----:R-:W2:Y:S04]  /*25b00*/  LDL R0, [R1+0x8] ;  /* 0x0000080001007983 */ /* 0x001ea80000100800 */
[----:B------:R-:W3:Y:S04]  /*25b10*/  LDL.LU R4, [R1+0x1c] ;  /* 0x00001c0001047983 */ /* 0x000ee80000300800 */
[----:B------:R-:W3:Y:S01]  /*25b20*/  LDL R3, [R1+0x18] ;  /* 0x0000180001037983 */ /* 0x000ee20000100800 */
[----:B------:R-:W-:Y:S01]  /*25b30*/  UIADD3 UR4, UP0, UR36, 0x470, URZ ;  /* 0x0000047024047890 */ /* 0x000fe2000ff1e03f */
[----:B------:R-:W-:Y:S01]  /*25b40*/  PLOP3.LUT P0, PT, PT, PT, PT, 0x80, 0x0 ;  /* 0x000000000000781c */ /* 0x000fe20003f0f070 */
[----:B------:R-:W-:Y:S01]  /*25b50*/  VIADD R2, R2, 0x36850 ;  /* 0x0003685002027836 */ /* 0x000fe20000000000 */
[----:B------:R-:W-:Y:S01]  /*25b60*/  UMOV UR6, 0x0 ;  /* 0x0000000000067882 */ /* 0x000fe20000000000 */
[----:B------:R-:W-:Y:S01]  /*25b70*/  UIADD3.X UR5, URZ, UR37, URZ, UP0, !UPT ;  /* 0x000000253f057290 */ /* 0x000fe200087fe43f */
[----:B------:R-:W-:Y:S01]  /*25b80*/  UMOV UR7, 0x14f00000 ;  /* 0x14f0000000077882 */ /* 0x000fe20000000000 */
[----:B------:R-:W-:Y:S01]  /*25b90*/  UMOV UR10, URZ ;  /* 0x0000003f000a7c82 */ /* 0x000fe20008000000 */
[----:B--2---:R-:W-:-:S02]  /*25ba0*/  IMAD R0, R0, 0xa800, R5 ;  /* 0x0000a80000007824 */ /* 0x004fc400078e0205 */
[----:B---3--:R-:W-:-:S03]  /*25bb0*/  IMAD R3, R3, 0x70, R4 ;  /* 0x0000007003037824 */ /* 0x008fc600078e0204 */
[----:B------:R-:W-:-:S07]  /*25bc0*/  IADD3 R4, R0, 0x400, RZ ;  /* 0x0000040000047810 */ /* 0x000fce0007ffe0ff */
.L_x_969:
        /* <DEDUP_REMOVED lines=16> */
.L_x_970:
        /* <DEDUP_REMOVED lines=16> */
.L_x_971:
        /* <DEDUP_REMOVED lines=11> */
.L_x_964:
[----:B------:R-:W-:Y:S05]  /*25e80*/  BSYNC B0 ;  /* 0x0000000000007941 */ /* 0x000fea0003800000 */
.L_x_963:
[----:B------:R-:W2:Y:S04]  /*25e90*/  LDL.LU R5, [R1+0x8] ;  /* 0x0000080001057983 */ /* 0x000ea80000300800 */
[----:B------:R-:W3:Y:S01]  /*25ea0*/  LDL.LU R4, [R1+0x14] ;  /* 0x0000140001047983 */ /* 0x000ee20000300800 */
[----:B--2---:R-:W-:-:S04]  /*25eb0*/  IADD3 R0, R5, 0x1, RZ ;  /* 0x0000000105007810 */ /* 0x004fc80007ffe0ff */
[----:B------:R-:W-:-:S04]  /*25ec0*/  ISETP.NE.AND P0, PT, R0, 0x2, PT ;  /* 0x000000020000780c */ /* 0x000fc80003f05270 */
[----:B------:R-:W-:Y:S02]  /*25ed0*/  SEL R2, RZ, 0x1, P0 ;  /* 0x00000001ff027807 */ /* 0x000fe40000000000 */
[----:B------:R-:W-:Y:S02]  /*25ee0*/  SEL R0, R0, RZ, P0 ;  /* 0x000000ff00007207 */ /* 0x000fe40000000000 */
[----:B---3--:R-:W-:-:S03]  /*25ef0*/  LOP3.LUT R4, R4, R2, RZ, 0x3c, !PT ;  /* 0x0000000204047212 */ /* 0x008fc600078e3cff */
[----:B------:R0:W-:Y:S04]  /*25f00*/  STL [R1+0x8], R0 ;  /* 0x0000080001007387 */ /* 0x0001e80000100800 */
[----:B------:R0:W-:Y:S02]  /*25f10*/  STL [R1+0x14], R4 ;  /* 0x0000140401007387 */ /* 0x0001e40000100800 */
.L_x_885:
[----:B------:R-:W-:Y:S05]  /*25f20*/  BSYNC B7 ;  /* 0x0000000000077941 */ /* 0x000fea0003800000 */
.L_x_883:
[----:B0-----:R-:W2:Y:S02]  /*25f30*/  LDL R0, [R1+0x10] ;  /* 0x0000100001007983 */ /* 0x001ea40000100800 */
[----:B--2---:R-:W-:-:S13]  /*25f40*/  LOP3.LUT P0, RZ, R0, 0x2, RZ, 0xc0, !PT ;  /* 0x0000000200ff7812 */ /* 0x004fda000780c0ff */
        /* <DEDUP_REMOVED lines=11> */
.L_x_972:
[----:B------:R-:W0:Y:S01]  /*26000*/  S2R R7, SR_TID.X ;  /* 0x0000000000077919 */ /* 0x000e220000002100 */
[----:B------:R-:W-:Y:S01]  /*26010*/  UMOV UR4, 0xffffffff ;  /* 0xffffffff00047882 */ /* 0x000fe20000000000 */
[----:B0-----:R-:W-:-:S04]  /*26020*/  LOP3.LUT R7, R7, 0x1f, RZ, 0xc0, !PT ;  /* 0x0000001f07077812 */ /* 0x001fc800078ec0ff */
        /* <DEDUP_REMOVED lines=10> */
[----:B------:R-:W-:Y:S01]  /*260d0*/  SHFL.IDX PT, R0, R16, RZ, 0x1f ;  /* 0x00001fff10007589 */ /* 0x000fe200000e0000 */
[C---:B------:R-:W-:Y:S02]  /*260e0*/  ISETP.GE.U32.AND P4, PT, R7.reuse, 0x8, PT ;  /* 0x000000080700780c */ /* 0x040fe40003f86070 */
[C---:B------:R-:W-:Y:S01]  /*260f0*/  ISETP.GE.U32.AND P5, PT, R7.reuse, 0x10, PT ;  /* 0x000000100700780c */ /* 0x040fe20003fa6070 */
[----:B------:R-:W-:Y:S01]  /*26100*/  SHFL.IDX PT, R4, R16, 0x1, 0x1f ;  /* 0x00201f0010047f89 */ /* 0x000fe200000e0000 */
[----:B0-----:R-:W-:Y:S01]  /*26110*/  MOV R2, RZ ;  /* 0x000000ff00027202 */ /* 0x001fe20000000f00 */
[----:B--2---:R-:W-:Y:S01]  /*26120*/  @!P1 IMAD.MOV.U32 R2, RZ, RZ, R3 ;  /* 0x000000ffff029224 */ /* 0x004fe200078e0003 */
[----:B------:R-:W-:-:S04]  /*26130*/  ISETP.NE.AND P1, PT, R7, RZ, PT ;  /* 0x000000ff0700720c */ /* 0x000fc80003f25270 */
        /* <DEDUP_REMOVED lines=15> */
[----:B----4-:R0:W2:Y:S02]  /*26230*/  SHFL.IDX PT, R6, R5, 0x1f, 0x1f ;  /* 0x03e01f0005067f89 */ /* 0x0100a400000e0000 */
.L_x_1065:
[----:B------:R-:W-:Y:S02]  /*26240*/  ULDC UR4, c[0x0][0xc38] ;  /* 0x00030e0000047ab9 */ /* 0x000fe40000000800 */
[----:B------:R-:W-:-:S04]  /*26250*/  IMAD.U32 R16, RZ, RZ, UR4 ;  /* 0x00000004ff107e24 */ /* 0x000fc8000f8e00ff */
[----:B--2---:R-:W-:-:S04]  /*26260*/  IMAD R6, R6, R16, RZ ;  /* 0x0000001006067224 */ /* 0x004fc800078e02ff */
[----:B------:R-:W-:-:S05]  /*26270*/  IMAD.IADD R4, R4, 0x1, R6 ;  /* 0x0000000104047824 */ /* 0x000fca00078e0206 */
[----:B------:R-:W-:-:S13]  /*26280*/  ISETP.GT.AND P6, PT, R4, R0, PT ;  /* 0x000000000400720c */ /* 0x000fda0003fc4270 */
[----:B------:R-:W-:Y:S05]  /*26290*/  @P6 BRA `(.L_x_975) ;  /* 0x00000000009c6947 */ /* 0x000fea0003800000 */
.L_x_980:
[----:B------:R-:W2:Y:S01]  /*262a0*/  LDC R2, c[0x0][0xc3c] ;  /* 0x00030f00ff027b82 */ /* 0x000ea20000000800 */
[----:B------:R-:W-:-:S04]  /*262b0*/  IADD3 R19, R19, 0x1f, RZ ;  /* 0x0000001f13137810 */ /* 0x000fc80007ffe0ff */
[----:B--2---:R-:W-:-:S13]  /*262c0*/  ISETP.GE.AND P6, PT, R19, R2, PT ;  /* 0x000000021300720c */ /* 0x004fda0003fc6270 */
[----:B------:R-:W-:Y:S05]  /*262d0*/  @P6 BRA `(.L_x_976) ;  /* 0x0000000400446947 */ /* 0x000fea0003800000 */
[----:B------:R-:W2:Y:S01]  /*262e0*/  S2R R3, SR_TID.X ;  /* 0x0000000000037919 */ /* 0x000ea20000002100 */
[----:B------:R-:W-:Y:S01]  /*262f0*/  BSSY B0, `(.L_x_977) ;  /* 0x0000009000007945 */ /* 0x000fe20003800000 */
[----:B--2---:R-:W-:-:S05]  /*26300*/  LOP3.LUT R3, R3, 0x1f, RZ, 0xc0, !PT ;  /* 0x0000001f03037812 */ /* 0x004fca00078ec0ff */
[----:B0-----:R-:W-:-:S05]  /*26310*/  IMAD.IADD R5, R19, 0x1, R3 ;  /* 0x0000000113057824 */ /* 0x001fca00078e0203 */
[----:B------:R-:W-:Y:S01]  /*26320*/  ISETP.GE.OR P6, PT, R5, R2, !P0 ;  /* 0x000000020500720c */ /* 0x000fe200047c6670 */
[----:B------:R-:W-:-:S12]  /*26330*/  IMAD.MOV.U32 R2, RZ, RZ, RZ ;  /* 0x000000ffff027224 */ /* 0x000fd800078e00ff */
[----:B------:R-:W-:Y:S05]  /*26340*/  @P6 BRA `(.L_x_978) ;  /* 0x00000000000c6947 */ /* 0x000fea0003800000 */
[----:B------:R-:W0:Y:S02]  /*26350*/  LDC.64 R2, c[0x0][0xc80] ;  /* 0x00032000ff027b82 */ /* 0x000e240000000a00 */
[----:B0-----:R-:W-:-:S06]  /*26360*/  IMAD.WIDE R2, R5, 0x4, R2 ;  /* 0x0000000405027825 */ /* 0x001fcc00078e0202 */
[----:B------:R0:W5:Y:S02]  /*26370*/  LDG.E R2, desc[UR60][R2.64] ;  /* 0x0000003c02027981 */ /* 0x000164000c1e1900 */
.L_x_978:
[----:B------:R-:W-:Y:S05]  /*26380*/  BSYNC B0 ;  /* 0x0000000000007941 */ /* 0x000fea0003800000 */
.L_x_977:
[----:B------:R-:W-:-:S03]  /*26390*/  UMOV UR4, 0xffffffff ;  /* 0xffffffff00047882 */ /* 0x000fc60000000000 */
[----:B------:R-:W-:Y:S05]  /*263a0*/  BRA.DIV UR4, `(.L_x_979) ;  /* 0x0000002a04107947 */ /* 0x000fea000b800000 */
[----:B0----5:R-:W0:Y:S02]  /*263b0*/  SHFL.UP PT, R3, R2, 0x1, RZ ;  /* 0x0420000002037989 */ /* 0x021e2400000e00ff */
        /* <DEDUP_REMOVED lines=14> */
[----:B------:R0:W2:Y:S02]  /*264a0*/  SHFL.IDX PT, R6, R5, 0x1f, 0x1f ;  /* 0x03e01f0005067f89 */ /* 0x0000a400000e0000 */
.L_x_1073:
[----:B------:R-:W-:Y:S02]  /*264b0*/  ULDC UR4, c[0x0][0xc38] ;  /* 0x00030e0000047ab9 */ /* 0x000fe40000000800 */
[----:B------:R-:W-:-:S04]  /*264c0*/  IMAD.U32 R16, RZ, RZ, UR4 ;  /* 0x00000004ff107e24 */ /* 0x000fc8000f8e00ff */
[----:B--2---:R-:W-:-:S05]  /*264d0*/  IMAD R6, R6, R16, RZ ;  /* 0x0000001006067224 */ /* 0x004fca00078e02ff */
[----:B------:R-:W-:-:S04]  /*264e0*/  IADD3 R4, R6, R4, RZ ;  /* 0x0000000406047210 */ /* 0x000fc80007ffe0ff */
[----:B------:R-:W-:-:S13]  /*264f0*/  ISETP.GT.AND P6, PT, R4, R0, PT ;  /* 0x000000000400720c */ /* 0x000fda0003fc4270 */
[----:B------:R-:W-:Y:S05]  /*26500*/  @!P6 BRA `(.L_x_980) ;  /* 0xfffffffc0064e947 */ /* 0x000fea000383ffff */
.L_x_975:
[----:B------:R-:W-:Y:S01]  /*26510*/  IMAD.IADD R6, R4, 0x1, -R6 ;  /* 0x0000000104067824 */ /* 0x000fe200078e0a06 */
[----:B------:R-:W-:-:S03]  /*26520*/  UMOV UR4, 0xffffffff ;  /* 0xffffffff00047882 */ /* 0x000fc60000000000 */
[----:B------:R-:W-:-:S05]  /*26530*/  IMAD R3, R5, R16, R6 ;  /* 0x0000001005037224 */ /* 0x000fca00078e0206 */
[----:B------:R-:W-:Y:S01]  /*26540*/  ISETP.GT.AND P6, PT, R3, R0, PT ;  /* 0x000000000300720c */ /* 0x000fe20003fc4270 */
[----:B------:R-:W-:-:S12]  /*26550*/  BRA.DIV UR4, `(.L_x_981) ;  /* 0x0000002a047c7947 */ /* 0x000fd8000b800000 */
[----:B------:R-:W-:-:S04]  /*26560*/  VOTE.ANY R3, PT, !P6 ;  /* 0x0000000000037806 */ /* 0x000fc800070e0100 */
[----:B------:R-:W2:Y:S02]  /*26570*/  POPC R4, R3 ;  /* 0x0000000300047309 */ /* 0x000ea40000000000 */
[----:B--2---:R2:W3:Y:S02]  /*26580*/  SHFL.IDX PT, R17, R2, R4, 0x1f ;  /* 0x00001f0402117589 */ /* 0x0044e400000e0000 */
.L_x_1077:
[----:B------:R-:W-:Y:S01]  /*26590*/  ISETP.NE.AND P0, PT, R3, RZ, PT ;  /* 0x000000ff0300720c */ /* 0x000fe20003f05270 */
[----:B--2---:R-:W-:-:S12]  /*265a0*/  IMAD.MOV.U32 R2, RZ, RZ, RZ ;  /* 0x000000ffff027224 */ /* 0x004fd800078e00ff */
[----:B------:R-:W-:Y:S05]  /*265b0*/  @!P0 BRA `(.L_x_982) ;  /* 0x0000000000108947 */ /* 0x000fea0003800000 */
[----:B------:R-:W-:Y:S01]  /*265c0*/  UMOV UR4, 0xffffffff ;  /* 0xffffffff00047882 */ /* 0x000fe20000000000 */
[----:B------:R-:W-:Y:S02]  /*265d0*/  IADD3 R12, R4, -0x1, RZ ;  /* 0xffffffff040c7810 */ /* 0x000fe40007ffe0ff */
[----:B------:R-:W-:Y:S05]  /*265e0*/  BRA.DIV UR4, `(.L_x_983) ;  /* 0x0000002a04a07947 */ /* 0x000fea000b800000 */
[----:B------:R2:W4:Y:S02]  /*265f0*/  SHFL.IDX PT, R2, R5, R12, 0x1f ;  /* 0x00001f0c05027589 */ /* 0x00052400000e0000 */
.L_x_982:
[----:B0-23--:R-:W-:Y:S01]  /*26600*/  IABS R5, R17 ;  /* 0x0000001100057213 */ /* 0x00dfe20000000000 */
[----:B----4-:R-:W-:Y:S02]  /*26610*/  IMAD R16, R2, R16, R6 ;  /* 0x0000001002107224 */ /* 0x010fe400078e0206 */
[----:B------:R-:W-:Y:S01]  /*26620*/  IMAD.IADD R19, R4, 0x1, R19 ;  /* 0x0000000104137824 */ /* 0x000fe200078e0213 */
[----:B------:R-:W0:Y:S01]  /*26630*/  I2F.RP R2, R5 ;  /* 0x0000000500027306 */ /* 0x000e220000209400 */
[----:B------:R-:W-:-:S07]  /*26640*/  IMAD.IADD R0, R0, 0x1, -R16 ;  /* 0x0000000100007824 */ /* 0x000fce00078e0a10 */
[----:B0-----:R-:W0:Y:S02]  /*26650*/  MUFU.RCP R2, R2 ;  /* 0x0000000200027308 */ /* 0x001e240000001000 */
[----:B0-----:R-:W-:-:S06]  /*26660*/  VIADD R2, R2, 0xffffffe ;  /* 0x0ffffffe02027836 */ /* 0x001fcc0000000000 */
[----:B------:R-:W0:Y:S02]  /*26670*/  F2I.FTZ.U32.TRUNC.NTZ R3, R2 ;  /* 0x0000000200037305 */ /* 0x000e24000021f000 */
[----:B0-----:R-:W-:-:S04]  /*26680*/  IMAD.MOV R2, RZ, RZ, -R3 ;  /* 0x000000ffff027224 */ /* 0x001fc800078e0a03 */
[----:B------:R-:W-:Y:S01]  /*26690*/  IMAD R6, R2, R5, RZ ;  /* 0x0000000502067224 */ /* 0x000fe200078e02ff */
[----:B------:R-:W-:-:S05]  /*266a0*/  MOV R2, RZ ;  /* 0x000000ff00027202 */ /* 0x000fca0000000f00 */
[----:B------:R-:W-:Y:S01]  /*266b0*/  IMAD.HI.U32 R2, R3, R6, R2 ;  /* 0x0000000603027227 */ /* 0x000fe200078e0002 */
[----:B------:R-:W-:Y:S02]  /*266c0*/  IABS R6, R17 ;  /* 0x0000001100067213 */ /* 0x000fe40000000000 */
[----:B------:R-:W-:-:S03]  /*266d0*/  IABS R3, R0 ;  /* 0x0000000000037213 */ /* 0x000fc60000000000 */
[----:B------:R-:W-:Y:S02]  /*266e0*/  IMAD.MOV R6, RZ, RZ, -R6 ;  /* 0x000000ffff067224 */ /* 0x000fe400078e0a06 */
[----:B------:R-:W-:-:S04]  /*266f0*/  IMAD.HI.U32 R2, R2, R3, RZ ;  /* 0x0000000302027227 */ /* 0x000fc800078e00ff */
[----:B------:R-:W-:-:S05]  /*26700*/  IMAD R3, R2, R6, R3 ;  /* 0x0000000602037224 */ /* 0x000fca00078e0203 */
[----:B------:R-:W-:-:S13]  /*26710*/  ISETP.GT.U32.AND P1, PT, R5, R3, PT ;  /* 0x000000030500720c */ /* 0x000fda0003f24070 */
[-C--:B------:R-:W-:Y:S01]  /*26720*/  @!P1 IADD3 R3, R3, -R5.reuse, RZ ;  /* 0x8000000503039210 */ /* 0x080fe20007ffe0ff */
[----:B------:R-:W-:Y:S01]  /*26730*/  @!P1 VIADD R2, R2, 0x1 ;  /* 0x0000000102029836 */ /* 0x000fe20000000000 */
[----:B------:R-:W-:Y:S02]  /*26740*/  ISETP.NE.AND P1, PT, R17, RZ, PT ;  /* 0x000000ff1100720c */ /* 0x000fe40003f25270 */
[----:B------:R-:W-:Y:S02]  /*26750*/  ISETP.GE.U32.AND P0, PT, R3, R5, PT ;  /* 0x000000050300720c */ /* 0x000fe40003f06070 */
[----:B------:R-:W-:-:S04]  /*26760*/  LOP3.LUT R3, R0, R17, RZ, 0x3c, !PT ;  /* 0x0000001100037212 */ /* 0x000fc800078e3cff */
[----:B------:R-:W-:-:S07]  /*26770*/  ISETP.GE.AND P2, PT, R3, RZ, PT ;  /* 0x000000ff0300720c */ /* 0x000fce0003f46270 */
[----:B------:R-:W-:-:S06]  /*26780*/  @P0 VIADD R2, R2, 0x1 ;  /* 0x0000000102020836 */ /* 0x000fcc0000000000 */
[----:B------:R-:W-:Y:S02]  /*26790*/  @!P2 IADD3 R2, -R2, RZ, RZ ;  /* 0x000000ff0202a210 */ /* 0x000fe40007ffe1ff */
[----:B------:R-:W-:-:S04]  /*267a0*/  @!P1 LOP3.LUT R2, RZ, R17, RZ, 0x33, !PT ;  /* 0x00000011ff029212 */ /* 0x000fc800078e33ff */
[----:B------:R-:W-:Y:S01]  /*267b0*/  MOV R18, R2 ;  /* 0x0000000200127202 */ /* 0x000fe20000000f00 */
[----:B------:R-:W-:-:S04]  /*267c0*/  IMAD.MOV R3, RZ, RZ, -R2 ;  /* 0x000000ffff037224 */ /* 0x000fc800078e0a02 */
[----:B------:R-:W-:Y:S01]  /*267d0*/  IMAD R17, R17, R3, R0 ;  /* 0x0000000311117224 */ /* 0x000fe200078e0200 */
[----:B------:R-:W-:Y:S06]  /*267e0*/  BRA `(.L_x_984) ;  /* 0x00000000001c7947 */ /* 0x000fec0003800000 */
.L_x_976:
[----:B------:R-:W-:Y:S01]  /*267f0*/  UMOV UR4, URZ ;  /* 0x0000003f00047c82 */ /* 0x000fe20008000000 */
[----:B------:R-:W-:Y:S01]  /*26800*/  UMOV UR5, URZ ;  /* 0x0000003f00057c82 */ /* 0x000fe20008000000 */
[----:B------:R-:W-:Y:S01]  /*26810*/  ULDC UR6, c[0x0][0xc3c] ;  /* 0x00030f0000067ab9 */ /* 0x000fe20000000800 */
[----:B------:R-:W-:Y:S01]  /*26820*/  IMAD.MOV.U32 R16, RZ, RZ, R0 ;  /* 0x000000ffff107224 */ /* 0x000fe200078e0000 */
[----:B------:R-:W-:Y:S01]  /*26830*/  MOV R18, UR5 ;  /* 0x0000000500127c02 */ /* 0x000fe20008000f00 */
[----:B------:R-:W-:Y:S02]  /*26840*/  IMAD.U32 R17, RZ, RZ, UR4 ;  /* 0x00000004ff117e24 */ /* 0x000fe4000f8e00ff */
[----:B------:R-:W-:-:S07]  /*26850*/  IMAD.U32 R19, RZ, RZ, UR6 ;  /* 0x00000006ff137e24 */ /* 0x000fce000f8e00ff */
.L_x_984:
[----:B------:R3:W2:Y:S01]  /*26860*/  LDL R3, [R1+0x4] ;  /* 0x0000040001037983 */ /* 0x0006a20000100800 */
[----:B------:R-:W4:Y:S01]  /*26870*/  S2R R0, SR_TID.X ;  /* 0x0000000000007919 */ /* 0x000f220000002100 */
[----:B------:R-:W-:Y:S05]  /*26880*/  WARPSYNC.ALL ;  /* 0x0000000000007948 */ /* 0x000fea0003800000 */
[----:B----4-:R-:W-:Y:S01]  /*26890*/  LOP3.LUT R0, R0, 0x1f, RZ, 0xc0, !PT ;  /* 0x0000001f00007812 */ /* 0x010fe200078ec0ff */
        /* <DEDUP_REMOVED lines=8> */
.L_x_973:
[----:B------:R-:W-:Y:S02]  /*26920*/  ULDC UR4, c[0x0][0xc3c] ;  /* 0x00030f0000047ab9 */ /* 0x000fe40000000800 */
[----:B--2---:R-:W-:-:S13]  /*26930*/  ISETP.GE.AND P0, PT, R19, UR4, PT ;  /* 0x0000000413007c0c */ /* 0x004fda000bf06270 */
[----:B------:R-:W-:Y:S05]  /*26940*/  @!P0 BRA `(.L_x_985) ;  /* 0xffffff9000948947 */ /* 0x000fea000383ffff */
[----:B------:R-:W-:Y:S05]  /*26950*/  BSYNC B8 ;  /* 0x0000000000087941 */ /* 0x000fea0003800000 */
.L_x_839:
[----:B0-----:R-:W2:Y:S01]  /*26960*/  LDL.LU R0, [R1+0x54] ;  /* 0x0000540001007983 */ /* 0x001ea20000300800 */
[----:B------:R-:W-:Y:S01]  /*26970*/  BSSY B0, `(.L_x_986) ;  /* 0x000000b000007945 */ /* 0x000fe20003800000 */
[----:B------:R-:W0:Y:S01]  /*26980*/  S2R R5, SR_CgaCtaId ;  /* 0x0000000000057919 */ /* 0x000e220000008800 */
[----:B--2---:R-:W-:-:S05]  /*26990*/  VIADD R0, R0, 0x1 ;  /* 0x0000000100007836 */ /* 0x004fca0000000000 */
[----:B------:R-:W-:-:S04]  /*269a0*/  LEA.HI R2, R0, R0, RZ, 0x1 ;  /* 0x0000000000027211 */ /* 0x000fc800078f08ff */
[----:B---3--:R-:W-:-:S04]  /*269b0*/  LOP3.LUT R3, R2, 0xfffffffe, RZ, 0xc0, !PT ;  /* 0xfffffffe02037812 */ /* 0x008fc800078ec0ff */
[----:B------:R-:W-:Y:S02]  /*269c0*/  IADD3 R3, R0, -R3, RZ ;  /* 0x8000000300037210 */ /* 0x000fe40007ffe0ff */
[----:B------:R-:W-:Y:S02]  /*269d0*/  MOV R0, 0x400 ;  /* 0x0000040000007802 */ /* 0x000fe40000000f00 */
[----:B------:R-:W-:Y:S02]  /*269e0*/  SHF.L.U32 R3, R3, 0x1f, RZ ;  /* 0x0000001f03037819 */ /* 0x000fe400000006ff */
[----:B0-----:R-:W-:-:S04]  /*269f0*/  LEA R0, R5, R0, 0x18 ;  /* 0x0000000005007211 */ /* 0x001fc800078ec0ff */
[----:B------:R-:W0:Y:S02]  /*26a00*/  SYNCS.PHASECHK.TRANS64.TRYWAIT P0, [R0+URZ+0x36820], R3 ;  /* 0x03682003000075a7 */ /* 0x000e24000800017f */
[----:B0-----:R-:W-:Y:S05]  /*26a10*/  @!P0 BRA `(.L_x_987) ;  /* 0x0000002400bc8947 */ /* 0x001fea0003800000 */
.L_x_1080:
[----:B------:R-:W-:Y:S05]  /*26a20*/  BSYNC B0 ;  /* 0x0000000000007941 */ /* 0x000fea0003800000 */
.L_x_986:
[----:B------:R-:W-:-:S03]  /*26a30*/  UMOV UR4, 0xffffffff ;  /* 0xffffffff00047882 */ /* 0x000fc60000000000 */
[----:B------:R-:W-:Y:S05]  /*26a40*/  BRA.DIV UR4, `(.L_x_988) ;  /* 0x0000002604c47947 */ /* 0x000fea000b800000 */
[----:B------:R-:W2:Y:S02]  /*26a50*/  S2R R2, SR_TID.X ;  /* 0x0000000000027919 */ /* 0x000ea40000002100 */
[----:B--2---:R-:W-:-:S04]  /*26a60*/  SHF.R.U32.HI R2, RZ, 0x5, R2 ;  /* 0x00000005ff027819 */ /* 0x004fc80000011602 */
[----:B------:R-:W-:-:S05]  /*26a70*/  LOP3.LUT R2, R2, 0x3, RZ, 0xc0, !PT ;  /* 0x0000000302027812 */ /* 0x000fca00078ec0ff */
[----:B------:R2:W3:Y:S02]  /*26a80*/  SHFL.IDX PT, R14, R2, RZ, 0x1f ;  /* 0x00001fff020e7589 */ /* 0x0004e400000e0000 */
.L_x_1083:
[----:B---3--:R-:W-:-:S13]  /*26a90*/  ISETP.NE.AND P0, PT, R14, RZ, PT ;  /* 0x000000ff0e00720c */ /* 0x008fda0003f05270 */
[----:B------:R-:W-:Y:S05]  /*26aa0*/  @P0 BRA `(.L_x_624) ;  /* 0x00000000009c0947 */ /* 0x000fea0003800000 */
[----:B------:R-:W-:-:S03]  /*26ab0*/  UMOV UR4, 0xffffffff ;  /* 0xffffffff00047882 */ /* 0x000fc60000000000 */
[----:B------:R-:W-:Y:S05]  /*26ac0*/  BRA.DIV UR4, `(.L_x_989) ;  /* 0x0000002604d87947 */ /* 0x000fea000b800000 */
[----:B------:R-:W-:-:S13]  /*26ad0*/  ELECT P6, URZ, PT ;  /* 0x00000000003f782f */ /* 0x000fda00038c0000 */
.L_x_1086:
[----:B------:R-:W-:Y:S05]  /*26ae0*/  @!P6 BRA `(.L_x_624) ;  /* 0x00000000008ce947 */ /* 0x000fea0003800000 */
[----:B--2---:R-:W2:Y:S02]  /*26af0*/  LDL R2, [R1+0x94] ;  /* 0x0000940001027983 */ /* 0x004ea40000100800 */
[----:B--2---:R-:W-:-:S13]  /*26b00*/  R2UR UR4, R2 ;  /* 0x00000000020472ca */ /* 0x004fda00000e0000 */
[----:B------:R-:W-:-:S06]  /*26b10*/  ULOP3.LUT UR4, UR4, 0x2, URZ, 0xfc, !UPT ;  /* 0x0000000204047892 */ /* 0x000fcc000f8efc3f */
[----:B------:R-:W-:-:S05]  /*26b20*/  IMAD.U32 R2, RZ, RZ, UR4 ;  /* 0x00000004ff027e24 */ /* 0x000fca000f8e00ff */
[----:B------:R-:W-:-:S13]  /*26b30*/  ISETP.NE.AND P2, PT, R2, 0x3, PT ;  /* 0x000000030200780c */ /* 0x000fda0003f45270 */
[----:B------:R-:W-:Y:S05]  /*26b40*/  @!P2 BRA `(.L_x_990) ;  /* 0x000000000004a947 */ /* 0x000fea0003800000 */
[----:B------:R-:W-:Y:S01]  /*26b50*/  BPT.TRAP 0x1 ;  /* 0x000000040000795c */ /* 0x000fe20000300000 */
.L_x_990:
[----:B0-----:R-:W4:Y:S04]  /*26b60*/  LDL R3, [R1+0x8] ;  /* 0x0000080001037983 */ /* 0x001f280000100800 */
[----:B------:R-:W2:Y:S01]  /*26b70*/  LDL.LU R7, [R1+0x14] ;  /* 0x0000140001077983 */ /* 0x000ea20000300800 */
[----:B------:R-:W-:-:S05]  /*26b80*/  VIADD R2, R0, 0x36840 ;  /* 0x0003684000027836 */ /* 0x000fca0000000000 */
[C---:B----4-:R-:W-:Y:S01]  /*26b90*/  LEA R6, R3.reuse, R2, 0x3 ;  /* 0x0000000203067211 */ /* 0x050fe200078e18ff */
[----:B------:R-:W-:Y:S01]  /*26ba0*/  VIADD R3, R3, 0x1 ;  /* 0x0000000103037836 */ /* 0x000fe20000000000 */
[----:B--2---:R-:W-:-:S04]  /*26bb0*/  SHF.L.U32 R5, R7, 0x1f, RZ ;  /* 0x0000001f07057819 */ /* 0x004fc800000006ff */
        /* <DEDUP_REMOVED lines=8> */
.L_x_1087:
[----:B------:R-:W2:Y:S02]  /*26c40*/  SYNCS.PHASECHK.TRANS64.TRYWAIT P0, [R7+URZ], R2 ;  /* 0x00000002070075a7 */ /* 0x000ea4000800017f */
[----:B--2---:R-:W-:Y:S05]  /*26c50*/  @!P0 BRA `(.L_x_992) ;  /* 0x0000002400a88947 */ /* 0x004fea0003800000 */
.L_x_1088:
[----:B------:R-:W-:Y:S05]  /*26c60*/  @!P2 BRA `(.L_x_993) ;  /* 0x000000000004a947 */ /* 0x000fea0003800000 */
[----:B------:R-:W-:Y:S01]  /*26c70*/  BPT.TRAP 0x1 ;  /* 0x000000040000795c */ /* 0x000fe20000300000 */
.L_x_993:
[----:B------:R-:W3:Y:S01]  /*26c80*/  LDL.LU R4, [R1+0x8] ;  /* 0x0000080001047983 */ /* 0x000ee20000300800 */
[----:B------:R-:W-:-:S05]  /*26c90*/  IADD3 R0, R0, 0x36860, RZ ;  /* 0x0003686000007810 */ /* 0x000fca0007ffe0ff */
[----:B---3--:R-:W-:-:S04]  /*26ca0*/  IMAD R4, R4, 0x8, R0 ;  /* 0x0000000804047824 */ /* 0x008fc800078e0200 */
[----:B------:R-:W3:Y:S02]  /*26cb0*/  SYNCS.PHASECHK.TRANS64.TRYWAIT P0, [R4+URZ], R5 ;  /* 0x00000005040075a7 */ /* 0x000ee4000800017f */
[----:B---3--:R-:W-:Y:S05]  /*26cc0*/  @!P0 BRA `(.L_x_994) ;  /* 0x0000002400a08947 */ /* 0x008fea0003800000 */
.L_x_1089:
[----:B------:R-:W-:-:S07]  /*26cd0*/  IMAD R3, R3, 0x8, R0 ;  /* 0x0000000803037824 */ /* 0x000fce00078e0200 */
.L_x_995:
[----:B----4-:R4:W0:Y:S02]  /*26ce0*/  SYNCS.PHASECHK.TRANS64.TRYWAIT P0, [R3+URZ], R2 ;  /* 0x00000002030075a7 */ /* 0x010824000800017f */
[----:B0-----:R-:W-:Y:S05]  /*26cf0*/  @!P0 NANOSLEEP.SYNCS 0x989680 ;  /* 0x009896800000895d */ /* 0x001fea0003900000 */
[----:B------:R-:W0:Y:S02]  /*26d00*/  @!P0 SYNCS.PHASECHK.TRANS64 P0, [R3+URZ], R2 ;  /* 0x00000002030085a7 */ /* 0x000e24000800007f */
[----:B0-----:R-:W-:Y:S05]  /*26d10*/  @!P0 BRA `(.L_x_995) ;  /* 0xfffffffc00f08947 */ /* 0x001fea000383ffff */
.L_x_624:
[----:B------:R-:W-:Y:S05]  /*26d20*/  BSYNC B9 ;  /* 0x0000000000097941 */ /* 0x000fea0003800000 */
.L_x_621:
[----:B------:R-:W-:Y:S05]  /*26d30*/  EXIT ;  /* 0x000000000000794d */ /* 0x000fea0003800000 */
.L_x_642:
[----:B0-----:R0:W1:Y:S02]  /*26d40*/  SYNCS.PHASECHK.TRANS64.TRYWAIT P5, [R100+URZ+0x36890], R101 ;  /* 0x03689065640075a7 */ /* 0x00106400080a017f */
[----:B-1----:R-:W-:Y:S05]  /*26d50*/  @!P5 NANOSLEEP.SYNCS 0x989680 ;  /* 0x009896800000d95d */ /* 0x002fea0003900000 */
[----:B------:R-:W1:Y:S02]  /*26d60*/  @!P5 SYNCS.PHASECHK.TRANS64 P5, [R100+URZ+0x36890], R101 ;  /* 0x036890656400d5a7 */ /* 0x000e6400080a007f */
[----:B-1----:R-:W-:Y:S05]  /*26d70*/  @!P5 BRA `(.L_x_642) ;  /* 0xfffffffc00f0d947 */ /* 0x002fea000383ffff */
[----:B------:R-:W-:Y:S05]  /*26d80*/  BRA `(.L_x_996) ;  /* 0xfffffdc800e87947 */ /* 0x000fea000383ffff */
.L_x_696:
[----:B-1----:R1:W3:Y:S02]  /*26d90*/  SYNCS.PHASECHK.TRANS64.TRYWAIT P5, [R100+URZ+0x36890], R101 ;  /* 0x03689065640075a7 */ /* 0x0022e400080a017f */
[----:B---3--:R-:W-:Y:S05]  /*26da0*/  @!P5 NANOSLEEP.SYNCS 0x989680 ;  /* 0x009896800000d95d */ /* 0x008fea0003900000 */
[----:B------:R-:W3:Y:S02]  /*26db0*/  @!P5 SYNCS.PHASECHK.TRANS64 P5, [R100+URZ+0x36890], R101 ;  /* 0x036890656400d5a7 */ /* 0x000ee400080a007f */
[----:B---3--:R-:W-:Y:S05]  /*26dc0*/  @!P5 BRA `(.L_x_696) ;  /* 0xfffffffc00f0d947 */ /* 0x008fea000383ffff */
[----:B------:R-:W-:Y:S05]  /*26dd0*/  BRA `(.L_x_997) ;  /* 0xfffffdfc00b47947 */ /* 0x000fea000383ffff */
.L_x_721:
[----:B0-----:R0:W1:Y:S02]  /*26de0*/  SYNCS.PHASECHK.TRANS64.TRYWAIT P3, [R100+URZ+0x36890], R101 ;  /* 0x03689065640075a7 */ /* 0x001064000806017f */
[----:B-1----:R-:W-:Y:S05]  /*26df0*/  @!P3 NANOSLEEP.SYNCS 0x989680 ;  /* 0x009896800000b95d */ /* 0x002fea0003900000 */
[----:B------:R-:W1:Y:S02]  /*26e00*/  @!P3 SYNCS.PHASECHK.TRANS64 P3, [R100+URZ+0x36890], R101 ;  /* 0x036890656400b5a7 */ /* 0x000e64000806007f */
[----:B-1----:R-:W-:Y:S05]  /*26e10*/  @!P3 BRA `(.L_x_721) ;  /* 0xfffffffc00f0b947 */ /* 0x002fea000383ffff */
[----:B------:R-:W-:Y:S05]  /*26e20*/  BRA `(.L_x_998) ;  /* 0xfffffe2c00d47947 */ /* 0x000fea000383ffff */
.L_x_727:
[----:B0-----:R0:W1:Y:S02]  /*26e30*/  SYNCS.PHASECHK.TRANS64.TRYWAIT P2, [R100+URZ+0x368b0], R101 ;  /* 0x0368b065640075a7 */ /* 0x001064000804017f */
[----:B-1----:R-:W-:Y:S05]  /*26e40*/  @!P2 NANOSLEEP.SYNCS 0x989680 ;  /* 0x009896800000a95d */ /* 0x002fea0003900000 */
[----:B------:R-:W1:Y:S02]  /*26e50*/  @!P2 SYNCS.PHASECHK.TRANS64 P2, [R100+URZ+0x368b0], R101 ;  /* 0x0368b0656400a5a7 */ /* 0x000e64000804007f */
[----:B-1----:R-:W-:Y:S05]  /*26e60*/  @!P2 BRA `(.L_x_727) ;  /* 0xfffffffc00f0a947 */ /* 0x002fea000383ffff */
[----:B------:R-:W-:Y:S05]  /*26e70*/  BRA `(.L_x_999) ;  /* 0xfffffe3000ec7947 */ /* 0x000fea000383ffff */
.L_x_745:
[----:B------:R-:W-:Y:S01]  /*26e80*/  BSSY B1, `(.L_x_1000) ;  /* 0x0000008000017945 */ /* 0x000fe20003800000 */
[----:B------:R-:W-:Y:S01]  /*26e90*/  MOV R13, R25 ;  /* 0x00000019000d7202 */ /* 0x000fe20000000f00 */
[----:B------:R-:W-:Y:S01]  /*26ea0*/  IMAD.MOV.U32 R12, RZ, RZ, RZ ;  /* 0x000000ffff0c7224 */ /* 0x000fe200078e00ff */
[----:B------:R-:W-:Y:S01]  /*26eb0*/  MOV R15, 0xffffffff ;  /* 0xffffffff000f7802 */ /* 0x000fe20000000f00 */
[----:B------:R-:W-:-:S07]  /*26ec0*/  IMAD.MOV.U32 R11, RZ, RZ, 0x1c1f ;  /* 0x00001c1fff0b7424 */ /* 0x000fce00078e00ff */
[----:B------:R-:W-:Y:S05]  /*26ed0*/  WARPSYNC.COLLECTIVE R15, `(.L_x_1001) ;  /* 0x000000000f087348 */ /* 0x000fea0003c00000 */
[----:B------:R0:W1:Y:S02]  /*26ee0*/  SHFL.IDX P6, R14, R13, R12, R11 ;  /* 0x0000000c0d0e7389 */ /* 0x00006400000c000b */
[----:B01----:R-:W-:Y:S01]  /*26ef0*/  ENDCOLLECTIVE ;  /* 0x000000000000791b */ /* 0x003fe20003800000 */
.L_x_1001:
[----:B------:R-:W-:Y:S05]  /*26f00*/  BSYNC B1 ;  /* 0x0000000000017941 */ /* 0x000fea0003800000 */
.L_x_1000:
[----:B------:R-:W-:Y:S01]  /*26f10*/  IMAD.MOV.U32 R13, RZ, RZ, R24 ;  /* 0x000000ffff0d7224 */ /* 0x000fe200078e0018 */
[----:B------:R-:W-:Y:S01]  /*26f20*/  MOV R12, RZ ;  /* 0x000000ff000c7202 */ /* 0x000fe20000000f00 */
[----:B------:R-:W-:Y:S02]  /*26f30*/  IMAD.MOV.U32 R11, RZ, RZ, 0x1c1f ;  /* 0x00001c1fff0b7424 */ /* 0x000fe400078e00ff */
[----:B------:R-:W-:Y:S02]  /*26f40*/  IMAD.MOV.U32 R15, RZ, RZ, -0x1 ;  /* 0xffffffffff0f7424 */ /* 0x000fe400078e00ff */
[----:B------:R-:W-:-:S07]  /*26f50*/  IMAD.MOV.U32 R0, RZ, RZ, R14 ;  /* 0x000000ffff007224 */ /* 0x000fce00078e000e */
[----:B------:R-:W-:Y:S05]  /*26f60*/  WARPSYNC.COLLECTIVE R15, `(.L_x_1002) ;  /* 0x000000000f087348 */ /* 0x000fea0003c00000 */
[----:B------:R0:W1:Y:S02]  /*26f70*/  SHFL.IDX P6, R14, R13, R12, R11 ;  /* 0x0000000c0d0e7389 */ /* 0x00006400000c000b */
[----:B01----:R-:W-:Y:S01]  /*26f80*/  ENDCOLLECTIVE ;  /* 0x000000000000791b */ /* 0x003fe20003800000 */
.L_x_1002:
[----:B------:R-:W-:Y:S01]  /*26f90*/  IMAD.MOV.U32 R13, RZ, RZ, R27 ;  /* 0x000000ffff0d7224 */ /* 0x000fe200078e001b */
[----:B------:R-:W-:-:S07]  /*26fa0*/  MOV R3, R14 ;  /* 0x0000000e00037202 */ /* 0x000fce0000000f00 */
[----:B------:R-:W-:Y:S05]  /*26fb0*/  WARPSYNC.COLLECTIVE R15, `(.L_x_1003) ;  /* 0x000000000f087348 */ /* 0x000fea0003c00000 */
[----:B------:R0:W1:Y:S02]  /*26fc0*/  SHFL.IDX P6, R14, R13, R12, R11 ;  /* 0x0000000c0d0e7389 */ /* 0x00006400000c000b */
[----:B01----:R-:W-:Y:S01]  /*26fd0*/  ENDCOLLECTIVE ;  /* 0x000000000000791b */ /* 0x003fe20003800000 */
.L_x_1003:
[----:B------:R-:W-:Y:S01]  /*26fe0*/  MOV R13, R26 ;  /* 0x0000001a000d7202 */ /* 0x000fe20000000f00 */
[----:B------:R-:W-:-:S07]  /*26ff0*/  IMAD.MOV.U32 R4, RZ, RZ, R14 ;  /* 0x000000ffff047224 */ /* 0x000fce00078e000e */
[----:B------:R-:W-:Y:S05]  /*27000*/  WARPSYNC.COLLECTIVE R15, `(.L_x_1004) ;  /* 0x000000000f087348 */ /* 0x000fea0003c00000 */
[----:B------:R0:W1:Y:S02]  /*27010*/  SHFL.IDX P6, R14, R13, R12, R11 ;  /* 0x0000000c0d0e7389 */ /* 0x00006400000c000b */
[----:B01----:R-:W-:Y:S01]  /*27020*/  ENDCOLLECTIVE ;  /* 0x000000000000791b */ /* 0x003fe20003800000 */
.L_x_1004:
[----:B------:R-:W-:Y:S05]  /*27030*/  BRA `(.L_x_1005) ;  /* 0xfffffe4000847947 */ /* 0x000fea000383ffff */
.L_x_749:
[----:B0-----:R0:W1:Y:S02]  /*27040*/  SYNCS.PHASECHK.TRANS64.TRYWAIT P0, [R2+URZ+0x36800], R7 ;  /* 0x03680007020075a7 */ /* 0x001064000800017f */
[----:B-1----:R-:W-:Y:S05]  /*27050*/  @!P0 NANOSLEEP.SYNCS 0x989680 ;  /* 0x009896800000895d */ /* 0x002fea0003900000 */
[----:B------:R-:W1:Y:S02]  /*27060*/  @!P0 SYNCS.PHASECHK.TRANS64 P0, [R2+URZ+0x36800], R7 ;  /* 0x03680007020085a7 */ /* 0x000e64000800007f */
[----:B-1----:R-:W-:Y:S05]  /*27070*/  @!P0 BRA `(.L_x_749) ;  /* 0xfffffffc00f08947 */ /* 0x002fea000383ffff */
[----:B------:R-:W-:Y:S05]  /*27080*/  BRA `(.L_x_1006) ;  /* 0xfffffe4c00187947 */ /* 0x000fea000383ffff */
.L_x_773:
[----:B------:R-:W-:Y:S01]  /*27090*/  BSSY B1, `(.L_x_1007) ;  /* 0x0000008000017945 */ /* 0x000fe20003800000 */
[----:B------:R-:W-:Y:S01]  /*270a0*/  IMAD.MOV.U32 R13, RZ, RZ, R25 ;  /* 0x000000ffff0d7224 */ /* 0x000fe200078e0019 */
[----:B------:R-:W-:Y:S01]  /*270b0*/  MOV R11, 0x1c1f ;  /* 0x00001c1f000b7802 */ /* 0x000fe20000000f00 */
[----:B------:R-:W-:Y:S02]  /*270c0*/  IMAD.MOV.U32 R12, RZ, RZ, RZ ;  /* 0x000000ffff0c7224 */ /* 0x000fe400078e00ff */
[----:B------:R-:W-:-:S07]  /*270d0*/  IMAD.MOV.U32 R15, RZ, RZ, -0x1 ;  /* 0xffffffffff0f7424 */ /* 0x000fce00078e00ff */
[----:B------:R-:W-:Y:S05]  /*270e0*/  WARPSYNC.COLLECTIVE R15, `(.L_x_1008) ;  /* 0x000000000f087348 */ /* 0x000fea0003c00000 */
[----:B------:R0:W1:Y:S02]  /*270f0*/  SHFL.IDX P6, R14, R13, R12, R11 ;  /* 0x0000000c0d0e7389 */ /* 0x00006400000c000b */
[----:B01----:R-:W-:Y:S01]  /*27100*/  ENDCOLLECTIVE ;  /* 0x000000000000791b */ /* 0x003fe20003800000 */
.L_x_1008:
[----:B------:R-:W-:Y:S05]  /*27110*/  BSYNC B1 ;  /* 0x0000000000017941 */ /* 0x000fea0003800000 */
.L_x_1007:
[----:B------:R-:W-:Y:S01]  /*27120*/  MOV R13, R24 ;  /* 0x00000018000d7202 */ /* 0x000fe20000000f00 */
[----:B------:R-:W-:Y:S01]  /*27130*/  IMAD.MOV.U32 R12, RZ, RZ, RZ ;  /* 0x000000ffff0c7224 */ /* 0x000fe200078e00ff */
[----:B------:R-:W-:Y:S01]  /*27140*/  MOV R15, 0xffffffff ;  /* 0xffffffff000f7802 */ /* 0x000fe20000000f00 */
[----:B------:R-:W-:Y:S02]  /*27150*/  IMAD.MOV.U32 R11, RZ, RZ, 0x1c1f ;  /* 0x00001c1fff0b7424 */ /* 0x000fe400078e00ff */
[----:B------:R-:W-:-:S07]  /*27160*/  IMAD.MOV.U32 R3, RZ, RZ, R14 ;  /* 0x000000ffff037224 */ /* 0x000fce00078e000e */
[----:B------:R-:W-:Y:S05]  /*27170*/  WARPSYNC.COLLECTIVE R15, `(.L_x_1009) ;  /* 0x000000000f087348 */ /* 0x000fea0003c00000 */
[----:B------:R0:W1:Y:S02]  /*27180*/  SHFL.IDX P6, R14, R13, R12, R11 ;  /* 0x0000000c0d0e7389 */ /* 0x00006400000c000b */
[----:B01----:R-:W-:Y:S01]  /*27190*/  ENDCOLLECTIVE ;  /* 0x000000000000791b */ /* 0x003fe20003800000 */
.L_x_1009:
[----:B------:R-:W-:Y:S01]  /*271a0*/  MOV R43, R3 ;  /* 0x00000003002b7202 */ /* 0x000fe20000000f00 */
[----:B------:R-:W-:Y:S02]  /*271b0*/  IMAD.MOV.U32 R13, RZ, RZ, R27 ;  /* 0x000000ffff0d7224 */ /* 0x000fe400078e001b */
[----:B------:R-:W-:-:S07]  /*271c0*/  IMAD.MOV.U32 R0, RZ, RZ, R14 ;  /* 0x000000ffff007224 */ /* 0x000fce00078e000e */
[----:B------:R-:W-:Y:S05]  /*271d0*/  WARPSYNC.COLLECTIVE R15, `(.L_x_1010) ;  /* 0x000000000f087348 */ /* 0x000fea0003c00000 */
[----:B------:R0:W1:Y:S02]  /*271e0*/  SHFL.IDX P6, R14, R13, R12, R11 ;  /* 0x0000000c0d0e7389 */ /* 0x00006400000c000b */
[----:B01----:R-:W-:Y:S01]  /*271f0*/  ENDCOLLECTIVE ;  /* 0x000000000000791b */ /* 0x003fe20003800000 */
.L_x_1010:
[----:B------:R-:W-:Y:S02]  /*27200*/  IMAD.MOV.U32 R42, RZ, RZ, R0 ;  /* 0x000000ffff2a7224 */ /* 0x000fe400078e0000 */
[----:B------:R-:W-:Y:S01]  /*27210*/  IMAD.MOV.U32 R13, RZ, RZ, R26 ;  /* 0x000000ffff0d7224 */ /* 0x000fe200078e001a */
[----:B------:R-:W-:-:S07]  /*27220*/  MOV R5, R14 ;  /* 0x0000000e00057202 */ /* 0x000fce0000000f00 */
[----:B------:R-:W-:Y:S05]  /*27230*/  WARPSYNC.COLLECTIVE R15, `(.L_x_1011) ;  /* 0x000000000f087348 */ /* 0x000fea0003c00000 */
[----:B------:R0:W1:Y:S02]  /*27240*/  SHFL.IDX P6, R14, R13, R12, R11 ;  /* 0x0000000c0d0e7389 */ /* 0x00006400000c000b */
[----:B01----:R-:W-:Y:S01]  /*27250*/  ENDCOLLECTIVE ;  /* 0x000000000000791b */ /* 0x003fe20003800000 */
.L_x_1011:
[----:B------:R-:W-:Y:S05]  /*27260*/  BRA `(.L_x_1012) ;  /* 0xfffffe6800b87947 */ /* 0x000fea000383ffff */
.L_x_777:
[----:B0-----:R0:W1:Y:S02]  /*27270*/  SYNCS.PHASECHK.TRANS64.TRYWAIT P0, [R2+URZ+0x36800], R5 ;  /* 0x03680005020075a7 */ /* 0x001064000800017f */
[----:B-1----:R-:W-:Y:S05]  /*27280*/  @!P0 NANOSLEEP.SYNCS 0x989680 ;  /* 0x009896800000895d */ /* 0x002fea0003900000 */
[----:B------:R-:W1:Y:S02]  /*27290*/  @!P0 SYNCS.PHASECHK.TRANS64 P0, [R2+URZ+0x36800], R5 ;  /* 0x03680005020085a7 */ /* 0x000e64000800007f */
[----:B-1----:R-:W-:Y:S05]  /*272a0*/  @!P0 BRA `(.L_x_777) ;  /* 0xfffffffc00f08947 */ /* 0x002fea000383ffff */
[----:B------:R-:W-:Y:S05]  /*272b0*/  BRA `(.L_x_1013) ;  /* 0xfffffe7000b87947 */ /* 0x000fea000383ffff */
.L_x_791:
[----:B-1----:R1:W2:Y:S02]  /*272c0*/  SYNCS.PHASECHK.TRANS64.TRYWAIT P2, [R0+URZ+0x36830], R3 ;  /* 0x03683003000075a7 */ /* 0x0022a4000804017f */
[----:B--2---:R-:W-:Y:S05]  /*272d0*/  @!P2 NANOSLEEP.SYNCS 0x989680 ;  /* 0x009896800000a95d */ /* 0x004fea0003900000 */
[----:B------:R-:W2:Y:S02]  /*272e0*/  @!P2 SYNCS.PHASECHK.TRANS64 P2, [R0+URZ+0x36830], R3 ;  /* 0x036830030000a5a7 */ /* 0x000ea4000804007f */
[----:B--2---:R-:W-:Y:S05]  /*272f0*/  @!P2 BRA `(.L_x_791) ;  /* 0xfffffffc00f0a947 */ /* 0x004fea000383ffff */
[----:B------:R-:W-:Y:S05]  /*27300*/  BRA `(.L_x_790) ;  /* 0xfffffe9400cc7947 */ /* 0x000fea000383ffff */
.L_x_798:
[----:B-1----:R1:W2:Y:S02]  /*27310*/  SYNCS.PHASECHK.TRANS64.TRYWAIT P2, [R12+URZ+0x36830], R5 ;  /* 0x036830050c0075a7 */ /* 0x0022a4000804017f */
[----:B--2---:R-:W-:Y:S05]  /*27320*/  @!P2 NANOSLEEP.SYNCS 0x989680 ;  /* 0x009896800000a95d */ /* 0x004fea0003900000 */
[----:B------:R-:W2:Y:S02]  /*27330*/  @!P2 SYNCS.PHASECHK.TRANS64 P2, [R12+URZ+0x36830], R5 ;  /* 0x036830050c00a5a7 */ /* 0x000ea4000804007f */
[----:B--2---:R-:W-:Y:S05]  /*27340*/  @!P2 BRA `(.L_x_798) ;  /* 0xfffffffc00f0a947 */ /* 0x004fea000383ffff */
[----:B------:R-:W-:Y:S05]  /*27350*/  BRA `(.L_x_797) ;  /* 0xfffffef000507947 */ /* 0x000fea000383ffff */
.L_x_803:
[----:B-1----:R1:W2:Y:S02]  /*27360*/  SYNCS.PHASECHK.TRANS64.TRYWAIT P2, [R14+URZ+0x36850], R0 ;  /* 0x036850000e0075a7 */ /* 0x0022a4000804017f */
[----:B--2---:R-:W-:Y:S05]  /*27370*/  @!P2 NANOSLEEP.SYNCS 0x989680 ;  /* 0x009896800000a95d */ /* 0x004fea0003900000 */
[----:B------:R-:W2:Y:S02]  /*27380*/  @!P2 SYNCS.PHASECHK.TRANS64 P2, [R14+URZ+0x36850], R0 ;  /* 0x036850000e00a5a7 */ /* 0x000ea4000804007f */
[----:B--2---:R-:W-:Y:S05]  /*27390*/  @!P2 BRA `(.L_x_803) ;  /* 0xfffffffc00f0a947 */ /* 0x004fea000383ffff */
[----:B------:R-:W-:Y:S05]  /*273a0*/  BRA `(.L_x_802) ;  /* 0xffffff2400f47947 */ /* 0x000fea000383ffff */
.L_x_809:
[----:B-1----:R1:W2:Y:S02]  /*273b0*/  SYNCS.PHASECHK.TRANS64.TRYWAIT P0, [R0+URZ+0x36850], R3 ;  /* 0x03685003000075a7 */ /* 0x0022a4000800017f */
[----:B--2---:R-:W-:Y:S05]  /*273c0*/  @!P0 NANOSLEEP.SYNCS 0x989680 ;  /* 0x009896800000895d */ /* 0x004fea0003900000 */
[----:B------:R-:W2:Y:S02]  /*273d0*/  @!P0 SYNCS.PHASECHK.TRANS64 P0, [R0+URZ+0x36850], R3 ;  /* 0x03685003000085a7 */ /* 0x000ea4000800007f */
[----:B--2---:R-:W-:Y:S05]  /*273e0*/  @!P0 BRA `(.L_x_809) ;  /* 0xfffffffc00f08947 */ /* 0x004fea000383ffff */
[----:B------:R-:W-:Y:S05]  /*273f0*/  BRA `(.L_x_808) ;  /* 0xffffff4800b07947 */ /* 0x000fea000383ffff */
.L_x_845:
[----:B------:R-:W0:Y:S01]  /*27400*/  S2R R6, SR_TID.X ;  /* 0x0000000000067919 */ /* 0x000e220000002100 */
[----:B------:R-:W-:Y:S01]  /*27410*/  BSSY B1, `(.L_x_1014) ;  /* 0x000000a000017945 */ /* 0x000fe20003800000 */
[----:B------:R-:W-:Y:S01]  /*27420*/  IMAD.MOV.U32 R12, RZ, RZ, RZ ;  /* 0x000000ffff0c7224 */ /* 0x000fe200078e00ff */
[----:B------:R-:W-:Y:S01]  /*27430*/  MOV R11, 0x1f ;  /* 0x0000001f000b7802 */ /* 0x000fe20000000f00 */
[----:B------:R-:W-:Y:S01]  /*27440*/  IMAD.MOV.U32 R15, RZ, RZ, -0x1 ;  /* 0xffffffffff0f7424 */ /* 0x000fe200078e00ff */
[----:B0-----:R-:W-:-:S04]  /*27450*/  SHF.R.U32.HI R6, RZ, 0x5, R6 ;  /* 0x00000005ff067819 */ /* 0x001fc80000011606 */
[----:B------:R-:W-:-:S05]  /*27460*/  LOP3.LUT R6, R6, 0x3, RZ, 0xc0, !PT ;  /* 0x0000000306067812 */ /* 0x000fca00078ec0ff */
[----:B------:R-:W-:-:S07]  /*27470*/  IMAD.MOV.U32 R13, RZ, RZ, R6 ;  /* 0x000000ffff0d7224 */ /* 0x000fce00078e0006 */
[----:B-1----:R-:W-:Y:S05]  /*27480*/  WARPSYNC.COLLECTIVE R15, `(.L_x_1015) ;  /* 0x000000000f087348 */ /* 0x002fea0003c00000 */
[----:B------:R0:W2:Y:S02]  /*27490*/  SHFL.IDX P6, R14, R13, R12, R11 ;  /* 0x0000000c0d0e7389 */ /* 0x0000a400000c000b */
[----:B012---:R-:W-:Y:S01]  /*274a0*/  ENDCOLLECTIVE ;  /* 0x000000000000791b */ /* 0x007fe20003800000 */
.L_x_1015:
[----:B------:R-:W-:Y:S05]  /*274b0*/  BSYNC B1 ;  /* 0x0000000000017941 */ /* 0x000fea0003800000 */
.L_x_1014:
[----:B------:R-:W-:Y:S05]  /*274c0*/  BRA `(.L_x_1016) ;  /* 0xffffff8c00887947 */ /* 0x000fea000383ffff */
.L_x_847:
[----:B------:R-:W-:Y:S01]  /*274d0*/  BSSY B1, `(.L_x_1017) ;  /* 0x0000006000017945 */ /* 0x000fe20003800000 */
[----:B------:R-:W-:-:S07]  /*274e0*/  IMAD.MOV.U32 R15, RZ, RZ, -0x1 ;  /* 0xffffffffff0f7424 */ /* 0x000fce00078e00ff */
[----:B01----:R-:W-:Y:S05]  /*274f0*/  WARPSYNC.COLLECTIVE R15, `(.L_x_1018) ;  /* 0x000000000f0c7348 */ /* 0x003fea0003c00000 */
[----:B------:R-:W-:Y:S02]  /*27500*/  ELECT P6, UR62, PT ;  /* 0x00000000003e782f */ /* 0x000fe400038c0000 */
[----:B------:R-:W-:Y:S01]  /*27510*/  MOV R14, UR62 ;  /* 0x0000003e000e7c02 */ /* 0x000fe20008000f00 */
[----:B01----:R-:W-:Y:S10]  /*27520*/  ENDCOLLECTIVE ;  /* 0x000000000000791b */ /* 0x003ff40003800000 */
.L_x_1018:
[----:B------:R-:W-:Y:S05]  /*27530*/  BSYNC B1 ;  /* 0x0000000000017941 */ /* 0x000fea0003800000 */
.L_x_1017:
[----:B------:R-:W-:Y:S05]  /*27540*/  BRA `(.L_x_846) ;  /* 0xffffff8c00807947 */ /* 0x000fea000383ffff */
.L_x_849:
[----:B0-----:R-:W2:Y:S02]  /*27550*/  LDL R3, [R1+0x4] ;  /* 0x0000040001037983 */ /* 0x001ea40000100800 */
[----:B--2---:R0:W2:Y:S02]  /*27560*/  SYNCS.PHASECHK.TRANS64.TRYWAIT P0, [R3+URZ+0x36820], R2 ;  /* 0x03682002030075a7 */ /* 0x0040a4000800017f */
[----:B--2---:R-:W-:Y:S05]  /*27570*/  @!P0 NANOSLEEP.SYNCS 0x989680 ;  /* 0x009896800000895d */ /* 0x004fea0003900000 */
[----:B------:R-:W2:Y:S02]  /*27580*/  @!P0 SYNCS.PHASECHK.TRANS64 P0, [R3+URZ+0x36820], R2 ;  /* 0x03682002030085a7 */ /* 0x000ea4000800007f */
[----:B--2---:R-:W-:Y:S05]  /*27590*/  @!P0 BRA `(.L_x_849) ;  /* 0xfffffffc00ec8947 */ /* 0x004fea000383ffff */
[----:B------:R-:W-:Y:S05]  /*275a0*/  BRA `(.L_x_1019) ;  /* 0xffffff8c00907947 */ /* 0x000fea000383ffff */
.L_x_853:
[----:B0-----:R0:W2:Y:S02]  /*275b0*/  SYNCS.PHASECHK.TRANS64.TRYWAIT P0, [R4+URZ+0x368a0], R8 ;  /* 0x0368a008040075a7 */ /* 0x0010a4000800017f */
[----:B--2---:R-:W-:Y:S05]  /*275c0*/  @!P0 NANOSLEEP.SYNCS 0x989680 ;  /* 0x009896800000895d */ /* 0x004fea0003900000 */
[----:B------:R-:W2:Y:S02]  /*275d0*/  @!P0 SYNCS.PHASECHK.TRANS64 P0, [R4+URZ+0x368a0], R8 ;  /* 0x0368a008040085a7 */ /* 0x000ea4000800007f */
[----:B--2---:R-:W-:Y:S05]  /*275e0*/  @!P0 BRA `(.L_x_853) ;  /* 0xfffffffc00f08947 */ /* 0x004fea000383ffff */
[----:B------:R-:W-:Y:S05]  /*275f0*/  BRA `(.L_x_1020) ;  /* 0xffffff8c00b47947 */ /* 0x000fea000383ffff */
.L_x_860:
[----:B--2---:R2:W3:Y:S02]  /*27600*/  SYNCS.PHASECHK.TRANS64.TRYWAIT P0, [R4+URZ+0x368c0], R8 ;  /* 0x0368c008040075a7 */ /* 0x0044e4000800017f */
[----:B---3--:R-:W-:Y:S05]  /*27610*/  @!P0 NANOSLEEP.SYNCS 0x989680 ;  /* 0x009896800000895d */ /* 0x008fea0003900000 */
[----:B------:R-:W3:Y:S02]  /*27620*/  @!P0 SYNCS.PHASECHK.TRANS64 P0, [R4+URZ+0x368c0], R8 ;  /* 0x0368c008040085a7 */ /* 0x000ee4000800007f */
[----:B---3--:R-:W-:Y:S05]  /*27630*/  @!P0 BRA `(.L_x_860) ;  /* 0xfffffffc00f08947 */ /* 0x008fea000383ffff */
[----:B------:R-:W-:Y:S05]  /*27640*/  BRA `(.L_x_1021) ;  /* 0xffffff9000b87947 */ /* 0x000fea000383ffff */
.L_x_869:
[----:B0-----:R0:W2:Y:S02]  /*27650*/  SYNCS.PHASECHK.TRANS64.TRYWAIT P1, [R6+URZ+0x368a0], R5 ;  /* 0x0368a005060075a7 */ /* 0x0010a4000802017f */
[----:B--2---:R-:W-:Y:S05]  /*27660*/  @!P1 NANOSLEEP.SYNCS 0x989680 ;  /* 0x009896800000995d */ /* 0x004fea0003900000 */
[----:B------:R-:W2:Y:S02]  /*27670*/  @!P1 SYNCS.PHASECHK.TRANS64 P1, [R6+URZ+0x368a0], R5 ;  /* 0x0368a005060095a7 */ /* 0x000ea4000802007f */
[----:B--2---:R-:W-:Y:S05]  /*27680*/  @!P1 BRA `(.L_x_869) ;  /* 0xfffffffc00f09947 */ /* 0x004fea000383ffff */
[----:B------:R-:W-:Y:S05]  /*27690*/  BRA `(.L_x_1022) ;  /* 0xffffff9800087947 */ /* 0x000fea000383ffff */
.L_x_876:
[----:B--2---:R2:W3:Y:S02]  /*276a0*/  SYNCS.PHASECHK.TRANS64.TRYWAIT P1, [R6+URZ+0x368c0], R5 ;  /* 0x0368c005060075a7 */ /* 0x0044e4000802017f */
[----:B---3--:R-:W-:Y:S05]  /*276b0*/  @!P1 NANOSLEEP.SYNCS 0x989680 ;  /* 0x009896800000995d */ /* 0x008fea0003900000 */
[----:B------:R-:W3:Y:S02]  /*276c0*/  @!P1 SYNCS.PHASECHK.TRANS64 P1, [R6+URZ+0x368c0], R5 ;  /* 0x0368c005060095a7 */ /* 0x000ee4000802007f */
[----:B---3--:R-:W-:Y:S05]  /*276d0*/  @!P1 BRA `(.L_x_876) ;  /* 0xfffffffc00f09947 */ /* 0x008fea000383ffff */
[----:B------:R-:W-:Y:S05]  /*276e0*/  BRA `(.L_x_1023) ;  /* 0xffffff9c00087947 */ /* 0x000fea000383ffff */
.L_x_891:
[----:B------:R-:W0:Y:S01]  /*276f0*/  S2R R4, SR_TID.X ;  /* 0x0000000000047919 */ /* 0x000e220000002100 */
[----:B------:R-:W-:Y:S01]  /*27700*/  BSSY B0, `(.L_x_1024) ;  /* 0x000000a000007945 */ /* 0x000fe20003800000 */
[----:B------:R-:W-:Y:S01]  /*27710*/  IMAD.MOV.U32 R12, RZ, RZ, RZ ;  /* 0x000000ffff0c7224 */ /* 0x000fe200078e00ff */
[----:B------:R-:W-:Y:S01]  /*27720*/  MOV R15, 0xffffffff ;  /* 0xffffffff000f7802 */ /* 0x000fe20000000f00 */
[----:B------:R-:W-:Y:S01]  /*27730*/  IMAD.MOV.U32 R11, RZ, RZ, 0x1f ;  /* 0x0000001fff0b7424 */ /* 0x000fe200078e00ff */
[----:B0-----:R-:W-:-:S04]  /*27740*/  SHF.R.U32.HI R4, RZ, 0x5, R4 ;  /* 0x00000005ff047819 */ /* 0x001fc80000011604 */
[----:B------:R-:W-:-:S04]  /*27750*/  LOP3.LUT R4, R4, 0x3, RZ, 0xc0, !PT ;  /* 0x0000000304047812 */ /* 0x000fc800078ec0ff */
[----:B------:R-:W-:-:S07]  /*27760*/  MOV R13, R4 ;  /* 0x00000004000d7202 */ /* 0x000fce0000000f00 */
[----:B-1----:R-:W-:Y:S05]  /*27770*/  WARPSYNC.COLLECTIVE R15, `(.L_x_1025) ;  /* 0x000000000f087348 */ /* 0x002fea0003c00000 */
[----:B------:R0:W2:Y:S02]  /*27780*/  SHFL.IDX P6, R14, R13, R12, R11 ;  /* 0x0000000c0d0e7389 */ /* 0x0000a400000c000b */
[----:B012---:R-:W-:Y:S01]  /*27790*/  ENDCOLLECTIVE ;  /* 0x000000000000791b */ /* 0x007fe20003800000 */
.L_x_1025:
[----:B------:R-:W-:Y:S05]  /*277a0*/  BSYNC B0 ;  /* 0x0000000000007941 */ /* 0x000fea0003800000 */
.L_x_1024:
[----:B------:R-:W-:Y:S05]  /*277b0*/  BRA `(.L_x_1026) ;  /* 0xffffffa400b47947 */ /* 0x000fea000383ffff */
.L_x_893:
[----:B------:R-:W-:Y:S01]  /*277c0*/  BSSY B0, `(.L_x_1027) ;  /* 0x0000006000007945 */ /* 0x000fe20003800000 */
[----:B------:R-:W-:-:S07]  /*277d0*/  IMAD.MOV.U32 R15, RZ, RZ, -0x1 ;  /* 0xffffffffff0f7424 */ /* 0x000fce00078e00ff */
[----:B01----:R-:W-:Y:S05]  /*277e0*/  WARPSYNC.COLLECTIVE R15, `(.L_x_1028) ;  /* 0x000000000f0c7348 */ /* 0x003fea0003c00000 */
[----:B------:R-:W-:Y:S02]  /*277f0*/  ELECT P6, UR62, PT ;  /* 0x00000000003e782f */ /* 0x000fe400038c0000 */
[----:B------:R-:W-:Y:S01]  /*27800*/  MOV R14, UR62 ;  /* 0x0000003e000e7c02 */ /* 0x000fe20008000f00 */
[----:B01----:R-:W-:Y:S10]  /*27810*/  ENDCOLLECTIVE ;  /* 0x000000000000791b */ /* 0x003ff40003800000 */
.L_x_1028:
[----:B------:R-:W-:Y:S05]  /*27820*/  BSYNC B0 ;  /* 0x0000000000007941 */ /* 0x000fea0003800000 */
.L_x_1027:
[----:B------:R-:W-:Y:S05]  /*27830*/  BRA `(.L_x_1029) ;  /* 0xffffffa400c07947 */ /* 0x000fea000383ffff */
.L_x_895:
[----:B0-----:R0:W2:Y:S02]  /*27840*/  SYNCS.PHASECHK.TRANS64.TRYWAIT P0, [R0+URZ+0x36840], R2 ;  /* 0x03684002000075a7 */ /* 0x0010a4000800017f */
[----:B--2---:R-:W-:Y:S05]  /*27850*/  @!P0 NANOSLEEP.SYNCS 0x989680 ;  /* 0x009896800000895d */ /* 0x004fea0003900000 */
[----:B------:R-:W2:Y:S02]  /*27860*/  @!P0 SYNCS.PHASECHK.TRANS64 P0, [R0+URZ+0x36840], R2 ;  /* 0x03684002000085a7 */ /* 0x000ea4000800007f */
[----:B--2---:R-:W-:Y:S05]  /*27870*/  @!P0 BRA `(.L_x_895) ;  /* 0xfffffffc00f08947 */ /* 0x004fea000383ffff */
[----:B------:R-:W-:Y:S05]  /*27880*/  BRA `(.L_x_1030) ;  /* 0xffffffa8002c7947 */ /* 0x000fea000383ffff */
.L_x_899:
[----:B------:R0:W5:Y:S01]  /*27890*/  LDL.LU R8, [R1+0x50] ;  /* 0x0000500001087983 */ /* 0x0001620000300800 */
[----:B------:R-:W-:Y:S01]  /*278a0*/  IMAD.MOV.U32 R13, RZ, RZ, R3 ;  /* 0x000000ffff0d7224 */ /* 0x000fe200078e0003 */
[----:B------:R-:W-:Y:S01]  /*278b0*/  MOV R12, RZ ;  /* 0x000000ff000c7202 */ /* 0x000fe20000000f00 */
[----:B------:R-:W-:Y:S02]  /*278c0*/  IMAD.MOV.U32 R11, RZ, RZ, 0x181f ;  /* 0x0000181fff0b7424 */ /* 0x000fe400078e00ff */
[----:B------:R-:W-:-:S07]  /*278d0*/  IMAD.MOV.U32 R15, RZ, RZ, -0x1 ;  /* 0xffffffffff0f7424 */ /* 0x000fce00078e00ff */
[----:B0----5:R-:W-:Y:S05]  /*278e0*/  WARPSYNC.COLLECTIVE R15, `(.L_x_1031) ;  /* 0x000000000f087348 */ /* 0x021fea0003c00000 */
[----:B------:R1:W2:Y:S02]  /*278f0*/  SHFL.IDX P6, R14, R13, R12, R11 ;  /* 0x0000000c0d0e7389 */ /* 0x0002a400000c000b */
[----:B012--5:R-:W-:Y:S01]  /*27900*/  ENDCOLLECTIVE ;  /* 0x000000000000791b */ /* 0x027fe20003800000 */
.L_x_1031:
[----:B------:R-:W-:Y:S01]  /*27910*/  IMAD.MOV.U32 R13, RZ, RZ, R4 ;  /* 0x000000ffff0d7224 */ /* 0x000fe200078e0004 */
[----:B------:R-:W-:-:S07]  /*27920*/  MOV R6, R14 ;  /* 0x0000000e00067202 */ /* 0x000fce0000000f00 */
[----:B------:R-:W-:Y:S05]  /*27930*/  WARPSYNC.COLLECTIVE R15, `(.L_x_1032) ;  /* 0x000000000f087348 */ /* 0x000fea0003c00000 */
[----:B------:R0:W1:Y:S02]  /*27940*/  SHFL.IDX P6, R14, R13, R12, R11 ;  /* 0x0000000c0d0e7389 */ /* 0x00006400000c000b */
[----:B01----:R-:W-:Y:S01]  /*27950*/  ENDCOLLECTIVE ;  /* 0x000000000000791b */ /* 0x003fe20003800000 */
.L_x_1032:
        /* <DEDUP_REMOVED lines=8> */
.L_x_1033:
[----:B------:R-:W-:Y:S01]  /*279e0*/  IMAD.MOV.U32 R13, RZ, RZ, R4 ;  /* 0x000000ffff0d7224 */ /* 0x000fe200078e0004 */
[----:B------:R-:W-:-:S07]  /*279f0*/  MOV R9, R14 ;  /* 0x0000000e00097202 */ /* 0x000fce0000000f00 */
[----:B------:R-:W-:Y:S05]  /*27a00*/  WARPSYNC.COLLECTIVE R15, `(.L_x_1034) ;  /* 0x000000000f087348 */ /* 0x000fea0003c00000 */
[----:B------:R0:W1:Y:S02]  /*27a10*/  SHFL.IDX P6, R14, R13, R12, R11 ;  /* 0x0000000c0d0e7389 */ /* 0x00006400000c000b */
[----:B01----:R-:W-:Y:S01]  /*27a20*/  ENDCOLLECTIVE ;  /* 0x000000000000791b */ /* 0x003fe20003800000 */
.L_x_1034:
[----:B------:R-:W-:-:S04]  /*27a30*/  LOP3.LUT R8, R8, 0x7f, RZ, 0xc0, !PT ;  /* 0x0000007f08087812 */ /* 0x000fc800078ec0ff */
[----:B------:R-:W-:-:S04]  /*27a40*/  SHF.R.U32.HI R5, RZ, 0x3, R8 ;  /* 0x00000003ff057819 */ /* 0x000fc80000011608 */
[----:B------:R-:W-:Y:S02]  /*27a50*/  IADD3 R0, R5, R17, RZ ;  /* 0x0000001105007210 */ /* 0x000fe40007ffe0ff */
[----:B------:R-:W0:Y:S02]  /*27a60*/  S2R R17, SR_TID.X ;  /* 0x0000000000117919 */ /* 0x000e240000002100 */
[C---:B------:R-:W-:Y:S01]  /*27a70*/  ISETP.GE.AND P3, PT, R0.reuse, R2, PT ;  /* 0x000000020000720c */ /* 0x040fe20003f66270 */
[----:B------:R-:W-:Y:S01]  /*27a80*/  IMAD.MOV.U32 R13, RZ, RZ, R3 ;  /* 0x000000ffff0d7224 */ /* 0x000fe200078e0003 */
[----:B------:R-:W-:Y:S01]  /*27a90*/  IADD3 R5, R0, 0x10, RZ ;  /* 0x0000001000057810 */ /* 0x000fe20007ffe0ff */
[----:B------:R-:W-:Y:S02]  /*27aa0*/  IMAD.MOV.U32 R12, RZ, RZ, 0x2 ;  /* 0x00000002ff0c7424 */ /* 0x000fe400078e00ff */
[----:B0-----:R-:W-:-:S05]  /*27ab0*/  IMAD.SHL.U32 R17, R17, 0x8, RZ ;  /* 0x0000000811117824 */ /* 0x001fca00078e00ff */
[----:B------:R-:W-:-:S04]  /*27ac0*/  LOP3.LUT R17, R17, 0x38, RZ, 0xc0, !PT ;  /* 0x0000003811117812 */ /* 0x000fc800078ec0ff */
        /* <DEDUP_REMOVED lines=16> */
.L_x_1035:
[----:B------:R-:W-:Y:S01]  /*27bd0*/  @!P3 LEA R8, P5, R17, R5, 0x1 ;  /* 0x000000051108b211 */ /* 0x000fe200078a08ff */
[----:B------:R-:W-:-:S03]  /*27be0*/  IMAD.MOV.U32 R13, RZ, RZ, R4 ;  /* 0x000000ffff0d7224 */ /* 0x000fc600078e0004 */
[----:B------:R-:W-:Y:S01]  /*27bf0*/  @!P3 IADD3.X R5, RZ, R9, RZ, P5, !PT ;  /* 0x00000009ff05b210 */ /* 0x000fe20002ffe4ff */
[----:B------:R-:W-:-:S04]  /*27c00*/  @!P3 IMAD.MOV.U32 R6, RZ, RZ, R8 ;  /* 0x000000ffff06b224 */ /* 0x000fc800078e0008 */
[----:B------:R-:W-:Y:S01]  /*27c10*/  @!P3 IMAD.MOV.U32 R7, RZ, RZ, R5 ;  /* 0x000000ffff07b224 */ /* 0x000fe200078e0005 */
[----:B------:R-:W-:Y:S02]  /*27c20*/  IADD3 R5, R0, 0x20, RZ ;  /* 0x0000002000057810 */ /* 0x000fe40007ffe0ff */
[----:B------:R-:W-:Y:S02]  /*27c30*/  MOV R8, R14 ;  /* 0x0000000e00087202 */ /* 0x000fe40000000f00 */
[----:B------:R-:W-:Y:S01]  /*27c40*/  @!PT LDS RZ, [RZ] ;  /* 0x00000000fffff984 */ /* 0x000fe20000000800 */
[----:B------:R-:W-:Y:S01]  /*27c50*/  @!PT LDS RZ, [RZ] ;  /* 0x00000000fffff984 */ /* 0x000fe20000000800 */
[----:B------:R-:W-:Y:S01]  /*27c60*/  @!PT LDS RZ, [RZ] ;  /* 0x00000000fffff984 */ /* 0x000fe20000000800 */
[----:B------:R0:W-:Y:S05]  /*27c70*/  @!P3 LDGSTS.E.BYPASS.LTC128B.128 [R10+0x15c00], desc[UR60][R6.64], !P2 ;  /* 0x15c00000060abfae */ /* 0x0001ea000d101d7c */
[----:B0-----:R-:W-:Y:S05]  /*27c80*/  WARPSYNC.COLLECTIVE R15, `(.L_x_1036) ;  /* 0x000000000f087348 */ /* 0x001fea0003c00000 */
[----:B------:R1:W2:Y:S02]  /*27c90*/  SHFL.IDX P6, R14, R13, R12, R11 ;  /* 0x0000000c0d0e7389 */ /* 0x0002a400000c000b */
[----:B012---:R-:W-:Y:S01]  /*27ca0*/  ENDCOLLECTIVE ;  /* 0x000000000000791b */ /* 0x007fe20003800000 */
.L_x_1036:
[----:B------:R-:W-:Y:S01]  /*27cb0*/  @!PT LDS RZ, [RZ] ;  /* 0x00000000fffff984 */ /* 0x000fe20000000800 */
[----:B------:R-:W-:Y:S01]  /*27cc0*/  @!PT LDS RZ, [RZ] ;  /* 0x00000000fffff984 */ /* 0x000fe20000000800 */
[----:B------:R-:W-:Y:S01]  /*27cd0*/  @!PT LDS RZ, [RZ] ;  /* 0x00000000fffff984 */ /* 0x000fe20000000800 */
[----:B------:R0:W-:Y:S04]  /*27ce0*/  @!P3 LDGSTS.E.BYPASS.LTC128B.128 [R10+0x19c00], desc[UR60][R6.64+0x80], !P1 ;  /* 0x19c00080060abfae */ /* 0x0001e8000c901d7c */
[----:B------:R0:W-:Y:S01]  /*27cf0*/  @!P3 LDGSTS.E.BYPASS.LTC128B.128 [R10+0x1dc00], desc[UR60][R6.64+0x100], !P0 ;  /* 0x1dc00100060abfae */ /* 0x0001e2000c101d7c */
[----:B------:R-:W-:Y:S01]  /*27d00*/  ISETP.GE.AND P3, PT, R5, R2, PT ;  /* 0x000000020500720c */ /* 0x000fe20003f66270 */
[----:B------:R-:W-:Y:S02]  /*27d10*/  IMAD.MOV.U32 R13, RZ, RZ, R3 ;  /* 0x000000ffff0d7224 */ /* 0x000fe400078e0003 */
[----:B------:R-:W-:Y:S02]  /*27d20*/  IMAD.MOV.U32 R12, RZ, RZ, 0x3 ;  /* 0x00000003ff0c7424 */ /* 0x000fe400078e00ff */
[----:B------:R-:W-:-:S08]  /*27d30*/  IMAD.MOV.U32 R5, RZ, RZ, R14 ;  /* 0x000000ffff057224 */ /* 0x000fd000078e000e */
[----:B0-----:R-:W-:Y:S05]  /*27d40*/  WARPSYNC.COLLECTIVE R15, `(.L_x_1037) ;  /* 0x000000000f087348 */ /* 0x001fea0003c00000 */
[----:B------:R1:W2:Y:S02]  /*27d50*/  SHFL.IDX P6, R14, R13, R12, R11 ;  /* 0x0000000c0d0e7389 */ /* 0x0002a400000c000b */
[----:B012---:R-:W-:Y:S01]  /*27d60*/  ENDCOLLECTIVE ;  /* 0x000000000000791b */ /* 0x007fe20003800000 */
.L_x_1037:
[----:B------:R-:W-:-:S04]  /*27d70*/  @!P3 LEA R5, P4, R17, R5, 0x1 ;  /* 0x000000051105b211 */ /* 0x000fc800078808ff */
[----:B------:R-:W-:-:S05]  /*27d80*/  @!P3 IADD3.X R6, RZ, R8, RZ, P4, !PT ;  /* 0x00000008ff06b210 */ /* 0x000fca00027fe4ff */
[----:B------:R-:W-:Y:S02]  /*27d90*/  @!P3 IMAD.MOV.U32 R7, RZ, RZ, R6 ;  /* 0x000000ffff07b224 */ /* 0x000fe400078e0006 */
[----:B------:R-:W-:Y:S01]  /*27da0*/  @!P3 IMAD.MOV.U32 R6, RZ, RZ, R5 ;  /* 0x000000ffff06b224 */ /* 0x000fe200078e0005 */
[----:B------:R-:W-:Y:S01]  /*27db0*/  IADD3 R5, R0, 0x30, RZ ;  /* 0x0000003000057810 */ /* 0x000fe20007ffe0ff */
[----:B------:R-:W-:-:S03]  /*27dc0*/  IMAD.MOV.U32 R13, RZ, RZ, R4 ;  /* 0x000000ffff0d7224 */ /* 0x000fc600078e0004 */
[----:B------:R-:W-:Y:S01]  /*27dd0*/  @!PT LDS RZ, [RZ] ;  /* 0x00000000fffff984 */ /* 0x000fe20000000800 */
[----:B------:R-:W-:Y:S01]  /*27de0*/  @!PT LDS RZ, [RZ] ;  /* 0x00000000fffff984 */ /* 0x000fe20000000800 */
[----:B------:R-:W-:Y:S01]  /*27df0*/  @!PT LDS RZ, [RZ] ;  /* 0x00000000fffff984 */ /* 0x000fe20000000800 */
[----:B------:R-:W-:Y:S04]  /*27e00*/  @!P3 LDGSTS.E.BYPASS.LTC128B.128 [R10+0x16400], desc[UR60][R6.64], !P2 ;  /* 0x16400000060abfae */ /* 0x000fe8000d101d7c */
[----:B------:R-:W-:Y:S04]  /*27e10*/  @!P3 LDGSTS.E.BYPASS.LTC128B.128 [R10+0x1a400], desc[UR60][R6.64+0x80], !P1 ;  /* 0x1a400080060abfae */ /* 0x000fe8000c901d7c */
[----:B------:R0:W-:Y:S01]  /*27e20*/  @!P3 LDGSTS.E.BYPASS.LTC128B.128 [R10+0x1e400], desc[UR60][R6.64+0x100], !P0 ;  /* 0x1e400100060abfae */ /* 0x0001e2000c101d7c */
[----:B------:R-:W-:Y:S02]  /*27e30*/  ISETP.GE.AND P3, PT, R5, R2, PT ;  /* 0x000000020500720c */ /* 0x000fe40003f66270 */
[----:B0-----:R-:W-:-:S11]  /*27e40*/  MOV R6, R14 ;  /* 0x0000000e00067202 */ /* 0x001fd60000000f00 */
[----:B------:R-:W-:Y:S05]  /*27e50*/  WARPSYNC.COLLECTIVE R15, `(.L_x_1038) ;  /* 0x000000000f087348 */ /* 0x000fea0003c00000 */
[----:B------:R0:W1:Y:S02]  /*27e60*/  SHFL.IDX P6, R14, R13, R12, R11 ;  /* 0x0000000c0d0e7389 */ /* 0x00006400000c000b */
[----:B01----:R-:W-:Y:S01]  /*27e70*/  ENDCOLLECTIVE ;  /* 0x000000000000791b */ /* 0x003fe20003800000 */
.L_x_1038:
[----:B------:R-:W-:Y:S02]  /*27e80*/  IMAD.MOV.U32 R13, RZ, RZ, R3 ;  /* 0x000000ffff0d7224 */ /* 0x000fe400078e0003 */
[----:B------:R-:W-:Y:S02]  /*27e90*/  IMAD.MOV.U32 R12, RZ, RZ, 0x4 ;  /* 0x00000004ff0c7424 */ /* 0x000fe400078e00ff */
[----:B------:R-:W-:-:S07]  /*27ea0*/  IMAD.MOV.U32 R5, RZ, RZ, R14 ;  /* 0x000000ffff057224 */ /* 0x000fce00078e000e */
[----:B------:R-:W-:Y:S05]  /*27eb0*/  WARPSYNC.COLLECTIVE R15, `(.L_x_1039) ;  /* 0x000000000f087348 */ /* 0x000fea0003c00000 */
[----:B------:R0:W1:Y:S02]  /*27ec0*/  SHFL.IDX P6, R14, R13, R12, R11 ;  /* 0x0000000c0d0e7389 */ /* 0x00006400000c000b */
[----:B01----:R-:W-:Y:S01]  /*27ed0*/  ENDCOLLECTIVE ;  /* 0x000000000000791b */ /* 0x003fe20003800000 */
.L_x_1039:
        /* <DEDUP_REMOVED lines=17> */
.L_x_1040:
[----:B------:R-:W-:Y:S02]  /*27ff0*/  IMAD.MOV.U32 R13, RZ, RZ, R3 ;  /* 0x000000ffff0d7224 */ /* 0x000fe400078e0003 */
[----:B------:R-:W-:Y:S02]  /*28000*/  IMAD.MOV.U32 R12, RZ, RZ, 0x5 ;  /* 0x00000005ff0c7424 */ /* 0x000fe400078e00ff */
[----:B------:R-:W-:-:S07]  /*28010*/  IMAD.MOV.U32 R5, RZ, RZ, R14 ;  /* 0x000000ffff057224 */ /* 0x000fce00078e000e */
[----:B------:R-:W-:Y:S05]  /*28020*/  WARPSYNC.COLLECTIVE R15, `(.L_x_1041) ;  /* 0x000000000f087348 */ /* 0x000fea0003c00000 */
[----:B------:R0:W1:Y:S02]  /*28030*/  SHFL.IDX P6, R14, R13, R12, R11 ;  /* 0x0000000c0d0e7389 */ /* 0x00006400000c000b */
[----:B01----:R-:W-:Y:S01]  /*28040*/  ENDCOLLECTIVE ;  /* 0x000000000000791b */ /* 0x003fe20003800000 */
.L_x_1041:
        /* <DEDUP_REMOVED lines=17> */
.L_x_1042:
[----:B------:R-:W-:Y:S01]  /*28160*/  MOV R13, R3 ;  /* 0x00000003000d7202 */ /* 0x000fe20000000f00 */
[----:B------:R-:W-:Y:S02]  /*28170*/  IMAD.MOV.U32 R12, RZ, RZ, 0x6 ;  /* 0x00000006ff0c7424 */ /* 0x000fe400078e00ff */
[----:B------:R-:W-:-:S07]  /*28180*/  IMAD.MOV.U32 R5, RZ, RZ, R14 ;  /* 0x000000ffff057224 */ /* 0x000fce00078e000e */
[----:B------:R-:W-:Y:S05]  /*28190*/  WARPSYNC.COLLECTIVE R15, `(.L_x_1043) ;  /* 0x000000000f087348 */ /* 0x000fea0003c00000 */
[----:B------:R0:W1:Y:S02]  /*281a0*/  SHFL.IDX P6, R14, R13, R12, R11 ;  /* 0x0000000c0d0e7389 */ /* 0x00006400000c000b */
[----:B01----:R-:W-:Y:S01]  /*281b0*/  ENDCOLLECTIVE ;  /* 0x000000000000791b */ /* 0x003fe20003800000 */
.L_x_1043:
[----:B------:R-:W-:-:S04]  /*281c0*/  @!P3 LEA R5, P4, R17, R5, 0x1 ;  /* 0x000000051105b211 */ /* 0x000fc800078808ff */
[----:B------:R-:W-:-:S05]  /*281d0*/  @!P3 IADD3.X R6, RZ, R6, RZ, P4, !PT ;  /* 0x00000006ff06b210 */ /* 0x000fca00027fe4ff */
[----:B------:R-:W-:Y:S02]  /*281e0*/  @!P3 IMAD.MOV.U32 R7, RZ, RZ, R6 ;  /* 0x000000ffff07b224 */ /* 0x000fe400078e0006 */
[----:B------:R-:W-:Y:S01]  /*281f0*/  @!P3 IMAD.MOV.U32 R6, RZ, RZ, R5 ;  /* 0x000000ffff06b224 */ /* 0x000fe200078e0005 */
[----:B------:R-:W-:-:S04]  /*28200*/  MOV R13, R4 ;  /* 0x00000004000d7202 */ /* 0x000fc80000000f00 */
        /* <DEDUP_REMOVED lines=10> */
.L_x_1044:
[----:B------:R-:W-:-:S05]  /*282b0*/  VIADD R7, R0, 0x60 ;  /* 0x0000006000077836 */ /* 0x000fca0000000000 */
[----:B------:R-:W-:Y:S02]  /*282c0*/  ISETP.GE.AND P4, PT, R7, R2, PT ;  /* 0x000000020700720c */ /* 0x000fe40003f86270 */
[----:B------:R-:W-:Y:S01]  /*282d0*/  MOV R13, R3 ;  /* 0x00000003000d7202 */ /* 0x000fe20000000f00 */
[----:B------:R-:W-:Y:S02]  /*282e0*/  IMAD.MOV.U32 R12, RZ, RZ, 0x7 ;  /* 0x00000007ff0c7424 */ /* 0x000fe400078e00ff */
[----:B------:R-:W-:-:S08]  /*282f0*/  IMAD.MOV.U32 R5, RZ, RZ, R14 ;  /* 0x000000ffff057224 */ /* 0x000fd000078e000e */
[----:B------:R-:W-:Y:S05]  /*28300*/  WARPSYNC.COLLECTIVE R15, `(.L_x_1045) ;  /* 0x000000000f087348 */ /* 0x000fea0003c00000 */
[----:B------:R0:W1:Y:S02]  /*28310*/  SHFL.IDX P6, R14, R13, R12, R11 ;  /* 0x0000000c0d0e7389 */ /* 0x00006400000c000b */
[----:B01----:R-:W-:Y:S01]  /*28320*/  ENDCOLLECTIVE ;  /* 0x000000000000791b */ /* 0x003fe20003800000 */
.L_x_1045:
[----:B------:R-:W-:-:S04]  /*28330*/  @!P4 LEA R5, P3, R17, R5, 0x1 ;  /* 0x000000051105c211 */ /* 0x000fc800078608ff */
[----:B------:R-:W-:-:S05]  /*28340*/  @!P4 IADD3.X R6, RZ, R6, RZ, P3, !PT ;  /* 0x00000006ff06c210 */ /* 0x000fca0001ffe4ff */
[----:B------:R-:W-:Y:S01]  /*28350*/  @!P4 IMAD.MOV.U32 R7, RZ, RZ, R6 ;  /* 0x000000ffff07c224 */ /* 0x000fe200078e0006 */
[----:B------:R-:W-:Y:S01]  /*28360*/  MOV R13, R4 ;  /* 0x00000004000d7202 */ /* 0x000fe20000000f00 */
        /* <DEDUP_REMOVED lines=10> */
.L_x_1046:
[----:B------:R-:W-:Y:S01]  /*28410*/  @!PT LDS RZ, [RZ] ;  /* 0x00000000fffff984 */ /* 0x000fe20000000800 */
[----:B------:R-:W-:Y:S01]  /*28420*/  @!PT LDS RZ, [RZ] ;  /* 0x00000000fffff984 */ /* 0x000fe20000000800 */
[----:B------:R-:W-:Y:S01]  /*28430*/  @!PT LDS RZ, [RZ] ;  /* 0x00000000fffff984 */ /* 0x000fe20000000800 */
[----:B------:R0:W-:Y:S01]  /*28440*/  @!P4 LDGSTS.E.BYPASS.LTC128B.128 [R10+0x20400], desc[UR60][R6.64+0x100], !P0 ;  /* 0x20400100060acfae */ /* 0x0001e2000c101d7c */
[----:B------:R-:W-:Y:S01]  /*28450*/  IMAD.MOV.U32 R3, RZ, RZ, R14 ;  /* 0x000000ffff037224 */ /* 0x000fe200078e000e */
[----:B------:R-:W-:Y:S06]  /*28460*/  BRA `(.L_x_1047) ;  /* 0xffffffa800f87947 */ /* 0x000fec000383ffff */
.L_x_904:
[----:B0-----:R-:W3:Y:S02]  /*28470*/  LDL R2, [R1+0x4] ;  /* 0x0000040001027983 */ /* 0x001ee40000100800 */
[----:B---3--:R0:W1:Y:S02]  /*28480*/  SYNCS.PHASECHK.TRANS64.TRYWAIT P0, [R2+URZ+0x36820], R0 ;  /* 0x03682000020075a7 */ /* 0x008064000800017f */
[----:B-1----:R-:W-:Y:S05]  /*28490*/  @!P0 NANOSLEEP.SYNCS 0x989680 ;  /* 0x009896800000895d */ /* 0x002fea0003900000 */
[----:B------:R-:W1:Y:S02]  /*284a0*/  @!P0 SYNCS.PHASECHK.TRANS64 P0, [R2+URZ+0x36820], R0 ;  /* 0x03682000020085a7 */ /* 0x000e64000800007f */
[----:B-1----:R-:W-:Y:S05]  /*284b0*/  @!P0 BRA `(.L_x_904) ;  /* 0xfffffffc00ec8947 */ /* 0x002fea000383ffff */
[----:B------:R-:W-:Y:S05]  /*284c0*/  BRA `(.L_x_1048) ;  /* 0xffffffac007c7947 */ /* 0x000fea000383ffff */
.L_x_913:
[----:B-1----:R1:W3:Y:S02]  /*284d0*/  SYNCS.PHASECHK.TRANS64.TRYWAIT P0, [R3+URZ+0x36840], R2 ;  /* 0x03684002030075a7 */ /* 0x0022e4000800017f */
[----:B---3--:R-:W-:Y:S05]  /*284e0*/  @!P0 NANOSLEEP.SYNCS 0x989680 ;  /* 0x009896800000895d */ /* 0x008fea0003900000 */
[----:B------:R-:W3:Y:S02]  /*284f0*/  @!P0 SYNCS.PHASECHK.TRANS64 P0, [R3+URZ+0x36840], R2 ;  /* 0x03684002030085a7 */ /* 0x000ee4000800007f */
[----:B---3--:R-:W-:Y:S05]  /*28500*/  @!P0 BRA `(.L_x_913) ;  /* 0xfffffffc00f08947 */ /* 0x008fea000383ffff */
[----:B------:R-:W-:Y:S05]  /*28510*/  BRA `(.L_x_1049) ;  /* 0xffffffb000487947 */ /* 0x000fea000383ffff */
.L_x_920:
[----:B0-----:R0:W1:Y:S02]  /*28520*/  SYNCS.PHASECHK.TRANS64.TRYWAIT P0, [R3+URZ+0x60], R2 ;  /* 0x00006002030075a7 */ /* 0x001064000800017f */
[----:B-1----:R-:W-:Y:S05]  /*28530*/  @!P0 NANOSLEEP.SYNCS 0x989680 ;  /* 0x009896800000895d */ /* 0x002fea0003900000 */
[----:B------:R-:W1:Y:S02]  /*28540*/  @!P0 SYNCS.PHASECHK.TRANS64 P0, [R3+URZ+0x60], R2 ;  /* 0x00006002030085a7 */ /* 0x000e64000800007f */
[----:B-1----:R-:W-:Y:S05]  /*28550*/  @!P0 BRA `(.L_x_920) ;  /* 0xfffffffc00f08947 */ /* 0x002fea000383ffff */
[----:B------:R-:W-:Y:S05]  /*28560*/  BRA `(.L_x_1050) ;  /* 0xffffffb400647947 */ /* 0x000fea000383ffff */
.L_x_930:
[----:B---3--:R3:W4:Y:S02]  /*28570*/  SYNCS.PHASECHK.TRANS64.TRYWAIT P0, [R3+URZ+0x36840], R2 ;  /* 0x03684002030075a7 */ /* 0x008724000800017f */
[----:B----4-:R-:W-:Y:S05]  /*28580*/  @!P0 NANOSLEEP.SYNCS 0x989680 ;  /* 0x009896800000895d */ /* 0x010fea0003900000 */
[----:B------:R-:W4:Y:S02]  /*28590*/  @!P0 SYNCS.PHASECHK.TRANS64 P0, [R3+URZ+0x36840], R2 ;  /* 0x03684002030085a7 */ /* 0x000f24000800007f */
[----:B----4-:R-:W-:Y:S05]  /*285a0*/  @!P0 BRA `(.L_x_930) ;  /* 0xfffffffc00f08947 */ /* 0x010fea000383ffff */
[----:B------:R-:W-:Y:S05]  /*285b0*/  BRA `(.L_x_1051) ;  /* 0xffffffbc004c7947 */ /* 0x000fea000383ffff */
.L_x_937:
[----:B--2---:R2:W3:Y:S02]  /*285c0*/  SYNCS.PHASECHK.TRANS64.TRYWAIT P0, [R2+URZ+0x60], R3 ;  /* 0x00006003020075a7 */ /* 0x0044e4000800017f */
[----:B---3--:R-:W-:Y:S05]  /*285d0*/  @!P0 NANOSLEEP.SYNCS 0x989680 ;  /* 0x009896800000895d */ /* 0x008fea0003900000 */
[----:B------:R-:W3:Y:S02]  /*285e0*/  @!P0 SYNCS.PHASECHK.TRANS64 P0, [R2+URZ+0x60], R3 ;  /* 0x00006003020085a7 */ /* 0x000ee4000800007f */
[----:B---3--:R-:W-:Y:S05]  /*285f0*/  @!P0 BRA `(.L_x_937) ;  /* 0xfffffffc00f08947 */ /* 0x008fea000383ffff */
[----:B------:R-:W-:Y:S05]  /*28600*/  BRA `(.L_x_1052) ;  /* 0xffffffc000687947 */ /* 0x000fea000383ffff */
.L_x_947:
[----:B----4-:R4:W0:Y:S02]  /*28610*/  SYNCS.PHASECHK.TRANS64.TRYWAIT P0, [R2+URZ+0x36840], R3 ;  /* 0x03684003020075a7 */ /* 0x010824000800017f */
[----:B0-----:R-:W-:Y:S05]  /*28620*/  @!P0 NANOSLEEP.SYNCS 0x989680 ;  /* 0x009896800000895d */ /* 0x001fea0003900000 */
[----:B------:R-:W0:Y:S02]  /*28630*/  @!P0 SYNCS.PHASECHK.TRANS64 P0, [R2+URZ+0x36840], R3 ;  /* 0x03684003020085a7 */ /* 0x000e24000800007f */
[----:B0-----:R-:W-:Y:S05]  /*28640*/  @!P0 BRA `(.L_x_947) ;  /* 0xfffffffc00f08947 */ /* 0x001fea000383ffff */
[----:B------:R-:W-:Y:S05]  /*28650*/  BRA `(.L_x_1053) ;  /* 0xffffffc8001c7947 */ /* 0x000fea000383ffff */
.L_x_954:
[----:B0-----:R0:W2:Y:S02]  /*28660*/  SYNCS.PHASECHK.TRANS64.TRYWAIT P0, [R2+URZ+0x60], R5 ;  /* 0x00006005020075a7 */ /* 0x0010a4000800017f */
[----:B--2---:R-:W-:Y:S05]  /*28670*/  @!P0 NANOSLEEP.SYNCS 0x989680 ;  /* 0x009896800000895d */ /* 0x004fea0003900000 */
[----:B------:R-:W2:Y:S02]  /*28680*/  @!P0 SYNCS.PHASECHK.TRANS64 P0, [R2+URZ+0x60], R5 ;  /* 0x00006005020085a7 */ /* 0x000ea4000800007f */
[----:B--2---:R-:W-:Y:S05]  /*28690*/  @!P0 BRA `(.L_x_954) ;  /* 0xfffffffc00f08947 */ /* 0x004fea000383ffff */
[----:B------:R-:W-:Y:S05]  /*286a0*/  BRA `(.L_x_1054) ;  /* 0xffffffcc00387947 */ /* 0x000fea000383ffff */
.L_x_966:
[----:B0-----:R0:W2:Y:S02]  /*286b0*/  SYNCS.PHASECHK.TRANS64.TRYWAIT P0, [R2+URZ+0x36860], R0 ;  /* 0x03686000020075a7 */ /* 0x0010a4000800017f */
[----:B--2---:R-:W-:Y:S05]  /*286c0*/  @!P0 NANOSLEEP.SYNCS 0x989680 ;  /* 0x009896800000895d */ /* 0x004fea0003900000 */
[----:B------:R-:W2:Y:S02]  /*286d0*/  @!P0 SYNCS.PHASECHK.TRANS64 P0, [R2+URZ+0x36860], R0 ;  /* 0x03686000020085a7 */ /* 0x000ea4000800007f */
[----:B--2---:R-:W-:Y:S05]  /*286e0*/  @!P0 BRA `(.L_x_966) ;  /* 0xfffffffc00f08947 */ /* 0x004fea000383ffff */
[----:B------:R-:W-:Y:S05]  /*286f0*/  BRA `(.L_x_1055) ;  /* 0xffffffd000d07947 */ /* 0x000fea000383ffff */
.L_x_974:
[----:B------:R-:W-:Y:S01]  /*28700*/  BSSY B0, `(.L_x_1056) ;  /* 0x0000008000007945 */ /* 0x000fe20003800000 */
[----:B------:R-:W-:Y:S01]  /*28710*/  IMAD.MOV.U32 R13, RZ, RZ, R16 ;  /* 0x000000ffff0d7224 */ /* 0x000fe200078e0010 */
[----:B------:R-:W-:Y:S01]  /*28720*/  MOV R12, RZ ;  /* 0x000000ff000c7202 */ /* 0x000fe20000000f00 */
[----:B------:R-:W-:Y:S02]  /*28730*/  IMAD.MOV.U32 R11, RZ, RZ, 0x1f ;  /* 0x0000001fff0b7424 */ /* 0x000fe400078e00ff */
[----:B------:R-:W-:-:S07]  /*28740*/  IMAD.MOV.U32 R15, RZ, RZ, -0x1 ;  /* 0xffffffffff0f7424 */ /* 0x000fce00078e00ff */
[----:B-1--45:R-:W-:Y:S05]  /*28750*/  WARPSYNC.COLLECTIVE R15, `(.L_x_1057) ;  /* 0x000000000f087348 */ /* 0x032fea0003c00000 */
[----:B------:R0:W2:Y:S02]  /*28760*/  SHFL.IDX P6, R14, R13, R12, R11 ;  /* 0x0000000c0d0e7389 */ /* 0x0000a400000c000b */
[----:B012-45:R-:W-:Y:S01]  /*28770*/  ENDCOLLECTIVE ;  /* 0x000000000000791b */ /* 0x037fe20003800000 */
.L_x_1057:
[----:B------:R-:W-:Y:S05]  /*28780*/  BSYNC B0 ;  /* 0x0000000000007941 */ /* 0x000fea0003800000 */
.L_x_1056:
[----:B------:R-:W-:Y:S01]  /*28790*/  IMAD.MOV.U32 R13, RZ, RZ, R16 ;  /* 0x000000ffff0d7224 */ /* 0x000fe200078e0010 */
[----:B------:R-:W-:Y:S01]  /*287a0*/  MOV R11, 0x1f ;  /* 0x0000001f000b7802 */ /* 0x000fe20000000f00 */
[----:B------:R-:W-:Y:S01]  /*287b0*/  IMAD.MOV.U32 R12, RZ, RZ, 0x1 ;  /* 0x00000001ff0c7424 */ /* 0x000fe200078e00ff */
[----:B------:R-:W-:Y:S01]  /*287c0*/  MOV R0, R14 ;  /* 0x0000000e00007202 */ /* 0x000fe20000000f00 */
[----:B------:R-:W-:Y:S01]  /*287d0*/  IMAD.MOV.U32 R15, RZ, RZ, -0x1 ;  /* 0xffffffffff0f7424 */ /* 0x000fe200078e00ff */
[----:B------:R-:W-:-:S07]  /*287e0*/  IADD3 R5, R19, R7, RZ ;  /* 0x0000000713057210 */ /* 0x000fce0007ffe0ff */
[----:B------:R-:W-:Y:S05]  /*287f0*/  WARPSYNC.COLLECTIVE R15, `(.L_x_1058) ;  /* 0x000000000f087348 */ /* 0x000fea0003c00000 */
[----:B------:R0:W1:Y:S02]  /*28800*/  SHFL.IDX P6, R14, R13, R12, R11 ;  /* 0x0000000c0d0e7389 */ /* 0x00006400000c000b */
[----:B01----:R-:W-:Y:S01]  /*28810*/  ENDCOLLECTIVE ;  /* 0x000000000000791b */ /* 0x003fe20003800000 */
.L_x_1058:
        /* <DEDUP_REMOVED lines=13> */
[----:B------:R-:W-:-:S04]  /*288f0*/  ISETP.NE.AND P1, PT, R7, RZ, PT ;  /* 0x000000ff0700720c */ /* 0x000fc80003f25270 */
[----:B------:R-:W-:-:S09]  /*28900*/  MOV R13, R2 ;  /* 0x00000002000d7202 */ /* 0x000fd20000000f00 */
[----:B------:R-:W-:Y:S05]  /*28910*/  WARPSYNC.COLLECTIVE R15, `(.L_x_1059) ;  /* 0x000000000f087348 */ /* 0x000fea0003c00000 */
[----:B------:R0:W1:Y:S02]  /*28920*/  SHFL.UP P6, R14, R13, R12, R11 ;  /* 0x0400000c0d0e7389 */ /* 0x00006400000c000b */
[----:B01----:R-:W-:Y:S01]  /*28930*/  ENDCOLLECTIVE ;  /* 0x000000000000791b */ /* 0x003fe20003800000 */
.L_x_1059:
[----:B------:R-:W-:Y:S02]  /*28940*/  IMAD.MOV.U32 R12, RZ, RZ, 0x2 ;  /* 0x00000002ff0c7424 */ /* 0x000fe400078e00ff */
[----:B------:R-:W-:-:S05]  /*28950*/  IMAD.MOV.U32 R3, RZ, RZ, R14 ;  /* 0x000000ffff037224 */ /* 0x000fca00078e000e */
[----:B------:R-:W-:-:S04]  /*28960*/  SEL R3, R3, RZ, P1 ;  /* 0x000000ff03037207 */ /* 0x000fc80000800000 */
[----:B------:R-:W-:-:S05]  /*28970*/  IADD3 R3, R2, R3, RZ ;  /* 0x0000000302037210 */ /* 0x000fca0007ffe0ff */
[----:B------:R-:W-:-:S07]  /*28980*/  IMAD.MOV.U32 R13, RZ, RZ, R3 ;  /* 0x000000ffff0d7224 */ /* 0x000fce00078e0003 */
[----:B------:R-:W-:Y:S05]  /*28990*/  WARPSYNC.COLLECTIVE R15, `(.L_x_1060) ;  /* 0x000000000f087348 */ /* 0x000fea0003c00000 */
[----:B------:R0:W1:Y:S02]  /*289a0*/  SHFL.UP P6, R14, R13, R12, R11 ;  /* 0x0400000c0d0e7389 */ /* 0x00006400000c000b */
[----:B01----:R-:W-:Y:S01]  /*289b0*/  ENDCOLLECTIVE ;  /* 0x000000000000791b */ /* 0x003fe20003800000 */
.L_x_1060:
[----:B------:R-:W-:Y:S02]  /*289c0*/  MOV R12, 0x4 ;  /* 0x00000004000c7802 */ /* 0x000fe40000000f00 */
[----:B------:R-:W-:-:S04]  /*289d0*/  MOV R5, R14 ;  /* 0x0000000e00057202 */ /* 0x000fc80000000f00 */
[----:B------:R-:W-:-:S05]  /*289e0*/  SEL R5, R5, RZ, P2 ;  /* 0x000000ff05057207 */ /* 0x000fca0001000000 */
[----:B------:R-:W-:-:S04]  /*289f0*/  IMAD.IADD R3, R3, 0x1, R5 ;  /* 0x0000000103037824 */ /* 0x000fc800078e0205 */
[----:B------:R-:W-:-:S07]  /*28a00*/  IMAD.MOV.U32 R13, RZ, RZ, R3 ;  /* 0x000000ffff0d7224 */ /* 0x000fce00078e0003 */
[----:B------:R-:W-:Y:S05]  /*28a10*/  WARPSYNC.COLLECTIVE R15, `(.L_x_1061) ;  /* 0x000000000f087348 */ /* 0x000fea0003c00000 */
[----:B------:R0:W1:Y:S02]  /*28a20*/  SHFL.UP P6, R14, R13, R12, R11 ;  /* 0x0400000c0d0e7389 */ /* 0x00006400000c000b */
[----:B01----:R-:W-:Y:S01]  /*28a30*/  ENDCOLLECTIVE ;  /* 0x000000000000791b */ /* 0x003fe20003800000 */
.L_x_1061:
        /* <DEDUP_REMOVED lines=8> */
.L_x_1062:
        /* <DEDUP_REMOVED lines=8> */
.L_x_1063:
[----:B------:R-:W-:Y:S01]  /*28b40*/  MOV R12, 0x1f ;  /* 0x0000001f000c7802 */ /* 0x000fe20000000f00 */
[----:B------:R-:W-:Y:S01]  /*28b50*/  IMAD.MOV.U32 R11, RZ, RZ, 0x1f ;  /* 0x0000001fff0b7424 */ /* 0x000fe200078e00ff */
[----:B------:R-:W-:-:S04]  /*28b60*/  MOV R5, R14 ;  /* 0x0000000e00057202 */ /* 0x000fc80000000f00 */
[----:B------:R-:W-:-:S05]  /*28b70*/  SEL R5, R5, RZ, P5 ;  /* 0x000000ff05057207 */ /* 0x000fca0002800000 */
[----:B------:R-:W-:-:S04]  /*28b80*/  IMAD.IADD R5, R3, 0x1, R5 ;  /* 0x0000000103057824 */ /* 0x000fc800078e0205 */
[----:B------:R-:W-:-:S07]  /*28b90*/  IMAD.MOV.U32 R13, RZ, RZ, R5 ;  /* 0x000000ffff0d7224 */ /* 0x000fce00078e0005 */
[----:B------:R-:W-:Y:S05]  /*28ba0*/  WARPSYNC.COLLECTIVE R15, `(.L_x_1064) ;  /* 0x000000000f087348 */ /* 0x000fea0003c00000 */
[----:B------:R0:W1:Y:S02]  /*28bb0*/  SHFL.IDX P6, R14, R13, R12, R11 ;  /* 0x0000000c0d0e7389 */ /* 0x00006400000c000b */
[----:B01----:R-:W-:Y:S01]  /*28bc0*/  ENDCOLLECTIVE ;  /* 0x000000000000791b */ /* 0x003fe20003800000 */
.L_x_1064:
[----:B------:R-:W-:Y:S01]  /*28bd0*/  IMAD.MOV.U32 R6, RZ, RZ, R14 ;  /* 0x000000ffff067224 */ /* 0x000fe200078e000e */
[----:B------:R-:W-:Y:S06]  /*28be0*/  BRA `(.L_x_1065) ;  /* 0xffffffd400947947 */ /* 0x000fec000383ffff */
.L_x_979:
[----:B------:R-:W-:Y:S01]  /*28bf0*/  BSSY B0, `(.L_x_1066) ;  /* 0x0000008000007945 */ /* 0x000fe20003800000 */
[----:B-----5:R-:W-:Y:S01]  /*28c00*/  MOV R13, R2 ;  /* 0x00000002000d7202 */ /* 0x020fe20000000f00 */
[----:B------:R-:W-:Y:S01]  /*28c10*/  IMAD.MOV.U32 R12, RZ, RZ, 0x1 ;  /* 0x00000001ff0c7424 */ /* 0x000fe200078e00ff */
[----:B------:R-:W-:Y:S01]  /*28c20*/  MOV R15, 0xffffffff ;  /* 0xffffffff000f7802 */ /* 0x000fe20000000f00 */
[----:B------:R-:W-:-:S07]  /*28c30*/  IMAD.MOV.U32 R11, RZ, RZ, RZ ;  /* 0x000000ffff0b7224 */ /* 0x000fce00078e00ff */
[----:B01----:R-:W-:Y:S05]  /*28c40*/  WARPSYNC.COLLECTIVE R15, `(.L_x_1067) ;  /* 0x000000000f087348 */ /* 0x003fea0003c00000 */
[----:B------:R2:W3:Y:S02]  /*28c50*/  SHFL.UP P6, R14, R13, R12, R11 ;  /* 0x0400000c0d0e7389 */ /* 0x0004e400000c000b */
[----:B0123--:R-:W-:Y:S01]  /*28c60*/  ENDCOLLECTIVE ;  /* 0x000000000000791b */ /* 0x00ffe20003800000 */
.L_x_1067:
[----:B------:R-:W-:Y:S05]  /*28c70*/  BSYNC B0 ;  /* 0x0000000000007941 */ /* 0x000fea0003800000 */
.L_x_1066:
[----:B------:R-:W-:Y:S01]  /*28c80*/  IMAD.MOV.U32 R3, RZ, RZ, R14 ;  /* 0x000000ffff037224 */ /* 0x000fe200078e000e */
[----:B------:R-:W-:Y:S01]  /*28c90*/  MOV R15, 0xffffffff ;  /* 0xffffffff000f7802 */ /* 0x000fe20000000f00 */
[----:B------:R-:W-:Y:S02]  /*28ca0*/  IMAD.MOV.U32 R12, RZ, RZ, 0x2 ;  /* 0x00000002ff0c7424 */ /* 0x000fe400078e00ff */
[----:B------:R-:W-:Y:S01]  /*28cb0*/  IMAD.MOV.U32 R11, RZ, RZ, RZ ;  /* 0x000000ffff0b7224 */ /* 0x000fe200078e00ff */
[----:B------:R-:W-:-:S05]  /*28cc0*/  SEL R3, R3, RZ, P1 ;  /* 0x000000ff03037207 */ /* 0x000fca0000800000 */
[----:B------:R-:W-:-:S05]  /*28cd0*/  IMAD.IADD R3, R2, 0x1, R3 ;  /* 0x0000000102037824 */ /* 0x000fca00078e0203 */
[----:B------:R-:W-:-:S07]  /*28ce0*/  MOV R13, R3 ;  /* 0x00000003000d7202 */ /* 0x000fce0000000f00 */
[----:B------:R-:W-:Y:S05]  /*28cf0*/  WARPSYNC.COLLECTIVE R15, `(.L_x_1068) ;  /* 0x000000000f087348 */ /* 0x000fea0003c00000 */
[----:B------:R0:W1:Y:S02]  /*28d00*/  SHFL.UP P6, R14, R13, R12, R11 ;  /* 0x0400000c0d0e7389 */ /* 0x00006400000c000b */
[----:B01----:R-:W-:Y:S01]  /*28d10*/  ENDCOLLECTIVE ;  /* 0x000000000000791b */ /* 0x003fe20003800000 */
.L_x_1068:
        /* <DEDUP_REMOVED lines=8> */
.L_x_1069:
        /* <DEDUP_REMOVED lines=8> */
.L_x_1070:
        /* <DEDUP_REMOVED lines=8> */
.L_x_1071:
[----:B------:R-:W-:Y:S02]  /*28ea0*/  IMAD.MOV.U32 R12, RZ, RZ, 0x1f ;  /* 0x0000001fff0c7424 */ /* 0x000fe400078e00ff */
[----:B------:R-:W-:Y:S02]  /*28eb0*/  IMAD.MOV.U32 R11, RZ, RZ, 0x1f ;  /* 0x0000001fff0b7424 */ /* 0x000fe400078e00ff */
[----:B------:R-:W-:-:S05]  /*28ec0*/  IMAD.MOV.U32 R5, RZ, RZ, R14 ;  /* 0x000000ffff057224 */ /* 0x000fca00078e000e */
[----:B------:R-:W-:-:S05]  /*28ed0*/  SEL R5, R5, RZ, P5 ;  /* 0x000000ff05057207 */ /* 0x000fca0002800000 */
[----:B------:R-:W-:-:S05]  /*28ee0*/  IMAD.IADD R5, R3, 0x1, R5 ;  /* 0x0000000103057824 */ /* 0x000fca00078e0205 */
[----:B------:R-:W-:-:S07]  /*28ef0*/  MOV R13, R5 ;  /* 0x00000005000d7202 */ /* 0x000fce0000000f00 */
[----:B------:R-:W-:Y:S05]  /*28f00*/  WARPSYNC.COLLECTIVE R15, `(.L_x_1072) ;  /* 0x000000000f087348 */ /* 0x000fea0003c00000 */
[----:B------:R0:W1:Y:S02]  /*28f10*/  SHFL.IDX P6, R14, R13, R12, R11 ;  /* 0x0000000c0d0e7389 */ /* 0x00006400000c000b */
[----:B01----:R-:W-:Y:S01]  /*28f20*/  ENDCOLLECTIVE ;  /* 0x000000000000791b */ /* 0x003fe20003800000 */
.L_x_1072:
[----:B------:R-:W-:Y:S01]  /*28f30*/  MOV R6, R14 ;  /* 0x0000000e00067202 */ /* 0x000fe20000000f00 */
[----:B------:R-:W-:Y:S06]  /*28f40*/  BRA `(.L_x_1073) ;  /* 0xffffffd400587947 */ /* 0x000fec000383ffff */
.L_x_981:
[----:B------:R-:W-:Y:S01]  /*28f50*/  BSSY B0, `(.L_x_1074) ;  /* 0x0000006000007945 */ /* 0x000fe20003800000 */
[----:B------:R-:W-:Y:S01]  /*28f60*/  PLOP3.LUT P6, PT, P6, PT, PT, 0x8, 0x0 ;  /* 0x000000000000781c */ /* 0x000fe200037ce170 */
[----:B------:R-:W-:-:S12]  /*28f70*/  IMAD.MOV.U32 R15, RZ, RZ, -0x1 ;  /* 0xffffffffff0f7424 */ /* 0x000fd800078e00ff */
[----:B01---5:R-:W-:Y:S05]  /*28f80*/  WARPSYNC.COLLECTIVE R15, `(.L_x_1075) ;  /* 0x000000000f087348 */ /* 0x023fea0003c00000 */
[----:B------:R-:W-:Y:S01]  /*28f90*/  VOTE.ANY R14, PT, P6 ;  /* 0x00000000000e7806 */ /* 0x000fe200030e0100 */
[----:B01---5:R-:W-:Y:S06]  /*28fa0*/  ENDCOLLECTIVE ;  /* 0x000000000000791b */ /* 0x023fec0003800000 */
.L_x_1075:
[----:B------:R-:W-:Y:S05]  /*28fb0*/  BSYNC B0 ;  /* 0x0000000000007941 */ /* 0x000fea0003800000 */
.L_x_1074:
[----:B------:R-:W-:Y:S01]  /*28fc0*/  IMAD.MOV.U32 R3, RZ, RZ, R14 ;  /* 0x000000ffff037224 */ /* 0x000fe200078e000e */
[----:B------:R-:W-:Y:S01]  /*28fd0*/  MOV R13, R2 ;  /* 0x00000002000d7202 */ /* 0x000fe20000000f00 */
[----:B------:R-:W-:Y:S01]  /*28fe0*/  IMAD.MOV.U32 R11, RZ, RZ, 0x1f ;  /* 0x0000001fff0b7424 */ /* 0x000fe200078e00ff */
[----:B------:R-:W-:Y:S01]  /*28ff0*/  MOV R15, 0xffffffff ;  /* 0xffffffff000f7802 */ /* 0x000fe20000000f00 */
[----:B------:R-:W0:Y:S02]  /*29000*/  POPC R4, R3 ;  /* 0x0000000300047309 */ /* 0x000e240000000000 */
[----:B0-----:R-:W-:-:S07]  /*29010*/  IMAD.MOV.U32 R12, RZ, RZ, R4 ;  /* 0x000000ffff0c7224 */ /* 0x001fce00078e0004 */
[----:B------:R-:W-:Y:S05]  /*29020*/  WARPSYNC.COLLECTIVE R15, `(.L_x_1076) ;  /* 0x000000000f087348 */ /* 0x000fea0003c00000 */
[----:B------:R0:W1:Y:S02]  /*29030*/  SHFL.IDX P6, R14, R13, R12, R11 ;  /* 0x0000000c0d0e7389 */ /* 0x00006400000c000b */
[----:B01----:R-:W-:Y:S01]  /*29040*/  ENDCOLLECTIVE ;  /* 0x000000000000791b */ /* 0x003fe20003800000 */
.L_x_1076:
[----:B------:R-:W-:Y:S01]  /*29050*/  IMAD.MOV.U32 R17, RZ, RZ, R14 ;  /* 0x000000ffff117224 */ /* 0x000fe200078e000e */
[----:B------:R-:W-:Y:S06]  /*29060*/  BRA `(.L_x_1077) ;  /* 0xffffffd400487947 */ /* 0x000fec000383ffff */
.L_x_983:
[----:B------:R-:W-:Y:S01]  /*29070*/  BSSY B0, `(.L_x_1078) ;  /* 0x0000007000007945 */ /* 0x000fe20003800000 */
[----:B------:R-:W-:Y:S01]  /*29080*/  IMAD.MOV.U32 R13, RZ, RZ, R5 ;  /* 0x000000ffff0d7224 */ /* 0x000fe200078e0005 */
[----:B------:R-:W-:Y:S01]  /*29090*/  MOV R11, 0x1f ;  /* 0x0000001f000b7802 */ /* 0x000fe20000000f00 */
[----:B------:R-:W-:-:S07]  /*290a0*/  IMAD.MOV.U32 R15, RZ, RZ, -0x1 ;  /* 0xffffffffff0f7424 */ /* 0x000fce00078e00ff */
[----:B01-3-5:R-:W-:Y:S05]  /*290b0*/  WARPSYNC.COLLECTIVE R15, `(.L_x_1079) ;  /* 0x000000000f087348 */ /* 0x02bfea0003c00000 */
[----:B------:R2:W4:Y:S02]  /*290c0*/  SHFL.IDX P6, R14, R13, R12, R11 ;  /* 0x0000000c0d0e7389 */ /* 0x00052400000c000b */
[----:B012345:R-:W-:Y:S01]  /*290d0*/  ENDCOLLECTIVE ;  /* 0x000000000000791b */ /* 0x03ffe20003800000 */
.L_x_1079:
[----:B------:R-:W-:Y:S05]  /*290e0*/  BSYNC B0 ;  /* 0x0000000000007941 */ /* 0x000fea0003800000 */
.L_x_1078:
[----:B------:R-:W-:Y:S01]  /*290f0*/  IMAD.MOV.U32 R2, RZ, RZ, R14 ;  /* 0x000000ffff027224 */ /* 0x000fe200078e000e */
[----:B------:R-:W-:Y:S06]  /*29100*/  BRA `(.L_x_982) ;  /* 0xffffffd4003c7947 */ /* 0x000fec000383ffff */
.L_x_987:
[----:B0-----:R0:W2:Y:S02]  /*29110*/  SYNCS.PHASECHK.TRANS64.TRYWAIT P0, [R0+URZ+0x36820], R3 ;  /* 0x03682003000075a7 */ /* 0x0010a4000800017f */
[----:B--2---:R-:W-:Y:S05]  /*29120*/  @!P0 NANOSLEEP.SYNCS 0x989680 ;  /* 0x009896800000895d */ /* 0x004fea0003900000 */
[----:B------:R-:W2:Y:S02]  /*29130*/  @!P0 SYNCS.PHASECHK.TRANS64 P0, [R0+URZ+0x36820], R3 ;  /* 0x03682003000085a7 */ /* 0x000ea4000800007f */
[----:B--2---:R-:W-:Y:S05]  /*29140*/  @!P0 BRA `(.L_x_987) ;  /* 0xfffffffc00f08947 */ /* 0x004fea000383ffff */
[----:B------:R-:W-:Y:S05]  /*29150*/  BRA `(.L_x_1080) ;  /* 0xffffffd800307947 */ /* 0x000fea000383ffff */
.L_x_988:
[----:B------:R-:W2:Y:S01]  /*29160*/  S2R R2, SR_TID.X ;  /* 0x0000000000027919 */ /* 0x000ea20000002100 */
[----:B------:R-:W-:Y:S01]  /*29170*/  BSSY B0, `(.L_x_1081) ;  /* 0x000000a000007945 */ /* 0x000fe20003800000 */
[----:B------:R-:W-:Y:S01]  /*29180*/  IMAD.MOV.U32 R12, RZ, RZ, RZ ;  /* 0x000000ffff0c7224 */ /* 0x000fe200078e00ff */
[----:B------:R-:W-:Y:S01]  /*29190*/  MOV R15, 0xffffffff ;  /* 0xffffffff000f7802 */ /* 0x000fe20000000f00 */
[----:B------:R-:W-:Y:S01]  /*291a0*/  IMAD.MOV.U32 R11, RZ, RZ, 0x1f ;  /* 0x0000001fff0b7424 */ /* 0x000fe200078e00ff */
[----:B--2---:R-:W-:-:S04]  /*291b0*/  SHF.R.U32.HI R2, RZ, 0x5, R2 ;  /* 0x00000005ff027819 */ /* 0x004fc80000011602 */
[----:B------:R-:W-:-:S04]  /*291c0*/  LOP3.LUT R2, R2, 0x3, RZ, 0xc0, !PT ;  /* 0x0000000302027812 */ /* 0x000fc800078ec0ff */
[----:B------:R-:W-:-:S07]  /*291d0*/  MOV R13, R2 ;  /* 0x00000002000d7202 */ /* 0x000fce0000000f00 */
[----:B01--45:R-:W-:Y:S05]  /*291e0*/  WARPSYNC.COLLECTIVE R15, `(.L_x_1082) ;  /* 0x000000000f087348 */ /* 0x033fea0003c00000 */
[----:B------:R2:W3:Y:S02]  /*291f0*/  SHFL.IDX P6, R14, R13, R12, R11 ;  /* 0x0000000c0d0e7389 */ /* 0x0004e400000c000b */
[----:B012345:R-:W-:Y:S01]  /*29200*/  ENDCOLLECTIVE ;  /* 0x000000000000791b */ /* 0x03ffe20003800000 */
.L_x_1082:
[----:B------:R-:W-:Y:S05]  /*29210*/  BSYNC B0 ;  /* 0x0000000000007941 */ /* 0x000fea0003800000 */
.L_x_1081:
[----:B------:R-:W-:Y:S05]  /*29220*/  BRA `(.L_x_1083) ;  /* 0xffffffd800187947 */ /* 0x000fea000383ffff */
.L_x_989:
[----:B------:R-:W-:Y:S01]  /*29230*/  BSSY B0, `(.L_x_1084) ;  /* 0x0000006000007945 */ /* 0x000fe20003800000 */
[----:B------:R-:W-:-:S07]  /*29240*/  IMAD.MOV.U32 R15, RZ, RZ, -0x1 ;  /* 0xffffffffff0f7424 */ /* 0x000fce00078e00ff */
[----:B012-45:R-:W-:Y:S05]  /*29250*/  WARPSYNC.COLLECTIVE R15, `(.L_x_1085) ;  /* 0x000000000f0c7348 */ /* 0x037fea0003c00000 */
[----:B------:R-:W-:Y:S02]  /*29260*/  ELECT P6, UR62, PT ;  /* 0x00000000003e782f */ /* 0x000fe400038c0000 */
[----:B------:R-:W-:Y:S01]  /*29270*/  MOV R14, UR62 ;  /* 0x0000003e000e7c02 */ /* 0x000fe20008000f00 */
[----:B012-45:R-:W-:Y:S10]  /*29280*/  ENDCOLLECTIVE ;  /* 0x000000000000791b */ /* 0x037ff40003800000 */
.L_x_1085:
[----:B------:R-:W-:Y:S05]  /*29290*/  BSYNC B0 ;  /* 0x0000000000007941 */ /* 0x000fea0003800000 */
.L_x_1084:
[----:B------:R-:W-:Y:S05]  /*292a0*/  BRA `(.L_x_1086) ;  /* 0xffffffd8000c7947 */ /* 0x000fea000383ffff */
.L_x_991:
[----:B0-----:R0:W2:Y:S02]  /*292b0*/  SYNCS.PHASECHK.TRANS64.TRYWAIT P0, [R6+URZ], R5 ;  /* 0x00000005060075a7 */ /* 0x0010a4000800017f */
[----:B--2---:R-:W-:Y:S05]  /*292c0*/  @!P0 NANOSLEEP.SYNCS 0x989680 ;  /* 0x009896800000895d */ /* 0x004fea0003900000 */
[----:B------:R-:W2:Y:S02]  /*292d0*/  @!P0 SYNCS.PHASECHK.TRANS64 P0, [R6+URZ], R5 ;  /* 0x00000005060085a7 */ /* 0x000ea4000800007f */
[----:B--2---:R-:W-:Y:S05]  /*292e0*/  @!P0 BRA `(.L_x_991) ;  /* 0xfffffffc00f08947 */ /* 0x004fea000383ffff */
[----:B------:R-:W-:Y:S05]  /*292f0*/  BRA `(.L_x_1087) ;  /* 0xffffffd800507947 */ /* 0x000fea000383ffff */
.L_x_992:
[----:B--2---:R2:W3:Y:S02]  /*29300*/  SYNCS.PHASECHK.TRANS64.TRYWAIT P0, [R7+URZ], R2 ;  /* 0x00000002070075a7 */ /* 0x0044e4000800017f */
[----:B---3--:R-:W-:Y:S05]  /*29310*/  @!P0 NANOSLEEP.SYNCS 0x989680 ;  /* 0x009896800000895d */ /* 0x008fea0003900000 */
[----:B------:R-:W3:Y:S02]  /*29320*/  @!P0 SYNCS.PHASECHK.TRANS64 P0, [R7+URZ], R2 ;  /* 0x00000002070085a7 */ /* 0x000ee4000800007f */
[----:B---3--:R-:W-:Y:S05]  /*29330*/  @!P0 BRA `(.L_x_992) ;  /* 0xfffffffc00f08947 */ /* 0x008fea000383ffff */
[----:B------:R-:W-:Y:S05]  /*29340*/  BRA `(.L_x_1088) ;  /* 0xffffffd800447947 */ /* 0x000fea000383ffff */
.L_x_994:
[----:B---3--:R3:W4:Y:S02]  /*29350*/  SYNCS.PHASECHK.TRANS64.TRYWAIT P0, [R4+URZ], R5 ;  /* 0x00000005040075a7 */ /* 0x008724000800017f */
[----:B----4-:R-:W-:Y:S05]  /*29360*/  @!P0 NANOSLEEP.SYNCS 0x989680 ;  /* 0x009896800000895d */ /* 0x010fea0003900000 */
[----:B------:R-:W4:Y:S02]  /*29370*/  @!P0 SYNCS.PHASECHK.TRANS64 P0, [R4+URZ], R5 ;  /* 0x00000005040085a7 */ /* 0x000f24000800007f */
[----:B----4-:R-:W-:Y:S05]  /*29380*/  @!P0 BRA `(.L_x_994) ;  /* 0xfffffffc00f08947 */ /* 0x010fea000383ffff */
[----:B------:R-:W-:Y:S05]  /*29390*/  BRA `(.L_x_1089) ;  /* 0xffffffd8004c7947 */ /* 0x000fea000383ffff */
.L_x_1090:
        /* <DEDUP_REMOVED lines=14> */
.L_x_3243:


//--------------------- .text._ZN7cutlass13device_kernelIN5flash11enable_sm90INS1_16FlashAttnFwdSm90INS1_25CollectiveMainloopFwdSm90ILi2EN4cute5tupleIJNS5_1CILi1EEES8_S8_EEENS6_IJNS7_ILi128EEENS7_ILi96EEENS7_ILi192EEEEEELi192ENS_6half_tEfNS_4arch4Sm90ELb0ELb1ELb1ELb0ELb0ELb0ELb0ELb1ELb1ELb1ELb0ELb0EEENS1_21CollectiveEpilogueFwdINS6_IJSA_SC_SB_EEES9_SE_SG_Li256ELb0ELb1ELb0ELb0EEENS1_30DynamicPersistentTileSchedulerILi256ELi128ELb0ELb1ELb1EEEEEEEEEvNT_6ParamsE --------------------------
	.section	.text._ZN7cutlass13device_kernelIN5flash11enable_sm90INS1_16FlashAttnFwdSm90INS1_25CollectiveMainloopFwdSm90ILi2EN4cute5tupleIJNS5_1CILi1EEES8_S8_EEENS6_IJNS7_ILi128EEENS7_ILi96EEENS7_ILi192EEEEEELi192ENS_6half_tEfNS_4arch4Sm90ELb0ELb1ELb1ELb0ELb0ELb0ELb0ELb1ELb1ELb1ELb0ELb0EEENS1_21CollectiveEpilogueFwdINS6_IJSA_SC_SB_EEES9_SE_SG_Li256ELb0ELb1ELb0ELb0EEENS1_30DynamicPersistentTileSchedulerILi256ELi128ELb0ELb1ELb1EEEEEEEEEvNT_6ParamsE,"ax",@progbits
	.align	128
.text._ZN7cutlass13device_kernelIN5flash11enable_sm90INS1_16FlashAttnFwdSm90INS1_25CollectiveMainloopFwdSm90ILi2EN4cute5tupleIJNS5_1CILi1EEES8_S8_EEENS6_IJNS7_ILi128EEENS7_ILi96EEENS7_ILi192EEEEEELi192ENS_6half_tEfNS_4arch4Sm90ELb0ELb1ELb1ELb0ELb0ELb0ELb0ELb1ELb1ELb1ELb0ELb0EEENS1_21CollectiveEpilogueFwdINS6_IJSA_SC_SB_EEES9_SE_SG_Li256ELb0ELb1ELb0ELb0EEENS1_30DynamicPersistentTileSchedulerILi256ELi128ELb0ELb1ELb1EEEEEEEEEvNT_6ParamsE:
        .type           _ZN7cutlass13device_kernelIN5flash11enable_sm90INS1_16FlashAttnFwdSm90INS1_25CollectiveMainloopFwdSm90ILi2EN4cute5tupleIJNS5_1CILi1EEES8_S8_EEENS6_IJNS7_ILi128EEENS7_ILi96EEENS7_ILi192EEEEEELi192ENS_6half_tEfNS_4arch4Sm90ELb0ELb1ELb1ELb0ELb0ELb0ELb0ELb1ELb1ELb1ELb0ELb0EEENS1_21CollectiveEpilogueFwdINS6_IJSA_SC_SB_EEES9_SE_SG_Li256ELb0ELb1ELb0ELb0EEENS1_30DynamicPersistentTileSchedulerILi256ELi128ELb0ELb1ELb1EEEEEEEEEvNT_6ParamsE,@function
        .size           _ZN7cutlass13device_kernelIN5flash11enable_sm90INS1_16FlashAttnFwdSm90INS1_25CollectiveMainloopFwdSm90ILi2EN4cute5tupleIJNS5_1CILi1EEES8_S8_EEENS6_IJNS7_ILi128EEENS7_ILi96EEENS7_ILi192EEEEEELi192ENS_6half_tEfNS_4arch4Sm90ELb0ELb1ELb1ELb0ELb0ELb0ELb0ELb1ELb1ELb1ELb0ELb0EEENS1_21CollectiveEpilogueFwdINS6_IJSA_SC_SB_EEES9_SE_SG_Li256ELb0ELb1ELb0ELb0EEENS1_30DynamicPersistentTileSchedulerILi256ELi128ELb0ELb1ELb1EEEEEEEEEvNT_6ParamsE,(.L_x_3244 - _ZN7cutlass13device_kernelIN5flash11enable_sm90INS1_16FlashAttnFwdSm90INS1_25CollectiveMainloopFwdSm90ILi2EN4cute5tupleIJNS5_1CILi1EEES8_S8_EEENS6_IJNS7_ILi128EEENS7_ILi96EEENS7_ILi192EEEEEELi192ENS_6half_tEfNS_4arch4Sm90ELb0ELb1ELb1ELb0ELb0ELb0ELb0ELb1ELb1ELb1ELb0ELb0EEENS1_21CollectiveEpilogueFwdINS6_IJSA_SC_SB_EEES9_SE_SG_Li256ELb0ELb1ELb0ELb0EEENS1_30DynamicPersistentTileSchedulerILi256ELi128ELb0ELb1ELb1EEEEEEEEEvNT_6ParamsE)
        .other          _ZN7cutlass13device_kernelIN5flash11enable_sm90INS1_16FlashAttnFwdSm90INS1_25CollectiveMainloopFwdSm90ILi2EN4cute5tupleIJNS5_1CILi1EEES8_S8_EEENS6_IJNS7_ILi128EEENS7_ILi96EEENS7_ILi192EEEEEELi192ENS_6half_tEfNS_4arch4Sm90ELb0ELb1ELb1ELb0ELb0ELb0ELb0ELb1ELb1ELb1ELb0ELb0EEENS1_21CollectiveEpilogueFwdINS6_IJSA_SC_SB_EEES9_SE_SG_Li256ELb0ELb1ELb0ELb0EEENS1_30DynamicPersistentTileSchedulerILi256ELi128ELb0ELb1ELb1EEEEEEEEEvNT_6ParamsE,@"STO_CUDA_ENTRY STV_DEFAULT"
_ZN7cutlass13device_kernelIN5flash11enable_sm90INS1_16FlashAttnFwdSm90INS1_25CollectiveMainloopFwdSm90ILi2EN4cute5tupleIJNS5_1CILi1EEES8_S8_EEENS6_IJNS7_ILi128EEENS7_ILi96EEENS7_ILi192EEEEEELi192ENS_6half_tEfNS_4arch4Sm90ELb0ELb1ELb1ELb0ELb0ELb0ELb0ELb1ELb1ELb1ELb0ELb0EEENS1_21CollectiveEpilogueFwdINS6_IJSA_SC_SB_EEES9_SE_SG_Li256ELb0ELb1ELb0ELb0EEENS1_30DynamicPersistentTileSchedulerILi256ELi128ELb0ELb1ELb1EEEEEEEEEvNT_6ParamsE:
        /* <DEDUP_REMOVED lines=18> */
.L_x_1092:
[----:B------:R-:W-:Y:S05]  /*0120*/  BSYNC B0 ;  /* 0x0000000000007941 */ /* 0x000fea0003800000 */
.L_x_1091:
        /* <DEDUP_REMOVED lines=41> */
.L_x_1093:
        /* <DEDUP_REMOVED lines=22> */
.L_x_1094:
        /* <DEDUP_REMOVED lines=18> */
.L_x_1095:
        /* <DEDUP_REMOVED lines=22> */
.L_x_1096:
        /* <DEDUP_REMOVED lines=22> */
.L_x_1097:
[----:B0-----:R-:W-:Y:S01]  /*0900*/  UMOV UR4, 0x1 ;  /* 0x0000000100047882 */ /* 0x001fe20000000000 */
[----:B------:R-:W-:Y:S01]  /*0910*/  PLOP3.LUT P0, PT, PT, PT, UP0, 0x80, 0x0 ;  /* 0x000000000000781c */ /* 0x000fe20003f0f008 */
[----:B------:R-:W-:Y:S01]  /*0920*/  USEL UR4, UR4, 0x2, !UP0 ;  /* 0x0000000204047887 */ /* 0x000fe2000c000000 */
[----:B------:R-:W-:-:S05]  /*0930*/  NOP ;  /* 0x0000000000007918 */ /* 0x000fca0000000000 */
[----:B------:R-:W-:-:S05]  /*0940*/  IMAD.U32 R2, RZ, RZ, UR4 ;  /* 0x00000004ff027e24 */ /* 0x000fca000f8e00ff */
[----:B------:R0:W-:Y:S01]  /*0950*/  STL [R1+0x1c], R2 ;  /* 0x00001c0201007387 */ /* 0x0001e20000100800 */
[----:B-12-4-:R-:W-:Y:S06]  /*0960*/  BAR.SYNC.DEFER_BLOCKING 0x0 ;  /* 0x0000000000007b1d */ /* 0x016fec0000010000 */
[----:B------:R-:W-:Y:S05]  /*0970*/  @!P0 BRA `(.L_x_1098) ;  /* 0x0000010c006c8947 */ /* 0x000fea0003800000 */
.L_x_1099:
[----:B------:R-:W-:-:S08]  /*0980*/  NOP ;  /* 0x0000000000007918 */ /* 0x000fd00000000000 */
[----:B------:R-:W1:Y:S02]  /*0990*/  USETMAXREG.TRY_ALLOC.CTAPOOL UP0, 0xf0 ;  /* 0x000000f0000079c8 */ /* 0x000e640008000600 */
[----:B-1----:R-:W-:-:S13]  /*09a0*/  PLOP3.LUT P0, PT, PT, PT, UP0, 0x80, 0x0 ;  /* 0x000000000000781c */ /* 0x002fda0003f0f008 */
[----:B------:R-:W-:Y:S05]  /*09b0*/  @!P0 BRA `(.L_x_1099) ;  /* 0xfffffffc00f08947 */ /* 0x000fea000383ffff */
[----:B------:R-:W1:Y:S08]  /*09c0*/  S2UR UR4, SR_CTAID.X ;  /* 0x00000000000479c3 */ /* 0x000e700000002500 */
[----:B------:R-:W-:Y:S08]  /*09d0*/  BAR.ARV 0x4, 0x180 ;  /* 0x0106000000007b1d */ /* 0x000ff00000002000 */
[----:B------:R-:W1:Y:S08]  /*09e0*/  LDC R0, c[0x0][0xc38] ;  /* 0x00030e00ff007b82 */ /* 0x000e700000000800 */
[----:B------:R-:W-:Y:S06]  /*09f0*/  BAR.ARV 0x8, 0x180 ;  /* 0x0206000000007b1d */ /* 0x000fec0000002000 */
[----:B-1----:R-:W-:-:S13]  /*0a00*/  ISETP.LE.AND P0, PT, R0, UR4, PT ;  /* 0x0000000400007c0c */ /* 0x002fda000bf03270 */
[----:B------:R-:W-:Y:S05]  /*0a10*/  @P0 EXIT ;  /* 0x000000000000094d */ /* 0x000fea0003800000 */
[----:B------:R-:W2:Y:S01]  /*0a20*/  LDL R3, [R1+0x1c] ;  /* 0x00001c0001037983 */ /* 0x000ea20000100800 */
[----:B------:R-:W-:Y:S01]  /*0a30*/  UMOV UR36, URZ ;  /* 0x0000003f00247c82 */ /* 0x000fe20008000000 */
[----:B------:R-:W-:Y:S01]  /*0a40*/  UMOV UR37, URZ ;  /* 0x0000003f00257c82 */ /* 0x000fe20008000000 */
[----:B0-----:R-:W0:Y:S02]  /*0a50*/  S2R R2, SR_TID.X ;  /* 0x0000000000027919 */ /* 0x001e240000002100 */
[----:B0-----:R-:W-:Y:S01]  /*0a60*/  VIADD R206, R2, 0xffffff80 ;  /* 0xffffff8002ce7836 */ /* 0x001fe20000000000 */
[----:B--2---:R-:W-:-:S04]  /*0a70*/  R2UR UR5, R3 ;  /* 0x00000000030572ca */ /* 0x004fc800000e0000 */
[----:B------:R-:W-:-:S04]  /*0a80*/  SHF.R.S32.HI R3, RZ, 0x1f, R206 ;  /* 0x0000001fff037819 */ /* 0x000fc800000114ce */
[CC--:B------:R-:W-:Y:S02]  /*0a90*/  LEA.HI R0, R3.reuse, R206.reuse, RZ, 0x7 ;  /* 0x000000ce03007211 */ /* 0x0c0fe400078f38ff */
[CC--:B------:R-:W-:Y:S02]  /*0aa0*/  LEA.HI R2, R3.reuse, R206.reuse, RZ, 0x4 ;  /* 0x000000ce03027211 */ /* 0x0c0fe400078f20ff */
[----:B------:R-:W-:Y:S02]  /*0ab0*/  LOP3.LUT R5, R0, 0xffffff80, RZ, 0xc0, !PT ;  /* 0xffffff8000057812 */ /* 0x000fe400078ec0ff */
[----:B------:R-:W-:Y:S01]  /*0ac0*/  SHF.R.S32.HI R7, RZ, 0x4, R2 ;  /* 0x00000004ff077819 */ /* 0x000fe20000011402 */
[----:B------:R-:W-:Y:S01]  /*0ad0*/  ULOP3.LUT UR6, UR5, 0x1, URZ, 0xfc, !UPT ;  /* 0x0000000105067892 */ /* 0x000fe2000f8efc3f */
[----:B------:R-:W-:Y:S01]  /*0ae0*/  LEA.HI R4, R3, R206, RZ, 0x5 ;  /* 0x000000ce03047211 */ /* 0x000fe200078f28ff */
[----:B------:R-:W-:Y:S01]  /*0af0*/  IMAD.IADD R198, R206, 0x1, -R5 ;  /* 0x00000001cec67824 */ /* 0x000fe200078e0a05 */
[C---:B------:R-:W-:Y:S01]  /*0b00*/  LOP3.LUT R5, R2.reuse, 0x3fffff0, RZ, 0xc0, !PT ;  /* 0x03fffff002057812 */ /* 0x040fe200078ec0ff */
[----:B------:R-:W-:Y:S01]  /*0b10*/  UMOV UR5, URZ ;  /* 0x0000003f00057c82 */ /* 0x000fe20008000000 */
[----:B------:R-:W-:Y:S01]  /*0b20*/  LEA.HI R2, R2, R7, RZ, 0x1 ;  /* 0x0000000702027211 */ /* 0x000fe200078f08ff */
[----:B------:R-:W-:Y:S01]  /*0b30*/  IMAD.SHL.U32 R4, R4, 0x20, RZ ;  /* 0x0000002004047824 */ /* 0x000fe200078e00ff */
[----:B------:R-:W-:Y:S01]  /*0b40*/  SHF.R.S32.HI R9, RZ, 0x1f, R198 ;  /* 0x0000001fff097819 */ /* 0x000fe200000114c6 */
[----:B------:R-:W-:Y:S01]  /*0b50*/  IMAD.IADD R5, R206, 0x1, -R5 ;  /* 0x00000001ce057824 */ /* 0x000fe200078e0a05 */
[----:B------:R-:W-:Y:S01]  /*0b60*/  LOP3.LUT R2, R2, 0x1ffffffe, RZ, 0xc0, !PT ;  /* 0x1ffffffe02027812 */ /* 0x000fe200078ec0ff */
[----:B------:R-:W-:Y:S01]  /*0b70*/  IMAD.U32 R202, RZ, RZ, UR6 ;  /* 0x00000006ffca7e24 */ /* 0x000fe2000f8e00ff */
[----:B------:R-:W-:Y:S01]  /*0b80*/  LEA.HI R6, R9, R198, RZ, 0x2 ;  /* 0x000000c609067211 */ /* 0x000fe200078f10ff */
[----:B------:R-:W-:Y:S01]  /*0b90*/  IMAD.U32 R197, RZ, RZ, UR5 ;  /* 0x00000005ffc57e24 */ /* 0x000fe2000f8e00ff */
[----:B------:R-:W-:Y:S01]  /*0ba0*/  LEA.HI R10, R3, R206, RZ, 0x2 ;  /* 0x000000ce030a7211 */ /* 0x000fe200078f10ff */
[----:B------:R-:W-:Y:S01]  /*0bb0*/  IMAD.IADD R2, R7, 0x1, -R2 ;  /* 0x0000000107027824 */ /* 0x000fe200078e0a02 */
[----:B------:R-:W-:-:S02]  /*0bc0*/  SHF.R.S32.HI R8, RZ, 0x2, R6 ;  /* 0x00000002ff087819 */ /* 0x000fc40000011406 */
[----:B------:R-:W-:Y:S02]  /*0bd0*/  SHF.R.S32.HI R11, RZ, 0x1f, R6 ;  /* 0x0000001fff0b7819 */ /* 0x000fe40000011406 */
[----:B------:R-:W-:Y:S02]  /*0be0*/  LOP3.LUT R7, R10, 0xfffffffc, RZ, 0xc0, !PT ;  /* 0xfffffffc0a077812 */ /* 0x000fe400078ec0ff */
[----:B------:R-:W-:Y:S02]  /*0bf0*/  LEA.HI R3, R3, R206, RZ, 0x3 ;  /* 0x000000ce03037211 */ /* 0x000fe400078f18ff */
[----:B------:R-:W-:Y:S01]  /*0c00*/  LEA.HI R11, R11, R8, RZ, 0x3 ;  /* 0x000000080b0b7211 */ /* 0x000fe200078f18ff */
[----:B------:R-:W-:Y:S01]  /*0c10*/  IMAD.IADD R7, R206, 0x1, -R7 ;  /* 0x00000001ce077824 */ /* 0x000fe200078e0a07 */
[----:B------:R-:W-:Y:S02]  /*0c20*/  SHF.R.S32.HI R199, RZ, 0x7, R0 ;  /* 0x00000007ffc77819 */ /* 0x000fe40000011400 */
[----:B------:R-:W-:-:S02]  /*0c30*/  LOP3.LUT R4, R4, 0xfffffc00, RZ, 0xc0, !PT ;  /* 0xfffffc0004047812 */ /* 0x000fc400078ec0ff */
[----:B------:R-:W-:Y:S02]  /*0c40*/  LOP3.LUT R193, R3, 0xfffffff8, RZ, 0xc0, !PT ;  /* 0xfffffff803c17812 */ /* 0x000fe400078ec0ff */
[----:B------:R-:W-:Y:S01]  /*0c50*/  LOP3.LUT R11, R11, 0xfffffff8, RZ, 0xc0, !PT ;  /* 0xfffffff80b0b7812 */ /* 0x000fe200078ec0ff */
[----:B------:R-:W-:Y:S01]  /*0c60*/  IMAD R5, R5, 0x40, R4 ;  /* 0x0000004005057824 */ /* 0x000fe200078e0204 */
[----:B------:R-:W-:Y:S01]  /*0c70*/  LEA.HI R9, R9, R198, RZ, 0x5 ;  /* 0x000000c609097211 */ /* 0x000fe200078f28ff */
[----:B------:R-:W-:Y:S01]  /*0c80*/  IMAD.IADD R193, R206, 0x1, -R193 ;  /* 0x00000001cec17824 */ /* 0x000fe200078e0ac1 */
[----:B------:R-:W-:Y:S01]  /*0c90*/  LEA.HI R0, R0, R199, RZ, 0x1 ;  /* 0x000000c700007211 */ /* 0x000fe200078f08ff */
[----:B------:R-:W-:Y:S01]  /*0ca0*/  IMAD.IADD R8, R8, 0x1, -R11 ;  /* 0x0000000108087824 */ /* 0x000fe200078e0a0b */
[----:B------:R-:W-:Y:S01]  /*0cb0*/  SHF.R.S32.HI R9, RZ, 0x5, R9 ;  /* 0x00000005ff097819 */ /* 0x000fe20000011409 */
[----:B------:R-:W-:Y:S01]  /*0cc0*/  IMAD.SHL.U32 R19, R193, 0x8, RZ ;  /* 0x00000008c1137824 */ /* 0x000fe200078e00ff */
[----:B------:R-:W-:Y:S01]  /*0cd0*/  LEA.HI R4, R7, R7, RZ, 0x1 ;  /* 0x0000000707047211 */ /* 0x000fe200078f08ff */
[----:B------:R-:W-:Y:S01]  /*0ce0*/  IMAD R201, R2, 0x8, R5 ;  /* 0x0000000802c97824 */ /* 0x000fe200078e0205 */
[----:B------:R-:W-:Y:S01]  /*0cf0*/  LOP3.LUT R0, R0, 0x3fffffe, RZ, 0xc0, !PT ;  /* 0x03fffffe00007812 */ /* 0x000fe200078ec0ff */
[----:B------:R-:W-:Y:S01]  /*0d00*/  IMAD R9, R9, 0x10, R8 ;  /* 0x0000001009097824 */ /* 0x000fe200078e0208 */
[----:B------:R-:W-:Y:S01]  /*0d10*/  LOP3.LUT R4, R4, 0x1ffffffe, RZ, 0xc0, !PT ;  /* 0x1ffffffe04047812 */ /* 0x000fe200078ec0ff */
[----:B------:R-:W-:Y:S01]  /*0d20*/  VIADD R23, R19, 0x40 ;  /* 0x0000004013177836 */ /* 0x000fe20000000000 */
[----:B------:R-:W-:Y:S01]  /*0d30*/  LOP3.LUT R17, R6, 0x7ffffffc, RZ, 0xc0, !PT ;  /* 0x7ffffffc06117812 */ /* 0x000fe200078ec0ff */
[----:B------:R-:W-:Y:S01]  /*0d40*/  IMAD.IADD R0, R199, 0x1, -R0 ;  /* 0x00000001c7007824 */ /* 0x000fe200078e0a00 */
[----:B------:R-:W-:Y:S01]  /*0d50*/  SHF.R.S32.HI R196, RZ, 0x3, R3 ;  /* 0x00000003ffc47819 */ /* 0x000fe20000011403 */
[----:B------:R-:W-:Y:S01]  /*0d60*/  VIADD R192, R19, 0x80 ;  /* 0x0000008013c07836 */ /* 0x000fe20000000000 */
[----:B------:R-:W-:Y:S01]  /*0d70*/  SHF.R.S32.HI R205, RZ, 0x1f, R19 ;  /* 0x0000001fffcd7819 */ /* 0x000fe20000011413 */
[----:B------:R-:W-:Y:S01]  /*0d80*/  IMAD.IADD R7, R7, 0x1, -R4 ;  /* 0x0000000107077824 */ /* 0x000fe200078e0a04 */
[----:B------:R-:W-:Y:S01]  /*0d90*/  SHF.R.S32.HI R204, RZ, 0x1f, R23 ;  /* 0x0000001fffcc7819 */ /* 0x000fe20000011417 */
[----:B------:R-:W-:Y:S01]  /*0da0*/  IMAD R200, R0, 0x40, R9 ;  /* 0x0000004000c87824 */ /* 0x000fe200078e0209 */
[----:B------:R-:W-:Y:S01]  /*0db0*/  SHF.R.S32.HI R203, RZ, 0x1f, R192 ;  /* 0x0000001fffcb7819 */ /* 0x000fe200000114c0 */
[----:B------:R-:W-:-:S02]  /*0dc0*/  IMAD.IADD R17, R198, 0x1, -R17 ;  /* 0x00000001c6117824 */ /* 0x000fc400078e0a11 */
[----:B------:R-:W-:-:S07]  /*0dd0*/  IMAD R18, R7, 0x8, R200 ;  /* 0x0000000807127824 */ /* 0x000fce00078e02c8 */
.L_x_1196:
[----:B------:R-:W-:Y:S01]  /*0de0*/  ULDC UR5, c[0x0][0xc60] ;  /* 0x0003180000057ab9 */ /* 0x000fe20000000800 */
[----:B------:R-:W-:Y:S01]  /*0df0*/  UMOV UR8, UR4 ;  /* 0x0000000400087c82 */ /* 0x000fe20008000000 */
[----:B------:R-:W-:-:S11]  /*0e00*/  UISETP.NE.AND UP0, UPT, UR5, 0x1, UPT ;  /* 0x000000010500788c */ /* 0x000fd6000bf05270 */
[----:B------:R-:W-:Y:S01]  /*0e10*/  @UP0 ULDC UR6, c[0x0][0xc64] ;  /* 0x0003190000060ab9 */ /* 0x000fe20000000800 */
[----:B------:R-:W-:Y:S01]  /*0e20*/  @UP0 ULDC UR9, c[0x0][0xc68] ;  /* 0x00031a0000090ab9 */ /* 0x000fe20000000800 */
[----:B------:R-:W-:-:S04]  /*0e30*/  UIMAD.WIDE.U32 UR6, UR4, UR6, URZ ;  /* 0x00000006040672a5 */ /* 0x000fc8000f8e003f */
[----:B------:R-:W-:-:S03]  /*0e40*/  @UP0 USHF.R.U32.HI UR8, URZ, UR9, UR7 ;  /* 0x000000093f080299 */ /* 0x000fc60008011607 */
[----:B------:R-:W-:Y:S02]  /*0e50*/  ULDC UR6, c[0x0][0xc78] ;  /* 0x00031e0000067ab9 */ /* 0x000fe40000000800 */
[----:B------:R-:W-:Y:S02]  /*0e60*/  UISETP.GE.AND UP0, UPT, UR8, UR6, UPT ;  /* 0x000000060800728c */ /* 0x000fe4000bf06270 */
[----:B------:R-:W-:-:S04]  /*0e70*/  UIADD3 UR6, -UR8, URZ, URZ ;  /* 0x0000003f08067290 */ /* 0x000fc8000fffe13f */
[----:B------:R-:W-:Y:S01]  /*0e80*/  PLOP3.LUT P0, PT, PT, PT, UP0, 0x80, 0x0 ;  /* 0x000000000000781c */ /* 0x000fe20003f0f008 */
[----:B------:R-:W-:-:S12]  /*0e90*/  UIMAD UR9, UR5, UR6, UR4 ;  /* 0x00000006050972a4 */ /* 0x000fd8000f8e0204 */
[----:B01234-:R-:W-:Y:S05]  /*0ea0*/  @!P0 BRA `(.L_x_1100) ;  /* 0x0000000000208947 */ /* 0x01ffea0003800000 */
[----:B------:R-:W-:Y:S01]  /*0eb0*/  ULDC UR7, c[0x0][0xc6c] ;  /* 0x00031b0000077ab9 */ /* 0x000fe20000000800 */
[----:B------:R-:W-:Y:S01]  /*0ec0*/  UMOV UR6, UR9 ;  /* 0x0000000900067c82 */ /* 0x000fe20008000000 */
[----:B------:R-:W-:-:S11]  /*0ed0*/  UISETP.NE.AND UP0, UPT, UR7, 0x1, UPT ;  /* 0x000000010700788c */ /* 0x000fd6000bf05270 */
[----:B------:R-:W-:Y:S02]  /*0ee0*/  @UP0 ULDC.64 UR10, c[0x0][0xc70] ;  /* 0x00031c00000a0ab9 */ /* 0x000fe40000000a00 */
[----:B------:R-:W-:-:S04]  /*0ef0*/  UIMAD.WIDE.U32 UR4, UR9, UR10, URZ ;  /* 0x0000000a090472a5 */ /* 0x000fc8000f8e003f */
[----:B------:R-:W-:-:S04]  /*0f00*/  @UP0 USHF.R.U32.HI UR6, URZ, UR11, UR5 ;  /* 0x0000000b3f060299 */ /* 0x000fc80008011605 */
[----:B------:R-:W-:Y:S01]  /*0f10*/  UIMAD UR4, UR6, UR7, URZ ;  /* 0x00000007060472a4 */ /* 0x000fe2000f8e023f */
[----:B------:R-:W-:Y:S11]  /*0f20*/  BRA `(.L_x_1101) ;  /* 0x00000000001c7947 */ /* 0x000ff60003800000 */
.L_x_1100:
[----:B------:R-:W-:Y:S01]  /*0f30*/  ULDC UR7, c[0x0][0xc54] ;  /* 0x0003150000077ab9 */ /* 0x000fe20000000800 */
[----:B------:R-:W-:Y:S01]  /*0f40*/  UMOV UR6, UR9 ;  /* 0x0000000900067c82 */ /* 0x000fe20008000000 */
[----:B------:R-:W-:-:S11]  /*0f50*/  UISETP.NE.AND UP0, UPT, UR7, 0x1, UPT ;  /* 0x000000010700788c */ /* 0x000fd6000bf05270 */
[----:B------:R-:W-:Y:S02]  /*0f60*/  @UP0 ULDC.64 UR10, c[0x0][0xc58] ;  /* 0x00031600000a0ab9 */ /* 0x000fe40000000a00 */
[----:B------:R-:W-:-:S04]  /*0f70*/  UIMAD.WIDE.U32 UR4, UR9, UR10, URZ ;  /* 0x0000000a090472a5 */ /* 0x000fc8000f8e003f */
[----:B------:R-:W-:-:S04]  /*0f80*/  @UP0 USHF.R.U32.HI UR6, URZ, UR11, UR5 ;  /* 0x0000000b3f060299 */ /* 0x000fc80008011605 */
[----:B------:R-:W-:-:S12]  /*0f90*/  UIMAD UR4, UR6, UR7, URZ ;  /* 0x00000007060472a4 */ /* 0x000fd8000f8e023f */
.L_x_1101:
[----:B------:R-:W0:Y:S01]  /*0fa0*/  LDC R0, c[0x0][0x448] ;  /* 0x00011200ff007b82 */ /* 0x000e220000000800 */
[----:B------:R-:W-:Y:S01]  /*0fb0*/  ULDC UR7, c[0x0][0xc48] ;  /* 0x0003120000077ab9 */ /* 0x000fe20000000800 */
[----:B------:R-:W-:Y:S02]  /*0fc0*/  ULOP3.LUT UR6, URZ, UR6, URZ, 0x33, !UPT ;  /* 0x000000063f067292 */ /* 0x000fe4000f8e333f */
[----:B------:R-:W-:Y:S02]  /*0fd0*/  UISETP.NE.AND UP0, UPT, UR7, 0x1, UPT ;  /* 0x000000010700788c */ /* 0x000fe4000bf05270 */
[----:B------:R-:W-:Y:S02]  /*0fe0*/  UIADD3 UR4, UR9, -UR4, URZ ;  /* 0x8000000409047290 */ /* 0x000fe4000fffe03f */
[----:B------:R-:W1:Y:S01]  /*0ff0*/  LDC.64 R8, c[0x0][0x9e0] ;  /* 0x00027800ff087b82 */ /* 0x000e620000000a00 */
[----:B------:R-:W-:Y:S01]  /*1000*/  ULDC UR5, c[0x0][0xc3c] ;  /* 0x00030f0000057ab9 */ /* 0x000fe20000000800 */
[----:B------:R-:W-:Y:S01]  /*1010*/  ULDC UR9, c[0x0][0xc54] ;  /* 0x0003150000097ab9 */ /* 0x000fe20000000800 */
[----:B------:R-:W-:-:S02]  /*1020*/  UIADD3 UR6, UR6, UR5, URZ ;  /* 0x0000000506067290 */ /* 0x000fc4000fffe03f */
[----:B------:R-:W-:Y:S02]  /*1030*/  UIMAD UR8, UR8, UR9, UR4 ;  /* 0x00000009080872a4 */ /* 0x000fe4000f8e0204 */
[----:B------:R-:W-:Y:S01]  /*1040*/  USHF.L.U32 UR60, UR6, 0x7, URZ ;  /* 0x00000007063c7899 */ /* 0x000fe2000800063f */
[----:B------:R-:W2:Y:S01]  /*1050*/  LDC R74, c[0x0][0x288] ;  /* 0x0000a200ff4a7b82 */ /* 0x000ea20000000800 */
[----:B------:R-:W-:Y:S01]  /*1060*/  ULDC.64 UR10, c[0x0][0x418] ;  /* 0x00010600000a7ab9 */ /* 0x000fe20000000a00 */
[----:B------:R-:W-:Y:S01]  /*1070*/  @UP0 ULDC UR4, c[0x0][0xc4c] ;  /* 0x0003130000040ab9 */ /* 0x000fe20000000800 */
[----:B------:R-:W-:Y:S01]  /*1080*/  ISETP.NE.U32.AND P0, PT, RZ, UR10, PT ;  /* 0x0000000aff007c0c */ /* 0x000fe2000bf05070 */
[----:B------:R-:W-:Y:S02]  /*1090*/  UIMAD.WIDE.U32 UR4, UR8, UR4, URZ ;  /* 0x00000004080472a5 */ /* 0x000fe4000f8e003f */
[----:B------:R-:W-:Y:S01]  /*10a0*/  UIADD3 UR6, UR60, 0x7f, URZ ;  /* 0x0000007f3c067890 */ /* 0x000fe2000fffe03f */
[----:B------:R-:W-:Y:S01]  /*10b0*/  ISETP.NE.AND.EX P0, PT, RZ, UR11, PT, P0 ;  /* 0x0000000bff007c0c */ /* 0x000fe2000bf05300 */
[----:B------:R-:W3:Y:S01]  /*10c0*/  LDC R7, c[0x0][0x2f0] ;  /* 0x0000bc00ff077b82 */ /* 0x000ee20000000800 */
[----:B0-----:R-:W-:Y:S01]  /*10d0*/  ISETP.NE.AND P1, PT, R0, 0x1, PT ;  /* 0x000000010000780c */ /* 0x001fe20003f25270 */
[----:B------:R-:W-:Y:S01]  /*10e0*/  @UP0 ULDC UR9, c[0x0][0xc50] ;  /* 0x0003140000090ab9 */ /* 0x000fe20000000800 */
[----:B------:R-:W-:Y:S01]  /*10f0*/  UMOV UR12, UR8 ;  /* 0x00000008000c7c82 */ /* 0x000fe20008000000 */
[----:B------:R-:W-:Y:S01]  /*1100*/  @UP0 USHF.R.U32.HI UR12, URZ, UR9, UR5 ;  /* 0x000000093f0c0299 */ /* 0x000fe20008011605 */
[----:B------:R-:W-:-:S03]  /*1110*/  IMAD.U32 R2, RZ, RZ, UR6 ;  /* 0x00000006ff027e24 */ /* 0x000fc6000f8e00ff */
[----:B------:R-:W0:Y:S01]  /*1120*/  LDC R0, c[0x0][0x424] ;  /* 0x00010900ff007b82 */ /* 0x000e220000000800 */
[----:B-1----:R-:W-:Y:S01]  /*1130*/  ISETP.GE.AND P2, PT, R9, 0x1, PT ;  /* 0x000000010900780c */ /* 0x002fe20003f46270 */
[----:B------:R-:W-:Y:S02]  /*1140*/  UIADD3 UR4, -UR12, URZ, URZ ;  /* 0x0000003f0c047290 */ /* 0x000fe4000fffe13f */
[----:B------:R-:W-:Y:S02]  /*1150*/  IMAD.U32 R195, RZ, RZ, UR12 ;  /* 0x0000000cffc37e24 */ /* 0x000fe4000f8e00ff */
[----:B------:R-:W-:Y:S02]  /*1160*/  UIMAD UR4, UR7, UR4, UR8 ;  /* 0x00000004070472a4 */ /* 0x000fe4000f8e0208 */
[----:B------:R-:W1:Y:S01]  /*1170*/  @P1 LDC R3, c[0x0][0x44c] ;  /* 0x00011300ff031b82 */ /* 0x000e620000000800 */
[----:B--2---:R-:W-:-:S03]  /*1180*/  IADD3 R5, -R74, 0x1, RZ ;  /* 0x000000014a057810 */ /* 0x004fc60007ffe1ff */
[----:B------:R-:W-:-:S04]  /*1190*/  IMAD.U32 R194, RZ, RZ, UR4 ;  /* 0x00000004ffc27e24 */ /* 0x000fc8000f8e00ff */
[----:B------:R-:W2:Y:S01]  /*11a0*/  @P1 LDC R4, c[0x0][0x450] ;  /* 0x00011400ff041b82 */ /* 0x000ea20000000800 */
[----:B0-----:R-:W-:-:S05]  /*11b0*/  SEL R0, R0, 0x1, P0 ;  /* 0x0000000100007807 */ /* 0x001fca0000000000 */
[CC--:B---3--:R-:W-:Y:S02]  /*11c0*/  IMAD R5, R0.reuse, R7.reuse, R5 ;  /* 0x0000000700057224 */ /* 0x0c8fe400078e0205 */
[----:B------:R-:W-:Y:S02]  /*11d0*/  IMAD R16, R0, R7, RZ ;  /* 0x0000000700107224 */ /* 0x000fe400078e02ff */
[----:B-1----:R-:W-:-:S05]  /*11e0*/  @P1 IMAD.HI.U32 R3, R3, UR6, RZ ;  /* 0x0000000603031c27 */ /* 0x002fca000f8e00ff */
[----:B--2---:R-:W-:-:S05]  /*11f0*/  @P1 SHF.R.U32.HI R2, RZ, R4, R3 ;  /* 0x00000004ff021219 */ /* 0x004fca0000011603 */
[----:B------:R-:W-:-:S04]  /*1200*/  IMAD.IADD R11, R5, 0x1, R2 ;  /* 0x00000001050b7824 */ /* 0x000fc800078e0202 */
[----:B------:R-:W-:Y:S01]  /*1210*/  IMAD.IADD R2, R11, 0x1, R8 ;  /* 0x000000010b027824 */ /* 0x000fe200078e0208 */
[----:B------:R-:W-:Y:S06]  /*1220*/  @!P2 BRA `(.L_x_1102) ;  /* 0x000000000040a947 */ /* 0x000fec0003800000 */
[C---:B------:R-:W-:Y:S01]  /*1230*/  ISETP.GT.AND P0, PT, R11.reuse, RZ, PT ;  /* 0x000000ff0b00720c */ /* 0x040fe20003f04270 */
[----:B------:R-:W-:-:S12]  /*1240*/  VIADD R3, R11, 0xffffffff ;  /* 0xffffffff0b037836 */ /* 0x000fd80000000000 */
[----:B------:R-:W-:Y:S05]  /*1250*/  @P0 BRA `(.L_x_1103) ;  /* 0x00000000001c0947 */ /* 0x000fea0003800000 */
[----:B------:R-:W-:Y:S01]  /*1260*/  ISETP.NE.AND P0, PT, R9, 0x1, PT ;  /* 0x000000010900780c */ /* 0x000fe20003f05270 */
[----:B------:R-:W-:-:S12]  /*1270*/  IMAD.MOV R3, RZ, RZ, -R11 ;  /* 0x000000ffff037224 */ /* 0x000fd800078e0a0b */
[----:B------:R-:W0:Y:S02]  /*1280*/  @P0 LDC.64 R4, c[0x0][0x9e8] ;  /* 0x00027a00ff040b82 */ /* 0x000e240000000a00 */
[----:B0-----:R-:W-:-:S05]  /*1290*/  @P0 IMAD.HI.U32 R4, R3, R4, RZ ;  /* 0x0000000403040227 */ /* 0x001fca00078e00ff */
[----:B------:R-:W-:-:S04]  /*12a0*/  @P0 SHF.R.U32.HI R3, RZ, R5, R4 ;  /* 0x00000005ff030219 */ /* 0x000fc80000011604 */
[----:B------:R-:W-:Y:S01]  /*12b0*/  LOP3.LUT R3, RZ, R3, RZ, 0x33, !PT ;  /* 0x00000003ff037212 */ /* 0x000fe200078e33ff */
[----:B------:R-:W-:Y:S06]  /*12c0*/  BRA `(.L_x_1104) ;  /* 0x0000000000107947 */ /* 0x000fec0003800000 */
.L_x_1103:
[----:B------:R-:W-:-:S13]  /*12d0*/  ISETP.NE.AND P0, PT, R9, 0x1, PT ;  /* 0x000000010900780c */ /* 0x000fda0003f05270 */
[----:B------:R-:W0:Y:S02]  /*12e0*/  @P0 LDC.64 R4, c[0x0][0x9e8] ;  /* 0x00027a00ff040b82 */ /* 0x000e240000000a00 */
[----:B0-----:R-:W-:-:S05]  /*12f0*/  @P0 IMAD.HI.U32 R4, R3, R4, RZ ;  /* 0x0000000403040227 */ /* 0x001fca00078e00ff */
[----:B------:R-:W-:-:S07]  /*1300*/  @P0 SHF.R.U32.HI R3, RZ, R5, R4 ;  /* 0x00000005ff030219 */ /* 0x000fce0000011604 */
.L_x_1104:
[----:B------:R-:W-:-:S05]  /*1310*/  IMAD R3, R3, R9, R9 ;  /* 0x0000000903037224 */ /* 0x000fca00078e0209 */
[----:B------:R-:W-:-:S07]  /*1320*/  VIMNMX R2, R2, R3, PT ;  /* 0x0000000302027248 */ /* 0x000fce0003fe0100 */
.L_x_1102:
[----:B------:R-:W0:Y:S01]  /*1330*/  @P1 LDC R4, c[0x0][0x44c] ;  /* 0x00011300ff041b82 */ /* 0x000e220000000800 */
[----:B------:R-:W-:Y:S01]  /*1340*/  IMAD.U32 R3, RZ, RZ, UR60 ;  /* 0x0000003cff037e24 */ /* 0x000fe2000f8e00ff */
[----:B------:R-:W-:Y:S01]  /*1350*/  ULDC UR4, c[0x0][0x9dc] ;  /* 0x0002770000047ab9 */ /* 0x000fe20000000800 */
[-C--:B------:R-:W-:Y:S02]  /*1360*/  IMAD R74, R0, R7.reuse, -R74 ;  /* 0x00000007004a7224 */ /* 0x080fe400078e0a4a */
[----:B------:R-:W-:Y:S02]  /*1370*/  VIADD R2, R2, 0x5f ;  /* 0x0000005f02027836 */ /* 0x000fe40000000000 */
[----:B------:R-:W-:Y:S01]  /*1380*/  IMAD R0, R0, R7, 0x5f ;  /* 0x0000005f00007424 */ /* 0x000fe200078e0207 */
[----:B------:R-:W1:Y:S01]  /*1390*/  @P1 LDC R5, c[0x0][0x450] ;  /* 0x00011400ff051b82 */ /* 0x000e620000000800 */
[----:B------:R-:W-:-:S04]  /*13a0*/  IMAD.HI R2, R2, 0x2aaaaaab, RZ ;  /* 0x2aaaaaab02027827 */ /* 0x000fc800078e02ff */
[----:B------:R-:W-:-:S04]  /*13b0*/  IMAD.HI R0, R0, 0x2aaaaaab, RZ ;  /* 0x2aaaaaab00007827 */ /* 0x000fc800078e02ff */
[----:B0-----:R-:W-:-:S05]  /*13c0*/  @P1 IMAD.HI.U32 R4, R4, UR60, RZ ;  /* 0x0000003c04041c27 */ /* 0x001fca000f8e00ff */
[----:B-1----:R-:W-:Y:S02]  /*13d0*/  @P1 SHF.R.U32.HI R3, RZ, R5, R4 ;  /* 0x00000005ff031219 */ /* 0x002fe40000011604 */
[----:B------:R-:W-:-:S03]  /*13e0*/  SHF.R.U32.HI R5, RZ, 0x1f, R2 ;  /* 0x0000001fff057819 */ /* 0x000fc60000011602 */
[----:B------:R-:W-:Y:S01]  /*13f0*/  IMAD.IADD R4, R74, 0x1, R3 ;  /* 0x000000014a047824 */ /* 0x000fe200078e0203 */
[----:B------:R-:W-:Y:S02]  /*1400*/  SHF.R.U32.HI R3, RZ, 0x1f, R0 ;  /* 0x0000001fff037819 */ /* 0x000fe40000011600 */
[----:B------:R-:W-:Y:S01]  /*1410*/  LEA.HI.SX32 R2, R2, R5, 0x1c ;  /* 0x0000000502027211 */ /* 0x000fe200078fe2ff */
[----:B------:R-:W-:Y:S01]  /*1420*/  VIADD R6, R4, -UR4 ;  /* 0x8000000404067c36 */ /* 0x000fe20008000000 */
[----:B------:R-:W-:-:S04]  /*1430*/  LEA.HI.SX32 R3, R0, R3, 0x1c ;  /* 0x0000000300037211 */ /* 0x000fc800078fe2ff */
[----:B------:R-:W-:Y:S02]  /*1440*/  R2UR UR4, R6 ;  /* 0x00000000060472ca */ /* 0x000fe400000e0000 */
[----:B------:R-:W-:Y:S01]  /*1450*/  VIMNMX R75, R3, R2, PT ;  /* 0x00000002034b7248 */ /* 0x000fe20003fe0100 */
[----:B------:R-:W-:-:S12]  /*1460*/  @!P2 BRA `(.L_x_1105) ;  /* 0x000000000044a947 */ /* 0x000fd80003800000 */
[----:B------:R-:W-:-:S13]  /*1470*/  ISETP.GT.AND P0, PT, R4, -0x1, PT ;  /* 0xffffffff0400780c */ /* 0x000fda0003f04270 */
[----:B------:R-:W-:Y:S05]  /*1480*/  @P0 BRA `(.L_x_1106) ;  /* 0x00000000001c0947 */ /* 0x000fea0003800000 */
[----:B------:R-:W-:Y:S02]  /*1490*/  ISETP.NE.AND P0, PT, R9, 0x1, PT ;  /* 0x000000010900780c */ /* 0x000fe40003f05270 */
[----:B------:R-:W-:-:S11]  /*14a0*/  LOP3.LUT R3, RZ, R4, RZ, 0x33, !PT ;  /* 0x00000004ff037212 */ /* 0x000fd600078e33ff */
[----:B------:R-:W0:Y:S02]  /*14b0*/  @P0 LDC.64 R6, c[0x0][0x9e8] ;  /* 0x00027a00ff060b82 */ /* 0x000e240000000a00 */
[----:B0-----:R-:W-:-:S05]  /*14c0*/  @P0 IMAD.HI.U32 R0, R3, R6, RZ ;  /* 0x0000000603000227 */ /* 0x001fca00078e00ff */
[----:B------:R-:W-:-:S04]  /*14d0*/  @P0 SHF.R.U32.HI R3, RZ, R7, R0 ;  /* 0x00000007ff030219 */ /* 0x000fc80000011600 */
[----:B------:R-:W-:Y:S01]  /*14e0*/  LOP3.LUT R4, RZ, R3, RZ, 0x33, !PT ;  /* 0x00000003ff047212 */ /* 0x000fe200078e33ff */
[----:B------:R-:W-:Y:S06]  /*14f0*/  BRA `(.L_x_1107) ;  /* 0x0000000000107947 */ /* 0x000fec0003800000 */
.L_x_1106:
[----:B------:R-:W-:-:S13]  /*1500*/  ISETP.NE.AND P0, PT, R9, 0x1, PT ;  /* 0x000000010900780c */ /* 0x000fda0003f05270 */
[----:B------:R-:W0:Y:S02]  /*1510*/  @P0 LDC.64 R2, c[0x0][0x9e8] ;  /* 0x00027a00ff020b82 */ /* 0x000e240000000a00 */
[----:B0-----:R-:W-:-:S05]  /*1520*/  @P0 IMAD.HI.U32 R0, R4, R2, RZ ;  /* 0x0000000204000227 */ /* 0x001fca00078e00ff */
[----:B------:R-:W-:-:S07]  /*1530*/  @P0 SHF.R.U32.HI R4, RZ, R3, R0 ;  /* 0x00000003ff040219 */ /* 0x000fce0000011600 */
.L_x_1107:
[----:B------:R-:W-:-:S05]  /*1540*/  IMAD R4, R4, R9, RZ ;  /* 0x0000000904047224 */ /* 0x000fca00078e02ff */
[----:B------:R-:W-:-:S13]  /*1550*/  R2UR UR5, R4 ;  /* 0x00000000040572ca */ /* 0x000fda00000e0000 */
[----:B------:R-:W-:-:S04]  /*1560*/  UISETP.LT.AND UP0, UPT, UR4, UR5, UPT ;  /* 0x000000050400728c */ /* 0x000fc8000bf01270 */
[----:B------:R-:W-:-:S12]  /*1570*/  USEL UR4, UR4, UR5, !UP0 ;  /* 0x0000000504047287 */ /* 0x000fd8000c000000 */
.L_x_1105:
[----:B------:R-:W-:Y:S01]  /*1580*/  UIMAD.WIDE UR4, UR4, 0x2aaaaaab, URZ ;  /* 0x2aaaaaab040478a5 */ /* 0x000fe2000f8e023f */
[----:B------:R-:W-:Y:S01]  /*1590*/  PLOP3.LUT P0, PT, PT, PT, PT, 0x80, 0x0 ;  /* 0x000000000000781c */ /* 0x000fe20003f0f070 */
[----:B------:R-:W-:Y:S01]  /*15a0*/  IMAD.MOV.U32 R0, RZ, RZ, RZ ;  /* 0x000000ffff007224 */ /* 0x000fe200078e00ff */
[----:B------:R-:W-:Y:S01]  /*15b0*/  CS2R R2, SRZ ;  /* 0x0000000000027805 */ /* 0x000fe2000001ff00 */
[----:B------:R-:W-:Y:S01]  /*15c0*/  USHF.R.U32.HI UR4, URZ, 0x1f, UR5 ;  /* 0x0000001f3f047899 */ /* 0x000fe20008011605 */
[----:B------:R-:W-:Y:S02]  /*15d0*/  CS2R R118, SRZ ;  /* 0x0000000000767805 */ /* 0x000fe4000001ff00 */
[----:B------:R-:W-:Y:S02]  /*15e0*/  CS2R R116, SRZ ;  /* 0x0000000000747805 */ /* 0x000fe4000001ff00 */
[----:B------:R-:W-:Y:S01]  /*15f0*/  CS2R R114, SRZ ;  /* 0x0000000000727805 */ /* 0x000fe2000001ff00 */
[----:B------:R-:W-:Y:S01]  /*1600*/  ULEA.HI.SX32 UR4, UR5, UR4, 0x1c ;  /* 0x0000000405047291 */ /* 0x000fe2000f8fe23f */
[----:B------:R-:W-:-:S02]  /*1610*/  CS2R R112, SRZ ;  /* 0x0000000000707805 */ /* 0x000fc4000001ff00 */
[----:B------:R-:W-:Y:S02]  /*1620*/  CS2R R110, SRZ ;  /* 0x00000000006e7805 */ /* 0x000fe4000001ff00 */
[----:B------:R-:W-:Y:S01]  /*1630*/  CS2R R108, SRZ ;  /* 0x00000000006c7805 */ /* 0x000fe2000001ff00 */
[----:B------:R-:W-:Y:S01]  /*1640*/  UISETP.LT.AND UP0, UPT, URZ, UR4, UPT ;  /* 0x000000043f00728c */ /* 0x000fe2000bf01270 */
[----:B------:R-:W-:Y:S02]  /*1650*/  CS2R R106, SRZ ;  /* 0x00000000006a7805 */ /* 0x000fe4000001ff00 */
[----:B------:R-:W-:Y:S02]  /*1660*/  CS2R R104, SRZ ;  /* 0x0000000000687805 */ /* 0x000fe4000001ff00 */
[----:B------:R-:W-:Y:S01]  /*1670*/  CS2R R52, SRZ ;  /* 0x0000000000347805 */ /* 0x000fe2000001ff00 */
[----:B------:R-:W-:Y:S01]  /*1680*/  USEL UR6, URZ, UR4, !UP0 ;  /* 0x000000043f067287 */ /* 0x000fe2000c000000 */
[----:B------:R-:W-:-:S02]  /*1690*/  CS2R R98, SRZ ;  /* 0x0000000000627805 */ /* 0x000fc4000001ff00 */
[----:B------:R-:W-:Y:S02]  /*16a0*/  CS2R R100, SRZ ;  /* 0x0000000000647805 */ /* 0x000fe4000001ff00 */
[----:B------:R-:W-:Y:S02]  /*16b0*/  CS2R R90, SRZ ;  /* 0x00000000005a7805 */ /* 0x000fe4000001ff00 */
[----:B------:R-:W-:Y:S02]  /*16c0*/  CS2R R96, SRZ ;  /* 0x0000000000607805 */ /* 0x000fe4000001ff00 */
[----:B------:R-:W-:Y:S02]  /*16d0*/  CS2R R94, SRZ ;  /* 0x00000000005e7805 */ /* 0x000fe4000001ff00 */
[----:B------:R-:W-:Y:S01]  /*16e0*/  ISETP.GT.AND P1, PT, R75, UR6, PT ;  /* 0x000000064b007c0c */ /* 0x000fe2000bf24270 */
[----:B------:R-:W-:Y:S01]  /*16f0*/  IMAD.U32 R22, RZ, RZ, UR6 ;  /* 0x00000006ff167e24 */ /* 0x000fe2000f8e00ff */
        /* <DEDUP_REMOVED lines=67> */
.L_x_1109:
[----:B------:R-:W-:Y:S02]  /*1b30*/  R2UR UR6, R197 ;  /* 0x00000000c50672ca */ /* 0x000fe400000e0000 */
[----:B------:R-:W-:-:S11]  /*1b40*/  R2UR UR5, R202 ;  /* 0x00000000ca0572ca */ /* 0x000fd600000e0000 */
[----:B------:R-:W-:Y:S02]  /*1b50*/  ULEA.HI UR4, UR6, UR6, URZ, 0x1 ;  /* 0x0000000606047291 */ /* 0x000fe4000f8f083f */
[----:B------:R-:W-:Y:S02]  /*1b60*/  IMAD.U32 R2, RZ, RZ, UR5 ;  /* 0x00000005ff027e24 */ /* 0x000fe4000f8e00ff */
[----:B------:R-:W-:-:S03]  /*1b70*/  ULOP3.LUT UR4, UR4, 0xfffffffe, URZ, 0xc0, !UPT ;  /* 0xfffffffe04047892 */ /* 0x000fc6000f8ec03f */
[----:B------:R-:W-:Y:S01]  /*1b80*/  ISETP.NE.AND P0, PT, R2, 0x3, PT ;  /* 0x000000030200780c */ /* 0x000fe20003f05270 */
[----:B------:R-:W-:-:S06]  /*1b90*/  UIADD3 UR4, UR6, -UR4, URZ ;  /* 0x8000000406047290 */ /* 0x000fcc000fffe03f */
[----:B------:R-:W-:-:S05]  /*1ba0*/  IMAD.U32 R0, RZ, RZ, UR4 ;  /* 0x00000004ff007e24 */ /* 0x000fca000f8e00ff */
[----:B------:R-:W-:-:S04]  /*1bb0*/  SHF.L.U32 R0, R0, 0x1f, RZ ;  /* 0x0000001f00007819 */ /* 0x000fc800000006ff */
[----:B------:R-:W0:Y:S02]  /*1bc0*/  SYNCS.PHASECHK.TRANS64.TRYWAIT P1, [UR38+0x30800], R0 ;  /* 0x03080000ff0075a7 */ /* 0x000e240008020166 */
[----:B0-----:R-:W-:Y:S05]  /*1bd0*/  @!P1 BRA `(.L_x_1110) ;  /* 0x0000014c00a09947 */ /* 0x001fea0003800000 */
.L_x_1310:
[----:B------:R-:W-:Y:S05]  /*1be0*/  @!P0 BRA `(.L_x_1111) ;  /* 0x0000000000048947 */ /* 0x000fea0003800000 */
[----:B------:R-:W-:Y:S01]  /*1bf0*/  BPT.TRAP 0x1 ;  /* 0x000000040000795c */ /* 0x000fe20000300000 */
.L_x_1111:
[----:B------:R-:W-:Y:S02]  /*1c00*/  IMAD.U32 R11, RZ, RZ, UR37 ;  /* 0x00000025ff0b7e24 */ /* 0x000fe4000f8e00ff */
[----:B0-----:R-:W-:-:S03]  /*1c10*/  IMAD.U32 R0, RZ, RZ, UR36 ;  /* 0x00000024ff007e24 */ /* 0x001fc6000f8e00ff */
[----:B------:R-:W-:Y:S02]  /*1c20*/  LEA R11, R11, UR38, 0x3 ;  /* 0x000000260b0b7c11 */ /* 0x000fe4000f8e18ff */
[----:B------:R-:W-:-:S04]  /*1c30*/  SHF.L.U32 R0, R0, 0x1f, RZ ;  /* 0x0000001f00007819 */ /* 0x000fc800000006ff */
[----:B------:R0:W1:Y:S01]  /*1c40*/  SYNCS.PHASECHK.TRANS64.TRYWAIT P1, [R11+URZ+0x30830], R0 ;  /* 0x030830000b0075a7 */ /* 0x000062000802017f */
[----:B------:R-:W-:Y:S05]  /*1c50*/  @!P0 BRA `(.L_x_1112) ;  /* 0x0000000000048947 */ /* 0x000fea0003800000 */
[----:B------:R-:W-:Y:S01]  /*1c60*/  BPT.TRAP 0x1 ;  /* 0x000000040000795c */ /* 0x000fe20000300000 */
.L_x_1112:
[----:B------:R-:W2:Y:S01]  /*1c70*/  LDL.LU R2, [R1+0xc] ;  /* 0x00000c0001027983 */ /* 0x000ea20000300800 */
[----:B------:R-:W3:Y:S02]  /*1c80*/  S2R R3, SR_TID.X ;  /* 0x0000000000037919 */ /* 0x000ee40000002100 */
[----:B---3--:R-:W-:Y:S02]  /*1c90*/  LOP3.LUT P2, RZ, R3, 0x7f, RZ, 0xc0, !PT ;  /* 0x0000007f03ff7812 */ /* 0x008fe4000784c0ff */
[----:B--2---:R-:W-:-:S11]  /*1ca0*/  LOP3.LUT R2, R2, 0xfff7ffff, RZ, 0xc0, !PT ;  /* 0xfff7ffff02027812 */ /* 0x004fd600078ec0ff */
[----:B------:R-:W-:-:S05]  /*1cb0*/  @P2 LOP3.LUT R2, R2, 0x80000, RZ, 0xfc, !PT ;  /* 0x0008000002022812 */ /* 0x000fca00078efcff */
[----:B------:R2:W-:Y:S01]  /*1cc0*/  STL [R1+0xc], R2 ;  /* 0x00000c0201007387 */ /* 0x0005e20000100800 */
[----:B-1----:R-:W-:Y:S05]  /*1cd0*/  @P1 BRA `(.L_x_1113) ;  /* 0x0000000000081947 */ /* 0x002fea0003800000 */
[----:B------:R-:W1:Y:S02]  /*1ce0*/  SYNCS.PHASECHK.TRANS64.TRYWAIT P1, [R11+URZ+0x30830], R0 ;  /* 0x030830000b0075a7 */ /* 0x000e64000802017f */
[----:B-1----:R-:W-:Y:S05]  /*1cf0*/  @!P1 BRA `(.L_x_1114) ;  /* 0x0000014c00709947 */ /* 0x002fea0003800000 */
.L_x_1113:
[----:B------:R-:W-:Y:S05]  /*1d00*/  WARPSYNC.ALL ;  /* 0x0000000000007948 */ /* 0x000fea0003800000 */
[----:B------:R-:W-:Y:S01]  /*1d10*/  UIADD3 UR4, UR38, 0x1e400, URZ ;  /* 0x0001e40026047890 */ /* 0x000fe2000fffe03f */
[----:B------:R-:W-:Y:S01]  /*1d20*/  WARPGROUP.ARRIVE ;  /* 0x00000000000079c5 */ /* 0x000fe20000000000 */
[----:B------:R-:W-:Y:S01]  /*1d30*/  UMOV UR9, 0x40000040 ;  /* 0x4000004000097882 */ /* 0x000fe20000000000 */
[----:B------:R-:W-:Y:S01]  /*1d40*/  UMOV UR11, 0x40000040 ;  /* 0x40000040000b7882 */ /* 0x000fe20000000000 */
[----:B------:R-:W-:Y:S01]  /*1d50*/  USHF.R.U32.HI UR4, URZ, 0x4, UR4 ;  /* 0x000000043f047899 */ /* 0x000fe20008011604 */
[----:B------:R-:W-:Y:S01]  /*1d60*/  IMAD.U32 R7, RZ, RZ, UR9 ;  /* 0x00000009ff077e24 */ /* 0x000fe2000f8e00ff */
[----:B------:R-:W-:Y:S01]  /*1d70*/  UMOV UR57, 0x40000040 ;  /* 0x4000004000397882 */ /* 0x000fe20000000000 */
[----:B------:R-:W-:Y:S01]  /*1d80*/  UMOV UR59, 0x40000040 ;  /* 0x40000040003b7882 */ /* 0x000fe20000000000 */
[----:B------:R-:W-:Y:S01]  /*1d90*/  ULOP3.LUT UR4, UR4, 0x3fff, URZ, 0xc0, !UPT ;  /* 0x00003fff04047892 */ /* 0x000fe2000f8ec03f */
[----:B------:R-:W3:Y:S01]  /*1da0*/  S2R R12, SR_TID.X ;  /* 0x00000000000c7919 */ /* 0x000ee20000002100 */
[----:B------:R-:W-:Y:S01]  /*1db0*/  UMOV UR53, 0x40000040 ;  /* 0x4000004000357882 */ /* 0x000fe20000000000 */
[----:B------:R-:W-:Y:S01]  /*1dc0*/  UMOV UR55, 0x40000040 ;  /* 0x4000004000377882 */ /* 0x000fe20000000000 */
[----:B------:R-:W-:Y:S01]  /*1dd0*/  ULOP3.LUT UR61, UR4, 0x10000, URZ, 0xfc, !UPT ;  /* 0x00010000043d7892 */ /* 0x000fe2000f8efc3f */
[----:B------:R-:W-:Y:S01]  /*1de0*/  VIADD R4, R18, UR60 ;  /* 0x0000003c12047c36 */ /* 0x000fe20008000000 */
[----:B------:R-:W-:Y:S01]  /*1df0*/  ULOP3.LUT UR4, UR39, 0x10000, URZ, 0xfc, !UPT ;  /* 0x0001000027047892 */ /* 0x000fe2000f8efc3f */
[----:B------:R-:W4:Y:S01]  /*1e00*/  LDC R121, c[0x0][0x288] ;  /* 0x0000a200ff797b82 */ /* 0x000f220000000800 */
[----:B------:R-:W-:Y:S01]  /*1e10*/  UIMAD UR5, UR37, 0x900, UR61 ;  /* 0x00000900250578a4 */ /* 0x000fe2000f8e023d */
[----:B------:R-:W-:Y:S01]  /*1e20*/  IMAD.MOV.U32 R9, RZ, RZ, R4 ;  /* 0x000000ffff097224 */ /* 0x000fe200078e0004 */
[----:B------:R-:W-:-:S02]  /*1e30*/  UIADD3 UR56, UR4, 0x2, URZ ;  /* 0x0000000204387890 */ /* 0x000fc4000fffe03f */
[----:B------:R-:W-:Y:S01]  /*1e40*/  UIADD3 UR58, UR5, 0x2, URZ ;  /* 0x00000002053a7890 */ /* 0x000fe2000fffe03f */
[----:B------:R-:W-:Y:S02]  /*1e50*/  UMOV UR8, UR4 ;  /* 0x0000000400087c82 */ /* 0x000fe40008000000 */
[----:B------:R-:W-:Y:S01]  /*1e60*/  UMOV UR10, UR5 ;  /* 0x00000005000a7c82 */ /* 0x000fe20008000000 */
[----:B------:R-:W-:Y:S01]  /*1e70*/  UIADD3 UR52, UR4, 0x4, URZ ;  /* 0x0000000404347890 */ /* 0x000fe2000fffe03f */
[----:B------:R-:W-:Y:S01]  /*1e80*/  HGMMA.64x96x16.F32 R24, gdesc[UR8], RZ, !UPT, gsb0 ;  /* 0x01600000081879f0 */ /* 0x000fe2000c0008ff */
[----:B------:R-:W-:Y:S01]  /*1e90*/  UIADD3 UR54, UR5, 0x4, URZ ;  /* 0x0000000405367890 */ /* 0x000fe2000fffe03f */
[----:B------:R-:W-:Y:S01]  /*1ea0*/  IMAD.U32 R6, RZ, RZ, UR8 ;  /* 0x00000008ff067e24 */ /* 0x000fe2000f8e00ff */
[----:B------:R-:W-:Y:S02]  /*1eb0*/  UIADD3 UR8, UR4, 0x6, URZ ;  /* 0x0000000604087890 */ /* 0x000fe4000fffe03f */
[----:B------:R-:W-:Y:S01]  /*1ec0*/  UIADD3 UR10, UR5, 0x6, URZ ;  /* 0x00000006050a7890 */ /* 0x000fe2000fffe03f */
[----:B------:R-:W-:Y:S01]  /*1ed0*/  UMOV UR9, 0x40000040 ;  /* 0x4000004000097882 */ /* 0x000fe20000000000 */
[----:B------:R-:W-:Y:S01]  /*1ee0*/  UMOV UR11, 0x40000040 ;  /* 0x40000040000b7882 */ /* 0x000fe20000000000 */
[----:B------:R-:W-:-:S02]  /*1ef0*/  UIADD3 UR12, UR4, 0x400, URZ ;  /* 0x00000400040c7890 */ /* 0x000fc4000fffe03f */
[----:B------:R-:W-:Y:S01]  /*1f00*/  UIADD3 UR14, UR5, 0x300, URZ ;  /* 0x00000300050e7890 */ /* 0x000fe2000fffe03f */
[----:B------:R-:W-:Y:S01]  /*1f10*/  UMOV UR13, 0x40000040 ;  /* 0x40000040000d7882 */ /* 0x000fe20000000000 */
[----:B------:R-:W-:Y:S01]  /*1f20*/  UMOV UR15, 0x40000040 ;  /* 0x40000040000f7882 */ /* 0x000fe20000000000 */
[----:B------:R-:W-:Y:S01]  /*1f30*/  UIADD3 UR16, UR4, 0x402, URZ ;  /* 0x0000040204107890 */ /* 0x000fe2000fffe03f */
[----:B---3--:R-:W-:Y:S01]  /*1f40*/  LOP3.LUT P3, RZ, R12, 0x7f, RZ, 0xc0, !PT ;  /* 0x0000007f0cff7812 */ /* 0x008fe2000786c0ff */
[----:B------:R-:W-:Y:S01]  /*1f50*/  UIADD3 UR18, UR5, 0x302, URZ ;  /* 0x0000030205127890 */ /* 0x000fe2000fffe03f */
[----:B------:R-:W-:Y:S01]  /*1f60*/  UMOV UR17, 0x40000040 ;  /* 0x4000004000117882 */ /* 0x000fe20000000000 */
[----:B------:R-:W-:Y:S01]  /*1f70*/  UMOV UR19, 0x40000040 ;  /* 0x4000004000137882 */ /* 0x000fe20000000000 */
        /* <DEDUP_REMOVED lines=8> */
[----:B------:R-:W-:Y:S02]  /*2000*/  UIADD3 UR28, UR4, 0x800, URZ ;  /* 0x00000800041c7890 */ /* 0x000fe4000fffe03f */
        /* <DEDUP_REMOVED lines=15> */
[----:B------:R-:W-:Y:S01]  /*2100*/  ULDC UR5, c[0x0][0x448] ;  /* 0x0001120000057ab9 */ /* 0x000fe20000000800 */
[----:B------:R-:W-:Y:S01]  /*2110*/  ULDC UR4, c[0x0][0x9d8] ;  /* 0x0002760000047ab9 */ /* 0x000fe20000000800 */
[----:B------:R-:W-:-:S06]  /*2120*/  UISETP.NE.AND UP0, UPT, UR5, 0x1, UPT ;  /* 0x000000010500788c */ /* 0x000fcc000bf05270 */
[----:B------:R-:W-:Y:S02]  /*2130*/  PLOP3.LUT P1, PT, PT, PT, UP0, 0x80, 0x0 ;  /* 0x000000000000781c */ /* 0x000fe40003f2f008 */
[----:B------:R-:W-:-:S03]  /*2140*/  PLOP3.LUT P2, PT, PT, PT, UP0, 0x80, 0x0 ;  /* 0x000000000000781c */ /* 0x000fc60003f4f008 */
[----:B------:R-:W-:-:S08]  /*2150*/  @UP0 ULDC UR5, c[0x0][0x44c] ;  /* 0x0001130000050ab9 */ /* 0x000fd00000000800 */
[----:B------:R-:W-:Y:S01]  /*2160*/  @P1 IMAD.HI.U32 R10, R4, UR5, RZ ;  /* 0x00000005040a1c27 */ /* 0x000fe2000f8e00ff */
[----:B------:R-:W-:-:S03]  /*2170*/  @UP0 ULDC UR5, c[0x0][0x450] ;  /* 0x0001140000050ab9 */ /* 0x000fc60000000800 */
[----:B------:R-:W-:Y:S01]  /*2180*/  @!P3 VIADD R4, R11, 0x30840 ;  /* 0x000308400b04b836 */ /* 0x000fe20000000000 */
[----:B------:R-:W-:Y:S01]  /*2190*/  @P2 SHF.R.U32.HI R9, RZ, UR5, R10 ;  /* 0x00000005ff092c19 */ /* 0x000fe2000801160a */
[----:B------:R-:W-:-:S03]  /*21a0*/  IMAD.MOV.U32 R10, RZ, RZ, -0x60 ;  /* 0xffffffa0ff0a7424 */ /* 0x000fc600078e00ff */
[----:B------:R-:W-:Y:S01]  /*21b0*/  @!P3 PRMT R4, RZ, 0x654, R4 ;  /* 0x00000654ff04b816 */ /* 0x000fe20000000004 */
[----:B------:R-:W-:-:S04]  /*21c0*/  IMAD R10, R75, R10, 0x61 ;  /* 0x000000614b0a7424 */ /* 0x000fc800078e020a */
[----:B------:R-:W-:-:S05]  /*21d0*/  IMAD R12, R17, -0x2, R10 ;  /* 0xfffffffe110c7824 */ /* 0x000fca00078e020a */
[----:B----4-:R-:W-:Y:S01]  /*21e0*/  IADD3 R14, R12, -R121, R16 ;  /* 0x800000790c0e7210 */ /* 0x010fe20007ffe010 */
[----:B------:R-:W-:Y:S02]  /*21f0*/  WARPGROUP.DEPBAR.LE gsb0, 0x0 ;  /* 0x00008000000079c5 */ /* 0x000fe40000010000 */
[----:B------:R-:W-:-:S06]  /*2200*/  WARPGROUP.ARRIVE ;  /* 0x00000000000079c5 */ /* 0x000fcc0000000000 */
[----:B------:R-:W-:Y:S03]  /*2210*/  HGMMA.64x96x16.F32 R24, gdesc[UR56], R24, gsb0 ;  /* 0x01600000381879f0 */ /* 0x000fe60008000818 */
[----:B------:R-:W-:Y:S02]  /*2220*/  WARPGROUP.DEPBAR.LE gsb0, 0x0 ;  /* 0x00008000000079c5 */ /* 0x000fe40000010000 */
[----:B------:R-:W-:-:S06]  /*2230*/  WARPGROUP.ARRIVE ;  /* 0x00000000000079c5 */ /* 0x000fcc0000000000 */
[----:B------:R-:W-:Y:S01]  /*2240*/  HGMMA.64x96x16.F32 R24, gdesc[UR52], R24, gsb0 ;  /* 0x01600000341879f0 */ /* 0x000fe20008000818 */
[----:B------:R-:W-:Y:S02]  /*2250*/  ULDC UR54, c[0x0][0x9dc] ;  /* 0x0002770000367ab9 */ /* 0x000fe40000000800 */
[----:B------:R-:W-:Y:S01]  /*2260*/  ULOP3.LUT UR54, URZ, UR54, URZ, 0x33, !UPT ;  /* 0x000000363f367292 */ /* 0x000fe2000f8e333f */
[----:B------:R-:W-:Y:S02]  /*2270*/  WARPGROUP.DEPBAR.LE gsb0, 0x0 ;  /* 0x00008000000079c5 */ /* 0x000fe40000010000 */
[----:B------:R-:W-:-:S06]  /*2280*/  WARPGROUP.ARRIVE ;  /* 0x00000000000079c5 */ /* 0x000fcc0000000000 */
[----:B------:R-:W-:Y:S03]  /*2290*/  HGMMA.64x96x16.F32 R24, gdesc[UR8], R24, gsb0 ;  /* 0x01600000081879f0 */ /* 0x000fe60008000818 */
        /* <DEDUP_REMOVED lines=25> */
[----:B------:R-:W-:Y:S01]  /*2430*/  FMUL.FTZ R8, R66, UR4 ;  /* 0x0000000442087c20 */ /* 0x000fe20008410000 */
[----:B------:R-:W-:Y:S01]  /*2440*/  FMUL.FTZ R24, R24, UR4 ;  /* 0x0000000418187c20 */ /* 0x000fe20008410000 */
[----:B------:R-:W-:Y:S01]  /*2450*/  FMUL.FTZ R25, R25, UR4 ;  /* 0x0000000419197c20 */ /* 0x000fe20008410000 */
[----:B--2---:R-:W-:Y:S01]  /*2460*/  FMUL.FTZ R2, R26, UR4 ;  /* 0x000000041a027c20 */ /* 0x004fe20008410000 */
[----:B01----:R-:W-:Y:S01]  /*2470*/  FMUL.FTZ R0, R27, UR4 ;  /* 0x000000041b007c20 */ /* 0x003fe20008410000 */
[----:B------:R-:W-:Y:S01]  /*2480*/  FMUL.FTZ R28, R28, UR4 ;  /* 0x000000041c1c7c20 */ /* 0x000fe20008410000 */
        /* <DEDUP_REMOVED lines=40> */
[----:B------:R-:W0:Y:S01]  /*2710*/  SHFL.IDX PT, R66, R9, RZ, 0x1c1f ;  /* 0x001c1fff09427589 */ /* 0x000e2200000e0000 */
[----:B------:R-:W-:Y:S01]  /*2720*/  FMUL.FTZ R13, R70, UR4 ;  /* 0x00000004460d7c20 */ /* 0x000fe20008410000 */
[----:B------:R-:W-:Y:S01]  /*2730*/  FMUL.FTZ R11, R71, UR4 ;  /* 0x00000004470b7c20 */ /* 0x000fe20008410000 */
[----:B------:R-:W-:Y:S01]  /*2740*/  ULDC.64 UR4, c[0x0][0x9e0] ;  /* 0x0002780000047ab9 */ /* 0x000fe20000000a00 */
[----:B------:R1:W-:Y:S01]  /*2750*/  @!P3 SYNCS.ARRIVE.TRANS64.RED.A1T0 RZ, [R4+URZ], RZ ;  /* 0x000000ff04ffb9a7 */ /* 0x0003e2000810043f */
[----:B------:R-:W-:Y:S01]  /*2760*/  UISETP.GE.AND UP1, UPT, UR5, 0x1, UPT ;  /* 0x000000010500788c */ /* 0x000fe2000bf26270 */
[----:B------:R-:W2:Y:S01]  /*2770*/  MUFU.TANH R24, R24 ;  /* 0x0000001800187308 */ /* 0x000ea20000002400 */
[----:B------:R-:W-:-:S02]  /*2780*/  VIADD R21, R14, UR4 ;  /* 0x000000040e157c36 */ /* 0x000fc40008000000 */
[----:B------:R-:W-:Y:S02]  /*2790*/  VIADD R27, R14, UR54 ;  /* 0x000000360e1b7c36 */ /* 0x000fe40008000000 */
[----:B------:R-:W-:Y:S01]  /*27a0*/  PLOP3.LUT P1, PT, PT, PT, UP1, 0x40, 0x0 ;  /* 0x000000000000781c */ /* 0x000fe20003f2e818 */
[----:B-1----:R-:W-:Y:S02]  /*27b0*/  IMAD R4, R75, -0x60, R16 ;  /* 0xffffffa04b047824 */ /* 0x002fe400078e0210 */
[----:B------:R-:W1:Y:S01]  /*27c0*/  MUFU.TANH R25, R25 ;  /* 0x0000001900197308 */ /* 0x000e620000002400 */
[----:B------:R-:W-:Y:S02]  /*27d0*/  VIADD R63, R12, 0xffffffff ;  /* 0xffffffff0c3f7836 */ /* 0x000fe40000000000 */
[----:B------:R-:W-:-:S04]  /*27e0*/  VIADD R4, R4, 0x60 ;  /* 0x0000006004047836 */ /* 0x000fc80000000000 */
[----:B------:R-:W-:Y:S01]  /*27f0*/  IMAD R20, R17, -0x2, R4 ;  /* 0xfffffffe11147824 */ /* 0x000fe200078e0204 */
[----:B------:R-:W3:Y:S04]  /*2800*/  MUFU.TANH R2, R2 ;  /* 0x0000000200027308 */ /* 0x000ee80000002400 */
[----:B0-----:R-:W-:-:S04]  /*2810*/  VIADDMNMX R4, R66, R21, R20, PT ;  /* 0x0000001542047246 */ /* 0x001fc80003800114 */
[----:B------:R-:W0:Y:S08]  /*2820*/  MUFU.TANH R0, R0 ;  /* 0x0000000000007308 */ /* 0x000e300000002400 */
[----:B------:R-:W4:Y:S08]  /*2830*/  MUFU.TANH R28, R28 ;  /* 0x0000001c001c7308 */ /* 0x000f300000002400 */
[----:B------:R-:W0:Y:S08]  /*2840*/  MUFU.TANH R29, R29 ;  /* 0x0000001d001d7308 */ /* 0x000e300000002400 */
        /* <DEDUP_REMOVED lines=41> */
[----:B------:R5:W0:Y:S02]  /*2ae0*/  MUFU.TANH R26, R31 ;  /* 0x0000001f001a7308 */ /* 0x000a240000002400 */
[----:B-----5:R-:W-:-:S02]  /*2af0*/  VIADD R31, R10, 0xffffffff ;  /* 0xffffffff0a1f7836 */ /* 0x020fc40000000000 */
[----:B------:R-:W-:Y:S01]  /*2b00*/  IMAD.IADD R10, R27, 0x1, R66 ;  /* 0x000000011b0a7824 */ /* 0x000fe200078e0242 */
[----:B-1234-:R-:W-:Y:S06]  /*2b10*/  @P1 BRA `(.L_x_1115) ;  /* 0x0000000000541947 */ /* 0x01efec0003800000 */
[----:B------:R-:W-:Y:S01]  /*2b20*/  IADD3 R12, R16, -R121, R66 ;  /* 0x80000079100c7210 */ /* 0x000fe20007ffe042 */
[----:B------:R-:W-:Y:S03]  /*2b30*/  BSSY B0, `(.L_x_1116) ;  /* 0x0000010000007945 */ /* 0x000fe60003800000 */
[----:B------:R-:W-:-:S13]  /*2b40*/  ISETP.GT.AND P1, PT, R12, -0x1, PT ;  /* 0xffffffff0c00780c */ /* 0x000fda0003f24270 */
[----:B------:R-:W-:Y:S05]  /*2b50*/  @P1 BRA `(.L_x_1117) ;  /* 0x0000000000201947 */ /* 0x000fea0003800000 */
[----:B------:R-:W-:Y:S01]  /*2b60*/  UISETP.NE.AND UP2, UPT, UR5, 0x1, UPT ;  /* 0x000000010500788c */ /* 0x000fe2000bf45270 */
[----:B------:R-:W-:-:S05]  /*2b70*/  LOP3.LUT R12, RZ, R12, RZ, 0x33, !PT ;  /* 0x0000000cff0c7212 */ /* 0x000fca00078e33ff */
[----:B------:R-:W-:-:S05]  /*2b80*/  PLOP3.LUT P1, PT, PT, PT, UP2, 0x80, 0x0 ;  /* 0x000000000000781c */ /* 0x000fca0003f2f028 */
[----:B------:R-:W-:-:S08]  /*2b90*/  @UP2 ULDC.64 UR6, c[0x0][0x9e8] ;  /* 0x00027a0000062ab9 */ /* 0x000fd00000000a00 */
[----:B------:R-:W-:-:S05]  /*2ba0*/  @P1 IMAD.HI.U32 R14, R12, UR6, RZ ;  /* 0x000000060c0e1c27 */ /* 0x000fca000f8e00ff */
[----:B------:R-:W-:-:S04]  /*2bb0*/  @P1 SHF.R.U32.HI R12, RZ, UR7, R14 ;  /* 0x00000007ff0c1c19 */ /* 0x000fc8000801160e */
[----:B------:R-:W-:Y:S01]  /*2bc0*/  LOP3.LUT R12, RZ, R12, RZ, 0x33, !PT ;  /* 0x0000000cff0c7212 */ /* 0x000fe200078e33ff */
[----:B------:R-:W-:Y:S06]  /*2bd0*/  BRA `(.L_x_1118) ;  /* 0x0000000000147947 */ /* 0x000fec0003800000 */
.L_x_1117:
[----:B------:R-:W-:-:S06]  /*2be0*/  UISETP.NE.AND UP2, UPT, UR5, 0x1, UPT ;  /* 0x000000010500788c */ /* 0x000fcc000bf45270 */
[----:B------:R-:W-:-:S05]  /*2bf0*/  PLOP3.LUT P1, PT, PT, PT, UP2, 0x80, 0x0 ;  /* 0x000000000000781c */ /* 0x000fca0003f2f028 */
[----:B------:R-:W-:-:S08]  /*2c00*/  @UP2 ULDC.64 UR6, c[0x0][0x9e8] ;  /* 0x00027a0000062ab9 */ /* 0x000fd00000000a00 */
[----:B------:R-:W-:-:S05]  /*2c10*/  @P1 IMAD.HI.U32 R14, R12, UR6, RZ ;  /* 0x000000060c0e1c27 */ /* 0x000fca000f8e00ff */
[----:B------:R-:W-:-:S07]  /*2c20*/  @P1 SHF.R.U32.HI R12, RZ, UR7, R14 ;  /* 0x00000007ff0c1c19 */ /* 0x000fce000801160e */
.L_x_1118:
[----:B------:R-:W-:Y:S05]  /*2c30*/  BSYNC B0 ;  /* 0x0000000000007941 */ /* 0x000fea0003800000 */
.L_x_1116:
[----:B------:R-:W-:-:S05]  /*2c40*/  IMAD R15, R12, UR5, R63 ;  /* 0x000000050c0f7c24 */ /* 0x000fca000f8e023f */
[----:B------:R-:W-:Y:S02]  /*2c50*/  VIMNMX R10, R10, R15, !PT ;  /* 0x0000000f0a0a7248 */ /* 0x000fe40007fe0100 */
[----:B------:R-:W-:-:S07]  /*2c60*/  VIADDMNMX R4, R15, UR5, R4, PT ;  /* 0x000000050f047c46 */ /* 0x000fce000b800104 */
.L_x_1115:
[C---:B------:R-:W-:Y:S02]  /*2c70*/  ISETP.GE.AND P1, PT, R31.reuse, 0x2, PT ;  /* 0x000000021f00780c */ /* 0x040fe40003f26270 */
[C---:B------:R-:W-:Y:S02]  /*2c80*/  ISETP.GE.AND P5, PT, R31.reuse, 0xa, PT ;  /* 0x0000000a1f00780c */ /* 0x040fe40003fa6270 */
[----:B------:R-:W-:Y:S02]  /*2c90*/  ISETP.GT.AND P3, PT, R10, 0x1, !P1 ;  /* 0x000000010a00780c */ /* 0x000fe40004f64270 */
[----:B------:R-:W-:Y:S02]  /*2ca0*/  ISETP.GE.AND P2, PT, R31, 0x9, PT ;  /* 0x000000091f00780c */ /* 0x000fe40003f46270 */
[----:B------:R-:W-:Y:S02]  /*2cb0*/  ISETP.LT.OR P3, PT, R4, 0x2, P3 ;  /* 0x000000020400780c */ /* 0x000fe40001f61670 */
[----:B------:R-:W-:-:S02]  /*2cc0*/  P2R R12, PR, RZ, 0x20 ;  /* 0x00000020ff0c7803 */ /* 0x000fc40000000000 */
[----:B------:R-:W-:Y:S02]  /*2cd0*/  FSEL R67, R25, -INF , !P3 ;  /* 0xff80000019437808 */ /* 0x000fe40005800000 */
[C---:B------:R-:W-:Y:S02]  /*2ce0*/  ISETP.GT.AND P3, PT, R10.reuse, 0x9, !P5 ;  /* 0x000000090a00780c */ /* 0x040fe40006f64270 */
[----:B------:R-:W-:Y:S02]  /*2cf0*/  ISETP.GT.AND P4, PT, R10, 0x8, !P2 ;  /* 0x000000080a00780c */ /* 0x000fe40005784270 */
[----:B------:R-:W-:Y:S02]  /*2d00*/  ISETP.LT.OR P3, PT, R4, 0xa, P3 ;  /* 0x0000000a0400780c */ /* 0x000fe40001f61670 */
[----:B------:R-:W-:Y:S02]  /*2d10*/  ISETP.GE.AND P5, PT, R31, 0x11, PT ;  /* 0x000000111f00780c */ /* 0x000fe40003fa6270 */
[----:B0-----:R-:W-:-:S02]  /*2d20*/  FSEL R73, R29, -INF , !P3 ;  /* 0xff8000001d497808 */ /* 0x001fc40005800000 */
[----:B------:R-:W-:Y:S02]  /*2d30*/  ISETP.LT.OR P4, PT, R4, 0x9, P4 ;  /* 0x000000090400780c */ /* 0x000fe40002781670 */
[----:B------:R-:W-:Y:S02]  /*2d40*/  ISETP.GT.AND P3, PT, R10, 0x10, !P5 ;  /* 0x000000100a00780c */ /* 0x000fe40006f64270 */
[----:B------:R-:W-:Y:S02]  /*2d50*/  FSEL R71, R28, -INF , !P4 ;  /* 0xff8000001c477808 */ /* 0x000fe40006000000 */
[----:B------:R-:W-:Y:S02]  /*2d60*/  ISETP.LT.OR P3, PT, R4, 0x11, P3 ;  /* 0x000000110400780c */ /* 0x000fe40001f61670 */
[----:B------:R-:W-:Y:S02]  /*2d70*/  ISETP.GE.AND P4, PT, R31, 0x12, PT ;  /* 0x000000121f00780c */ /* 0x000fe40003f86270 */
[----:B------:R-:W-:-:S02]  /*2d80*/  FSEL R77, R32, -INF , !P3 ;  /* 0xff800000204d7808 */ /* 0x000fc40005800000 */
[----:B------:R-:W-:Y:S02]  /*2d90*/  ISETP.GT.AND P3, PT, R10, 0x11, !P4 ;  /* 0x000000110a00780c */ /* 0x000fe40006764270 */
[----:B------:R-:W-:Y:S02]  /*2da0*/  P2R R28, PR, RZ, 0x10 ;  /* 0x00000010ff1c7803 */ /* 0x000fe40000000000 */
[----:B------:R-:W-:Y:S02]  /*2db0*/  ISETP.LT.OR P3, PT, R4, 0x12, P3 ;  /* 0x000000120400780c */ /* 0x000fe40001f61670 */
[----:B------:R-:W-:Y:S02]  /*2dc0*/  ISETP.GE.AND P4, PT, R31, 0x19, PT ;  /* 0x000000191f00780c */ /* 0x000fe40003f86270 */
[----:B------:R-:W-:Y:S02]  /*2dd0*/  FSEL R79, R33, -INF , !P3 ;  /* 0xff800000214f7808 */ /* 0x000fe40005800000 */
[----:B------:R-:W-:-:S02]  /*2de0*/  ISETP.GT.AND P3, PT, R10, 0x18, !P4 ;  /* 0x000000180a00780c */ /* 0x000fc40006764270 */
[----:B------:R-:W-:Y:S02]  /*2df0*/  P2R R29, PR, RZ, 0x10 ;  /* 0x00000010ff1d7803 */ /* 0x000fe40000000000 */
[----:B------:R-:W-:Y:S02]  /*2e00*/  ISETP.LT.OR P3, PT, R4, 0x19, P3 ;  /* 0x000000190400780c */ /* 0x000fe40001f61670 */
[----:B------:R-:W-:Y:S02]  /*2e10*/  ISETP.GE.AND P4, PT, R31, 0x1a, PT ;  /* 0x0000001a1f00780c */ /* 0x000fe40003f86270 */
[----:B------:R-:W-:Y:S02]  /*2e20*/  FSEL R81, R36, -INF , !P3 ;  /* 0xff80000024517808 */ /* 0x000fe40005800000 */
[----:B------:R-:W-:Y:S02]  /*2e30*/  ISETP.GT.AND P3, PT, R10, 0x19, !P4 ;  /* 0x000000190a00780c */ /* 0x000fe40006764270 */
[----:B------:R-:W-:-:S02]  /*2e40*/  P2R R36, PR, RZ, 0x10 ;  /* 0x00000010ff247803 */ /* 0x000fc40000000000 */
[----:B------:R-:W-:Y:S02]  /*2e50*/  ISETP.LT.OR P3, PT, R4, 0x1a, P3 ;  /* 0x0000001a0400780c */ /* 0x000fe40001f61670 */
[----:B------:R-:W-:Y:S02]  /*2e60*/  ISETP.GE.AND P4, PT, R31, 0x21, PT ;  /* 0x000000211f00780c */ /* 0x000fe40003f86270 */
[----:B------:R-:W-:Y:S02]  /*2e70*/  FSEL R83, R37, -INF , !P3 ;  /* 0xff80000025537808 */ /* 0x000fe40005800000 */
[----:B------:R-:W-:Y:S02]  /*2e80*/  ISETP.GT.AND P3, PT, R10, 0x20, !P4 ;  /* 0x000000200a00780c */ /* 0x000fe40006764270 */
[----:B------:R-:W-:Y:S02]  /*2e90*/  P2R R37, PR, RZ, 0x10 ;  /* 0x00000010ff257803 */ /* 0x000fe40000000000 */
[----:B------:R-:W-:-:S02]  /*2ea0*/  ISETP.LT.OR P3, PT, R4, 0x21, P3 ;  /* 0x000000210400780c */ /* 0x000fc40001f61670 */
[C---:B------:R-:W-:Y:S02]  /*2eb0*/  ISETP.GE.AND P4, PT, R31.reuse, 0x22, PT ;  /* 0x000000221f00780c */ /* 0x040fe40003f86270 */
[----:B------:R-:W-:Y:S02]  /*2ec0*/  FSEL R85, R40, -INF , !P3 ;  /* 0xff80000028557808 */ /* 0x000fe40005800000 */
[----:B------:R-:W-:Y:S02]  /*2ed0*/  ISETP.GT.AND P3, PT, R10, 0x21, !P4 ;  /* 0x000000210a00780c */ /* 0x000fe40006764270 */
[----:B------:R-:W-:Y:S02]  /*2ee0*/  P2R R40, PR, RZ, 0x10 ;  /* 0x00000010ff287803 */ /* 0x000fe40000000000 */
[----:B------:R-:W-:Y:S02]  /*2ef0*/  ISETP.LT.OR P3, PT, R4, 0x22, P3 ;  /* 0x000000220400780c */ /* 0x000fe40001f61670 */
[----:B------:R-:W-:-:S02]  /*2f00*/  ISETP.GE.AND P4, PT, R31, 0x29, PT ;  /* 0x000000291f00780c */ /* 0x000fc40003f86270 */
[----:B------:R-:W-:Y:S02]  /*2f10*/  FSEL R41, R41, -INF , !P3 ;  /* 0xff80000029297808 */ /* 0x000fe40005800000 */
[----:B------:R-:W-:Y:S02]  /*2f20*/  ISETP.GT.AND P3, PT, R10, 0x28, !P4 ;  /* 0x000000280a00780c */ /* 0x000fe40006764270 */
[----:B------:R-:W-:Y:S02]  /*2f30*/  P2R R66, PR, RZ, 0x10 ;  /* 0x00000010ff427803 */ /* 0x000fe40000000000 */
        /* <DEDUP_REMOVED lines=51> */
[----:B------:R-:W-:Y:S02]  /*3270*/  P2R R25, PR, RZ, 0x20 ;  /* 0x00000020ff197803 */ /* 0x000fe40000000000 */
[----:B------:R-:W-:Y:S02]  /*3280*/  FSEL R97, R64, -INF , !P3 ;  /* 0xff80000040617808 */ /* 0x000fe40005800000 */
[C---:B------:R-:W-:Y:S02]  /*3290*/  ISETP.GE.AND P3, PT, R31.reuse, 0x52, PT ;  /* 0x000000521f00780c */ /* 0x040fe40003f66270 */
[----:B------:R-:W-:Y:S02]  /*32a0*/  ISETP.GE.AND P6, PT, R31, 0x1, PT ;  /* 0x000000011f00780c */ /* 0x000fe40003fc6270 */
[----:B------:R-:W-:-:S04]  /*32b0*/  ISETP.GT.AND P4, PT, R10, 0x51, !P3 ;  /* 0x000000510a00780c */ /* 0x000fc80005f84270 */
[----:B------:R-:W-:-:S04]  /*32c0*/  ISETP.LT.OR P4, PT, R4, 0x52, P4 ;  /* 0x000000520400780c */ /* 0x000fc80002781670 */
[----:B------:R-:W-:Y:S02]  /*32d0*/  FSEL R65, R65, -INF , !P4 ;  /* 0xff80000041417808 */ /* 0x000fe40006000000 */
[----:B------:R-:W-:-:S04]  /*32e0*/  ISETP.GE.AND P4, PT, R31, 0x59, PT ;  /* 0x000000591f00780c */ /* 0x000fc80003f86270 */
[----:B------:R-:W-:-:S04]  /*32f0*/  ISETP.GT.AND P5, PT, R10, 0x58, !P4 ;  /* 0x000000580a00780c */ /* 0x000fc800067a4270 */
[----:B------:R-:W-:-:S04]  /*3300*/  ISETP.LT.OR P5, PT, R4, 0x59, P5 ;  /* 0x000000590400780c */ /* 0x000fc80002fa1670 */
[----:B------:R-:W-:Y:S02]  /*3310*/  FSEL R14, R68, -INF , !P5 ;  /* 0xff800000440e7808 */ /* 0x000fe40006800000 */
[----:B------:R-:W-:-:S04]  /*3320*/  ISETP.GT.AND P5, PT, R10, RZ, !P6 ;  /* 0x000000ff0a00720c */ /* 0x000fc800077a4270 */
[----:B------:R-:W-:-:S04]  /*3330*/  ISETP.LT.OR P5, PT, R4, 0x1, P5 ;  /* 0x000000010400780c */ /* 0x000fc80002fa1670 */
[----:B------:R-:W-:Y:S02]  /*3340*/  FSEL R33, R24, -INF , !P5 ;  /* 0xff80000018217808 */ /* 0x000fe40006800000 */
[----:B------:R-:W-:-:S04]  /*3350*/  ISETP.GE.AND P5, PT, R31, 0x5a, PT ;  /* 0x0000005a1f00780c */ /* 0x000fc80003fa6270 */
[----:B------:R-:W-:Y:S02]  /*3360*/  P2R R31, PR, RZ, 0x20 ;  /* 0x00000020ff1f7803 */ /* 0x000fe40000000000 */
[----:B------:R-:W-:-:S04]  /*3370*/  ISETP.GT.AND P5, PT, R10, 0x59, !P5 ;  /* 0x000000590a00780c */ /* 0x000fc80006fa4270 */
[----:B------:R-:W-:Y:S02]  /*3380*/  ISETP.LT.OR P5, PT, R4, 0x5a, P5 ;  /* 0x0000005a0400780c */ /* 0x000fe40002fa1670 */
[----:B------:R-:W0:Y:S02]  /*3390*/  SHFL.IDX PT, R4, R9, 0x1, 0x1c1f ;  /* 0x003c1f0009047f89 */ /* 0x000e2400000e0000 */
[----:B------:R-:W-:Y:S02]  /*33a0*/  FSEL R69, R69, -INF , !P5 ;  /* 0xff80000045457808 */ /* 0x000fe40006800000 */
[----:B------:R-:W-:Y:S02]  /*33b0*/  PLOP3.LUT P5, PT, PT, PT, UP1, 0x40, 0x0 ;  /* 0x000000000000781c */ /* 0x000fe40003fae818 */
[----:B0-----:R-:W-:Y:S01]  /*33c0*/  VIADDMNMX R15, R4, R21, R20, PT ;  /* 0x00000015040f7246 */ /* 0x001fe20003800114 */
[----:B------:R-:W-:-:S10]  /*33d0*/  IMAD.IADD R20, R27, 0x1, R4 ;  /* 0x000000011b147824 */ /* 0x000fd400078e0204 */
[----:B------:R-:W-:Y:S05]  /*33e0*/  @P5 BRA `(.L_x_1119) ;  /* 0x00000000005c5947 */ /* 0x000fea0003800000 */
        /* <DEDUP_REMOVED lines=8> */
[----:B------:R-:W-:Y:S01]  /*3470*/  @P5 IMAD.HI.U32 R9, R4, UR6, RZ ;  /* 0x0000000604095c27 */ /* 0x000fe2000f8e00ff */
[----:B------:R-:W-:-:S13]  /*3480*/  PLOP3.LUT P5, PT, PT, PT, UP2, 0x80, 0x0 ;  /* 0x000000000000781c */ /* 0x000fda0003faf028 */
[----:B------:R-:W-:-:S04]  /*3490*/  @P5 SHF.R.U32.HI R4, RZ, UR7, R9 ;  /* 0x00000007ff045c19 */ /* 0x000fc80008011609 */
[----:B------:R-:W-:Y:S01]  /*34a0*/  LOP3.LUT R4, RZ, R4, RZ, 0x33, !PT ;  /* 0x00000004ff047212 */ /* 0x000fe200078e33ff */
[----:B------:R-:W-:Y:S06]  /*34b0*/  BRA `(.L_x_1122) ;  /* 0x0000000000187947 */ /* 0x000fec0003800000 */
.L_x_1121:
[----:B------:R-:W-:-:S06]  /*34c0*/  UISETP.NE.AND UP2, UPT, UR5, 0x1, UPT ;  /* 0x000000010500788c */ /* 0x000fcc000bf45270 */
[----:B------:R-:W-:-:S05]  /*34d0*/  PLOP3.LUT P5, PT, PT, PT, UP2, 0x80, 0x0 ;  /* 0x000000000000781c */ /* 0x000fca0003faf028 */
[----:B------:R-:W-:-:S08]  /*34e0*/  @UP2 ULDC.64 UR6, c[0x0][0x9e8] ;  /* 0x00027a0000062ab9 */ /* 0x000fd00000000a00 */
[----:B------:R-:W-:Y:S01]  /*34f0*/  @P5 IMAD.HI.U32 R9, R4, UR6, RZ ;  /* 0x0000000604095c27 */ /* 0x000fe2000f8e00ff */
[----:B------:R-:W-:-:S13]  /*3500*/  PLOP3.LUT P5, PT, PT, PT, UP2, 0x80, 0x0 ;  /* 0x000000000000781c */ /* 0x000fda0003faf028 */
[----:B------:R-:W-:-:S07]  /*3510*/  @P5 SHF.R.U32.HI R4, RZ, UR7, R9 ;  /* 0x00000007ff045c19 */ /* 0x000fce0008011609 */
.L_x_1122:
[----:B------:R-:W-:Y:S05]  /*3520*/  BSYNC B0 ;  /* 0x0000000000007941 */ /* 0x000fea0003800000 */
.L_x_1120:
[----:B------:R-:W-:-:S05]  /*3530*/  IMAD R4, R4, UR5, R63 ;  /* 0x0000000504047c24 */ /* 0x000fca000f8e023f */
[----:B------:R-:W-:Y:S02]  /*3540*/  VIMNMX R20, R20, R4, !PT ;  /* 0x0000000414147248 */ /* 0x000fe40007fe0100 */
[----:B------:R-:W-:-:S07]  /*3550*/  VIADDMNMX R15, R4, UR5, R15, PT ;  /* 0x00000005040f7c46 */ /* 0x000fce000b80010f */
.L_x_1119:
[C---:B------:R-:W-:Y:S01]  /*3560*/  ISETP.GT.AND P1, PT, R20.reuse, 0x1, !P1 ;  /* 0x000000011400780c */ /* 0x040fe20004f24270 */
[----:B------:R-:W-:Y:S01]  /*3570*/  ULDC UR6, c[0x0][0x988] ;  /* 0x0002620000067ab9 */ /* 0x000fe20000000800 */
[----:B------:R-:W-:Y:S01]  /*3580*/  ISETP.GT.AND P2, PT, R20, 0x8, !P2 ;  /* 0x000000081400780c */ /* 0x000fe20005744270 */
[----:B------:R-:W-:Y:S01]  /*3590*/  @UP0 ULDC UR14, c[0x0][0x450] ;  /* 0x00011400000e0ab9 */ /* 0x000fe20000000800 */
[----:B------:R-:W-:Y:S01]  /*35a0*/  ISETP.LT.OR P1, PT, R15, 0x2, P1 ;  /* 0x000000020f00780c */ /* 0x000fe20000f21670 */
[----:B------:R-:W-:Y:S01]  /*35b0*/  UMOV UR10, UR60 ;  /* 0x0000003c000a7c82 */ /* 0x000fe20008000000 */
[----:B------:R-:W-:Y:S02]  /*35c0*/  FMNMX.FTZ R4, R33, R67, !PT ;  /* 0x0000004321047209 */ /* 0x000fe40007810000 */
[----:B------:R-:W-:Y:S02]  /*35d0*/  FSEL R21, R0, -INF , !P1 ;  /* 0xff80000000157808 */ /* 0x000fe40004800000 */
[----:B------:R-:W-:-:S02]  /*35e0*/  ISETP.NE.AND P1, PT, R12, RZ, PT ;  /* 0x000000ff0c00720c */ /* 0x000fc40003f25270 */
[----:B------:R-:W-:Y:S02]  /*35f0*/  ISETP.LT.OR P2, PT, R15, 0x9, P2 ;  /* 0x000000090f00780c */ /* 0x000fe40001741670 */
[----:B------:R-:W-:Y:S02]  /*3600*/  ISETP.GT.AND P1, PT, R20, 0x9, !P1 ;  /* 0x000000091400780c */ /* 0x000fe40004f24270 */
[----:B------:R-:W-:Y:S02]  /*3610*/  FMNMX.FTZ R4, R71, R4, !PT ;  /* 0x0000000447047209 */ /* 0x000fe40007810000 */
[----:B------:R-:W-:Y:S02]  /*3620*/  ISETP.LT.OR P1, PT, R15, 0xa, P1 ;  /* 0x0000000a0f00780c */ /* 0x000fe40000f21670 */
[----:B------:R-:W-:Y:S02]  /*3630*/  FSEL R24, R30, -INF , !P2 ;  /* 0xff8000001e187808 */ /* 0x000fe40005000000 */
[----:B------:R-:W-:-:S02]  /*3640*/  FSEL R26, R26, -INF , !P1 ;  /* 0xff8000001a1a7808 */ /* 0x000fc40004800000 */
[----:B------:R-:W-:Y:S02]  /*3650*/  ISETP.NE.AND P1, PT, R25, RZ, PT ;  /* 0x000000ff1900720c */ /* 0x000fe40003f25270 */
[----:B------:R-:W-:Y:S02]  /*3660*/  ISETP.NE.AND P2, PT, R28, RZ, PT ;  /* 0x000000ff1c00720c */ /* 0x000fe40003f45270 */
[----:B------:R-:W-:Y:S02]  /*3670*/  ISETP.GT.AND P1, PT, R20, 0x10, !P1 ;  /* 0x000000101400780c */ /* 0x000fe40004f24270 */
[----:B------:R-:W-:Y:S02]  /*3680*/  FMNMX.FTZ R4, R73, R4, !PT ;  /* 0x0000000449047209 */ /* 0x000fe40007810000 */
[----:B------:R-:W-:Y:S02]  /*3690*/  ISETP.LT.OR P1, PT, R15, 0x11, P1 ;  /* 0x000000110f00780c */ /* 0x000fe40000f21670 */
[----:B------:R-:W-:-:S02]  /*36a0*/  FMNMX.FTZ R4, R77, R4, !PT ;  /* 0x000000044d047209 */ /* 0x000fc40007810000 */
[----:B------:R-:W-:Y:S02]  /*36b0*/  FSEL R28, R34, -INF , !P1 ;  /* 0xff800000221c7808 */ /* 0x000fe40004800000 */
[----:B------:R-:W-:Y:S02]  /*36c0*/  ISETP.GT.AND P1, PT, R20, 0x11, !P2 ;  /* 0x000000111400780c */ /* 0x000fe40005724270 */
[----:B------:R-:W-:Y:S02]  /*36d0*/  ISETP.NE.AND P5, PT, R29, RZ, PT ;  /* 0x000000ff1d00720c */ /* 0x000fe40003fa5270 */
[----:B------:R-:W-:Y:S02]  /*36e0*/  ISETP.LT.OR P1, PT, R15, 0x12, P1 ;  /* 0x000000120f00780c */ /* 0x000fe40000f21670 */
[----:B------:R-:W-:Y:S02]  /*36f0*/  FMNMX.FTZ R4, R79, R4, !PT ;  /* 0x000000044f047209 */ /* 0x000fe40007810000 */
[----:B------:R-:W-:-:S02]  /*3700*/  FSEL R30, R35, -INF , !P1 ;  /* 0xff800000231e7808 */ /* 0x000fc40004800000 */
[----:B------:R-:W-:Y:S02]  /*3710*/  ISETP.GT.AND P1, PT, R20, 0x18, !P5 ;  /* 0x000000181400780c */ /* 0x000fe40006f24270 */
[----:B------:R-:W-:Y:S02]  /*3720*/  FMNMX.FTZ R4, R81, R4, !PT ;  /* 0x0000000451047209 */ /* 0x000fe40007810000 */
[----:B------:R-:W-:Y:S02]  /*3730*/  ISETP.LT.OR P1, PT, R15, 0x19, P1 ;  /* 0x000000190f00780c */ /* 0x000fe40000f21670 */
[----:B------:R-:W-:Y:S02]  /*3740*/  FMNMX.FTZ R4, R83, R4, !PT ;  /* 0x0000000453047209 */ /* 0x000fe40007810000 */
[----:B------:R-:W-:Y:S02]  /*3750*/  ISETP.NE.AND P2, PT, R32, RZ, PT ;  /* 0x000000ff2000720c */ /* 0x000fe40003f45270 */
[----:B------:R-:W-:-:S02]  /*3760*/  FSEL R32, R38, -INF , !P1 ;  /* 0xff80000026207808 */ /* 0x000fc40004800000 */
[----:B------:R-:W-:Y:S02]  /*3770*/  FMNMX.FTZ R4, R85, R4, !PT ;  /* 0x0000000455047209 */ /* 0x000fe40007810000 */
[----:B------:R-:W-:Y:S02]  /*3780*/  ISETP.NE.AND P1, PT, R36, RZ, PT ;  /* 0x000000ff2400720c */ /* 0x000fe40003f25270 */
[----:B------:R-:W-:Y:S02]  /*3790*/  FMNMX.FTZ R4, R41, R4, !PT ;  /* 0x0000000429047209 */ /* 0x000fe40007810000 */
[----:B------:R-:W-:Y:S02]  /*37a0*/  ISETP.GT.AND P1, PT, R20, 0x19, !P1 ;  /* 0x000000191400780c */ /* 0x000fe40004f24270 */
[----:B------:R-:W-:Y:S02]  /*37b0*/  FMNMX.FTZ R4, R87, R4, !PT ;  /* 0x0000000457047209 */ /* 0x000fe40007810000 */
[----:B------:R-:W-:-:S02]  /*37c0*/  ISETP.LT.OR P1, PT, R15, 0x1a, P1 ;  /* 0x0000001a0f00780c */ /* 0x000fc40000f21670 */
[----:B------:R-:W-:Y:S02]  /*37d0*/  FMNMX.FTZ R4, R45, R4, !PT ;  /* 0x000000042d047209 */ /* 0x000fe40007810000 */
[----:B------:R-:W-:Y:S02]  /*37e0*/  FSEL R34, R39, -INF , !P1 ;  /* 0xff80000027227808 */ /* 0x000fe40004800000 */
[----:B------:R-:W-:Y:S02]  /*37f0*/  ISETP.NE.AND P1, PT, R37, RZ, PT ;  /* 0x000000ff2500720c */ /* 0x000fe40003f25270 */
[----:B------:R-:W-:Y:S02]  /*3800*/  FMNMX.FTZ R4, R89, R4, !PT ;  /* 0x0000000459047209 */ /* 0x000fe40007810000 */
[----:B------:R-:W-:Y:S02]  /*3810*/  ISETP.GT.AND P1, PT, R20, 0x20, !P1 ;  /* 0x000000201400780c */ /* 0x000fe40004f24270 */
[----:B------:R-:W-:-:S02]  /*3820*/  FMNMX.FTZ R4, R49, R4, !PT ;  /* 0x0000000431047209 */ /* 0x000fc40007810000 */
[----:B------:R-:W-:Y:S02]  /*3830*/  ISETP.LT.OR P1, PT, R15, 0x21, P1 ;  /* 0x000000210f00780c */ /* 0x000fe40000f21670 */
[----:B------:R-:W-:Y:S02]  /*3840*/  FMNMX.FTZ R4, R91, R4, !PT ;  /* 0x000000045b047209 */ /* 0x000fe40007810000 */
[----:B------:R-:W-:Y:S02]  /*3850*/  FSEL R36, R42, -INF , !P1 ;  /* 0xff8000002a247808 */ /* 0x000fe40004800000 */
[----:B------:R-:W-:Y:S02]  /*3860*/  ISETP.NE.AND P1, PT, R40, RZ, PT ;  /* 0x000000ff2800720c */ /* 0x000fe40003f25270 */
[----:B------:R-:W-:Y:S02]  /*3870*/  FMNMX.FTZ R4, R53, R4, !PT ;  /* 0x0000000435047209 */ /* 0x000fe40007810000 */
[----:B------:R-:W-:-:S02]  /*3880*/  ISETP.GT.AND P1, PT, R20, 0x21, !P1 ;  /* 0x000000211400780c */ /* 0x000fc40004f24270 */
[----:B------:R-:W-:Y:S02]  /*3890*/  FMNMX.FTZ R4, R93, R4, !PT ;  /* 0x000000045d047209 */ /* 0x000fe40007810000 */
[----:B------:R-:W-:Y:S02]  /*38a0*/  ISETP.LT.OR P1, PT, R15, 0x22, P1 ;  /* 0x000000220f00780c */ /* 0x000fe40000f21670 */
[----:B------:R-:W-:Y:S02]  /*38b0*/  FMNMX.FTZ R4, R57, R4, !PT ;  /* 0x0000000439047209 */ /* 0x000fe40007810000 */
[----:B------:R-:W-:Y:S02]  /*38c0*/  FSEL R38, R43, -INF , !P1 ;  /* 0xff8000002b267808 */ /* 0x000fe40004800000 */
[----:B------:R-:W-:Y:S02]  /*38d0*/  ISETP.NE.AND P1, PT, R66, RZ, PT ;  /* 0x000000ff4200720c */ /* 0x000fe40003f25270 */
[----:B------:R-:W-:-:S02]  /*38e0*/  FMNMX.FTZ R4, R95, R4, !PT ;  /* 0x000000045f047209 */ /* 0x000fc40007810000 */
[----:B------:R-:W-:Y:S02]  /*38f0*/  ISETP.GT.AND P1, PT, R20, 0x28, !P1 ;  /* 0x000000281400780c */ /* 0x000fe40004f24270 */
[----:B------:R-:W-:Y:S02]  /*3900*/  FMNMX.FTZ R4, R61, R4, !PT ;  /* 0x000000043d047209 */ /* 0x000fe40007810000 */
[----:B------:R-:W-:Y:S02]  /*3910*/  ISETP.LT.OR P1, PT, R15, 0x29, P1 ;  /* 0x000000290f00780c */ /* 0x000fe40000f21670 */
[----:B------:R-:W-:Y:S02]  /*3920*/  FMNMX.FTZ R4, R97, R4, !PT ;  /* 0x0000000461047209 */ /* 0x000fe40007810000 */
[----:B------:R-:W-:Y:S02]  /*3930*/  FSEL R40, R46, -INF , !P1 ;  /* 0xff8000002e287808 */ /* 0x000fe40004800000 */
[----:B------:R-:W-:-:S02]  /*3940*/  FMNMX.FTZ R9, R65, R4, !PT ;  /* 0x0000000441097209 */ /* 0x000fc40007810000 */
[----:B------:R-:W-:Y:S02]  /*3950*/  ISETP.NE.AND P1, PT, R44, RZ, PT ;  /* 0x000000ff2c00720c */ /* 0x000fe40003f25270 */
[----:B------:R-:W-:Y:S02]  /*3960*/  FMNMX.FTZ R9, R14, R9, !PT ;  /* 0x000000090e097209 */ /* 0x000fe40007810000 */
[C---:B------:R-:W-:Y:S02]  /*3970*/  ISETP.GT.AND P1, PT, R20.reuse, 0x29, !P1 ;  /* 0x000000291400780c */ /* 0x040fe40004f24270 */
[----:B------:R-:W-:Y:S01]  /*3980*/  FMNMX.FTZ R25, R69, R9, !PT ;  /* 0x0000000945197209 */ /* 0x000fe20007810000 */
[----:B------:R-:W-:Y:S01]  /*3990*/  IMAD.U32 R9, RZ, RZ, UR6 ;  /* 0x00000006ff097e24 */ /* 0x000fe2000f8e00ff */
[----:B------:R-:W-:Y:S01]  /*39a0*/  ISETP.LT.OR P1, PT, R15, 0x2a, P1 ;  /* 0x0000002a0f00780c */ /* 0x000fe20000f21670 */
[----:B------:R-:W-:Y:S01]  /*39b0*/  @UP0 ULDC UR6, c[0x0][0x44c] ;  /* 0x0001130000060ab9 */ /* 0x000fe20000000800 */
[----:B------:R-:W-:Y:S01]  /*39c0*/  ISETP.GT.AND P6, PT, R20, RZ, !P6 ;  /* 0x000000ff1400720c */ /* 0x000fe200077c4270 */
[----:B------:R-:W0:Y:S01]  /*39d0*/  SHFL.BFLY PT, R4, R25, 0x2, 0x1f ;  /* 0x0c401f0019047f89 */ /* 0x000e2200000e0000 */
[----:B------:R-:W-:Y:S01]  /*39e0*/  FSEL R42, R47, -INF , !P1 ;  /* 0xff8000002f2a7808 */ /* 0x000fe20004800000 */
[----:B------:R-:W-:Y:S01]  /*39f0*/  UIMAD.WIDE.U32 UR6, UR60, UR6, URZ ;  /* 0x000000063c0672a5 */ /* 0x000fe2000f8e003f */
[----:B------:R-:W-:-:S02]  /*3a00*/  ISETP.NE.AND P1, PT, R70, RZ, PT ;  /* 0x000000ff4600720c */ /* 0x000fc40003f25270 */
[C---:B------:R-:W-:Y:S01]  /*3a10*/  ISETP.LT.OR P6, PT, R15.reuse, 0x1, P6 ;  /* 0x000000010f00780c */ /* 0x040fe200037c1670 */
[----:B------:R-:W-:Y:S01]  /*3a20*/  @UP0 USHF.R.U32.HI UR10, URZ, UR14, UR7 ;  /* 0x0000000e3f0a0299 */ /* 0x000fe20008011607 */
[----:B------:R-:W-:Y:S02]  /*3a30*/  ISETP.GT.AND P1, PT, R20, 0x30, !P1 ;  /* 0x000000301400780c */ /* 0x000fe40004f24270 */
[----:B------:R-:W-:Y:S02]  /*3a40*/  FSEL R2, R2, -INF , !P6 ;  /* 0xff80000002027808 */ /* 0x000fe40007000000 */
[----:B------:R-:W-:Y:S02]  /*3a50*/  ISETP.LT.OR P1, PT, R15, 0x31, P1 ;  /* 0x000000310f00780c */ /* 0x000fe40000f21670 */
[----:B------:R-:W-:Y:S02]  /*3a60*/  ISETP.NE.AND P5, PT, R56, RZ, PT ;  /* 0x000000ff3800720c */ /* 0x000fe40003fa5270 */
[----:B------:R-:W-:-:S02]  /*3a70*/  FSEL R44, R50, -INF , !P1 ;  /* 0xff800000322c7808 */ /* 0x000fc40004800000 */
[----:B------:R-:W-:Y:S02]  /*3a80*/  ISETP.NE.AND P1, PT, R48, RZ, PT ;  /* 0x000000ff3000720c */ /* 0x000fe40003f25270 */
[----:B------:R-:W-:Y:S02]  /*3a90*/  ISETP.NE.AND P6, PT, R78, RZ, PT ;  /* 0x000000ff4e00720c */ /* 0x000fe40003fc5270 */
[C---:B------:R-:W-:Y:S02]  /*3aa0*/  ISETP.GT.AND P1, PT, R20.reuse, 0x31, !P1 ;  /* 0x000000311400780c */ /* 0x040fe40004f24270 */
[----:B------:R-:W-:Y:S02]  /*3ab0*/  ISETP.GT.AND P3, PT, R20, 0x51, !P3 ;  /* 0x000000511400780c */ /* 0x000fe40005f64270 */
[----:B------:R-:W-:Y:S02]  /*3ac0*/  ISETP.LT.OR P1, PT, R15, 0x32, P1 ;  /* 0x000000320f00780c */ /* 0x000fe40000f21670 */
[----:B0-----:R-:W-:-:S02]  /*3ad0*/  FMNMX.FTZ R27, R25, R4, !PT ;  /* 0x00000004191b7209 */ /* 0x001fc40007810000 */
[----:B------:R-:W-:Y:S02]  /*3ae0*/  FMNMX.FTZ R25, R2, R21, !PT ;  /* 0x0000001502197209 */ /* 0x000fe40007810000 */
[----:B------:R-:W-:Y:S01]  /*3af0*/  FSEL R46, R51, -INF , !P1 ;  /* 0xff800000332e7808 */ /* 0x000fe20004800000 */
[----:B------:R-:W0:Y:S01]  /*3b00*/  SHFL.BFLY PT, R4, R27, 0x1, 0x1f ;  /* 0x0c201f001b047f89 */ /* 0x000e2200000e0000 */
        /* <DEDUP_REMOVED lines=14> */
[----:B------:R-:W-:Y:S02]  /*3bf0*/  ISETP.GT.AND P1, PT, R20, 0x40, !P2 ;  /* 0x000000401400780c */ /* 0x000fe40005724270 */
[----:B------:R-:W-:-:S02]  /*3c00*/  FMNMX.FTZ R25, R36, R25, !PT ;  /* 0x0000001924197209 */ /* 0x000fc40007810000 */
[----:B------:R-:W-:Y:S02]  /*3c10*/  ISETP.LT.OR P1, PT, R15, 0x41, P1 ;  /* 0x000000410f00780c */ /* 0x000fe40000f21670 */
[----:B------:R-:W-:Y:S02]  /*3c20*/  FMNMX.FTZ R25, R38, R25, !PT ;  /* 0x0000001926197209 */ /* 0x000fe40007810000 */
[----:B------:R-:W-:Y:S02]  /*3c30*/  FSEL R10, R58, -INF , !P1 ;  /* 0xff8000003a0a7808 */ /* 0x000fe40004800000 */
[----:B------:R-:W-:Y:S02]  /*3c40*/  FMNMX.FTZ R25, R40, R25, !PT ;  /* 0x0000001928197209 */ /* 0x000fe40007810000 */
[----:B------:R-:W-:Y:S02]  /*3c50*/  ISETP.GT.AND P1, PT, R20, 0x41, !P5 ;  /* 0x000000411400780c */ /* 0x000fe40006f24270 */
[----:B0-----:R-:W-:-:S02]  /*3c60*/  FMNMX.FTZ R4, R27, R4, !PT ;  /* 0x000000041b047209 */ /* 0x001fc40007810000 */
[----:B------:R-:W-:Y:S02]  /*3c70*/  FMNMX.FTZ R25, R42, R25, !PT ;  /* 0x000000192a197209 */ /* 0x000fe40007810000 */
[----:B------:R-:W-:Y:S01]  /*3c80*/  ISETP.LT.OR P1, PT, R15, 0x42, P1 ;  /* 0x000000420f00780c */ /* 0x000fe20000f21670 */
[----:B------:R-:W-:Y:S01]  /*3c90*/  FMUL.FTZ R29, R4, R9 ;  /* 0x00000009041d7220 */ /* 0x000fe20000410000 */
[----:B------:R-:W-:Y:S02]  /*3ca0*/  FMNMX.FTZ R25, R44, R25, !PT ;  /* 0x000000192c197209 */ /* 0x000fe40007810000 */
[----:B------:R-:W-:Y:S02]  /*3cb0*/  FSEL R0, R59, -INF , !P1 ;  /* 0xff8000003b007808 */ /* 0x000fe40004800000 */
[----:B------:R-:W-:Y:S02]  /*3cc0*/  FSETP.NEU.FTZ.AND P1, PT, R4, -INF , PT ;  /* 0xff8000000400780b */ /* 0x000fe40003f3d000 */
[----:B------:R-:W-:-:S02]  /*3cd0*/  ISETP.NE.AND P5, PT, R76, RZ, PT ;  /* 0x000000ff4c00720c */ /* 0x000fc40003fa5270 */
[----:B------:R-:W-:Y:S02]  /*3ce0*/  FMNMX.FTZ R25, R46, R25, !PT ;  /* 0x000000192e197209 */ /* 0x000fe40007810000 */
[----:B------:R-:W-:Y:S02]  /*3cf0*/  FSEL R60, R29, RZ, P1 ;  /* 0x000000ff1d3c7208 */ /* 0x000fe40000800000 */
[----:B------:R-:W-:Y:S02]  /*3d00*/  ISETP.GT.AND P1, PT, R20, 0x48, !P5 ;  /* 0x000000481400780c */ /* 0x000fe40006f24270 */
[----:B------:R-:W-:Y:S01]  /*3d10*/  FMNMX.FTZ R25, R48, R25, !PT ;  /* 0x0000001930197209 */ /* 0x000fe20007810000 */
[-CC-:B------:R-:W-:Y:S01]  /*3d20*/  FFMA.FTZ R27, R33, R9.reuse, -R60.reuse ;  /* 0x00000009211b7223 */ /* 0x180fe2000001083c */
[----:B------:R-:W-:Y:S01]  /*3d30*/  ISETP.LT.OR P1, PT, R15, 0x49, P1 ;  /* 0x000000490f00780c */ /* 0x000fe20000f21670 */
[--C-:B------:R-:W-:Y:S01]  /*3d40*/  FFMA.FTZ R29, R67, R9, -R60.reuse ;  /* 0x00000009431d7223 */ /* 0x100fe2000001083c */
[----:B------:R-:W-:Y:S01]  /*3d50*/  FMNMX.FTZ R25, R12, R25, !PT ;  /* 0x000000190c197209 */ /* 0x000fe20007810000 */
[-CC-:B------:R-:W-:Y:S01]  /*3d60*/  FFMA.FTZ R33, R73, R9.reuse, -R60.reuse ;  /* 0x0000000949217223 */ /* 0x180fe2000001083c */
[----:B------:R-:W-:Y:S01]  /*3d70*/  FSEL R50, R62, -INF , !P1 ;  /* 0xff8000003e327808 */ /* 0x000fe20004800000 */
[----:B------:R-:W-:Y:S01]  /*3d80*/  MUFU.EX2 R27, R27 ;  /* 0x0000001b001b7308 */ /* 0x000fe20000000800 */
[----:B------:R-:W-:Y:S01]  /*3d90*/  ISETP.NE.AND P2, PT, R80, RZ, PT ;  /* 0x000000ff5000720c */ /* 0x000fe20003f45270 */
[-CC-:B------:R-:W-:Y:S01]  /*3da0*/  FFMA.FTZ R35, R77, R9.reuse, -R60.reuse ;  /* 0x000000094d237223 */ /* 0x180fe2000001083c */
[----:B------:R-:W-:Y:S01]  /*3db0*/  ISETP.GT.AND P1, PT, R20, 0x49, !P6 ;  /* 0x000000491400780c */ /* 0x000fe20007724270 */
[--C-:B------:R-:W-:Y:S01]  /*3dc0*/  FFMA.FTZ R37, R81, R9, -R60.reuse ;  /* 0x0000000951257223 */ /* 0x100fe2000001083c */
[----:B------:R-:W-:Y:S01]  /*3dd0*/  FMNMX.FTZ R25, R10, R25, !PT ;  /* 0x000000190a197209 */ /* 0x000fe20007810000 */
[-CC-:B------:R-:W-:Y:S01]  /*3de0*/  FFMA.FTZ R43, R65, R9.reuse, -R60.reuse ;  /* 0x00000009412b7223 */ /* 0x180fe2000001083c */
[----:B------:R-:W-:Y:S01]  /*3df0*/  ISETP.NE.AND P5, PT, R31, RZ, PT ;  /* 0x000000ff1f00720c */ /* 0x000fe20003fa5270 */
[-CC-:B------:R-:W-:Y:S01]  /*3e00*/  FFMA.FTZ R31, R71, R9.reuse, -R60.reuse ;  /* 0x00000009471f7223 */ /* 0x180fe2000001083c */
[----:B------:R-:W-:Y:S01]  /*3e10*/  ISETP.GT.AND P2, PT, R20, 0x50, !P2 ;  /* 0x000000501400780c */ /* 0x000fe20005744270 */
[----:B------:R0:W1:Y:S01]  /*3e20*/  MUFU.EX2 R188, R29 ;  /* 0x0000001d00bc7308 */ /* 0x0000620000000800 */
[----:B------:R-:W-:Y:S01]  /*3e30*/  ISETP.LT.OR P1, PT, R15, 0x4a, P1 ;  /* 0x0000004a0f00780c */ /* 0x000fe20000f21670 */
[--C-:B------:R-:W-:Y:S01]  /*3e40*/  FFMA.FTZ R39, R93, R9, -R60.reuse ;  /* 0x000000095d277223 */ /* 0x100fe2000001083c */
[----:B------:R-:W-:Y:S01]  /*3e50*/  FMNMX.FTZ R25, R0, R25, !PT ;  /* 0x0000001900197209 */ /* 0x000fe20007810000 */
[----:B------:R-:W-:Y:S01]  /*3e60*/  FFMA.FTZ R14, R14, R9, -R60 ;  /* 0x000000090e0e7223 */ /* 0x000fe2000001083c */
[----:B------:R-:W-:-:S02]  /*3e70*/  ISETP.GT.AND P4, PT, R20, 0x58, !P4 ;  /* 0x000000581400780c */ /* 0x000fc40006784270 */
[----:B------:R-:W-:Y:S01]  /*3e80*/  ISETP.GT.AND P5, PT, R20, 0x59, !P5 ;  /* 0x000000591400780c */ /* 0x000fe20006fa4270 */
[----:B------:R-:W2:Y:S01]  /*3e90*/  MUFU.EX2 R31, R31 ;  /* 0x0000001f001f7308 */ /* 0x000ea20000000800 */
[----:B------:R-:W-:Y:S01]  /*3ea0*/  ISETP.LT.OR P2, PT, R15, 0x51, P2 ;  /* 0x000000510f00780c */ /* 0x000fe20001741670 */
[-CC-:B0-----:R-:W-:Y:S01]  /*3eb0*/  FFMA.FTZ R29, R79, R9.reuse, -R60.reuse ;  /* 0x000000094f1d7223 */ /* 0x181fe2000001083c */
[----:B------:R-:W-:Y:S01]  /*3ec0*/  FSEL R20, R3, -INF , !P1 ;  /* 0xff80000003147808 */ /* 0x000fe20004800000 */
[----:B------:R-:W-:Y:S01]  /*3ed0*/  FFMA.FTZ R3, R85, R9, -R60 ;  /* 0x0000000955037223 */ /* 0x000fe2000001083c */
[----:B------:R-:W-:Y:S02]  /*3ee0*/  FMNMX.FTZ R25, R50, R25, !PT ;  /* 0x0000001932197209 */ /* 0x000fe40007810000 */
[----:B------:R-:W-:Y:S01]  /*3ef0*/  ISETP.LT.OR P3, PT, R15, 0x52, P3 ;  /* 0x000000520f00780c */ /* 0x000fe20001f61670 */
[----:B------:R0:W-:Y:S01]  /*3f00*/  MUFU.EX2 R180, R3 ;  /* 0x0000000300b47308 */ /* 0x0001e20000000800 */
[----:B------:R-:W-:-:S02]  /*3f10*/  FSEL R8, R8, -INF , !P2 ;  /* 0xff80000008087808 */ /* 0x000fc40005000000 */
[----:B------:R-:W-:Y:S02]  /*3f20*/  FMNMX.FTZ R25, R20, R25, !PT ;  /* 0x0000001914197209 */ /* 0x000fe40007810000 */
[----:B------:R-:W-:Y:S02]  /*3f30*/  ISETP.LT.OR P4, PT, R15, 0x59, P4 ;  /* 0x000000590f00780c */ /* 0x000fe40002781670 */
[----:B------:R-:W-:Y:S01]  /*3f40*/  FSEL R52, R5, -INF , !P3 ;  /* 0xff80000005347808 */ /* 0x000fe20005800000 */
[--C-:B------:R-:W-:Y:S01]  /*3f50*/  FFMA.FTZ R5, R41, R9, -R60.reuse ;  /* 0x0000000929057223 */ /* 0x100fe2000001083c */
[----:B------:R-:W-:Y:S01]  /*3f60*/  FMNMX.FTZ R25, R8, R25, !PT ;  /* 0x0000001908197209 */ /* 0x000fe20007810000 */
[-CC-:B0-----:R-:W-:Y:S01]  /*3f70*/  FFMA.FTZ R3, R87, R9.reuse, -R60.reuse ;  /* 0x0000000957037223 */ /* 0x181fe2000001083c */
[----:B------:R-:W-:Y:S01]  /*3f80*/  ISETP.LT.OR P5, PT, R15, 0x5a, P5 ;  /* 0x0000005a0f00780c */ /* 0x000fe20002fa1670 */
[--C-:B------:R-:W-:Y:S01]  /*3f90*/  FFMA.FTZ R41, R61, R9, -R60.reuse ;  /* 0x000000093d297223 */ /* 0x100fe2000001083c */
[----:B------:R-:W-:Y:S01]  /*3fa0*/  FSEL R54, R13, -INF , !P4 ;  /* 0xff8000000d367808 */ /* 0x000fe20006000000 */
[----:B------:R-:W-:Y:S01]  /*3fb0*/  MUFU.EX2 R182, R3 ;  /* 0x0000000300b67308 */ /* 0x000fe20000000800 */
[----:B------:R-:W-:Y:S01]  /*3fc0*/  FMNMX.FTZ R25, R52, R25, !PT ;  /* 0x0000001934197209 */ /* 0x000fe20007810000 */
[-CC-:B------:R-:W-:Y:S01]  /*3fd0*/  FFMA.FTZ R13, R89, R9.reuse, -R60.reuse ;  /* 0x00000009590d7223 */ /* 0x180fe2000001083c */
[----:B------:R-:W-:Y:S01]  /*3fe0*/  FSEL R56, R11, -INF , !P5 ;  /* 0xff8000000b387808 */ /* 0x000fe20006800000 */
[--C-:B------:R-:W-:Y:S01]  /*3ff0*/  FFMA.FTZ R11, R45, R9, -R60.reuse ;  /* 0x000000092d0b7223 */ /* 0x100fe2000001083c */
[----:B------:R-:W-:Y:S01]  /*4000*/  FMNMX.FTZ R25, R54, R25, !PT ;  /* 0x0000001936197209 */ /* 0x000fe20007810000 */
[----:B------:R-:W-:Y:S01]  /*4010*/  FFMA.FTZ R15, R49, R9, -R60 ;  /* 0x00000009310f7223 */ /* 0x000fe2000001083c */
[----:B------:R-:W-:Y:S01]  /*4020*/  R2UR UR11, R74 ;  /* 0x000000004a0b72ca */ /* 0x000fe200000e0000 */
[----:B------:R-:W-:Y:S01]  /*4030*/  MUFU.EX2 R174, R41 ;  /* 0x0000002900ae7308 */ /* 0x000fe20000000800 */
[----:B------:R-:W-:-:S05]  /*4040*/  FMNMX.FTZ R25, R56, R25, !PT ;  /* 0x0000001938197209 */ /* 0x000fca0007810000 */
[----:B------:R-:W0:Y:S02]  /*4050*/  SHFL.BFLY PT, R58, R25, 0x2, 0x1f ;  /* 0x0c401f00193a7f89 */ /* 0x000e2400000e0000 */
[----:B------:R3:W4:Y:S04]  /*4060*/  MUFU.EX2 R190, R33 ;  /* 0x0000002100be7308 */ /* 0x0007280000000800 */
[----:B------:R-:W-:-:S04]  /*4070*/  UIADD3 UR6, UR11, UR10, URZ ;  /* 0x0000000a0b067290 */ /* 0x000fc8000fffe03f */
[----:B------:R-:W5:Y:S01]  /*4080*/  MUFU.EX2 R35, R35 ;  /* 0x0000002300237308 */ /* 0x000f620000000800 */
[----:B---3--:R-:W-:Y:S01]  /*4090*/  FFMA.FTZ R33, R83, R9, -R60 ;  /* 0x0000000953217223 */ /* 0x008fe2000001083c */
[----:B------:R-:W-:-:S06]  /*40a0*/  UIADD3 UR4, UR6, UR4, URZ ;  /* 0x0000000406047290 */ /* 0x000fcc000fffe03f */
[----:B------:R3:W5:Y:S01]  /*40b0*/  MUFU.EX2 R184, R29 ;  /* 0x0000001d00b87308 */ /* 0x0007620000000800 */
[----:B0-----:R-:W-:Y:S01]  /*40c0*/  FMNMX.FTZ R58, R25, R58, !PT ;  /* 0x0000003a193a7209 */ /* 0x001fe20007810000 */
[----:B------:R-:W-:-:S06]  /*40d0*/  FFMA.FTZ R25, R57, R9, -R60 ;  /* 0x0000000939197223 */ /* 0x000fcc000001083c */
[----:B------:R-:W0:Y:S01]  /*40e0*/  MUFU.EX2 R37, R37 ;  /* 0x0000002500257308 */ /* 0x000e220000000800 */
[----:B---3--:R-:W-:Y:S01]  /*40f0*/  FFMA.FTZ R29, R91, R9, -R60 ;  /* 0x000000095b1d7223 */ /* 0x008fe2000001083c */
[----:B------:R-:W3:Y:S06]  /*4100*/  SHFL.BFLY PT, R3, R58, 0x1, 0x1f ;  /* 0x0c201f003a037f89 */ /* 0x000eec00000e0000 */
[----:B------:R1:W-:Y:S08]  /*4110*/  MUFU.EX2 R172, R25 ;  /* 0x0000001900ac7308 */ /* 0x0003f00000000800 */
[----:B------:R-:W-:Y:S08]  /*4120*/  MUFU.EX2 R168, R43 ;  /* 0x0000002b00a87308 */ /* 0x000ff00000000800 */
[----:B------:R2:W0:Y:S01]  /*4130*/  MUFU.EX2 R186, R33 ;  /* 0x0000002100ba7308 */ /* 0x0004220000000800 */
[----:B---3--:R-:W-:-:S04]  /*4140*/  FMNMX.FTZ R3, R58, R3, !PT ;  /* 0x000000033a037209 */ /* 0x008fc80007810000 */
[C---:B------:R-:W-:Y:S01]  /*4150*/  FSETP.NEU.FTZ.AND P1, PT, R3.reuse, -INF , PT ;  /* 0xff8000000300780b */ /* 0x040fe20003f3d000 */
[-C--:B-1----:R-:W-:Y:S02]  /*4160*/  FMUL.FTZ R25, R3, R9.reuse ;  /* 0x0000000903197220 */ /* 0x082fe40000410000 */
[----:B------:R-:W-:Y:S01]  /*4170*/  MUFU.EX2 R5, R5 ;  /* 0x0000000500057308 */ /* 0x000fe20000000800 */
[----:B--2---:R-:W-:Y:S02]  /*4180*/  FFMA.FTZ R33, R53, R9, -R60 ;  /* 0x0000000935217223 */ /* 0x004fe4000001083c */
[----:B------:R-:W-:Y:S02]  /*4190*/  FSEL R41, R25, RZ, P1 ;  /* 0x000000ff19297208 */ /* 0x000fe40000800000 */
[----:B------:R-:W-:-:S03]  /*41a0*/  PLOP3.LUT P1, PT, PT, PT, UP1, 0x40, 0x0 ;  /* 0x000000000000781c */ /* 0x000fc60003f2e818 */
        /* <DEDUP_REMOVED lines=17> */
[----:B-1----:R-:W-:Y:S01]  /*42c0*/  FADD.FTZ R26, R27, R188 ;  /* 0x000000bc1b1a7221 */ /* 0x002fe20000010000 */
[-CC-:B------:R-:W-:Y:S01]  /*42d0*/  FFMA.FTZ R46, R46, R9.reuse, -R41.reuse ;  /* 0x000000092e2e7223 */ /* 0x180fe20000010829 */
[-CC-:B------:R-:W-:Y:S01]  /*42e0*/  FFMA.FTZ R48, R48, R9.reuse, -R41.reuse ;  /* 0x0000000930307223 */ /* 0x180fe20000010829 */
[--C-:B------:R-:W-:Y:S01]  /*42f0*/  FFMA.FTZ R0, R0, R9, -R41.reuse ;  /* 0x0000000900007223 */ /* 0x100fe20000010829 */
[----:B------:R-:W-:Y:S01]  /*4300*/  FADD.FTZ R43, R31, R26 ;  /* 0x0000001a1f2b7221 */ /* 0x000fe20000010000 */
[----:B------:R-:W-:Y:S01]  /*4310*/  F2FP.F16.F32.PACK_AB R188, R188, R27 ;  /* 0x0000001bbcbc723e */ /* 0x000fe200000000ff */
[-C--:B------:R-:W-:Y:S01]  /*4320*/  FFMA.FTZ R10, R10, R9.reuse, -R41 ;  /* 0x000000090a0a7223 */ /* 0x080fe20000010829 */
[----:B------:R-:W1:Y:S01]  /*4330*/  MUFU.EX2 R21, R21 ;  /* 0x0000001500157308 */ /* 0x000e620000000800 */
[----:B----4-:R-:W-:Y:S01]  /*4340*/  FADD.FTZ R26, R190, R43 ;  /* 0x0000002bbe1a7221 */ /* 0x010fe20000010000 */
[-CC-:B------:R-:W-:Y:S01]  /*4350*/  FFMA.FTZ R50, R50, R9.reuse, -R41.reuse ;  /* 0x0000000932327223 */ /* 0x180fe20000010829 */
[-CC-:B------:R-:W-:Y:S01]  /*4360*/  FFMA.FTZ R20, R20, R9.reuse, -R41.reuse ;  /* 0x0000000914147223 */ /* 0x180fe20000010829 */
[-CC-:B------:R-:W-:Y:S01]  /*4370*/  FFMA.FTZ R52, R52, R9.reuse, -R41.reuse ;  /* 0x0000000934347223 */ /* 0x180fe20000010829 */
[----:B-----5:R-:W-:Y:S01]  /*4380*/  FADD.FTZ R43, R35, R26 ;  /* 0x0000001a232b7221 */ /* 0x020fe20000010000 */
[----:B------:R-:W-:Y:S01]  /*4390*/  FFMA.FTZ R54, R54, R9, -R41 ;  /* 0x0000000936367223 */ /* 0x000fe20000010829 */
[----:B------:R-:W-:Y:S01]  /*43a0*/  F2FP.F16.F32.PACK_AB R190, R190, R31 ;  /* 0x0000001fbebe723e */ /* 0x000fe200000000ff */
[----:B------:R-:W2:Y:S01]  /*43b0*/  MUFU.EX2 R24, R24 ;  /* 0x0000001800187308 */ /* 0x000ea20000000800 */
[C---:B------:R-:W-:Y:S01]  /*43c0*/  FADD.FTZ R26, R184.reuse, R43 ;  /* 0x0000002bb81a7221 */ /* 0x040fe20000010000 */
[----:B------:R-:W-:-:S03]  /*43d0*/  F2FP.F16.F32.PACK_AB R184, R184, R35 ;  /* 0x00000023b8b8723e */ /* 0x000fc600000000ff */
[----:B0-----:R-:W-:-:S03]  /*43e0*/  FADD.FTZ R43, R37, R26 ;  /* 0x0000001a252b7221 */ /* 0x001fc60000010000 */
[----:B------:R-:W0:Y:S01]  /*43f0*/  MUFU.EX2 R28, R28 ;  /* 0x0000001c001c7308 */ /* 0x000e220000000800 */
[C---:B------:R-:W-:Y:S01]  /*4400*/  FADD.FTZ R43, R186.reuse, R43 ;  /* 0x0000002bba2b7221 */ /* 0x040fe20000010000 */
[----:B------:R-:W-:Y:S02]  /*4410*/  F2FP.F16.F32.PACK_AB R186, R186, R37 ;  /* 0x00000025baba723e */ /* 0x000fe400000000ff */
[----:B-1----:R-:W-:Y:S01]  /*4420*/  F2FP.F16.F32.PACK_AB R189, R21, R2 ;  /* 0x0000000215bd723e */ /* 0x002fe200000000ff */
[----:B------:R-:W-:Y:S01]  /*4430*/  FADD.FTZ R26, R180, R43 ;  /* 0x0000002bb41a7221 */ /* 0x000fe20000010000 */
[----:B------:R-:W-:Y:S01]  /*4440*/  FADD.FTZ R43, R2, R21 ;  /* 0x00000015022b7221 */ /* 0x000fe20000010000 */
[C---:B------:R-:W-:Y:S01]  /*4450*/  F2FP.F16.F32.PACK_AB R180, R5.reuse, R180 ;  /* 0x000000b405b4723e */ /* 0x040fe200000000ff */
[----:B------:R1:W3:Y:S01]  /*4460*/  MUFU.EX2 R185, R30 ;  /* 0x0000001e00b97308 */ /* 0x0002e20000000800 */
[----:B------:R-:W-:Y:S01]  /*4470*/  FADD.FTZ R45, R5, R26 ;  /* 0x0000001a052d7221 */ /* 0x000fe20000010000 */
[----:B--2---:R-:W-:-:S04]  /*4480*/  FADD.FTZ R26, R24, R43 ;  /* 0x0000002b181a7221 */ /* 0x004fc80000010000 */
[C---:B------:R-:W-:Y:S01]  /*4490*/  FADD.FTZ R43, R191.reuse, R26 ;  /* 0x0000001abf2b7221 */ /* 0x040fe20000010000 */
[----:B------:R-:W-:Y:S01]  /*44a0*/  F2FP.F16.F32.PACK_AB R191, R191, R24 ;  /* 0x00000018bfbf723e */ /* 0x000fe200000000ff */
[----:B------:R-:W2:Y:S01]  /*44b0*/  MUFU.EX2 R32, R32 ;  /* 0x0000002000207308 */ /* 0x000ea20000000800 */
[----:B-1----:R-:W-:Y:S01]  /*44c0*/  FADD.FTZ R30, R182, R45 ;  /* 0x0000002db61e7221 */ /* 0x002fe20000010000 */
[----:B0-----:R-:W-:Y:S01]  /*44d0*/  FADD.FTZ R26, R28, R43 ;  /* 0x0000002b1c1a7221 */ /* 0x001fe20000010000 */
[C---:B------:R-:W-:Y:S02]  /*44e0*/  F2FP.F16.F32.PACK_AB R182, R11.reuse, R182 ;  /* 0x000000b60bb6723e */ /* 0x040fe400000000ff */
[----:B------:R-:W-:-:S03]  /*44f0*/  FADD.FTZ R30, R11, R30 ;  /* 0x0000001e0b1e7221 */ /* 0x000fc60000010000 */
[----:B------:R-:W0:Y:S01]  /*4500*/  MUFU.EX2 R187, R34 ;  /* 0x0000002200bb7308 */ /* 0x000e220000000800 */
[C---:B---3--:R-:W-:Y:S01]  /*4510*/  FADD.FTZ R43, R185.reuse, R26 ;  /* 0x0000001ab92b7221 */ /* 0x048fe20000010000 */
[----:B------:R-:W-:-:S06]  /*4520*/  F2FP.F16.F32.PACK_AB R185, R185, R28 ;  /* 0x0000001cb9b9723e */ /* 0x000fcc00000000ff */
[----:B------:R-:W1:Y:S08]  /*4530*/  MUFU.EX2 R36, R36 ;  /* 0x0000002400247308 */ /* 0x000e700000000800 */
[----:B------:R-:W3:Y:S08]  /*4540*/  MUFU.EX2 R181, R38 ;  /* 0x0000002600b57308 */ /* 0x000ef00000000800 */
[----:B------:R4:W-:Y:S08]  /*4550*/  MUFU.EX2 R179, R12 ;  /* 0x0000000c00b37308 */ /* 0x0009f00000000800 */
[----:B------:R-:W-:Y:S01]  /*4560*/  MUFU.EX2 R40, R40 ;  /* 0x0000002800287308 */ /* 0x000fe20000000800 */
[-C--:B----4-:R-:W-:Y:S01]  /*4570*/  FFMA.FTZ R12, R8, R9.reuse, -R41 ;  /* 0x00000009080c7223 */ /* 0x090fe20000010829 */
[----:B--2---:R-:W-:Y:S01]  /*4580*/  FADD.FTZ R8, R32, R43 ;  /* 0x0000002b20087221 */ /* 0x004fe20000010000 */
[----:B------:R-:W-:-:S03]  /*4590*/  FFMA.FTZ R41, R56, R9, -R41 ;  /* 0x0000000938297223 */ /* 0x000fc60000010829 */
[C---:B0-----:R-:W-:Y:S01]  /*45a0*/  FADD.FTZ R43, R187.reuse, R8 ;  /* 0x00000008bb2b7221 */ /* 0x041fe20000010000 */
[----:B------:R-:W-:Y:S01]  /*45b0*/  F2FP.F16.F32.PACK_AB R187, R187, R32 ;  /* 0x00000020bbbb723e */ /* 0x000fe200000000ff */
[----:B------:R-:W-:Y:S02]  /*45c0*/  MUFU.EX2 R183, R42 ;  /* 0x0000002a00b77308 */ /* 0x000fe40000000800 */
[----:B-1----:R-:W-:-:S04]  /*45d0*/  FADD.FTZ R8, R36, R43 ;  /* 0x0000002b24087221 */ /* 0x002fc80000010000 */
[C---:B---3--:R-:W-:Y:S01]  /*45e0*/  FADD.FTZ R27, R181.reuse, R8 ;  /* 0x00000008b51b7221 */ /* 0x048fe20000010000 */
[----:B------:R-:W-:Y:S01]  /*45f0*/  F2FP.F16.F32.PACK_AB R181, R181, R36 ;  /* 0x00000024b5b5723e */ /* 0x000fe200000000ff */
[----:B------:R-:W0:Y:S08]  /*4600*/  MUFU.EX2 R13, R13 ;  /* 0x0000000d000d7308 */ /* 0x000e300000000800 */
[----:B------:R-:W-:Y:S08]  /*4610*/  MUFU.EX2 R44, R44 ;  /* 0x0000002c002c7308 */ /* 0x000ff00000000800 */
[----:B------:R1:W2:Y:S01]  /*4620*/  MUFU.EX2 R176, R15 ;  /* 0x0000000f00b07308 */ /* 0x0002a20000000800 */
[----:B0-----:R-:W-:-:S07]  /*4630*/  FADD.FTZ R45, R13, R30 ;  /* 0x0000001e0d2d7221 */ /* 0x001fce0000010000 */
[----:B------:R-:W-:Y:S01]  /*4640*/  MUFU.EX2 R177, R46 ;  /* 0x0000002e00b17308 */ /* 0x000fe20000000800 */
[----:B-1----:R-:W-:-:S07]  /*4650*/  FFMA.FTZ R15, R95, R9, -R60 ;  /* 0x000000095f0f7223 */ /* 0x002fce000001083c */
[----:B------:R-:W0:Y:S01]  /*4660*/  MUFU.EX2 R29, R29 ;  /* 0x0000001d001d7308 */ /* 0x000e220000000800 */
[C---:B--2---:R-:W-:Y:S01]  /*4670*/  FADD.FTZ R26, R176.reuse, R45 ;  /* 0x0000002db01a7221 */ /* 0x044fe20000010000 */
[----:B------:R-:W-:-:S06]  /*4680*/  F2FP.F16.F32.PACK_AB R176, R176, R13 ;  /* 0x0000000db0b0723e */ /* 0x000fcc00000000ff */
[----:B------:R-:W1:Y:S08]  /*4690*/  MUFU.EX2 R48, R48 ;  /* 0x0000003000307308 */ /* 0x000e700000000800 */
[----:B------:R2:W-:Y:S01]  /*46a0*/  MUFU.EX2 R173, R0 ;  /* 0x0000000000ad7308 */ /* 0x0005e20000000800 */
[----:B0-----:R-:W-:-:S07]  /*46b0*/  FADD.FTZ R45, R29, R26 ;  /* 0x0000001a1d2d7221 */ /* 0x001fce0000010000 */
[----:B------:R0:W3:Y:S01]  /*46c0*/  MUFU.EX2 R178, R33 ;  /* 0x0000002100b27308 */ /* 0x0000e20000000800 */
[----:B--2---:R-:W-:-:S04]  /*46d0*/  FADD.FTZ R0, R40, R27 ;  /* 0x0000001b28007221 */ /* 0x004fc80000010000 */
[C---:B------:R-:W-:Y:S01]  /*46e0*/  FADD.FTZ R5, R183.reuse, R0 ;  /* 0x00000000b7057221 */ /* 0x040fe20000010000 */
[----:B------:R-:W-:Y:S02]  /*46f0*/  F2FP.F16.F32.PACK_AB R183, R183, R40 ;  /* 0x00000028b7b7723e */ /* 0x000fe400000000ff */
[----:B------:R-:W2:Y:S01]  /*4700*/  MUFU.EX2 R39, R39 ;  /* 0x0000002700277308 */ /* 0x000ea20000000800 */
[----:B------:R-:W-:Y:S01]  /*4710*/  FADD.FTZ R0, R44, R5 ;  /* 0x000000052c007221 */ /* 0x000fe20000010000 */
[-CC-:B0-----:R-:W-:Y:S01]  /*4720*/  FFMA.FTZ R33, R97, R9.reuse, -R60.reuse ;  /* 0x0000000961217223 */ /* 0x181fe2000001083c */
[----:B------:R-:W-:Y:S02]  /*4730*/  FFMA.FTZ R60, R69, R9, -R60 ;  /* 0x00000009453c7223 */ /* 0x000fe4000001083c */
[C---:B------:R-:W-:Y:S01]  /*4740*/  FADD.FTZ R5, R177.reuse, R0 ;  /* 0x00000000b1057221 */ /* 0x040fe20000010000 */
[----:B------:R-:W-:Y:S02]  /*4750*/  F2FP.F16.F32.PACK_AB R177, R177, R44 ;  /* 0x0000002cb1b1723e */ /* 0x000fe400000000ff */
[----:B------:R-:W0:Y:S01]  /*4760*/  MUFU.EX2 R10, R10 ;  /* 0x0000000a000a7308 */ /* 0x000e220000000800 */
[----:B-1----:R-:W-:Y:S01]  /*4770*/  FADD.FTZ R0, R48, R5 ;  /* 0x0000000530007221 */ /* 0x002fe20000010000 */
[C---:B---3--:R-:W-:Y:S01]  /*4780*/  FADD.FTZ R26, R178.reuse, R45 ;  /* 0x0000002db21a7221 */ /* 0x048fe20000010000 */
[----:B------:R-:W-:-:S02]  /*4790*/  F2FP.F16.F32.PACK_AB R178, R178, R29 ;  /* 0x0000001db2b2723e */ /* 0x000fc400000000ff */
[C---:B------:R-:W-:Y:S01]  /*47a0*/  FADD.FTZ R5, R179.reuse, R0 ;  /* 0x00000000b3057221 */ /* 0x040fe20000010000 */
[----:B------:R-:W-:Y:S02]  /*47b0*/  F2FP.F16.F32.PACK_AB R179, R179, R48 ;  /* 0x00000030b3b3723e */ /* 0x000fe400000000ff */
[----:B------:R-:W1:Y:S01]  /*47c0*/  MUFU.EX2 R15, R15 ;  /* 0x0000000f000f7308 */ /* 0x000e620000000800 */
[----:B--2---:R-:W-:-:S04]  /*47d0*/  FADD.FTZ R43, R39, R26 ;  /* 0x0000001a272b7221 */ /* 0x004fc80000010000 */
[C---:B------:R-:W-:Y:S01]  /*47e0*/  FADD.FTZ R8, R172.reuse, R43 ;  /* 0x0000002bac087221 */ /* 0x040fe20000010000 */
[----:B------:R-:W-:Y:S02]  /*47f0*/  F2FP.F16.F32.PACK_AB R172, R172, R39 ;  /* 0x00000027acac723e */ /* 0x000fe400000000ff */
[----:B------:R-:W2:Y:S01]  /*4800*/  MUFU.EX2 R50, R50 ;  /* 0x0000003200327308 */ /* 0x000ea20000000800 */
[----:B0-----:R-:W-:-:S04]  /*4810*/  FADD.FTZ R0, R10, R5 ;  /* 0x000000050a007221 */ /* 0x001fc80000010000 */
[C---:B------:R-:W-:Y:S01]  /*4820*/  FADD.FTZ R5, R173.reuse, R0 ;  /* 0x00000000ad057221 */ /* 0x040fe20000010000 */
[----:B------:R-:W-:Y:S01]  /*4830*/  F2FP.F16.F32.PACK_AB R173, R173, R10 ;  /* 0x0000000aadad723e */ /* 0x000fe200000000ff */
[----:B------:R-:W-:Y:S01]  /*4840*/  VIADD R10, R75, 0xfffffffe ;  /* 0xfffffffe4b0a7836 */ /* 0x000fe20000000000 */
[----:B------:R-:W0:Y:S01]  /*4850*/  MUFU.EX2 R175, R20 ;  /* 0x0000001400af7308 */ /* 0x000e220000000800 */
[----:B-1----:R-:W-:-:S04]  /*4860*/  FADD.FTZ R27, R15, R8 ;  /* 0x000000080f1b7221 */ /* 0x002fc80000010000 */
[C---:B------:R-:W-:Y:S01]  /*4870*/  FADD.FTZ R8, R174.reuse, R27 ;  /* 0x0000001bae087221 */ /* 0x040fe20000010000 */
[----:B------:R-:W-:Y:S02]  /*4880*/  F2FP.F16.F32.PACK_AB R174, R174, R15 ;  /* 0x0000000faeae723e */ /* 0x000fe400000000ff */
[----:B------:R-:W1:Y:S01]  /*4890*/  MUFU.EX2 R33, R33 ;  /* 0x0000002100217308 */ /* 0x000e620000000800 */
[----:B--2---:R-:W-:-:S07]  /*48a0*/  FADD.FTZ R0, R50, R5 ;  /* 0x0000000532007221 */ /* 0x004fce0000010000 */
[----:B------:R-:W2:Y:S01]  /*48b0*/  MUFU.EX2 R12, R12 ;  /* 0x0000000c000c7308 */ /* 0x000ea20000000800 */
[C---:B0-----:R-:W-:Y:S01]  /*48c0*/  FADD.FTZ R5, R175.reuse, R0 ;  /* 0x00000000af057221 */ /* 0x041fe20000010000 */
[----:B------:R-:W-:-:S06]  /*48d0*/  F2FP.F16.F32.PACK_AB R175, R175, R50 ;  /* 0x00000032afaf723e */ /* 0x000fcc00000000ff */
        /* <DEDUP_REMOVED lines=10> */
[----:B-1----:R-:W-:-:S07]  /*4980*/  FADD.FTZ R8, R14, R11 ;  /* 0x0000000b0e087221 */ /* 0x002fce0000010000 */
[----:B------:R-:W1:Y:S01]  /*4990*/  MUFU.EX2 R41, R41 ;  /* 0x0000002900297308 */ /* 0x000e620000000800 */
[----:B--2---:R-:W-:Y:S01]  /*49a0*/  FADD.FTZ R0, R54, R5 ;  /* 0x0000000536007221 */ /* 0x004fe20000010000 */
[C---:B0-----:R-:W-:Y:S01]  /*49b0*/  FADD.FTZ R8, R25.reuse, R8 ;  /* 0x0000000819087221 */ /* 0x041fe20000010000 */
[----:B------:R-:W-:Y:S02]  /*49c0*/  F2FP.F16.F32.PACK_AB R170, R25, R14 ;  /* 0x0000000e19aa723e */ /* 0x000fe400000000ff */
[C---:B-1----:R-:W-:Y:S01]  /*49d0*/  FADD.FTZ R5, R41.reuse, R0 ;  /* 0x0000000029057221 */ /* 0x042fe20000010000 */
[----:B------:R-:W-:Y:S01]  /*49e0*/  F2FP.F16.F32.PACK_AB R171, R41, R54 ;  /* 0x0000003629ab723e */ /* 0x000fe200000000ff */
[----:B------:R-:W-:Y:S06]  /*49f0*/  @P1 BRA `(.L_x_1123) ;  /* 0x0000000000441947 */ /* 0x000fec0003800000 */
[----:B------:R-:W-:Y:S01]  /*4a00*/  ISETP.LT.AND P1, PT, RZ, UR6, PT ;  /* 0x00000006ff007c0c */ /* 0x000fe2000bf21270 */
[----:B------:R-:W-:-:S12]  /*4a10*/  UIADD3 UR14, UR6, -0x1, URZ ;  /* 0xffffffff060e7890 */ /* 0x000fd8000fffe03f */
[----:B------:R-:W-:Y:S05]  /*4a20*/  @P1 BRA `(.L_x_1124) ;  /* 0x00000000001c1947 */ /* 0x000fea0003800000 */
[----:B------:R-:W-:Y:S02]  /*4a30*/  UISETP.NE.AND UP2, UPT, UR5, 0x1, UPT ;  /* 0x000000010500788c */ /* 0x000fe4000bf45270 */
[----:B------:R-:W-:-:S09]  /*4a40*/  UIADD3 UR14, -UR6, URZ, URZ ;  /* 0x0000003f060e7290 */ /* 0x000fd2000fffe13f */
[----:B------:R-:W-:Y:S02]  /*4a50*/  @UP2 ULDC.64 UR6, c[0x0][0x9e8] ;  /* 0x00027a0000062ab9 */ /* 0x000fe40000000a00 */
[----:B------:R-:W-:-:S04]  /*4a60*/  UIMAD.WIDE.U32 UR10, UR14, UR6, URZ ;  /* 0x000000060e0a72a5 */ /* 0x000fc8000f8e003f */
[----:B------:R-:W-:-:S04]  /*4a70*/  @UP2 USHF.R.U32.HI UR14, URZ, UR7, UR11 ;  /* 0x000000073f0e2299 */ /* 0x000fc8000801160b */
[----:B------:R-:W-:Y:S01]  /*4a80*/  ULOP3.LUT UR14, URZ, UR14, URZ, 0x33, !UPT ;  /* 0x0000000e3f0e7292 */ /* 0x000fe2000f8e333f */
[----:B------:R-:W-:Y:S11]  /*4a90*/  BRA `(.L_x_1125) ;  /* 0x0000000000107947 */ /* 0x000ff60003800000 */
.L_x_1124:
[----:B------:R-:W-:-:S11]  /*4aa0*/  UISETP.NE.AND UP2, UPT, UR5, 0x1, UPT ;  /* 0x000000010500788c */ /* 0x000fd6000bf45270 */
[----:B------:R-:W-:Y:S02]  /*4ab0*/  @UP2 ULDC.64 UR6, c[0x0][0x9e8] ;  /* 0x00027a0000062ab9 */ /* 0x000fe40000000a00 */
[----:B------:R-:W-:-:S04]  /*4ac0*/  UIMAD.WIDE.U32 UR10, UR14, UR6, URZ ;  /* 0x000000060e0a72a5 */ /* 0x000fc8000f8e003f */
[----:B------:R-:W-:-:S12]  /*4ad0*/  @UP2 USHF.R.U32.HI UR14, URZ, UR7, UR11 ;  /* 0x000000073f0e2299 */ /* 0x000fd8000801160b */
.L_x_1125:
[----:B------:R-:W-:-:S04]  /*4ae0*/  UIMAD UR5, UR14, UR5, UR5 ;  /* 0x000000050e0572a4 */ /* 0x000fc8000f8e0205 */
[----:B------:R-:W-:-:S04]  /*4af0*/  UISETP.LT.AND UP2, UPT, UR4, UR5, UPT ;  /* 0x000000050400728c */ /* 0x000fc8000bf41270 */
[----:B------:R-:W-:-:S12]  /*4b00*/  USEL UR4, UR4, UR5, UP2 ;  /* 0x0000000504047287 */ /* 0x000fd80009000000 */
.L_x_1123:
[----:B------:R-:W-:Y:S01]  /*4b10*/  R2UR UR6, R22 ;  /* 0x00000000160672ca */ /* 0x000fe200000e0000 */
[----:B------:R-:W-:Y:S01]  /*4b20*/  UIMAD.WIDE UR4, UR4, 0x2aaaaaab, URZ ;  /* 0x2aaaaaab040478a5 */ /* 0x000fe2000f8e023f */
[----:B------:R-:W-:Y:S01]  /*4b30*/  IMAD.MOV.U32 R2, RZ, RZ, 0x3f800000 ;  /* 0x3f800000ff027424 */ /* 0x000fe200078e00ff */
[----:B------:R-:W-:Y:S01]  /*4b40*/  CS2R R118, SRZ ;  /* 0x0000000000767805 */ /* 0x000fe2000001ff00 */
[----:B------:R-:W-:Y:S01]  /*4b50*/  IMAD.MOV.U32 R0, RZ, RZ, 0x3f800000 ;  /* 0x3f800000ff007424 */ /* 0x000fe200078e00ff */
        /* <DEDUP_REMOVED lines=8> */
[----:B------:R-:W-:Y:S01]  /*4be0*/  UISETP.LT.AND UP2, UPT, UR6, UR4, UPT ;  /* 0x000000040600728c */ /* 0x000fe2000bf41270 */
[----:B------:R-:W-:Y:S02]  /*4bf0*/  CS2R R104, SRZ ;  /* 0x0000000000687805 */ /* 0x000fe4000001ff00 */
[----:B------:R-:W-:Y:S02]  /*4c00*/  CS2R R102, SRZ ;  /* 0x0000000000667805 */ /* 0x000fe4000001ff00 */
[----:B------:R-:W-:Y:S01]  /*4c10*/  CS2R R100, SRZ ;  /* 0x0000000000647805 */ /* 0x000fe2000001ff00 */
[----:B------:R-:W-:Y:S01]  /*4c20*/  USEL UR50, UR6, UR4, !UP2 ;  /* 0x0000000406327287 */ /* 0x000fe2000d000000 */
[----:B------:R-:W-:-:S02]  /*4c30*/  CS2R R98, SRZ ;  /* 0x0000000000627805 */ /* 0x000fc4000001ff00 */
[----:B------:R-:W-:Y:S02]  /*4c40*/  CS2R R96, SRZ ;  /* 0x0000000000607805 */ /* 0x000fe4000001ff00 */
[----:B------:R-:W-:Y:S02]  /*4c50*/  CS2R R94, SRZ ;  /* 0x00000000005e7805 */ /* 0x000fe4000001ff00 */
[----:B------:R-:W-:Y:S02]  /*4c60*/  CS2R R92, SRZ ;  /* 0x00000000005c7805 */ /* 0x000fe4000001ff00 */
[----:B------:R-:W-:Y:S02]  /*4c70*/  CS2R R90, SRZ ;  /* 0x00000000005a7805 */ /* 0x000fe4000001ff00 */
[----:B------:R-:W-:Y:S02]  /*4c80*/  ISETP.GE.AND P1, PT, R10, UR50, PT ;  /* 0x000000320a007c0c */ /* 0x000fe4000bf26270 */
        /* <DEDUP_REMOVED lines=33> */
[----:B------:R-:W-:Y:S06]  /*4ea0*/  @!P1 BRA `(.L_x_1126) ;  /* 0x0000003400789947 */ /* 0x000fec0003800000 */
[----:B------:R-:W-:Y:S01]  /*4eb0*/  IMAD.MOV.U32 R2, RZ, RZ, 0x3f800000 ;  /* 0x3f800000ff027424 */ /* 0x000fe200078e00ff */
[----:B------:R-:W-:Y:S01]  /*4ec0*/  ULDC UR51, c[0x0][0x9e4] ;  /* 0x0002790000337ab9 */ /* 0x000fe20000000800 */
[----:B------:R-:W-:Y:S01]  /*4ed0*/  IMAD.MOV.U32 R119, RZ, RZ, RZ ;  /* 0x000000ffff777224 */ /* 0x000fe200078e00ff */
[----:B------:R-:W-:Y:S01]  /*4ee0*/  ULDC UR4, c[0x0][0x9d8] ;  /* 0x0002760000047ab9 */ /* 0x000fe20000000800 */
[----:B------:R-:W-:-:S05]  /*4ef0*/  ULDC UR55, c[0x0][0x9e0] ;  /* 0x0002780000377ab9 */ /* 0x000fca0000000800 */
.L_x_1143:
[----:B------:R-:W-:-:S04]  /*4f00*/  UIADD3 UR5, UR37, 0x1, URZ ;  /* 0x0000000125057890 */ /* 0x000fc8000fffe03f */
[----:B------:R-:W-:-:S04]  /*4f10*/  UISETP.NE.AND UP2, UPT, UR5, 0x2, UPT ;  /* 0x000000020500788c */ /* 0x000fc8000bf45270 */
[----:B------:R-:W-:Y:S02]  /*4f20*/  USEL UR39, URZ, 0x1, UP2 ;  /* 0x000000013f277887 */ /* 0x000fe40009000000 */
[----:B------:R-:W-:Y:S02]  /*4f30*/  USEL UR5, UR5, URZ, UP2 ;  /* 0x0000003f05057287 */ /* 0x000fe40009000000 */
[----:B------:R-:W-:Y:S01]  /*4f40*/  ULOP3.LUT UR39, UR36, UR39, URZ, 0x3c, !UPT ;  /* 0x0000002724277292 */ /* 0x000fe2000f8e3c3f */
[----:B------:R-:W-:Y:S11]  /*4f50*/  @!P0 BRA `(.L_x_1127) ;  /* 0x0000000000048947 */ /* 0x000ff60003800000 */
[----:B------:R-:W-:Y:S01]  /*4f60*/  BPT.TRAP 0x1 ;  /* 0x000000040000795c */ /* 0x000fe20000300000 */
.L_x_1127:
[----:B------:R-:W-:Y:S01]  /*4f70*/  ULEA UR7, UR5, UR38, 0x3 ;  /* 0x0000002605077291 */ /* 0x000fe2000f8e183f */
[----:B------:R-:W-:-:S05]  /*4f80*/  IMAD.U32 R9, RZ, RZ, UR39 ;  /* 0x00000027ff097e24 */ /* 0x000fca000f8e00ff */
[----:B------:R-:W-:-:S04]  /*4f90*/  SHF.L.U32 R9, R9, 0x1f, RZ ;  /* 0x0000001f09097819 */ /* 0x000fc800000006ff */
[----:B------:R0:W1:Y:S01]  /*4fa0*/  SYNCS.PHASECHK.TRANS64.TRYWAIT P1, [UR7+0x30830], R9 ;  /* 0x03083009ff0075a7 */ /* 0x0000620008020147 */
[----:B------:R-:W-:Y:S05]  /*4fb0*/  @!P0 BRA `(.L_x_1128) ;  /* 0x0000000000048947 */ /* 0x000fea0003800000 */
[----:B------:R-:W-:Y:S01]  /*4fc0*/  BPT.TRAP 0x1 ;  /* 0x000000040000795c */ /* 0x000fe20000300000 */
.L_x_1128:
[----:B-1----:R-:W-:Y:S05]  /*4fd0*/  @P1 BRA `(.L_x_1129) ;  /* 0x0000000000081947 */ /* 0x002fea0003800000 */
[----:B------:R-:W1:Y:S02]  /*4fe0*/  SYNCS.PHASECHK.TRANS64.TRYWAIT P1, [UR7+0x30830], R9 ;  /* 0x03083009ff0075a7 */ /* 0x000e640008020147 */
[----:B-1----:R-:W-:Y:S05]  /*4ff0*/  @!P1 BRA `(.L_x_1130) ;  /* 0x0000011800c49947 */ /* 0x002fea0003800000 */
.L_x_1129:
[----:B------:R-:W-:Y:S01]  /*5000*/  R2UR UR44, R6 ;  /* 0x00000000062c72ca */ /* 0x000fe200000e0000 */
[----:B------:R-:W-:Y:S01]  /*5010*/  UIMAD UR6, UR5, 0x900, UR61 ;  /* 0x00000900050678a4 */ /* 0x000fe2000f8e023d */
[----:B------:R-:W-:Y:S01]  /*5020*/  R2UR UR45, R7 ;  /* 0x00000000072d72ca */ /* 0x000fe200000e0000 */
[----:B------:R-:W-:Y:S01]  /*5030*/  WARPGROUP.ARRIVE ;  /* 0x00000000000079c5 */ /* 0x000fe20000000000 */
[----:B------:R-:W-:Y:S01]  /*5040*/  UMOV UR47, 0x40000040 ;  /* 0x40000040002f7882 */ /* 0x000fe20000000000 */
[----:B------:R-:W-:Y:S01]  /*5050*/  UIADD3 UR10, UR6, 0x6, URZ ;  /* 0x00000006060a7890 */ /* 0x000fe2000fffe03f */
[-C--:B------:R-:W-:Y:S01]  /*5060*/  FMUL.FTZ R24, R24, R0.reuse ;  /* 0x0000000018187220 */ /* 0x080fe20000410000 */
[----:B------:R-:W-:Y:S01]  /*5070*/  UMOV UR11, 0x40000040 ;  /* 0x40000040000b7882 */ /* 0x000fe20000000000 */
[----:B------:R-:W-:Y:S01]  /*5080*/  UMOV UR46, UR6 ;  /* 0x00000006002e7c82 */ /* 0x000fe20008000000 */
[----:B------:R-:W-:Y:S01]  /*5090*/  UIADD3 UR14, UR6, 0x300, URZ ;  /* 0x00000300060e7890 */ /* 0x000fe2000fffe03f */
[-C--:B------:R-:W-:Y:S01]  /*50a0*/  FMUL.FTZ R25, R25, R0.reuse ;  /* 0x0000000019197220 */ /* 0x080fe20000410000 */
[----:B------:R-:W-:Y:S01]  /*50b0*/  UMOV UR15, 0x40000040 ;  /* 0x40000040000f7882 */ /* 0x000fe20000000000 */
[----:B------:R-:W-:Y:S01]  /*50c0*/  UIADD3 UR18, UR6, 0x302, URZ ;  /* 0x0000030206127890 */ /* 0x000fe2000fffe03f */
[-C--:B------:R-:W-:Y:S01]  /*50d0*/  FMUL.FTZ R28, R28, R0.reuse ;  /* 0x000000001c1c7220 */ /* 0x080fe20000410000 */
[----:B------:R-:W-:Y:S01]  /*50e0*/  UMOV UR19, 0x40000040 ;  /* 0x4000004000137882 */ /* 0x000fe20000000000 */
[----:B------:R-:W-:Y:S01]  /*50f0*/  HGMMA.64x96x16.F32 R120, gdesc[UR44], RZ, !UPT, gsb0 ;  /* 0x016000002c7879f0 */ /* 0x000fe2000c0008ff */
[----:B------:R-:W-:Y:S01]  /*5100*/  UIADD3 UR46, UR6, 0x2, URZ ;  /* 0x00000002062e7890 */ /* 0x000fe2000fffe03f */
[-C--:B------:R-:W-:Y:S01]  /*5110*/  FMUL.FTZ R29, R29, R0.reuse ;  /* 0x000000001d1d7220 */ /* 0x080fe20000410000 */
[----:B------:R-:W-:Y:S01]  /*5120*/  UMOV UR44, UR56 ;  /* 0x00000038002c7c82 */ /* 0x000fe20008000000 */
[----:B------:R-:W-:Y:S01]  /*5130*/  UMOV UR45, UR57 ;  /* 0x00000039002d7c82 */ /* 0x000fe20008000000 */
[----:B------:R-:W-:Y:S01]  /*5140*/  UMOV UR47, 0x40000040 ;  /* 0x40000040002f7882 */ /* 0x000fe20000000000 */
[----:B------:R-:W-:Y:S01]  /*5150*/  UIADD3 UR22, UR6, 0x304, URZ ;  /* 0x0000030406167890 */ /* 0x000fe2000fffe03f */
[-C--:B------:R-:W-:Y:S01]  /*5160*/  FMUL.FTZ R32, R32, R0.reuse ;  /* 0x0000000020207220 */ /* 0x080fe20000410000 */
        /* <DEDUP_REMOVED lines=101> */
[----:B------:R-:W-:Y:S01]  /*57c0*/  HGMMA.64x96x16.F32 R120, gdesc[UR44], R120, gsb0 ;  /* 0x016000002c7879f0 */ /* 0x000fe20008000878 */
[----:B------:R-:W-:Y:S01]  /*57d0*/  UIADD3 UR46, UR6, 0x4, URZ ;  /* 0x00000004062e7890 */ /* 0x000fe2000fffe03f */
[----:B------:R-:W-:Y:S01]  /*57e0*/  FMUL.FTZ R119, R119, R2 ;  /* 0x0000000277777220 */ /* 0x000fe20000410000 */
[----:B------:R-:W-:Y:S01]  /*57f0*/  UMOV UR44, UR52 ;  /* 0x00000034002c7c82 */ /* 0x000fe20008000000 */
[----:B------:R-:W-:Y:S01]  /*5800*/  UMOV UR45, UR53 ;  /* 0x00000035002d7c82 */ /* 0x000fe20008000000 */
[----:B------:R-:W-:Y:S01]  /*5810*/  UMOV UR47, 0x40000040 ;  /* 0x40000040002f7882 */ /* 0x000fe20000000000 */
[----:B------:R-:W-:-:S02]  /*5820*/  WARPGROUP.DEPBAR.LE gsb0, 0x0 ;  /* 0x00008000000079c5 */ /* 0x000fc40000010000 */
[----:B------:R-:W-:-:S06]  /*5830*/  WARPGROUP.ARRIVE ;  /* 0x00000000000079c5 */ /* 0x000fcc0000000000 */
[----:B------:R-:W-:Y:S01]  /*5840*/  HGMMA.64x96x16.F32 R120, gdesc[UR44], R120, gsb0 ;  /* 0x016000002c7879f0 */ /* 0x000fe20008000878 */
[----:B------:R-:W-:Y:S01]  /*5850*/  UIADD3 UR46, UR6, 0x606, URZ ;  /* 0x00000606062e7890 */ /* 0x000fe2000fffe03f */
[----:B------:R-:W-:Y:S01]  /*5860*/  UMOV UR44, UR48 ;  /* 0x00000030002c7c82 */ /* 0x000fe20008000000 */
[----:B------:R-:W-:Y:S01]  /*5870*/  UMOV UR45, UR49 ;  /* 0x00000031002d7c82 */ /* 0x000fe20008000000 */
[----:B------:R-:W-:Y:S01]  /*5880*/  UMOV UR47, 0x40000040 ;  /* 0x40000040002f7882 */ /* 0x000fe20000000000 */
        /* <DEDUP_REMOVED lines=28> */
[----:B------:R-:W-:Y:S05]  /*5a50*/  @!P0 BRA `(.L_x_1131) ;  /* 0x0000000000048947 */ /* 0x000fea0003800000 */
[----:B------:R-:W-:Y:S01]  /*5a60*/  BPT.TRAP 0x1 ;  /* 0x000000040000795c */ /* 0x000fe20000300000 */
.L_x_1131:
[----:B------:R-:W-:Y:S01]  /*5a70*/  ULEA UR6, UR37, UR38, 0x3 ;  /* 0x0000002625067291 */ /* 0x000fe2000f8e183f */
[----:B------:R-:W-:-:S05]  /*5a80*/  IMAD.U32 R0, RZ, RZ, UR36 ;  /* 0x00000024ff007e24 */ /* 0x000fca000f8e00ff */
[----:B------:R-:W-:-:S04]  /*5a90*/  SHF.L.U32 R0, R0, 0x1f, RZ ;  /* 0x0000001f00007819 */ /* 0x000fc800000006ff */
[----:B------:R2:W3:Y:S01]  /*5aa0*/  SYNCS.PHASECHK.TRANS64.TRYWAIT P1, [UR6+0x30850], R0 ;  /* 0x03085000ff0075a7 */ /* 0x0004e20008020146 */
[----:B------:R-:W-:Y:S05]  /*5ab0*/  @!P0 BRA `(.L_x_1132) ;  /* 0x0000000000048947 */ /* 0x000fea0003800000 */
[----:B------:R-:W-:Y:S01]  /*5ac0*/  BPT.TRAP 0x1 ;  /* 0x000000040000795c */ /* 0x000fe20000300000 */
.L_x_1132:
[----:B---3--:R-:W-:Y:S05]  /*5ad0*/  @P1 BRA `(.L_x_1133) ;  /* 0x0000000000081947 */ /* 0x008fea0003800000 */
[----:B------:R-:W3:Y:S02]  /*5ae0*/  SYNCS.PHASECHK.TRANS64.TRYWAIT P1, [UR6+0x30850], R0 ;  /* 0x03085000ff0075a7 */ /* 0x000ee40008020146 */
[----:B---3--:R-:W-:Y:S05]  /*5af0*/  @!P1 BRA `(.L_x_1134) ;  /* 0x00000110001c9947 */ /* 0x008fea0003800000 */
.L_x_1133:
[----:B------:R-:W-:Y:S01]  /*5b00*/  UIADD3 UR10, UR38, 0x400, URZ ;  /* 0x00000400260a7890 */ /* 0x000fe2000fffe03f */
[----:B------:R-:W-:Y:S01]  /*5b10*/  WARPGROUP.ARRIVE ;  /* 0x00000000000079c5 */ /* 0x000fe20000000000 */
[----:B------:R-:W-:-:S05]  /*5b20*/  UMOV UR11, 0x40000040 ;  /* 0x40000040000b7882 */ /* 0x000fca0000000000 */
[----:B------:R-:W3:Y:S01]  /*5b30*/  S2R R207, SR_TID.X ;  /* 0x0000000000cf7919 */ /* 0x000ee20000002100 */
[----:B------:R-:W-:Y:S01]  /*5b40*/  USHF.R.U32.HI UR10, URZ, 0x4, UR10 ;  /* 0x000000043f0a7899 */ /* 0x000fe2000801160a */
[----:B------:R-:W-:Y:S01]  /*5b50*/  PLOP3.LUT P1, PT, PT, PT, UP0, 0x80, 0x0 ;  /* 0x000000000000781c */ /* 0x000fe20003f2f008 */
[----:B------:R-:W-:Y:S01]  /*5b60*/  FMUL.FTZ R2, R123, UR4 ;  /* 0x000000047b027c20 */ /* 0x000fe20008410000 */
[----:B------:R-:W-:Y:S01]  /*5b70*/  PLOP3.LUT P2, PT, PT, PT, UP0, 0x80, 0x0 ;  /* 0x000000000000781c */ /* 0x000fe20003f4f008 */
[----:B------:R-:W-:Y:S01]  /*5b80*/  ULOP3.LUT UR10, UR10, 0x3fff, URZ, 0xc0, !UPT ;  /* 0x00003fff0a0a7892 */ /* 0x000fe2000f8ec03f */
[----:B0-2---:R-:W-:Y:S01]  /*5b90*/  FMUL.FTZ R0, R122, UR4 ;  /* 0x000000047a007c20 */ /* 0x005fe20008410000 */
[----:B------:R-:W-:Y:S01]  /*5ba0*/  FMUL.FTZ R123, R138, UR4 ;  /* 0x000000048a7b7c20 */ /* 0x000fe20008410000 */
[----:B------:R-:W-:Y:S01]  /*5bb0*/  FMUL.FTZ R122, R139, UR4 ;  /* 0x000000048b7a7c20 */ /* 0x000fe20008410000 */
[----:B------:R-:W-:Y:S01]  /*5bc0*/  ULOP3.LUT UR10, UR10, 0x3000000, URZ, 0xfc, !UPT ;  /* 0x030000000a0a7892 */ /* 0x000fe2000f8efc3f */
[----:B------:R-:W-:Y:S01]  /*5bd0*/  FMUL.FTZ R138, R140, UR4 ;  /* 0x000000048c8a7c20 */ /* 0x000fe20008410000 */
[----:B------:R-:W-:Y:S01]  /*5be0*/  FMUL.FTZ R139, R141, UR4 ;  /* 0x000000048d8b7c20 */ /* 0x000fe20008410000 */
[----:B------:R-:W-:Y:S01]  /*5bf0*/  FMUL.FTZ R140, R144, UR4 ;  /* 0x00000004908c7c20 */ /* 0x000fe20008410000 */
[----:B------:R-:W-:Y:S01]  /*5c00*/  UIMAD UR14, UR37, 0x900, UR10 ;  /* 0x00000900250e78a4 */ /* 0x000fe2000f8e020a */
[----:B------:R-:W-:Y:S01]  /*5c10*/  FMUL.FTZ R144, R148, UR4 ;  /* 0x0000000494907c20 */ /* 0x000fe20008410000 */
[----:B------:R-:W-:-:S02]  /*5c20*/  IMAD R141, R10, -0x60, RZ ;  /* 0xffffffa00a8d7824 */ /* 0x000fc400078e02ff */
[----:B------:R-:W-:Y:S01]  /*5c30*/  FMUL.FTZ R148, R152, UR4 ;  /* 0x0000000498947c20 */ /* 0x000fe20008410000 */
[----:B-1----:R-:W-:Y:S01]  /*5c40*/  FMUL.FTZ R9, R120, UR4 ;  /* 0x0000000478097c20 */ /* 0x002fe20008410000 */
[----:B------:R-:W-:Y:S01]  /*5c50*/  FMUL.FTZ R152, R156, UR4 ;  /* 0x000000049c987c20 */ /* 0x000fe20008410000 */
[----:B------:R-:W-:Y:S01]  /*5c60*/  FMUL.FTZ R14, R127, UR4 ;  /* 0x000000047f0e7c20 */ /* 0x000fe20008410000 */
[----:B------:R-:W-:Y:S01]  /*5c70*/  UMOV UR10, UR14 ;  /* 0x0000000e000a7c82 */ /* 0x000fe20008000000 */
[----:B------:R-:W-:Y:S01]  /*5c80*/  FMUL.FTZ R120, R135, UR4 ;  /* 0x0000000487787c20 */ /* 0x000fe20008410000 */
[----:B------:R-:W-:Y:S01]  /*5c90*/  HGMMA.64x192x16.F32 R24, R188, gdesc[UR8].tnspB, R24, gsb0 ;  /* 0x42e00008bc187df0 */ /* 0x000fe20008000818 */
[----:B------:R-:W-:Y:S01]  /*5ca0*/  UIADD3 UR10, UR14, 0x80, URZ ;  /* 0x000000800e0a7890 */ /* 0x000fe2000fffe03f */
[----:B------:R-:W-:Y:S01]  /*5cb0*/  FMUL.FTZ R156, R160, UR4 ;  /* 0x00000004a09c7c20 */ /* 0x000fe20008410000 */
[----:B------:R-:W-:Y:S01]  /*5cc0*/  UMOV UR11, 0x40000040 ;  /* 0x40000040000b7882 */ /* 0x000fe20000000000 */
[----:B------:R-:W-:Y:S01]  /*5cd0*/  FMUL.FTZ R11, R126, UR4 ;  /* 0x000000047e0b7c20 */ /* 0x000fe20008410000 */
[----:B------:R-:W-:Y:S01]  /*5ce0*/  FMUL.FTZ R15, R130, UR4 ;  /* 0x00000004820f7c20 */ /* 0x000fe20008410000 */
[----:B------:R-:W-:Y:S01]  /*5cf0*/  FMUL.FTZ R20, R131, UR4 ;  /* 0x0000000483147c20 */ /* 0x000fe20008410000 */
[----:B------:R-:W-:Y:S01]  /*5d00*/  FMUL.FTZ R21, R134, UR4 ;  /* 0x0000000486157c20 */ /* 0x000fe20008410000 */
[----:B------:R-:W-:Y:S01]  /*5d10*/  FMUL.FTZ R127, R146, UR4 ;  /* 0x00000004927f7c20 */ /* 0x000fe20008410000 */
[----:B------:R-:W-:Y:S01]  /*5d20*/  FMUL.FTZ R135, R154, UR4 ;  /* 0x000000049a877c20 */ /* 0x000fe20008410000 */
[----:B---3--:R-:W-:Y:S01]  /*5d30*/  LOP3.LUT P3, RZ, R207, 0x7f, RZ, 0xc0, !PT ;  /* 0x0000007fcfff7812 */ /* 0x008fe2000786c0ff */
        /* <DEDUP_REMOVED lines=8> */
[----:B------:R-:W0:Y:S08]  /*5dc0*/  MUFU.TANH R9, R9 ;  /* 0x0000000900097308 */ /* 0x000e300000002400 */
[----:B------:R-:W1:Y:S08]  /*5dd0*/  MUFU.TANH R0, R0 ;  /* 0x0000000000007308 */ /* 0x000e700000002400 */
[----:B------:R-:W2:Y:S08]  /*5de0*/  MUFU.TANH R2, R2 ;  /* 0x0000000200027308 */ /* 0x000eb00000002400 */
[----:B------:R-:W3:Y:S08]  /*5df0*/  MUFU.TANH R11, R11 ;  /* 0x0000000b000b7308 */ /* 0x000ef00000002400 */
        /* <DEDUP_REMOVED lines=19> */
[----:B------:R-:W0:Y:S01]  /*5f30*/  MUFU.TANH R156, R156 ;  /* 0x0000009c009c7308 */ /* 0x000e220000002400 */
[----:B------:R-:W-:-:S02]  /*5f40*/  WARPGROUP.DEPBAR.LE gsb0, 0x0 ;  /* 0x00008000000079c5 */ /* 0x000fc40000010000 */
[----:B------:R-:W-:-:S05]  /*5f50*/  WARPGROUP.ARRIVE ;  /* 0x00000000000079c5 */ /* 0x000fca0000000000 */
[----:B------:R-:W0:Y:S01]  /*5f60*/  MUFU.TANH R160, R160 ;  /* 0x000000a000a07308 */ /* 0x000e220000002400 */
[----:B------:R-:W-:Y:S01]  /*5f70*/  HGMMA.64x192x16.F32 R24, R184, gdesc[UR8].tnspB, R24, gsb0 ;  /* 0x42e00008b8187df0 */ /* 0x000fe20008000818 */
[----:B------:R-:W-:Y:S01]  /*5f80*/  UIADD3 UR10, UR14, 0x100, URZ ;  /* 0x000001000e0a7890 */ /* 0x000fe2000fffe03f */
[----:B------:R-:W-:-:S05]  /*5f90*/  UMOV UR11, 0x40000040 ;  /* 0x40000040000b7882 */ /* 0x000fca0000000000 */
[----:B------:R-:W0:Y:S08]  /*5fa0*/  MUFU.TANH R164, R164 ;  /* 0x000000a400a47308 */ /* 0x000e300000002400 */
[----:B------:R-:W0:Y:S08]  /*5fb0*/  MUFU.TANH R130, R130 ;  /* 0x0000008200827308 */ /* 0x000e300000002400 */
[----:B------:R-:W0:Y:S01]  /*5fc0*/  MUFU.TANH R131, R131 ;  /* 0x0000008300837308 */ /* 0x000e220000002400 */
[----:B------:R-:W-:-:S02]  /*5fd0*/  WARPGROUP.DEPBAR.LE gsb0, 0x0 ;  /* 0x00008000000079c5 */ /* 0x000fc40000010000 */
[----:B------:R-:W-:-:S06]  /*5fe0*/  WARPGROUP.ARRIVE ;  /* 0x00000000000079c5 */ /* 0x000fcc0000000000 */
[----:B------:R-:W-:Y:S01]  /*5ff0*/  HGMMA.64x192x16.F32 R24, R180, gdesc[UR8].tnspB, R24, gsb0 ;  /* 0x42e00008b4187df0 */ /* 0x000fe20008000818 */
[----:B------:R-:W-:Y:S01]  /*6000*/  UIADD3 UR10, UR14, 0x180, URZ ;  /* 0x000001800e0a7890 */ /* 0x000fe2000fffe03f */
[----:B------:R-:W-:Y:S01]  /*6010*/  UMOV UR11, 0x40000040 ;  /* 0x40000040000b7882 */ /* 0x000fe20000000000 */
[----:B------:R-:W-:Y:S02]  /*6020*/  WARPGROUP.DEPBAR.LE gsb0, 0x0 ;  /* 0x00008000000079c5 */ /* 0x000fe40000010000 */
[----:B------:R-:W-:Y:S01]  /*6030*/  WARPGROUP.ARRIVE ;  /* 0x00000000000079c5 */ /* 0x000fe20000000000 */
[----:B------:R-:W-:Y:S01]  /*6040*/  FMUL.FTZ R180, R137, UR4 ;  /* 0x0000000489b47c20 */ /* 0x000fe20008410000 */
[----:B------:R-:W-:Y:S01]  /*6050*/  FMUL.FTZ R137, R158, UR4 ;  /* 0x000000049e897c20 */ /* 0x000fe20008410000 */
[----:B------:R-:W-:-:S12]  /*6060*/  FMUL.FTZ R158, R161, UR4 ;  /* 0x00000004a19e7c20 */ /* 0x000fd80008410000 */
[----:B------:R-:W-:Y:S01]  /*6070*/  HGMMA.64x192x16.F32 R24, R176, gdesc[UR8].tnspB, R24, gsb0 ;  /* 0x42e00008b0187df0 */ /* 0x000fe20008000818 */
[----:B------:R-:W-:Y:S01]  /*6080*/  UIADD3 UR10, UR14, 0x200, URZ ;  /* 0x000002000e0a7890 */ /* 0x000fe2000fffe03f */
[----:B------:R-:W0:Y:S01]  /*6090*/  MUFU.TANH R180, R180 ;  /* 0x000000b400b47308 */ /* 0x000e220000002400 */
[----:B------:R-:W-:-:S07]  /*60a0*/  UMOV UR11, 0x40000040 ;  /* 0x40000040000b7882 */ /* 0x000fce0000000000 */
[----:B------:R-:W0:Y:S08]  /*60b0*/  MUFU.TANH R137, R137 ;  /* 0x0000008900897308 */ /* 0x000e300000002400 */
[----:B------:R-:W0:Y:S01]  /*60c0*/  MUFU.TANH R158, R158 ;  /* 0x0000009e009e7308 */ /* 0x000e220000002400 */
[----:B------:R-:W-:Y:S02]  /*60d0*/  WARPGROUP.DEPBAR.LE gsb0, 0x0 ;  /* 0x00008000000079c5 */ /* 0x000fe40000010000 */
[----:B------:R-:W-:Y:S01]  /*60e0*/  WARPGROUP.ARRIVE ;  /* 0x00000000000079c5 */ /* 0x000fe20000000000 */
[----:B------:R-:W-:Y:S01]  /*60f0*/  FMUL.FTZ R176, R121, UR4 ;  /* 0x0000000479b07c20 */ /* 0x000fe20008410000 */
[----:B------:R-:W-:Y:S01]  /*6100*/  FMUL.FTZ R178, R133, UR4 ;  /* 0x0000000485b27c20 */ /* 0x000fe20008410000 */
[----:B------:R-:W5:Y:S01]  /*6110*/  LDC R121, c[0x0][0x288] ;  /* 0x0000a200ff797b82 */ /* 0x000f620000000800 */
[----:B------:R-:W-:Y:S01]  /*6120*/  FMUL.FTZ R177, R132, UR4 ;  /* 0x0000000484b17c20 */ /* 0x000fe20008410000 */
        /* <DEDUP_REMOVED lines=17> */
[----:B------:R-:W-:Y:S01]  /*6240*/  WARPGROUP.ARRIVE ;  /* 0x00000000000079c5 */ /* 0x000fe20000000000 */
[----:B------:R-:W-:Y:S01]  /*6250*/  FMUL.FTZ R173, R125, UR4 ;  /* 0x000000047dad7c20 */ /* 0x000fe20008410000 */
[----:B------:R-:W-:Y:S01]  /*6260*/  FMUL.FTZ R125, R142, UR4 ;  /* 0x000000048e7d7c20 */ /* 0x000fe20008410000 */
[----:B------:R-:W-:Y:S01]  /*6270*/  FMUL.FTZ R142, R145, UR4 ;  /* 0x00000004918e7c20 */ /* 0x000fe20008410000 */
[----:B------:R-:W-:Y:S02]  /*6280*/  VIADD R145, R18, UR60 ;  /* 0x0000003c12917c36 */ /* 0x000fe40008000000 */
[----:B------:R-:W-:Y:S01]  /*6290*/  FMUL.FTZ R174, R128, UR4 ;  /* 0x0000000480ae7c20 */ /* 0x000fe20008410000 */
[----:B------:R-:W-:Y:S01]  /*62a0*/  HGMMA.64x192x16.F32 R24, R168, gdesc[UR8].tnspB, R24, gsb0 ;  /* 0x42e00008a8187df0 */ /* 0x000fe20008000818 */
[----:B------:R-:W-:Y:S01]  /*62b0*/  @UP0 ULDC UR10, c[0x0][0x44c] ;  /* 0x00011300000a0ab9 */ /* 0x000fe20000000800 */
[----:B------:R-:W-:Y:S01]  /*62c0*/  FMUL.FTZ R128, R162, UR4 ;  /* 0x00000004a2807c20 */ /* 0x000fe20008410000 */
[----:B------:R-:W-:Y:S01]  /*62d0*/  @P1 IMAD.HI.U32 R12, R145, UR10, RZ ;  /* 0x0000000a910c1c27 */ /* 0x000fe2000f8e00ff */
[----:B------:R-:W-:-:S03]  /*62e0*/  @UP0 ULDC UR10, c[0x0][0x450] ;  /* 0x00011400000a0ab9 */ /* 0x000fc60000000800 */
[----:B------:R-:W-:Y:S01]  /*62f0*/  FMUL.FTZ R172, R124, UR4 ;  /* 0x000000047cac7c20 */ /* 0x000fe20008410000 */
[----:B------:R-:W-:Y:S01]  /*6300*/  FMUL.FTZ R175, R129, UR4 ;  /* 0x0000000481af7c20 */ /* 0x000fe20008410000 */
[----:B------:R-:W-:Y:S01]  /*6310*/  VIADD R162, R141, 0x1 ;  /* 0x000000018da27836 */ /* 0x000fe20000000000 */
[----:B------:R-:W-:Y:S01]  /*6320*/  @P2 SHF.R.U32.HI R145, RZ, UR10, R12 ;  /* 0x0000000aff912c19 */ /* 0x000fe2000801160c */
[----:B------:R-:W-:Y:S01]  /*6330*/  FMUL.FTZ R124, R143, UR4 ;  /* 0x000000048f7c7c20 */ /* 0x000fe20008410000 */
[----:B------:R-:W-:Y:S01]  /*6340*/  FMUL.FTZ R129, R163, UR4 ;  /* 0x00000004a3817c20 */ /* 0x000fe20008410000 */
[----:B------:R-:W-:Y:S01]  /*6350*/  IMAD.U32 R12, RZ, RZ, UR7 ;  /* 0x00000007ff0c7e24 */ /* 0x000fe2000f8e00ff */
[----:B------:R-:W-:Y:S01]  /*6360*/  PLOP3.LUT P1, PT, PT, PT, UP1, 0x40, 0x0 ;  /* 0x000000000000781c */ /* 0x000fe20003f2e818 */
[----:B------:R-:W-:Y:S01]  /*6370*/  IMAD R162, R17, -0x2, R162 ;  /* 0xfffffffe11a27824 */ /* 0x000fe200078e02a2 */
[----:B------:R-:W0:Y:S01]  /*6380*/  MUFU.TANH R172, R172 ;  /* 0x000000ac00ac7308 */ /* 0x000e220000002400 */
[----:B------:R-:W-:-:S02]  /*6390*/  @!P3 VIADD R12, R12, 0x30840 ;  /* 0x000308400c0cb836 */ /* 0x000fc40000000000 */
[C---:B------:R-:W-:Y:S01]  /*63a0*/  VIADD R147, R162.reuse, 0xffffffff ;  /* 0xffffffffa2937836 */ /* 0x040fe20000000000 */
[----:B-----5:R-:W-:Y:S02]  /*63b0*/  IADD3 R149, R162, -R121, R16 ;  /* 0x80000079a2957210 */ /* 0x020fe40007ffe010 */
[----:B------:R-:W-:Y:S02]  /*63c0*/  @!P3 PRMT R12, RZ, 0x654, R12 ;  /* 0x00000654ff0cb816 */ /* 0x000fe4000000000c */
[----:B------:R-:W0:Y:S01]  /*63d0*/  MUFU.TANH R173, R173 ;  /* 0x000000ad00ad7308 */ /* 0x000e220000002400 */
[C---:B------:R-:W-:Y:S02]  /*63e0*/  VIADD R151, R149.reuse, UR55 ;  /* 0x0000003795977c36 */ /* 0x040fe40008000000 */
[----:B------:R-:W-:-:S05]  /*63f0*/  VIADD R149, R149, UR54 ;  /* 0x0000003695957c36 */ /* 0x000fca0008000000 */
        /* <DEDUP_REMOVED lines=8> */
[----:B------:R-:W5:Y:S01]  /*6480*/  SHFL.IDX PT, R168, R145, RZ, 0x1c1f ;  /* 0x001c1fff91a87589 */ /* 0x000f6200000e0000 */
[----:B------:R0:W-:Y:S01]  /*6490*/  @!P3 SYNCS.ARRIVE.TRANS64.RED.A1T0 RZ, [R12+URZ], RZ ;  /* 0x000000ff0cffb9a7 */ /* 0x0001e2000810043f */
[--C-:B-----5:R-:W-:Y:S02]  /*64a0*/  IMAD.IADD R153, R151, 0x1, R168.reuse ;  /* 0x0000000197997824 */ /* 0x120fe400078e02a8 */
[----:B------:R-:W-:Y:S01]  /*64b0*/  IMAD.IADD R155, R149, 0x1, R168 ;  /* 0x00000001959b7824 */ /* 0x000fe200078e02a8 */
[----:B01234-:R-:W-:Y:S06]  /*64c0*/  @P1 BRA `(.L_x_1135) ;  /* 0x0000000000541947 */ /* 0x01ffec0003800000 */
[----:B------:R-:W-:Y:S01]  /*64d0*/  IADD3 R143, R16, -R121, R168 ;  /* 0x80000079108f7210 */ /* 0x000fe20007ffe0a8 */
[----:B------:R-:W-:Y:S03]  /*64e0*/  BSSY B0, `(.L_x_1136) ;  /* 0x0000010000007945 */ /* 0x000fe60003800000 */
[----:B------:R-:W-:-:S13]  /*64f0*/  ISETP.GT.AND P1, PT, R143, -0x1, PT ;  /* 0xffffffff8f00780c */ /* 0x000fda0003f24270 */
[----:B------:R-:W-:Y:S05]  /*6500*/  @P1 BRA `(.L_x_1137) ;  /* 0x0000000000201947 */ /* 0x000fea0003800000 */
[----:B------:R-:W-:Y:S01]  /*6510*/  IMAD.U32 R162, RZ, RZ, UR51 ;  /* 0x00000033ffa27e24 */ /* 0x000fe2000f8e00ff */
[----:B------:R-:W-:-:S04]  /*6520*/  LOP3.LUT R143, RZ, R143, RZ, 0x33, !PT ;  /* 0x0000008fff8f7212 */ /* 0x000fc800078e33ff */
[----:B------:R-:W-:-:S13]  /*6530*/  ISETP.NE.AND P1, PT, R162, 0x1, PT ;  /* 0x00000001a200780c */ /* 0x000fda0003f25270 */
[----:B------:R-:W0:Y:S02]  /*6540*/  @P1 LDC.64 R12, c[0x0][0x9e8] ;  /* 0x00027a00ff0c1b82 */ /* 0x000e240000000a00 */
[----:B0-----:R-:W-:-:S05]  /*6550*/  @P1 IMAD.HI.U32 R12, R143, R12, RZ ;  /* 0x0000000c8f0c1227 */ /* 0x001fca00078e00ff */
[----:B------:R-:W-:-:S04]  /*6560*/  @P1 SHF.R.U32.HI R143, RZ, R13, R12 ;  /* 0x0000000dff8f1219 */ /* 0x000fc8000001160c */
[----:B------:R-:W-:Y:S01]  /*6570*/  LOP3.LUT R143, RZ, R143, RZ, 0x33, !PT ;  /* 0x0000008fff8f7212 */ /* 0x000fe200078e33ff */
[----:B------:R-:W-:Y:S06]  /*6580*/  BRA `(.L_x_1138) ;  /* 0x0000000000147947 */ /* 0x000fec0003800000 */
.L_x_1137:
[----:B------:R-:W-:-:S05]  /*6590*/  IMAD.U32 R162, RZ, RZ, UR51 ;  /* 0x00000033ffa27e24 */ /* 0x000fca000f8e00ff */
[----:B------:R-:W-:-:S13]  /*65a0*/  ISETP.NE.AND P1, PT, R162, 0x1, PT ;  /* 0x00000001a200780c */ /* 0x000fda0003f25270 */
[----:B------:R-:W0:Y:S02]  /*65b0*/  @P1 LDC.64 R12, c[0x0][0x9e8] ;  /* 0x00027a00ff0c1b82 */ /* 0x000e240000000a00 */
[----:B0-----:R-:W-:-:S05]  /*65c0*/  @P1 IMAD.HI.U32 R12, R143, R12, RZ ;  /* 0x0000000c8f0c1227 */ /* 0x001fca00078e00ff */
[----:B------:R-:W-:-:S07]  /*65d0*/  @P1 SHF.R.U32.HI R143, RZ, R13, R12 ;  /* 0x0000000dff8f1219 */ /* 0x000fce000001160c */
.L_x_1138:
[----:B------:R-:W-:Y:S05]  /*65e0*/  BSYNC B0 ;  /* 0x0000000000007941 */ /* 0x000fea0003800000 */
.L_x_1136:
[----:B------:R-:W-:-:S05]  /*65f0*/  IMAD R12, R143, R162, R147 ;  /* 0x000000a28f0c7224 */ /* 0x000fca00078e0293 */
[----:B------:R-:W-:Y:S02]  /*6600*/  VIADDMNMX R153, R12, R162, R153, PT ;  /* 0x000000a20c997246 */ /* 0x000fe40003800199 */
[----:B------:R-:W-:-:S07]  /*6610*/  VIMNMX R155, R155, R12, !PT ;  /* 0x0000000c9b9b7248 */ /* 0x000fce0007fe0100 */
.L_x_1135:
[C---:B------:R-:W-:Y:S01]  /*6620*/  ISETP.GE.AND P1, PT, R141.reuse, 0x2, PT ;  /* 0x000000028d00780c */ /* 0x040fe20003f26270 */
[----:B------:R-:W0:Y:S01]  /*6630*/  SHFL.IDX PT, R12, R145, 0x1, 0x1c1f ;  /* 0x003c1f00910c7f89 */ /* 0x000e2200000e0000 */
[----:B------:R-:W-:Y:S02]  /*6640*/  ISETP.GE.AND P5, PT, R141, 0xa, PT ;  /* 0x0000000a8d00780c */ /* 0x000fe40003fa6270 */
        /* <DEDUP_REMOVED lines=9> */
[----:B------:R-:W-:-:S02]  /*66e0*/  FSEL R166, R173, -INF , !P3 ;  /* 0xff800000ada67808 */ /* 0x000fc40005800000 */
        /* <DEDUP_REMOVED lines=24> */
[----:B------:R-:W-:Y:S02]  /*6870*/  ISETP.GE.AND P4, PT, R141, 0x22, PT ;  /* 0x000000228d00780c */ /* 0x000fe40003f86270 */
        /* <DEDUP_REMOVED lines=15> */
[----:B------:R-:W-:Y:S01]  /*6970*/  FSEL R138, R139, -INF , !P3 ;  /* 0xff8000008b8a7808 */ /* 0x000fe20005800000 */
[----:B0-----:R-:W-:Y:S01]  /*6980*/  IMAD.IADD R139, R151, 0x1, R12 ;  /* 0x00000001978b7824 */ /* 0x001fe200078e020c */
        /* <DEDUP_REMOVED lines=38> */
[----:B------:R-:W-:Y:S02]  /*6bf0*/  P2R R163, PR, RZ, 0x20 ;  /* 0x00000020ffa37803 */ /* 0x000fe40000000000 */
[----:B------:R-:W-:Y:S02]  /*6c00*/  FSEL R154, R154, -INF , !P3 ;  /* 0xff8000009a9a7808 */ /* 0x000fe40005800000 */
[----:B------:R-:W-:-:S04]  /*6c10*/  ISETP.GE.AND P3, PT, R141, 0x51, PT ;  /* 0x000000518d00780c */ /* 0x000fc80003f66270 */
[----:B------:R-:W-:-:S04]  /*6c20*/  ISETP.GT.AND P4, PT, R155, 0x50, !P3 ;  /* 0x000000509b00780c */ /* 0x000fc80005f84270 */
[----:B------:R-:W-:-:S04]  /*6c30*/  ISETP.LT.OR P4, PT, R153, 0x51, P4 ;  /* 0x000000519900780c */ /* 0x000fc80002781670 */
        /* <DEDUP_REMOVED lines=10> */
[----:B------:R-:W-:Y:S02]  /*6ce0*/  P2R R185, PR, RZ, 0x40 ;  /* 0x00000040ffb97803 */ /* 0x000fe40000000000 */
[----:B------:R-:W-:-:S04]  /*6cf0*/  ISETP.GT.AND P6, PT, R155, RZ, !P6 ;  /* 0x000000ff9b00720c */ /* 0x000fc800077c4270 */
[----:B------:R-:W-:-:S04]  /*6d00*/  ISETP.LT.OR P6, PT, R153, 0x1, P6 ;  /* 0x000000019900780c */ /* 0x000fc800037c1670 */
[----:B------:R-:W-:Y:S02]  /*6d10*/  FSEL R143, R9, -INF , !P6 ;  /* 0xff800000098f7808 */ /* 0x000fe40007000000 */
[----:B------:R-:W-:Y:S01]  /*6d20*/  ISETP.GE.AND P6, PT, R141, 0x5a, PT ;  /* 0x0000005a8d00780c */ /* 0x000fe20003fc6270 */
[----:B------:R-:W-:-:S03]  /*6d30*/  IMAD.IADD R141, R149, 0x1, R12 ;  /* 0x00000001958d7824 */ /* 0x000fc600078e020c */
[----:B------:R-:W-:Y:S02]  /*6d40*/  P2R R157, PR, RZ, 0x40 ;  /* 0x00000040ff9d7803 */ /* 0x000fe40000000000 */
[----:B------:R-:W-:-:S04]  /*6d50*/  ISETP.GT.AND P6, PT, R155, 0x59, !P6 ;  /* 0x000000599b00780c */ /* 0x000fc800077c4270 */
[----:B------:R-:W-:-:S04]  /*6d60*/  ISETP.LT.OR P6, PT, R153, 0x5a, P6 ;  /* 0x0000005a9900780c */ /* 0x000fc800037c1670 */
[----:B------:R-:W-:Y:S02]  /*6d70*/  FSEL R164, R164, -INF , !P6 ;  /* 0xff800000a4a47808 */ /* 0x000fe40007000000 */
[----:B------:R-:W-:-:S13]  /*6d80*/  PLOP3.LUT P6, PT, PT, PT, UP1, 0x40, 0x0 ;  /* 0x000000000000781c */ /* 0x000fda0003fce818 */
[----:B------:R-:W-:Y:S05]  /*6d90*/  @P6 BRA `(.L_x_1139) ;  /* 0x0000000000546947 */ /* 0x000fea0003800000 */
        /* <DEDUP_REMOVED lines=12> */
.L_x_1141:
[----:B------:R-:W-:-:S05]  /*6e60*/  IMAD.U32 R184, RZ, RZ, UR51 ;  /* 0x00000033ffb87e24 */ /* 0x000fca000f8e00ff */
[----:B------:R-:W-:-:S13]  /*6e70*/  ISETP.NE.AND P6, PT, R184, 0x1, PT ;  /* 0x00000001b800780c */ /* 0x000fda0003fc5270 */
[----:B------:R-:W0:Y:S02]  /*6e80*/  @P6 LDC.64 R12, c[0x0][0x9e8] ;  /* 0x00027a00ff0c6b82 */ /* 0x000e240000000a00 */
[----:B0-----:R-:W-:-:S05]  /*6e90*/  @P6 IMAD.HI.U32 R12, R9, R12, RZ ;  /* 0x0000000c090c6227 */ /* 0x001fca00078e00ff */
[----:B------:R-:W-:-:S07]  /*6ea0*/  @P6 SHF.R.U32.HI R9, RZ, R13, R12 ;  /* 0x0000000dff096219 */ /* 0x000fce000001160c */
.L_x_1142:
[----:B------:R-:W-:Y:S05]  /*6eb0*/  BSYNC B0 ;  /* 0x0000000000007941 */ /* 0x000fea0003800000 */
.L_x_1140:
[----:B------:R-:W-:-:S05]  /*6ec0*/  IMAD R12, R9, R184, R147 ;  /* 0x000000b8090c7224 */ /* 0x000fca00078e0293 */
[----:B------:R-:W-:Y:S02]  /*6ed0*/  VIADDMNMX R139, R12, R184, R139, PT ;  /* 0x000000b80c8b7246 */ /* 0x000fe4000380018b */
[----:B------:R-:W-:-:S07]  /*6ee0*/  VIMNMX R141, R141, R12, !PT ;  /* 0x0000000c8d8d7248 */ /* 0x000fce0007fe0100 */
.L_x_1139:
[C---:B------:R-:W-:Y:S01]  /*6ef0*/  ISETP.GT.AND P1, PT, R141.reuse, 0x1, !P1 ;  /* 0x000000018d00780c */ /* 0x040fe20004f24270 */
[----:B------:R-:W-:Y:S01]  /*6f00*/  UMOV UR36, UR39 ;  /* 0x0000002700247c82 */ /* 0x000fe20008000000 */
[----:B------:R-:W-:Y:S01]  /*6f10*/  ISETP.GT.AND P2, PT, R141, 0x8, !P2 ;  /* 0x000000088d00780c */ /* 0x000fe20005744270 */
[----:B------:R-:W-:Y:S01]  /*6f20*/  UMOV UR37, UR5 ;  /* 0x0000000500257c82 */ /* 0x000fe20008000000 */
[C---:B------:R-:W-:Y:S02]  /*6f30*/  ISETP.LT.OR P1, PT, R139.reuse, 0x2, P1 ;  /* 0x000000028b00780c */ /* 0x040fe40000f21670 */
[----:B------:R-:W-:Y:S02]  /*6f40*/  ISETP.LT.OR P2, PT, R139, 0x9, P2 ;  /* 0x000000098b00780c */ /* 0x000fe40001741670 */
[----:B------:R-:W-:Y:S02]  /*6f50*/  FSEL R216, R2, -INF , !P1 ;  /* 0xff80000002d87808 */ /* 0x000fe40004800000 */
[----:B------:R-:W-:-:S02]  /*6f60*/  ISETP.NE.AND P1, PT, R165, RZ, PT ;  /* 0x000000ffa500720c */ /* 0x000fc40003f25270 */
[----:B------:R-:W-:Y:S02]  /*6f70*/  FSEL R2, R11, -INF , !P2 ;  /* 0xff8000000b027808 */ /* 0x000fe40005000000 */
[----:B------:R-:W-:Y:S02]  /*6f80*/  ISETP.GT.AND P1, PT, R141, 0x9, !P1 ;  /* 0x000000098d00780c */ /* 0x000fe40004f24270 */
[----:B------:R-:W-:Y:S02]  /*6f90*/  ISETP.NE.AND P2, PT, R186, RZ, PT ;  /* 0x000000ffba00720c */ /* 0x000fe40003f45270 */
[----:B------:R-:W-:Y:S02]  /*6fa0*/  ISETP.LT.OR P1, PT, R139, 0xa, P1 ;  /* 0x0000000a8b00780c */ /* 0x000fe40000f21670 */
[----:B------:R-:W-:Y:S02]  /*6fb0*/  ISETP.NE.AND P6, PT, R187, RZ, PT ;  /* 0x000000ffbb00720c */ /* 0x000fe40003fc5270 */
[----:B------:R-:W-:-:S02]  /*6fc0*/  FSEL R214, R14, -INF , !P1 ;  /* 0xff8000000ed67808 */ /* 0x000fc40004800000 */
[----:B------:R-:W-:Y:S02]  /*6fd0*/  ISETP.NE.AND P1, PT, R163, RZ, PT ;  /* 0x000000ffa300720c */ /* 0x000fe40003f25270 */
[----:B------:R-:W-:Y:S02]  /*6fe0*/  FMNMX.FTZ R9, R143, R4, !PT ;  /* 0x000000048f097209 */ /* 0x000fe40007810000 */
[----:B------:R-:W-:Y:S02]  /*6ff0*/  ISETP.GT.AND P1, PT, R141, 0x10, !P1 ;  /* 0x000000108d00780c */ /* 0x000fe40004f24270 */
[----:B------:R-:W-:Y:S02]  /*7000*/  FMNMX.FTZ R9, R176, R9, !PT ;  /* 0x00000009b0097209 */ /* 0x000fe40007810000 */
[----:B------:R-:W-:Y:S02]  /*7010*/  ISETP.LT.OR P1, PT, R139, 0x11, P1 ;  /* 0x000000118b00780c */ /* 0x000fe40000f21670 */
[----:B------:R-:W-:-:S02]  /*7020*/  FMNMX.FTZ R9, R172, R9, !PT ;  /* 0x00000009ac097209 */ /* 0x000fc40007810000 */
[----:B------:R-:W-:Y:S02]  /*7030*/  FSEL R188, R15, -INF , !P1 ;  /* 0xff8000000fbc7808 */ /* 0x000fe40004800000 */
        /* <DEDUP_REMOVED lines=14> */
[----:B------:R-:W-:Y:S02]  /*7120*/  ISETP.GT.AND P1, PT, R141, 0x19, !P2 ;  /* 0x000000198d00780c */ /* 0x000fe40005724270 */
[----:B------:R-:W-:Y:S02]  /*7130*/  FMNMX.FTZ R9, R180, R9, !PT ;  /* 0x00000009b4097209 */ /* 0x000fe40007810000 */
[----:B------:R-:W-:-:S02]  /*7140*/  ISETP.LT.OR P1, PT, R139, 0x1a, P1 ;  /* 0x0000001a8b00780c */ /* 0x000fc40000f21670 */
[----:B------:R-:W-:Y:S02]  /*7150*/  FMNMX.FTZ R9, R162, R9, !PT ;  /* 0x00000009a2097209 */ /* 0x000fe40007810000 */
[----:B------:R-:W-:Y:S02]  /*7160*/  FSEL R210, R120, -INF , !P1 ;  /* 0xff80000078d27808 */ /* 0x000fe40004800000 */
[----:B------:R-:W-:Y:S02]  /*7170*/  ISETP.GT.AND P1, PT, R141, 0x20, !P6 ;  /* 0x000000208d00780c */ /* 0x000fe40007724270 */
[----:B------:R-:W-:Y:S02]  /*7180*/  ISETP.NE.AND P6, PT, R190, RZ, PT ;  /* 0x000000ffbe00720c */ /* 0x000fe40003fc5270 */
        /* <DEDUP_REMOVED lines=30> */
[----:B------:R-:W-:Y:S01]  /*7370*/  FSEL R122, R127, -INF , !P1 ;  /* 0xff8000007f7a7808 */ /* 0x000fe20004800000 */
[----:B------:R-:W0:Y:S01]  /*7380*/  LDC R9, c[0x0][0x988] ;  /* 0x00026200ff097b82 */ /* 0x000e220000000800 */
[----:B------:R-:W-:Y:S01]  /*7390*/  ISETP.NE.AND P1, PT, R175, RZ, PT ;  /* 0x000000ffaf00720c */ /* 0x000fe20003f25270 */
[----:B------:R-:W1:Y:S01]  /*73a0*/  SHFL.BFLY PT, R12, R11, 0x2, 0x1f ;  /* 0x0c401f000b0c7f89 */ /* 0x000e6200000e0000 */
[----:B------:R-:W-:-:S02]  /*73b0*/  ISETP.NE.AND P2, PT, R189, RZ, PT ;  /* 0x000000ffbd00720c */ /* 0x000fc40003f45270 */
[C---:B------:R-:W-:Y:S02]  /*73c0*/  ISETP.GT.AND P1, PT, R141.reuse, 0x31, !P1 ;  /* 0x000000318d00780c */ /* 0x040fe40004f24270 */
[----:B------:R-:W-:Y:S02]  /*73d0*/  ISETP.GT.AND P3, PT, R141, 0x50, !P3 ;  /* 0x000000508d00780c */ /* 0x000fe40005f64270 */
[----:B------:R-:W-:Y:S02]  /*73e0*/  ISETP.LT.OR P1, PT, R139, 0x32, P1 ;  /* 0x000000328b00780c */ /* 0x000fe40000f21670 */
[----:B------:R-:W-:Y:S02]  /*73f0*/  ISETP.GT.AND P4, PT, R141, 0x51, !P4 ;  /* 0x000000518d00780c */ /* 0x000fe40006784270 */
[----:B------:R-:W-:Y:S02]  /*7400*/  FSEL R126, R126, -INF , !P1 ;  /* 0xff8000007e7e7808 */ /* 0x000fe40004800000 */
[----:B------:R-:W-:-:S02]  /*7410*/  ISETP.NE.AND P1, PT, R177, RZ, PT ;  /* 0x000000ffb100720c */ /* 0x000fc40003f25270 */
[----:B------:R-:W-:Y:S02]  /*7420*/  ISETP.LT.OR P3, PT, R139, 0x51, P3 ;  /* 0x000000518b00780c */ /* 0x000fe40001f61670 */
[C---:B------:R-:W-:Y:S02]  /*7430*/  ISETP.GT.AND P1, PT, R141.reuse, 0x38, !P1 ;  /* 0x000000388d00780c */ /* 0x040fe40004f24270 */
[----:B------:R-:W-:Y:S02]  /*7440*/  ISETP.GT.AND P5, PT, R141, 0x58, !P5 ;  /* 0x000000588d00780c */ /* 0x000fe40006fa4270 */
[C---:B------:R-:W-:Y:S02]  /*7450*/  ISETP.LT.OR P1, PT, R139.reuse, 0x39, P1 ;  /* 0x000000398b00780c */ /* 0x040fe40000f21670 */
[----:B------:R-:W-:Y:S02]  /*7460*/  ISETP.LT.OR P4, PT, R139, 0x52, P4 ;  /* 0x000000528b00780c */ /* 0x000fe40002781670 */
[----:B------:R-:W-:-:S02]  /*7470*/  FSEL R120, R133, -INF , !P1 ;  /* 0xff80000085787808 */ /* 0x000fc40004800000 */
[----:B------:R-:W-:Y:S02]  /*7480*/  ISETP.NE.AND P1, PT, R179, RZ, PT ;  /* 0x000000ffb300720c */ /* 0x000fe40003f25270 */
[----:B-1----:R-:W-:Y:S02]  /*7490*/  FMNMX.FTZ R13, R11, R12, !PT ;  /* 0x0000000c0b0d7209 */ /* 0x002fe40007810000 */
[----:B------:R-:W-:Y:S02]  /*74a0*/  ISETP.GT.AND P1, PT, R141, 0x39, !P1 ;  /* 0x000000398d00780c */ /* 0x000fe40004f24270 */
[----:B------:R-:W-:Y:S01]  /*74b0*/  FSEL R128, R128, -INF , !P3 ;  /* 0xff80000080807808 */ /* 0x000fe20005800000 */
[----:B------:R-:W1:Y:S01]  /*74c0*/  SHFL.BFLY PT, R12, R13, 0x1, 0x1f ;  /* 0x0c201f000d0c7f89 */ /* 0x000e6200000e0000 */
[C---:B------:R-:W-:Y:S02]  /*74d0*/  ISETP.LT.OR P1, PT, R139.reuse, 0x3a, P1 ;  /* 0x0000003a8b00780c */ /* 0x040fe40000f21670 */
[----:B------:R-:W-:-:S02]  /*74e0*/  ISETP.LT.OR P5, PT, R139, 0x59, P5 ;  /* 0x000000598b00780c */ /* 0x000fc40002fa1670 */
[----:B------:R-:W-:Y:S02]  /*74f0*/  FSEL R132, R132, -INF , !P1 ;  /* 0xff80000084847808 */ /* 0x000fe40004800000 */
[----:B------:R-:W-:Y:S02]  /*7500*/  ISETP.NE.AND P1, PT, R181, RZ, PT ;  /* 0x000000ffb500720c */ /* 0x000fe40003f25270 */
[----:B------:R-:W-:Y:S02]  /*7510*/  FSEL R130, R130, -INF , !P5 ;  /* 0xff80000082827808 */ /* 0x000fe40006800000 */
[----:B------:R-:W-:-:S04]  /*7520*/  ISETP.GT.AND P1, PT, R141, 0x40, !P1 ;  /* 0x000000408d00780c */ /* 0x000fc80004f24270 */
[----:B------:R-:W-:-:S04]  /*7530*/  ISETP.LT.OR P1, PT, R139, 0x41, P1 ;  /* 0x000000418b00780c */ /* 0x000fc80000f21670 */
[----:B------:R-:W-:Y:S02]  /*7540*/  FSEL R20, R135, -INF , !P1 ;  /* 0xff80000087147808 */ /* 0x000fe40004800000 */
[----:B------:R-:W-:Y:S02]  /*7550*/  ISETP.NE.AND P1, PT, R183, RZ, PT ;  /* 0x000000ffb700720c */ /* 0x000fe40003f25270 */
[----:B-1----:R-:W-:Y:S02]  /*7560*/  FMNMX.FTZ R12, R13, R12, !PT ;  /* 0x0000000c0d0c7209 */ /* 0x002fe40007810000 */
[----:B------:R-:W-:-:S03]  /*7570*/  ISETP.GT.AND P1, PT, R141, 0x41, !P1 ;  /* 0x000000418d00780c */ /* 0x000fc60004f24270 */
[----:B0-----:R-:W-:Y:S01]  /*7580*/  FMUL.FTZ R123, R12, R9 ;  /* 0x000000090c7b7220 */ /* 0x001fe20000410000 */
[----:B------:R-:W-:-:S04]  /*7590*/  ISETP.LT.OR P1, PT, R139, 0x42, P1 ;  /* 0x000000428b00780c */ /* 0x000fc80000f21670 */
[----:B------:R-:W-:Y:S02]  /*75a0*/  FSEL R134, R134, -INF , !P1 ;  /* 0xff80000086867808 */ /* 0x000fe40004800000 */
[----:B------:R-:W-:-:S04]  /*75b0*/  ISETP.GT.AND P1, PT, R141, 0x48, !P2 ;  /* 0x000000488d00780c */ /* 0x000fc80005724270 */
[----:B------:R-:W-:-:S04]  /*75c0*/  ISETP.LT.OR P1, PT, R139, 0x49, P1 ;  /* 0x000000498b00780c */ /* 0x000fc80000f21670 */
[----:B------:R-:W-:Y:S02]  /*75d0*/  FSEL R14, R137, -INF , !P1 ;  /* 0xff800000890e7808 */ /* 0x000fe40004800000 */
[----:B------:R-:W-:Y:S02]  /*75e0*/  ISETP.GT.AND P1, PT, R141, 0x49, !P6 ;  /* 0x000000498d00780c */ /* 0x000fe40007724270 */
[----:B------:R-:W-:Y:S02]  /*75f0*/  ISETP.NE.AND P6, PT, R185, RZ, PT ;  /* 0x000000ffb900720c */ /* 0x000fe40003fc5270 */
[----:B------:R-:W-:-:S04]  /*7600*/  ISETP.LT.OR P1, PT, R139, 0x4a, P1 ;  /* 0x0000004a8b00780c */ /* 0x000fc80000f21670 */
[----:B------:R-:W-:Y:S02]  /*7610*/  FSEL R136, R136, -INF , !P1 ;  /* 0xff80000088887808 */ /* 0x000fe40004800000 */
[----:B------:R-:W-:Y:S02]  /*7620*/  ISETP.GT.AND P1, PT, R141, RZ, !P6 ;  /* 0x000000ff8d00720c */ /* 0x000fe40007724270 */
[----:B------:R-:W-:Y:S02]  /*7630*/  ISETP.NE.AND P6, PT, R157, RZ, PT ;  /* 0x000000ff9d00720c */ /* 0x000fe40003fc5270 */
[----:B------:R-:W-:Y:S02]  /*7640*/  ISETP.LT.OR P1, PT, R139, 0x1, P1 ;  /* 0x000000018b00780c */ /* 0x000fe40000f21670 */
[----:B------:R-:W-:Y:S02]  /*7650*/  ISETP.GT.AND P2, PT, R141, 0x59, !P6 ;  /* 0x000000598d00780c */ /* 0x000fe40007744270 */
[----:B------:R-:W-:-:S02]  /*7660*/  FSEL R218, R0, -INF , !P1 ;  /* 0xff80000000da7808 */ /* 0x000fc40004800000 */
[----:B------:R-:W-:Y:S02]  /*7670*/  FSETP.NEU.FTZ.AND P1, PT, R12, -INF , PT ;  /* 0xff8000000c00780b */ /* 0x000fe40003f3d000 */
[----:B------:R-:W-:Y:S02]  /*7680*/  FMNMX.FTZ R11, R218, R3, !PT ;  /* 0x00000003da0b7209 */ /* 0x000fe40007810000 */
[----:B------:R-:W-:Y:S02]  /*7690*/  FSEL R123, R123, RZ, P1 ;  /* 0x000000ff7b7b7208 */ /* 0x000fe40000800000 */
[----:B------:R-:W-:Y:S02]  /*76a0*/  FMNMX.FTZ R13, R216, R11, !PT ;  /* 0x0000000bd80d7209 */ /* 0x000fe40007810000 */
[----:B------:R-:W-:Y:S01]  /*76b0*/  ISETP.LT.OR P2, PT, R139, 0x5a, P2 ;  /* 0x0000005a8b00780c */ /* 0x000fe20001741670 */
[--C-:B------:R-:W-:Y:S01]  /*76c0*/  FFMA.FTZ R172, R172, R9, -R123.reuse ;  /* 0x00000009acac7223 */ /* 0x100fe2000001087b */
[----:B------:R-:W-:Y:S01]  /*76d0*/  FMNMX.FTZ R13, R2, R13, !PT ;  /* 0x0000000d020d7209 */ /* 0x000fe20007810000 */
[-CC-:B------:R-:W-:Y:S01]  /*76e0*/  FFMA.FTZ R182, R182, R9.reuse, -R123.reuse ;  /* 0x00000009b6b67223 */ /* 0x180fe2000001087b */
[-CC-:B------:R-:W-:Y:S01]  /*76f0*/  FFMA.FTZ R0, R170, R9.reuse, -R123.reuse ;  /* 0x00000009aa007223 */ /* 0x180fe2000001087b */
[----:B------:R-:W-:Y:S01]  /*7700*/  FSEL R141, R12, RZ, P1 ;  /* 0x000000ff0c8d7208 */ /* 0x000fe20000800000 */
        /* <DEDUP_REMOVED lines=11> */
[----:B------:R0:W-:Y:S01]  /*77c0*/  MUFU.EX2 R13, R172 ;  /* 0x000000ac000d7308 */ /* 0x0001e20000000800 */
        /* <DEDUP_REMOVED lines=8> */
[----:B0-----:R-:W-:Y:S01]  /*7850*/  FSEL R172, R129, -INF , !P4 ;  /* 0xff80000081ac7808 */ /* 0x001fe20006000000 */
[--C-:B------:R-:W-:Y:S01]  /*7860*/  FFMA.FTZ R129, R140, R9, -R123.reuse ;  /* 0x000000098c817223 */ /* 0x100fe2000001087b */
[----:B------:R-:W-:Y:S01]  /*7870*/  FMNMX.FTZ R15, R186, R15, !PT ;  /* 0x0000000fba0f7209 */ /* 0x000fe20007810000 */
[----:B------:R-:W-:Y:S01]  /*7880*/  FFMA.FTZ R160, R160, R9, -R123 ;  /* 0x00000009a0a07223 */ /* 0x000fe2000001087b */
[----:B------:R-:W-:Y:S01]  /*7890*/  MUFU.EX2 R11, R143 ;  /* 0x0000008f000b7308 */ /* 0x000fe20000000800 */
[----:B------:R-:W-:-:S02]  /*78a0*/  LOP3.LUT P6, RZ, R207, 0x7f, RZ, 0xc0, !PT ;  /* 0x0000007fcfff7812 */ /* 0x000fc400078cc0ff */
[----:B------:R-:W-:-:S04]  /*78b0*/  FMNMX.FTZ R21, R208, R15, !PT ;  /* 0x0000000fd0157209 */ /* 0x000fc80007810000 */
[----:B------:R-:W-:Y:S01]  /*78c0*/  FMNMX.FTZ R21, R190, R21, !PT ;  /* 0x00000015be157209 */ /* 0x000fe20007810000 */
[----:B------:R0:W-:Y:S03]  /*78d0*/  MUFU.EX2 R15, R174 ;  /* 0x000000ae000f7308 */ /* 0x0001e60000000800 */
[----:B------:R-:W-:-:S04]  /*78e0*/  FMNMX.FTZ R21, R124, R21, !PT ;  /* 0x000000157c157209 */ /* 0x000fc80007810000 */
[----:B------:R-:W-:Y:S01]  /*78f0*/  FMNMX.FTZ R21, R122, R21, !PT ;  /* 0x000000157a157209 */ /* 0x000fe20007810000 */
[----:B------:R-:W-:Y:S01]  /*7900*/  MUFU.EX2 R176, R176 ;  /* 0x000000b000b07308 */ /* 0x000fe20000000800 */
[----:B0-----:R-:W-:Y:S02]  /*7910*/  FFMA.FTZ R174, R152, R9, -R123 ;  /* 0x0000000998ae7223 */ /* 0x001fe4000001087b */
[----:B------:R-:W-:-:S04]  /*7920*/  FMNMX.FTZ R125, R126, R21, !PT ;  /* 0x000000157e7d7209 */ /* 0x000fc80007810000 */
[----:B------:R-:W-:Y:S01]  /*7930*/  FMNMX.FTZ R125, R120, R125, !PT ;  /* 0x0000007d787d7209 */ /* 0x000fe20007810000 */
[----:B------:R-:W-:Y:S03]  /*7940*/  MUFU.EX2 R21, R0 ;  /* 0x0000000000157308 */ /* 0x000fe60000000800 */
[----:B------:R-:W-:-:S04]  /*7950*/  FMNMX.FTZ R125, R132, R125, !PT ;  /* 0x0000007d847d7209 */ /* 0x000fc80007810000 */
[----:B------:R-:W-:Y:S01]  /*7960*/  FMNMX.FTZ R125, R20, R125, !PT ;  /* 0x0000007d147d7209 */ /* 0x000fe20007810000 */
[----:B------:R-:W-:Y:S03]  /*7970*/  MUFU.EX2 R166, R166 ;  /* 0x000000a600a67308 */ /* 0x000fe60000000800 */
[----:B------:R-:W-:-:S04]  /*7980*/  FMNMX.FTZ R127, R134, R125, !PT ;  /* 0x0000007d867f7209 */ /* 0x000fc80007810000 */
[----:B------:R-:W-:Y:S01]  /*7990*/  FMNMX.FTZ R127, R14, R127, !PT ;  /* 0x0000007f0e7f7209 */ /* 0x000fe20007810000 */
[----:B------:R0:W-:Y:S03]  /*79a0*/  MUFU.EX2 R125, R182 ;  /* 0x000000b6007d7308 */ /* 0x0001e60000000800 */
[----:B------:R-:W-:-:S04]  /*79b0*/  FMNMX.FTZ R127, R136, R127, !PT ;  /* 0x0000007f887f7209 */ /* 0x000fc80007810000 */
[----:B------:R-:W-:Y:S01]  /*79c0*/  FMNMX.FTZ R127, R128, R127, !PT ;  /* 0x0000007f807f7209 */ /* 0x000fe20007810000 */
[----:B------:R-:W-:Y:S01]  /*79d0*/  MUFU.EX2 R168, R168 ;  /* 0x000000a800a87308 */ /* 0x000fe20000000800 */
[-CC-:B0-----:R-:W-:Y:S01]  /*79e0*/  FFMA.FTZ R182, R162, R9.reuse, -R123.reuse ;  /* 0x00000009a2b67223 */ /* 0x181fe2000001087b */
[----:B------:R-:W-:Y:S01]  /*79f0*/  FSEL R162, R131, -INF , !P2 ;  /* 0xff80000083a27808 */ /* 0x000fe20005000000 */
[----:B------:R-:W-:Y:S01]  /*7a00*/  FFMA.FTZ R131, R146, R9, -R123 ;  /* 0x0000000992837223 */ /* 0x000fe2000001087b */
[----:B------:R-:W-:-:S04]  /*7a10*/  FMNMX.FTZ R127, R172, R127, !PT ;  /* 0x0000007fac7f7209 */ /* 0x000fc80007810000 */
[----:B------:R-:W-:Y:S01]  /*7a20*/  FMNMX.FTZ R127, R130, R127, !PT ;  /* 0x0000007f827f7209 */ /* 0x000fe20007810000 */
[----:B------:R-:W-:Y:S03]  /*7a30*/  MUFU.EX2 R170, R170 ;  /* 0x000000aa00aa7308 */ /* 0x000fe60000000800 */
[----:B------:R-:W-:-:S05]  /*7a40*/  FMNMX.FTZ R0, R162, R127, !PT ;  /* 0x0000007fa2007209 */ /* 0x000fca0007810000 */
[----:B------:R-:W0:Y:S01]  /*7a50*/  SHFL.BFLY PT, R135, R0, 0x2, 0x1f ;  /* 0x0c401f0000877f89 */ /* 0x000e2200000e0000 */
[----:B------:R-:W-:Y:S08]  /*7a60*/  MUFU.EX2 R127, R133 ;  /* 0x00000085007f7308 */ /* 0x000ff00000000800 */
[----:B------:R1:W-:Y:S08]  /*7a70*/  MUFU.EX2 R133, R148 ;  /* 0x0000009400857308 */ /* 0x0003f00000000800 */
[----:B------:R-:W-:Y:S01]  /*7a80*/  MUFU.EX2 R180, R180 ;  /* 0x000000b400b47308 */ /* 0x000fe20000000800 */
[----:B0-----:R-:W-:Y:S01]  /*7a90*/  FMNMX.FTZ R140, R0, R135, !PT ;  /* 0x00000087008c7209 */ /* 0x001fe20007810000 */
[----:B------:R-:W-:Y:S01]  /*7aa0*/  FADD.FTZ R0, -R141, R4 ;  /* 0x000000048d007221 */ /* 0x000fe20000010100 */
[-CC-:B------:R-:W-:Y:S01]  /*7ab0*/  FFMA.FTZ R135, R154, R9.reuse, -R123.reuse ;  /* 0x000000099a877223 */ /* 0x180fe2000001087b */
[----:B------:R-:W-:-:S04]  /*7ac0*/  FFMA.FTZ R4, R164, R9, -R123 ;  /* 0x00000009a4047223 */ /* 0x000fc8000001087b */
[----:B------:R-:W-:Y:S01]  /*7ad0*/  MUFU.EX2 R182, R182 ;  /* 0x000000b600b67308 */ /* 0x000fe20000000800 */
[----:B------:R-:W0:Y:S01]  /*7ae0*/  SHFL.BFLY PT, R139, R140, 0x1, 0x1f ;  /* 0x0c201f008c8b7f89 */ /* 0x000e2200000e0000 */
[----:B------:R-:W-:-:S06]  /*7af0*/  FMUL.FTZ R0, R0, R9 ;  /* 0x0000000900007220 */ /* 0x000fcc0000410000 */
[----:B------:R-:W2:Y:S08]  /*7b00*/  MUFU.EX2 R0, R0 ;  /* 0x0000000000007308 */ /* 0x000eb00000000800 */
[----:B------:R-:W-:Y:S08]  /*7b10*/  MUFU.EX2 R129, R129 ;  /* 0x0000008100817308 */ /* 0x000ff00000000800 */
[----:B------:R-:W-:Y:S01]  /*7b20*/  MUFU.EX2 R138, R138 ;  /* 0x0000008a008a7308 */ /* 0x000fe20000000800 */
[----:B0-----:R-:W-:-:S04]  /*7b30*/  FMNMX.FTZ R140, R140, R139, !PT ;  /* 0x0000008b8c8c7209 */ /* 0x001fc80007810000 */
[C---:B------:R-:W-:Y:S01]  /*7b40*/  FSETP.NEU.FTZ.AND P1, PT, R140.reuse, -INF , PT ;  /* 0xff8000008c00780b */ /* 0x040fe20003f3d000 */
[----:B------:R-:W-:Y:S02]  /*7b50*/  FMUL.FTZ R123, R140, R9 ;  /* 0x000000098c7b7220 */ /* 0x000fe40000410000 */
[----:B------:R-:W-:Y:S03]  /*7b60*/  MUFU.EX2 R178, R178 ;  /* 0x000000b200b27308 */ /* 0x000fe60000000800 */
[----:B------:R-:W-:-:S05]  /*7b70*/  FSEL R123, R123, RZ, P1 ;  /* 0x000000ff7b7b7208 */ /* 0x000fca0000800000 */
[-CC-:B------:R-:W-:Y:S01]  /*7b80*/  FFMA.FTZ R191, R2, R9.reuse, -R123.reuse ;  /* 0x0000000902bf7223 */ /* 0x180fe2000001087b */
[----:B------:R-:W-:Y:S01]  /*7b90*/  FSEL R2, R140, RZ, P1 ;  /* 0x000000ff8c027208 */ /* 0x000fe20000800000 */
[-CC-:B------:R-:W-:Y:S01]  /*7ba0*/  FFMA.FTZ R189, R218, R9.reuse, -R123.reuse ;  /* 0x00000009dabd7223 */ /* 0x180fe2000001087b */
[-CC-:B------:R-:W-:Y:S01]  /*7bb0*/  FFMA.FTZ R146, R216, R9.reuse, -R123.reuse ;  /* 0x00000009d8927223 */ /* 0x180fe2000001087b */
[-CC-:B-1----:R-:W-:Y:S01]  /*7bc0*/  FFMA.FTZ R148, R214, R9.reuse, -R123.reuse ;  /* 0x00000009d6947223 */ /* 0x182fe2000001087b */
[-C--:B------:R-:W-:Y:S01]  /*7bd0*/  FFMA.FTZ R185, R188, R9.reuse, -R123 ;  /* 0x00000009bcb97223 */ /* 0x080fe2000001087b */
[----:B------:R-:W-:Y:S01]  /*7be0*/  FADD.FTZ R2, -R2, R3 ;  /* 0x0000000302027221 */ /* 0x000fe20000010100 */
[----:B--2---:R-:W-:Y:S01]  /*7bf0*/  FFMA.FTZ R3, R0, R8, R11 ;  /* 0x0000000800037223 */ /* 0x004fe2000001000b */
[----:B------:R-:W-:Y:S01]  /*7c00*/  MUFU.EX2 R189, R189 ;  /* 0x000000bd00bd7308 */ /* 0x000fe20000000800 */
[-C--:B------:R-:W-:Y:S01]  /*7c10*/  FFMA.FTZ R150, R212, R9.reuse, -R123 ;  /* 0x00000009d4967223 */ /* 0x080fe2000001087b */
[-C--:B------:R-:W-:Y:S01]  /*7c20*/  FMUL.FTZ R2, R2, R9.reuse ;  /* 0x0000000902027220 */ /* 0x080fe20000410000 */
[----:B------:R-:W-:Y:S01]  /*7c30*/  FADD.FTZ R8, R176, R3 ;  /* 0x00000003b0087221 */ /* 0x000fe20000010000 */
[-CC-:B------:R-:W-:Y:S01]  /*7c40*/  FFMA.FTZ R187, R184, R9.reuse, -R123.reuse ;  /* 0x00000009b8bb7223 */ /* 0x180fe2000001087b */
[-CC-:B------:R-:W-:Y:S01]  /*7c50*/  FFMA.FTZ R179, R120, R9.reuse, -R123.reuse ;  /* 0x0000000978b37223 */ /* 0x180fe2000001087b */
[-CC-:B------:R-:W-:Y:S01]  /*7c60*/  FFMA.FTZ R152, R210, R9.reuse, -R123.reuse ;  /* 0x00000009d2987223 */ /* 0x180fe2000001087b */
[----:B------:R-:W-:Y:S01]  /*7c70*/  FADD.FTZ R3, R13, R8 ;  /* 0x000000080d037221 */ /* 0x000fe20000010000 */
[----:B------:R-:W0:Y:S01]  /*7c80*/  MUFU.EX2 R2, R2 ;  /* 0x0000000200027308 */ /* 0x000e220000000800 */
[-CC-:B------:R-:W-:Y:S01]  /*7c90*/  FFMA.FTZ R181, R186, R9.reuse, -R123.reuse ;  /* 0x00000009bab57223 */ /* 0x180fe2000001087b */
[-C--:B------:R-:W-:Y:S01]  /*7ca0*/  FFMA.FTZ R177, R122, R9.reuse, -R123 ;  /* 0x000000097ab17223 */ /* 0x080fe2000001087b */
[----:B------:R-:W-:Y:S01]  /*7cb0*/  FADD.FTZ R8, R166, R3 ;  /* 0x00000003a6087221 */ /* 0x000fe20000010000 */
[-CC-:B------:R-:W-:Y:S01]  /*7cc0*/  FFMA.FTZ R122, R126, R9.reuse, -R123.reuse ;  /* 0x000000097e7a7223 */ /* 0x180fe2000001087b */
[-CC-:B------:R-:W-:Y:S01]  /*7cd0*/  FFMA.FTZ R154, R208, R9.reuse, -R123.reuse ;  /* 0x00000009d09a7223 */ /* 0x180fe2000001087b */
[-CC-:B------:R-:W-:Y:S01]  /*7ce0*/  FFMA.FTZ R183, R190, R9.reuse, -R123.reuse ;  /* 0x00000009beb77223 */ /* 0x180fe2000001087b */
[----:B------:R-:W-:Y:S01]  /*7cf0*/  FADD.FTZ R3, R15, R8 ;  /* 0x000000080f037221 */ /* 0x000fe20000010000 */
[----:B------:R-:W1:Y:S01]  /*7d00*/  MUFU.EX2 R146, R146 ;  /* 0x0000009200927308 */ /* 0x000e620000000800 */
[-CC-:B------:R-:W-:Y:S01]  /*7d10*/  FFMA.FTZ R173, R20, R9.reuse, -R123.reuse ;  /* 0x0000000914ad7223 */ /* 0x180fe2000001087b */
[-C--:B------:R-:W-:Y:S01]  /*7d20*/  FFMA.FTZ R124, R124, R9.reuse, -R123 ;  /* 0x000000097c7c7223 */ /* 0x080fe2000001087b */
[----:B------:R-:W-:Y:S01]  /*7d30*/  FADD.FTZ R120, R168, R3 ;  /* 0x00000003a8787221 */ /* 0x000fe20000010000 */
[-CC-:B------:R-:W-:Y:S01]  /*7d40*/  FFMA.FTZ R14, R14, R9.reuse, -R123.reuse ;  /* 0x000000090e0e7223 */ /* 0x180fe2000001087b */
[-CC-:B------:R-:W-:Y:S01]  /*7d50*/  FFMA.FTZ R136, R136, R9.reuse, -R123.reuse ;  /* 0x0000000988887223 */ /* 0x180fe2000001087b */
[-CC-:B------:R-:W-:Y:S01]  /*7d60*/  FFMA.FTZ R128, R128, R9.reuse, -R123.reuse ;  /* 0x0000000980807223 */ /* 0x180fe2000001087b */
[----:B------:R-:W-:Y:S01]  /*7d70*/  FFMA.FTZ R130, R130, R9, -R123 ;  /* 0x0000000982827223 */ /* 0x000fe2000001087b */
[----:B------:R-:W2:Y:S01]  /*7d80*/  MUFU.EX2 R191, R191 ;  /* 0x000000bf00bf7308 */ /* 0x000ea20000000800 */
[----:B0-----:R-:W-:Y:S01]  /*7d90*/  FFMA.FTZ R5, R2, R5, R189 ;  /* 0x0000000502057223 */ /* 0x001fe200000100bd */
[C---:B------:R-:W-:Y:S01]  /*7da0*/  ISETP.GT.AND P1, PT, R10.reuse, UR50, PT ;  /* 0x000000320a007c0c */ /* 0x040fe2000bf24270 */
[----:B------:R-:W-:Y:S01]  /*7db0*/  VIADD R10, R10, 0xffffffff ;  /* 0xffffffff0a0a7836 */ /* 0x000fe20000000000 */
[----:B------:R-:W-:-:S02]  /*7dc0*/  F2FP.F16.F32.PACK_AB R188, R176, R11 ;  /* 0x0000000bb0bc723e */ /* 0x000fc400000000ff */
[----:B------:R-:W-:Y:S02]  /*7dd0*/  F2FP.F16.F32.PACK_AB R186, R170, R21 ;  /* 0x00000015aaba723e */ /* 0x000fe400000000ff */
[----:B------:R-:W0:Y:S01]  /*7de0*/  MUFU.EX2 R148, R148 ;  /* 0x0000009400947308 */ /* 0x000e220000000800 */
[----:B-1----:R-:W-:Y:S01]  /*7df0*/  FADD.FTZ R8, R146, R5 ;  /* 0x0000000592087221 */ /* 0x002fe20000010000 */
[----:B------:R-:W-:Y:S01]  /*7e00*/  FADD.FTZ R5, R21, R120 ;  /* 0x0000007815057221 */ /* 0x000fe20000010000 */
[----:B------:R-:W-:Y:S01]  /*7e10*/  FFMA.FTZ R120, R132, R9, -R123 ;  /* 0x0000000984787223 */ /* 0x000fe2000001087b */
[----:B------:R-:W-:Y:S02]  /*7e20*/  F2FP.F16.F32.PACK_AB R184, R168, R15 ;  /* 0x0000000fa8b8723e */ /* 0x000fe400000000ff */
[----:B------:R-:W-:Y:S01]  /*7e30*/  FADD.FTZ R126, R170, R5 ;  /* 0x00000005aa7e7221 */ /* 0x000fe20000010000 */
[----:B------:R-:W-:Y:S01]  /*7e40*/  F2FP.F16.F32.PACK_AB R190, R166, R13 ;  /* 0x0000000da6be723e */ /* 0x000fe200000000ff */
[----:B------:R-:W1:Y:S01]  /*7e50*/  MUFU.EX2 R185, R185 ;  /* 0x000000b900b97308 */ /* 0x000e620000000800 */
[----:B--2---:R-:W-:Y:S01]  /*7e60*/  FADD.FTZ R3, R191, R8 ;  /* 0x00000008bf037221 */ /* 0x004fe20000010000 */
[----:B------:R-:W-:Y:S01]  /*7e70*/  FADD.FTZ R5, R125, R126 ;  /* 0x0000007e7d057221 */ /* 0x000fe20000010000 */
[----:B------:R-:W-:Y:S01]  /*7e80*/  IMAD.U32 R126, RZ, RZ, UR6 ;  /* 0x00000006ff7e7e24 */ /* 0x000fe2000f8e00ff */
[----:B------:R-:W-:-:S02]  /*7e90*/  F2FP.F16.F32.PACK_AB R176, R138, R129 ;  /* 0x000000818ab0723e */ /* 0x000fc400000000ff */
[----:B------:R-:W-:Y:S01]  /*7ea0*/  FADD.FTZ R5, R180, R5 ;  /* 0x00000005b4057221 */ /* 0x000fe20000010000 */
[----:B------:R-:W-:Y:S01]  /*7eb0*/  @!P6 VIADD R20, R126, 0x30860 ;  /* 0x000308607e14e836 */ /* 0x000fe20000000000 */
[----:B------:R-:W2:Y:S01]  /*7ec0*/  MUFU.EX2 R150, R150 ;  /* 0x0000009600967308 */ /* 0x000ea20000000800 */
[----:B0-----:R-:W-:Y:S01]  /*7ed0*/  FADD.FTZ R8, R148, R3 ;  /* 0x0000000394087221 */ /* 0x001fe20000010000 */
[----:B------:R-:W-:Y:S01]  /*7ee0*/  FADD.FTZ R126, R182, R5 ;  /* 0x00000005b67e7221 */ /* 0x000fe20000010000 */
[----:B------:R-:W-:Y:S02]  /*7ef0*/  F2FP.F16.F32.PACK_AB R180, R180, R125 ;  /* 0x0000007db4b4723e */ /* 0x000fe400000000ff */
[----:B------:R-:W-:Y:S01]  /*7f00*/  @!P6 PRMT R5, RZ, 0x654, R20 ;  /* 0x00000654ff05e816 */ /* 0x000fe20000000014 */
[----:B------:R-:W-:Y:S01]  /*7f10*/  FADD.FTZ R126, R127, R126 ;  /* 0x0000007e7f7e7221 */ /* 0x000fe20000010000 */
[----:B------:R-:W-:Y:S01]  /*7f20*/  FFMA.FTZ R20, R134, R9, -R123 ;  /* 0x0000000986147223 */ /* 0x000fe2000001087b */
[----:B------:R-:W0:Y:S01]  /*7f30*/  MUFU.EX2 R187, R187 ;  /* 0x000000bb00bb7308 */ /* 0x000e220000000800 */
[----:B-1----:R-:W-:Y:S01]  /*7f40*/  FADD.FTZ R3, R185, R8 ;  /* 0x00000008b9037221 */ /* 0x002fe20000010000 */
[----:B------:R1:W-:Y:S01]  /*7f50*/  @!P6 SYNCS.ARRIVE.TRANS64.RED.A1T0 RZ, [R5+URZ], RZ ;  /* 0x000000ff05ffe9a7 */ /* 0x0003e2000810043f */
[----:B------:R-:W-:-:S02]  /*7f60*/  F2FP.F16.F32.PACK_AB R182, R127, R182 ;  /* 0x000000b67fb6723e */ /* 0x000fc400000000ff */
[----:B------:R-:W-:Y:S02]  /*7f70*/  F2FP.F16.F32.PACK_AB R189, R146, R189 ;  /* 0x000000bd92bd723e */ /* 0x000fe400000000ff */
[----:B------:R-:W-:Y:S01]  /*7f80*/  F2FP.F16.F32.PACK_AB R191, R148, R191 ;  /* 0x000000bf94bf723e */ /* 0x000fe200000000ff */
[----:B------:R-:W3:Y:S01]  /*7f90*/  MUFU.EX2 R152, R152 ;  /* 0x0000009800987308 */ /* 0x000ee20000000800 */
[C---:B--2---:R-:W-:Y:S01]  /*7fa0*/  FADD.FTZ R8, R150.reuse, R3 ;  /* 0x0000000396087221 */ /* 0x044fe20000010000 */
[----:B-1----:R-:W-:Y:S01]  /*7fb0*/  FADD.FTZ R5, R129, R126 ;  /* 0x0000007e81057221 */ /* 0x002fe20000010000 */
[----:B------:R-:W-:-:S03]  /*7fc0*/  F2FP.F16.F32.PACK_AB R185, R150, R185 ;  /* 0x000000b996b9723e */ /* 0x000fc600000000ff */
[----:B------:R-:W-:Y:S02]  /*7fd0*/  FADD.FTZ R5, R138, R5 ;  /* 0x000000058a057221 */ /* 0x000fe40000010000 */
[----:B------:R-:W1:Y:S01]  /*7fe0*/  MUFU.EX2 R181, R181 ;  /* 0x000000b500b57308 */ /* 0x000e620000000800 */
[----:B0-----:R-:W-:Y:S01]  /*7ff0*/  FADD.FTZ R3, R187, R8 ;  /* 0x00000008bb037221 */ /* 0x001fe20000010000 */
[----:B------:R-:W-:-:S06]  /*8000*/  FADD.FTZ R126, R178, R5 ;  /* 0x00000005b27e7221 */ /* 0x000fcc0000010000 */
[----:B------:R-:W0:Y:S01]  /*8010*/  MUFU.EX2 R154, R154 ;  /* 0x0000009a009a7308 */ /* 0x000e220000000800 */
[C---:B---3--:R-:W-:Y:S01]  /*8020*/  FADD.FTZ R8, R152.reuse, R3 ;  /* 0x0000000398087221 */ /* 0x048fe20000010000 */
[----:B------:R-:W-:-:S06]  /*8030*/  F2FP.F16.F32.PACK_AB R187, R152, R187 ;  /* 0x000000bb98bb723e */ /* 0x000fcc00000000ff */
[----:B------:R-:W2:Y:S01]  /*8040*/  MUFU.EX2 R183, R183 ;  /* 0x000000b700b77308 */ /* 0x000ea20000000800 */
[----:B-1----:R-:W-:-:S07]  /*8050*/  FADD.FTZ R3, R181, R8 ;  /* 0x00000008b5037221 */ /* 0x002fce0000010000 */
[----:B------:R-:W1:Y:S01]  /*8060*/  MUFU.EX2 R124, R124 ;  /* 0x0000007c007c7308 */ /* 0x000e620000000800 */
[----:B0-----:R-:W-:Y:S01]  /*8070*/  FADD.FTZ R8, R154, R3 ;  /* 0x000000039a087221 */ /* 0x001fe20000010000 */
[-CC-:B------:R-:W-:Y:S01]  /*8080*/  FFMA.FTZ R3, R172, R9.reuse, -R123.reuse ;  /* 0x00000009ac037223 */ /* 0x180fe2000001087b */
[----:B------:R-:W-:Y:S01]  /*8090*/  FFMA.FTZ R123, R162, R9, -R123 ;  /* 0x00000009a27b7223 */ /* 0x000fe2000001087b */
[----:B------:R-:W-:-:S04]  /*80a0*/  F2FP.F16.F32.PACK_AB R181, R154, R181 ;  /* 0x000000b59ab5723e */ /* 0x000fc800000000ff */
[----:B------:R-:W0:Y:S01]  /*80b0*/  MUFU.EX2 R177, R177 ;  /* 0x000000b100b17308 */ /* 0x000e220000000800 */
[----:B--2---:R-:W-:-:S07]  /*80c0*/  FADD.FTZ R5, R183, R8 ;  /* 0x00000008b7057221 */ /* 0x004fce0000010000 */
[----:B------:R-:W2:Y:S01]  /*80d0*/  MUFU.EX2 R122, R122 ;  /* 0x0000007a007a7308 */ /* 0x000ea20000000800 */
[C---:B-1----:R-:W-:Y:S01]  /*80e0*/  FADD.FTZ R8, R124.reuse, R5 ;  /* 0x000000057c087221 */ /* 0x042fe20000010000 */
[----:B------:R-:W-:-:S06]  /*80f0*/  F2FP.F16.F32.PACK_AB R183, R124, R183 ;  /* 0x000000b77cb7723e */ /* 0x000fcc00000000ff */
[----:B------:R-:W1:Y:S01]  /*8100*/  MUFU.EX2 R179, R179 ;  /* 0x000000b300b37308 */ /* 0x000e620000000800 */
[----:B0-----:R-:W-:-:S07]  /*8110*/  FADD.FTZ R5, R177, R8 ;  /* 0x00000008b1057221 */ /* 0x001fce0000010000 */
[----:B------:R-:W0:Y:S01]  /*8120*/  MUFU.EX2 R131, R131 ;  /* 0x0000008300837308 */ /* 0x000e220000000800 */
[C---:B--2---:R-:W-:Y:S01]  /*8130*/  FADD.FTZ R8, R122.reuse, R5 ;  /* 0x000000057a087221 */ /* 0x044fe20000010000 */
[----:B------:R-:W-:-:S06]  /*8140*/  F2FP.F16.F32.PACK_AB R177, R122, R177 ;  /* 0x000000b17ab1723e */ /* 0x000fcc00000000ff */
[----:B------:R-:W2:Y:S01]  /*8150*/  MUFU.EX2 R120, R120 ;  /* 0x0000007800787308 */ /* 0x000ea20000000800 */
[----:B-1----:R-:W-:-:S07]  /*8160*/  FADD.FTZ R5, R179, R8 ;  /* 0x00000008b3057221 */ /* 0x002fce0000010000 */
[----:B------:R-:W1:Y:S01]  /*8170*/  MUFU.EX2 R173, R173 ;  /* 0x000000ad00ad7308 */ /* 0x000e620000000800 */
[C---:B0-----:R-:W-:Y:S01]  /*8180*/  FADD.FTZ R126, R131.reuse, R126 ;  /* 0x0000007e837e7221 */ /* 0x041fe20000010000 */
[----:B------:R-:W-:-:S03]  /*8190*/  F2FP.F16.F32.PACK_AB R178, R131, R178 ;  /* 0x000000b283b2723e */ /* 0x000fc600000000ff */
[----:B------:R-:W-:-:S03]  /*81a0*/  FADD.FTZ R141, R133, R126 ;  /* 0x0000007e858d7221 */ /* 0x000fc60000010000 */
[----:B------:R-:W0:Y:S01]  /*81b0*/  MUFU.EX2 R142, R142 ;  /* 0x0000008e008e7308 */ /* 0x000e220000000800 */
[C---:B--2---:R-:W-:Y:S01]  /*81c0*/  FADD.FTZ R8, R120.reuse, R5 ;  /* 0x0000000578087221 */ /* 0x044fe20000010000 */
[----:B------:R-:W-:-:S06]  /*81d0*/  F2FP.F16.F32.PACK_AB R179, R120, R179 ;  /* 0x000000b378b3723e */ /* 0x000fcc00000000ff */
[----:B------:R-:W2:Y:S01]  /*81e0*/  MUFU.EX2 R20, R20 ;  /* 0x0000001400147308 */ /* 0x000ea20000000800 */
[----:B-1----:R-:W-:-:S07]  /*81f0*/  FADD.FTZ R5, R173, R8 ;  /* 0x00000008ad057221 */ /* 0x002fce0000010000 */
[----:B------:R-:W1:Y:S01]  /*8200*/  MUFU.EX2 R174, R174 ;  /* 0x000000ae00ae7308 */ /* 0x000e620000000800 */
[C---:B0-----:R-:W-:Y:S01]  /*8210*/  FADD.FTZ R141, R142.reuse, R141 ;  /* 0x0000008d8e8d7221 */ /* 0x041fe20000010000 */
[----:B------:R-:W-:-:S06]  /*8220*/  F2FP.F16.F32.PACK_AB R172, R142, R133 ;  /* 0x000000858eac723e */ /* 0x000fcc00000000ff */
[----:B------:R1:W0:Y:S01]  /*8230*/  MUFU.EX2 R132, R14 ;  /* 0x0000000e00847308 */ /* 0x0002220000000800 */
[C---:B--2---:R-:W-:Y:S01]  /*8240*/  FADD.FTZ R5, R20.reuse, R5 ;  /* 0x0000000514057221 */ /* 0x044fe20000010000 */
[----:B------:R-:W-:-:S06]  /*8250*/  F2FP.F16.F32.PACK_AB R173, R20, R173 ;  /* 0x000000ad14ad723e */ /* 0x000fcc00000000ff */
[----:B------:R-:W2:Y:S01]  /*8260*/  MUFU.EX2 R135, R135 ;  /* 0x0000008700877308 */ /* 0x000ea20000000800 */
[----:B-1----:R-:W-:-:S07]  /*8270*/  FADD.FTZ R14, R174, R141 ;  /* 0x0000008dae0e7221 */ /* 0x002fce0000010000 */
[----:B------:R-:W1:Y:S01]  /*8280*/  MUFU.EX2 R136, R136 ;  /* 0x0000008800887308 */ /* 0x000e620000000800 */
[----:B0-----:R-:W-:-:S07]  /*8290*/  FADD.FTZ R5, R132, R5 ;  /* 0x0000000584057221 */ /* 0x001fce0000010000 */
[----:B------:R-:W0:Y:S01]  /*82a0*/  MUFU.EX2 R137, R137 ;  /* 0x0000008900897308 */ /* 0x000e220000000800 */
[C---:B--2---:R-:W-:Y:S01]  /*82b0*/  FADD.FTZ R14, R135.reuse, R14 ;  /* 0x0000000e870e7221 */ /* 0x044fe20000010000 */
[----:B------:R-:W-:-:S06]  /*82c0*/  F2FP.F16.F32.PACK_AB R174, R135, R174 ;  /* 0x000000ae87ae723e */ /* 0x000fcc00000000ff */
[----:B------:R-:W2:Y:S01]  /*82d0*/  MUFU.EX2 R128, R128 ;  /* 0x0000008000807308 */ /* 0x000ea20000000800 */
[C---:B-1----:R-:W-:Y:S01]  /*82e0*/  FADD.FTZ R5, R136.reuse, R5 ;  /* 0x0000000588057221 */ /* 0x042fe20000010000 */
[----:B------:R-:W-:-:S06]  /*82f0*/  F2FP.F16.F32.PACK_AB R175, R136, R132 ;  /* 0x0000008488af723e */ /* 0x000fcc00000000ff */
[----:B------:R-:W1:Y:S01]  /*8300*/  MUFU.EX2 R144, R144 ;  /* 0x0000009000907308 */ /* 0x000e620000000800 */
[----:B0-----:R-:W-:-:S07]  /*8310*/  FADD.FTZ R11, R137, R14 ;  /* 0x0000000e890b7221 */ /* 0x001fce0000010000 */
[----:B------:R-:W0:Y:S01]  /*8320*/  MUFU.EX2 R3, R3 ;  /* 0x0000000300037308 */ /* 0x000e220000000800 */
[----:B--2---:R-:W-:-:S07]  /*8330*/  FADD.FTZ R5, R128, R5 ;  /* 0x0000000580057221 */ /* 0x004fce0000010000 */
[----:B------:R-:W2:Y:S01]  /*8340*/  MUFU.EX2 R139, R160 ;  /* 0x000000a0008b7308 */ /* 0x000ea20000000800 */
[C---:B-1----:R-:W-:Y:S01]  /*8350*/  FADD.FTZ R8, R144.reuse, R11 ;  /* 0x0000000b90087221 */ /* 0x042fe20000010000 */
[----:B------:R-:W-:-:S06]  /*8360*/  F2FP.F16.F32.PACK_AB R168, R144, R137 ;  /* 0x0000008990a8723e */ /* 0x000fcc00000000ff */
[----:B------:R-:W1:Y:S01]  /*8370*/  MUFU.EX2 R130, R130 ;  /* 0x0000008200827308 */ /* 0x000e620000000800 */
[C---:B0-----:R-:W-:Y:S01]  /*8380*/  FADD.FTZ R5, R3.reuse, R5 ;  /* 0x0000000503057221 */ /* 0x041fe20000010000 */
[----:B------:R-:W-:Y:S01]  /*8390*/  F2FP.F16.F32.PACK_AB R169, R3, R128 ;  /* 0x0000008003a9723e */ /* 0x000fe200000000ff */
[----:B------:R-:W-:-:S05]  /*83a0*/  IMAD.MOV.U32 R3, RZ, RZ, R140 ;  /* 0x000000ffff037224 */ /* 0x000fca00078e008c */
[----:B------:R-:W0:Y:S01]  /*83b0*/  MUFU.EX2 R4, R4 ;  /* 0x0000000400047308 */ /* 0x000e220000000800 */
[----:B--2---:R-:W-:-:S07]  /*83c0*/  FADD.FTZ R11, R139, R8 ;  /* 0x000000088b0b7221 */ /* 0x004fce0000010000 */
[----:B------:R-:W2:Y:S01]  /*83d0*/  MUFU.EX2 R123, R123 ;  /* 0x0000007b007b7308 */ /* 0x000ea20000000800 */
[----:B-1----:R-:W-:Y:S01]  /*83e0*/  FADD.FTZ R5, R130, R5 ;  /* 0x0000000582057221 */ /* 0x002fe20000010000 */
[C---:B0-----:R-:W-:Y:S01]  /*83f0*/  FADD.FTZ R8, R4.reuse, R11 ;  /* 0x0000000b04087221 */ /* 0x041fe20000010000 */
[----:B------:R-:W-:Y:S01]  /*8400*/  F2FP.F16.F32.PACK_AB R170, R4, R139 ;  /* 0x0000008b04aa723e */ /* 0x000fe200000000ff */
[----:B------:R-:W-:Y:S02]  /*8410*/  IMAD.MOV.U32 R4, RZ, RZ, R12 ;  /* 0x000000ffff047224 */ /* 0x000fe400078e000c */
[C---:B--2---:R-:W-:Y:S01]  /*8420*/  FADD.FTZ R5, R123.reuse, R5 ;  /* 0x000000057b057221 */ /* 0x044fe20000010000 */
[----:B------:R-:W-:Y:S01]  /*8430*/  F2FP.F16.F32.PACK_AB R171, R123, R130 ;  /* 0x000000827bab723e */ /* 0x000fe200000000ff */
[----:B------:R-:W-:Y:S06]  /*8440*/  @P1 BRA `(.L_x_1143) ;  /* 0xffffffc800ac1947 */ /* 0x000fec000383ffff */
[----:B------:R-:W-:Y:S01]  /*8450*/  IMAD.MOV.U32 R3, RZ, RZ, R140 ;  /* 0x000000ffff037224 */ /* 0x000fe200078e008c */
[----:B------:R-:W-:Y:S01]  /*8460*/  UMOV UR37, UR5 ;  /* 0x0000000500257c82 */ /* 0x000fe20008000000 */
[----:B------:R-:W-:Y:S01]  /*8470*/  IMAD.MOV.U32 R4, RZ, RZ, R12 ;  /* 0x000000ffff047224 */ /* 0x000fe200078e000c */
[----:B------:R-:W-:-:S06]  /*8480*/  UMOV UR36, UR39 ;  /* 0x0000002700247c82 */ /* 0x000fcc0008000000 */
.L_x_1126:
[----:B------:R-:W-:Y:S01]  /*8490*/  ULDC UR4, c[0x0][0x448] ;  /* 0x0001120000047ab9 */ /* 0x000fe20000000800 */
[----:B------:R-:W-:Y:S01]  /*84a0*/  IADD3 R121, R16, 0x1, -R121 ;  /* 0x0000000110797810 */ /* 0x000fe20007ffe879 */
[----:B------:R-:W-:Y:S01]  /*84b0*/  UISETP.NE.AND UP0, UPT, UR4, 0x1, UPT ;  /* 0x000000010400788c */ /* 0x000fe2000bf05270 */
[----:B------:R-:W-:Y:S02]  /*84c0*/  ULDC UR10, c[0x0][0x9e4] ;  /* 0x00027900000a7ab9 */ /* 0x000fe40000000800 */
[----:B------:R-:W-:Y:S01]  /*84d0*/  R2UR UR7, R121 ;  /* 0x00000000790772ca */ /* 0x000fe200000e0000 */
[----:B------:R-:W-:Y:S02]  /*84e0*/  UISETP.GE.AND UP1, UPT, UR10, 0x1, UPT ;  /* 0x000000010a00788c */ /* 0x000fe4000bf26270 */
[----:B------:R-:W-:Y:S01]  /*84f0*/  UIADD3 UR6, UR60, 0x7f, URZ ;  /* 0x0000007f3c067890 */ /* 0x000fe2000fffe03f */
[----:B------:R-:W-:-:S03]  /*8500*/  ULDC UR14, c[0x0][0x9dc] ;  /* 0x00027700000e7ab9 */ /* 0x000fc60000000800 */
[----:B------:R-:W-:Y:S01]  /*8510*/  PLOP3.LUT P1, PT, PT, PT, UP1, 0x40, 0x0 ;  /* 0x000000000000781c */ /* 0x000fe20003f2e818 */
[----:B------:R-:W-:Y:S01]  /*8520*/  @UP0 ULDC UR4, c[0x0][0x44c] ;  /* 0x0001130000040ab9 */ /* 0x000fe20000000800 */
[----:B------:R-:W-:Y:S01]  /*8530*/  @UP0 ULDC UR11, c[0x0][0x450] ;  /* 0x00011400000b0ab9 */ /* 0x000fe20000000800 */
[----:B------:R-:W-:-:S04]  /*8540*/  UIMAD.WIDE.U32 UR4, UR6, UR4, URZ ;  /* 0x00000004060472a5 */ /* 0x000fc8000f8e003f */
[----:B------:R-:W-:-:S04]  /*8550*/  @UP0 USHF.R.U32.HI UR6, URZ, UR11, UR5 ;  /* 0x0000000b3f060299 */ /* 0x000fc80008011605 */
[----:B------:R-:W-:-:S04]  /*8560*/  UIADD3 UR6, UR7, UR6, URZ ;  /* 0x0000000607067290 */ /* 0x000fc8000fffe03f */
[----:B------:R-:W-:Y:S01]  /*8570*/  UIADD3 UR14, UR6, -UR14, URZ ;  /* 0x8000000e060e7290 */ /* 0x000fe2000fffe03f */
[----:B------:R-:W-:Y:S11]  /*8580*/  @P1 BRA `(.L_x_1144) ;  /* 0x0000000000481947 */ /* 0x000ff60003800000 */
[----:B------:R-:W-:Y:S02]  /*8590*/  UMOV UR11, UR6 ;  /* 0x00000006000b7c82 */ /* 0x000fe40008000000 */
[----:B------:R-:W-:-:S06]  /*85a0*/  UISETP.GT.AND UP2, UPT, UR11, -0x1, UPT ;  /* 0xffffffff0b00788c */ /* 0x000fcc000bf44270 */
[----:B------:R-:W-:-:S13]  /*85b0*/  PLOP3.LUT P1, PT, PT, PT, UP2, 0x80, 0x0 ;  /* 0x000000000000781c */ /* 0x000fda0003f2f028 */
[----:B------:R-:W-:Y:S05]  /*85c0*/  @P1 BRA `(.L_x_1145) ;  /* 0x00000000001c1947 */ /* 0x000fea0003800000 */
[----:B------:R-:W-:Y:S02]  /*85d0*/  UISETP.NE.AND UP2, UPT, UR10, 0x1, UPT ;  /* 0x000000010a00788c */ /* 0x000fe4000bf45270 */
[----:B------:R-:W-:-:S09]  /*85e0*/  ULOP3.LUT UR11, URZ, UR11, URZ, 0x33, !UPT ;  /* 0x0000000b3f0b7292 */ /* 0x000fd2000f8e333f */
[----:B------:R-:W-:Y:S02]  /*85f0*/  @UP2 ULDC.64 UR4, c[0x0][0x9e8] ;  /* 0x00027a0000042ab9 */ /* 0x000fe40000000a00 */
[----:B------:R-:W-:-:S04]  /*8600*/  UIMAD.WIDE.U32 UR6, UR11, UR4, URZ ;  /* 0x000000040b0672a5 */ /* 0x000fc8000f8e003f */
[----:B------:R-:W-:-:S04]  /*8610*/  @UP2 USHF.R.U32.HI UR11, URZ, UR5, UR7 ;  /* 0x000000053f0b2299 */ /* 0x000fc80008011607 */
[----:B------:R-:W-:Y:S01]  /*8620*/  ULOP3.LUT UR11, URZ, UR11, URZ, 0x33, !UPT ;  /* 0x0000000b3f0b7292 */ /* 0x000fe2000f8e333f */
[----:B------:R-:W-:Y:S11]  /*8630*/  BRA `(.L_x_1146) ;  /* 0x0000000000107947 */ /* 0x000ff60003800000 */
.L_x_1145:
[----:B------:R-:W-:-:S11]  /*8640*/  UISETP.NE.AND UP2, UPT, UR10, 0x1, UPT ;  /* 0x000000010a00788c */ /* 0x000fd6000bf45270 */
[----:B------:R-:W-:Y:S02]  /*8650*/  @UP2 ULDC.64 UR4, c[0x0][0x9e8] ;  /* 0x00027a0000042ab9 */ /* 0x000fe40000000a00 */
[----:B------:R-:W-:-:S04]  /*8660*/  UIMAD.WIDE.U32 UR6, UR11, UR4, URZ ;  /* 0x000000040b0672a5 */ /* 0x000fc8000f8e003f */
[----:B------:R-:W-:-:S12]  /*8670*/  @UP2 USHF.R.U32.HI UR11, URZ, UR5, UR7 ;  /* 0x000000053f0b2299 */ /* 0x000fd80008011607 */
.L_x_1146:
[----:B------:R-:W-:-:S04]  /*8680*/  UIMAD UR10, UR11, UR10, URZ ;  /* 0x0000000a0b0a72a4 */ /* 0x000fc8000f8e023f */
[----:B------:R-:W-:-:S04]  /*8690*/  UISETP.LT.AND UP2, UPT, UR14, UR10, UPT ;  /* 0x0000000a0e00728c */ /* 0x000fc8000bf41270 */
[----:B------:R-:W-:-:S12]  /*86a0*/  USEL UR14, UR14, UR10, !UP2 ;  /* 0x0000000a0e0e7287 */ /* 0x000fd8000d000000 */
.L_x_1144:
[----:B------:R-:W-:Y:S01]  /*86b0*/  UIADD3 UR4, UR14, 0x5f, URZ ;  /* 0x0000005f0e047890 */ /* 0x000fe2000fffe03f */
[----:B------:R-:W-:-:S03]  /*86c0*/  R2UR UR6, R22 ;  /* 0x00000000160672ca */ /* 0x000fc600000e0000 */
[----:B------:R-:W-:-:S04]  /*86d0*/  UIMAD.WIDE UR4, UR4, 0x2aaaaaab, URZ ;  /* 0x2aaaaaab040478a5 */ /* 0x000fc8000f8e023f */
[----:B------:R-:W-:-:S04]  /*86e0*/  USHF.R.U32.HI UR4, URZ, 0x1f, UR5 ;  /* 0x0000001f3f047899 */ /* 0x000fc80008011605 */
[----:B------:R-:W-:-:S04]  /*86f0*/  ULEA.HI.SX32 UR4, UR5, UR4, 0x1c ;  /* 0x0000000405047291 */ /* 0x000fc8000f8fe23f */
[----:B------:R-:W-:-:S04]  /*8700*/  UISETP.LT.AND UP2, UPT, UR6, UR4, UPT ;  /* 0x000000040600728c */ /* 0x000fc8000bf41270 */
[----:B------:R-:W-:-:S06]  /*8710*/  USEL UR39, UR6, UR4, !UP2 ;  /* 0x0000000406277287 */ /* 0x000fcc000d000000 */
[----:B------:R-:W-:-:S13]  /*8720*/  ISETP.GE.AND P1, PT, R10, UR39, PT ;  /* 0x000000270a007c0c */ /* 0x000fda000bf26270 */
[----:B------:R-:W-:Y:S05]  /*8730*/  @!P1 BRA `(.L_x_1147) ;  /* 0x00000024000c9947 */ /* 0x000fea0003800000 */
[----:B------:R-:W-:Y:S01]  /*8740*/  IMAD.MOV.U32 R12, RZ, RZ, R3 ;  /* 0x000000ffff0c7224 */ /* 0x000fe200078e0003 */
[----:B------:R-:W-:Y:S01]  /*8750*/  UMOV UR7, UR36 ;  /* 0x0000002400077c82 */ /* 0x000fe20008000000 */
[----:B------:R-:W-:Y:S01]  /*8760*/  IMAD.MOV.U32 R11, RZ, RZ, R4 ;  /* 0x000000ffff0b7224 */ /* 0x000fe200078e0004 */
[----:B------:R-:W-:Y:S01]  /*8770*/  UMOV UR4, UR37 ;  /* 0x0000002500047c82 */ /* 0x000fe20008000000 */
[----:B------:R-:W-:-:S05]  /*8780*/  ULDC UR5, c[0x0][0x9d8] ;  /* 0x0002760000057ab9 */ /* 0x000fca0000000800 */
.L_x_1156:
[----:B------:R-:W-:-:S04]  /*8790*/  UIADD3 UR37, UR4, 0x1, URZ ;  /* 0x0000000104257890 */ /* 0x000fc8000fffe03f */
[----:B------:R-:W-:-:S04]  /*87a0*/  UISETP.NE.AND UP2, UPT, UR37, 0x2, UPT ;  /* 0x000000022500788c */ /* 0x000fc8000bf45270 */
[----:B------:R-:W-:Y:S02]  /*87b0*/  USEL UR36, URZ, 0x1, UP2 ;  /* 0x000000013f247887 */ /* 0x000fe40009000000 */
[----:B------:R-:W-:Y:S02]  /*87c0*/  USEL UR37, UR37, URZ, UP2 ;  /* 0x0000003f25257287 */ /* 0x000fe40009000000 */
[----:B------:R-:W-:Y:S01]  /*87d0*/  ULOP3.LUT UR36, UR7, UR36, URZ, 0x3c, !UPT ;  /* 0x0000002407247292 */ /* 0x000fe2000f8e3c3f */
[----:B------:R-:W-:Y:S11]  /*87e0*/  @!P0 BRA `(.L_x_1148) ;  /* 0x0000000000048947 */ /* 0x000ff60003800000 */
[----:B------:R-:W-:Y:S01]  /*87f0*/  BPT.TRAP 0x1 ;  /* 0x000000040000795c */ /* 0x000fe20000300000 */
.L_x_1148:
[----:B------:R-:W-:Y:S01]  /*8800*/  ULEA UR6, UR37, UR38, 0x3 ;  /* 0x0000002625067291 */ /* 0x000fe2000f8e183f */
[----:B------:R-:W-:-:S05]  /*8810*/  IMAD.U32 R3, RZ, RZ, UR36 ;  /* 0x00000024ff037e24 */ /* 0x000fca000f8e00ff */
[----:B------:R-:W-:-:S04]  /*8820*/  SHF.L.U32 R3, R3, 0x1f, RZ ;  /* 0x0000001f03037819 */ /* 0x000fc800000006ff */
[----:B------:R0:W1:Y:S01]  /*8830*/  SYNCS.PHASECHK.TRANS64.TRYWAIT P1, [UR6+0x30830], R3 ;  /* 0x03083003ff0075a7 */ /* 0x0000620008020146 */
[----:B------:R-:W-:Y:S05]  /*8840*/  @!P0 BRA `(.L_x_1149) ;  /* 0x0000000000048947 */ /* 0x000fea0003800000 */
[----:B------:R-:W-:Y:S01]  /*8850*/  BPT.TRAP 0x1 ;  /* 0x000000040000795c */ /* 0x000fe20000300000 */
.L_x_1149:
[----:B-1----:R-:W-:Y:S05]  /*8860*/  @P1 BRA `(.L_x_1150) ;  /* 0x0000000000081947 */ /* 0x002fea0003800000 */
[----:B------:R-:W1:Y:S02]  /*8870*/  SYNCS.PHASECHK.TRANS64.TRYWAIT P1, [UR6+0x30830], R3 ;  /* 0x03083003ff0075a7 */ /* 0x000e640008020146 */
[----:B-1----:R-:W-:Y:S05]  /*8880*/  @!P1 BRA `(.L_x_1151) ;  /* 0x000000e000d09947 */ /* 0x002fea0003800000 */
.L_x_1150:
        /* <DEDUP_REMOVED lines=167> */
.L_x_1152:
[----:B------:R-:W-:Y:S01]  /*9300*/  ULEA UR10, UR4, UR38, 0x3 ;  /* 0x00000026040a7291 */ /* 0x000fe2000f8e183f */
[----:B------:R-:W-:-:S05]  /*9310*/  IMAD.U32 R0, RZ, RZ, UR7 ;  /* 0x00000007ff007e24 */ /* 0x000fca000f8e00ff */
[----:B------:R-:W-:-:S04]  /*9320*/  SHF.L.U32 R0, R0, 0x1f, RZ ;  /* 0x0000001f00007819 */ /* 0x000fc800000006ff */
[----:B------:R2:W3:Y:S01]  /*9330*/  SYNCS.PHASECHK.TRANS64.TRYWAIT P1, [UR10+0x30850], R0 ;  /* 0x03085000ff0075a7 */ /* 0x0004e2000802014a */
[----:B------:R-:W-:Y:S05]  /*9340*/  @!P0 BRA `(.L_x_1153) ;  /* 0x0000000000048947 */ /* 0x000fea0003800000 */
[----:B------:R-:W-:Y:S01]  /*9350*/  BPT.TRAP 0x1 ;  /* 0x000000040000795c */ /* 0x000fe20000300000 */
.L_x_1153:
[----:B---3--:R-:W-:Y:S05]  /*9360*/  @P1 BRA `(.L_x_1154) ;  /* 0x0000000000081947 */ /* 0x008fea0003800000 */
[----:B------:R-:W3:Y:S02]  /*9370*/  SYNCS.PHASECHK.TRANS64.TRYWAIT P1, [UR10+0x30850], R0 ;  /* 0x03085000ff0075a7 */ /* 0x000ee4000802014a */
[----:B---3--:R-:W-:Y:S05]  /*9380*/  @!P1 BRA `(.L_x_1155) ;  /* 0x000000d800289947 */ /* 0x008fea0003800000 */
.L_x_1154:
[----:B------:R-:W-:Y:S01]  /*9390*/  UIADD3 UR6, UR38, 0x400, URZ ;  /* 0x0000040026067890 */ /* 0x000fe2000fffe03f */
[----:B------:R-:W-:Y:S01]  /*93a0*/  WARPGROUP.ARRIVE ;  /* 0x00000000000079c5 */ /* 0x000fe20000000000 */
[----:B------:R-:W-:Y:S01]  /*93b0*/  UMOV UR7, 0x40000040 ;  /* 0x4000004000077882 */ /* 0x000fe20000000000 */
[----:B------:R-:W-:Y:S01]  /*93c0*/  FMUL.FTZ R2, R120, UR5 ;  /* 0x0000000578027c20 */ /* 0x000fe20008410000 */
[----:B------:R-:W-:Y:S01]  /*93d0*/  USHF.R.U32.HI UR6, URZ, 0x4, UR6 ;  /* 0x000000043f067899 */ /* 0x000fe20008011606 */
[----:B------:R-:W-:Y:S01]  /*93e0*/  FMUL.FTZ R14, R121, UR5 ;  /* 0x00000005790e7c20 */ /* 0x000fe20008410000 */
        /* <DEDUP_REMOVED lines=11> */
[----:B------:R-:W3:Y:S01]  /*94a0*/  MUFU.TANH R14, R14 ;  /* 0x0000000e000e7308 */ /* 0x000ee20000002400 */
[----:B------:R-:W-:Y:S01]  /*94b0*/  FMUL.FTZ R218, R144, UR5 ;  /* 0x0000000590da7c20 */ /* 0x000fe20008410000 */
[----:B------:R-:W-:Y:S01]  /*94c0*/  FMUL.FTZ R220, R145, UR5 ;  /* 0x0000000591dc7c20 */ /* 0x000fe20008410000 */
[----:B------:R-:W-:Y:S01]  /*94d0*/  FMUL.FTZ R222, R152, UR5 ;  /* 0x0000000598de7c20 */ /* 0x000fe20008410000 */
[----:B------:R-:W-:Y:S01]  /*94e0*/  FMUL.FTZ R224, R153, UR5 ;  /* 0x0000000599e07c20 */ /* 0x000fe20008410000 */
[----:B------:R-:W-:Y:S01]  /*94f0*/  FMUL.FTZ R156, R156, UR5 ;  /* 0x000000059c9c7c20 */ /* 0x000fe20008410000 */
[----:B------:R-:W-:Y:S01]  /*9500*/  UMOV UR6, UR4 ;  /* 0x0000000400067c82 */ /* 0x000fe20008000000 */
[----:B------:R-:W-:Y:S01]  /*9510*/  FMUL.FTZ R226, R157, UR5 ;  /* 0x000000059de27c20 */ /* 0x000fe20008410000 */
[----:B------:R-:W-:Y:S01]  /*9520*/  HGMMA.64x192x16.F32 R24, R188, gdesc[UR4].tnspB, R24, gsb0 ;  /* 0x42e00004bc187df0 */ /* 0x000fe20008000818 */
[----:B------:R-:W-:Y:S01]  /*9530*/  UIADD3 UR6, UR4, 0x80, URZ ;  /* 0x0000008004067890 */ /* 0x000fe2000fffe03f */
[----:B------:R-:W4:Y:S01]  /*9540*/  MUFU.TANH R122, R122 ;  /* 0x0000007a007a7308 */ /* 0x000f220000002400 */
[----:B------:R-:W-:Y:S01]  /*9550*/  UMOV UR7, 0x40000040 ;  /* 0x4000004000077882 */ /* 0x000fe20000000000 */
[----:B01----:R-:W-:Y:S01]  /*9560*/  FMNMX.FTZ R3, R2, R11, !PT ;  /* 0x0000000b02037209 */ /* 0x003fe20007810000 */
[----:B------:R-:W-:Y:S01]  /*9570*/  FMUL.FTZ R228, R160, UR5 ;  /* 0x00000005a0e47c20 */ /* 0x000fe20008410000 */
[----:B------:R-:W-:Y:S01]  /*9580*/  FMUL.FTZ R230, R161, UR5 ;  /* 0x00000005a1e67c20 */ /* 0x000fe20008410000 */
[----:B------:R-:W-:Y:S01]  /*9590*/  FMUL.FTZ R164, R164, UR5 ;  /* 0x00000005a4a47c20 */ /* 0x000fe20008410000 */
[----:B------:R-:W-:Y:S01]  /*95a0*/  FMUL.FTZ R160, R165, UR5 ;  /* 0x00000005a5a07c20 */ /* 0x000fe20008410000 */
[----:B---3--:R-:W-:Y:S01]  /*95b0*/  FMNMX.FTZ R3, R14, R3, !PT ;  /* 0x000000030e037209 */ /* 0x008fe20007810000 */
[----:B------:R-:W-:Y:S01]  /*95c0*/  MUFU.TANH R208, R208 ;  /* 0x000000d000d07308 */ /* 0x000fe20000002400 */
[----:B------:R-:W-:Y:S01]  /*95d0*/  FMUL.FTZ R20, R123, UR5 ;  /* 0x000000057b147c20 */ /* 0x000fe20008410000 */
[----:B------:R-:W-:Y:S01]  /*95e0*/  FMUL.FTZ R120, R126, UR5 ;  /* 0x000000057e787c20 */ /* 0x000fe20008410000 */
[----:B------:R-:W-:Y:S01]  /*95f0*/  FMUL.FTZ R124, R127, UR5 ;  /* 0x000000057f7c7c20 */ /* 0x000fe20008410000 */
[----:B------:R-:W-:Y:S01]  /*9600*/  FMUL.FTZ R126, R130, UR5 ;  /* 0x00000005827e7c20 */ /* 0x000fe20008410000 */
        /* <DEDUP_REMOVED lines=12> */
[----:B------:R-:W-:Y:S01]  /*96d0*/  FMUL.FTZ R152, R155, UR5 ;  /* 0x000000059b987c20 */ /* 0x000fe20008410000 */
[----:B------:R-:W-:Y:S01]  /*96e0*/  FMUL.FTZ R154, R158, UR5 ;  /* 0x000000059e9a7c20 */ /* 0x000fe20008410000 */
[----:B------:R-:W-:Y:S01]  /*96f0*/  FMUL.FTZ R158, R159, UR5 ;  /* 0x000000059f9e7c20 */ /* 0x000fe20008410000 */
[----:B------:R-:W-:Y:S01]  /*9700*/  FMUL.FTZ R162, R162, UR5 ;  /* 0x00000005a2a27c20 */ /* 0x000fe20008410000 */
[----:B------:R-:W-:Y:S01]  /*9710*/  FMUL.FTZ R166, R166, UR5 ;  /* 0x00000005a6a67c20 */ /* 0x000fe20008410000 */
[----:B------:R-:W0:Y:S01]  /*9720*/  LDC R9, c[0x0][0x988] ;  /* 0x00026200ff097b82 */ /* 0x000e220000000800 */
[----:B------:R-:W1:Y:S01]  /*9730*/  S2R R207, SR_TID.X ;  /* 0x0000000000cf7919 */ /* 0x000e620000002100 */
[----:B------:R-:W-:Y:S08]  /*9740*/  MUFU.TANH R214, R214 ;  /* 0x000000d600d67308 */ /* 0x000ff00000002400 */
[----:B------:R-:W-:Y:S08]  /*9750*/  MUFU.TANH R216, R216 ;  /* 0x000000d800d87308 */ /* 0x000ff00000002400 */
[----:B------:R-:W-:Y:S08]  /*9760*/  MUFU.TANH R218, R218 ;  /* 0x000000da00da7308 */ /* 0x000ff00000002400 */
[----:B------:R-:W-:Y:S01]  /*9770*/  MUFU.TANH R220, R220 ;  /* 0x000000dc00dc7308 */ /* 0x000fe20000002400 */
[----:B-1----:R-:W-:-:S07]  /*9780*/  LOP3.LUT P1, RZ, R207, 0x7f, RZ, 0xc0, !PT ;  /* 0x0000007fcfff7812 */ /* 0x002fce000782c0ff */
        /* <DEDUP_REMOVED lines=23> */
[----:B------:R-:W-:Y:S01]  /*9900*/  FMUL.FTZ R132, R135, UR5 ;  /* 0x0000000587847c20 */ /* 0x000fe20008410000 */
        /* <DEDUP_REMOVED lines=19> */
[----:B------:R-:W-:-:S04]  /*9a40*/  FMUL.FTZ R186, R129, UR5 ;  /* 0x0000000581ba7c20 */ /* 0x000fc80008410000 */
[----:B------:R-:W-:Y:S01]  /*9a50*/  HGMMA.64x192x16.F32 R24, R180, gdesc[UR4].tnspB, R24, gsb0 ;  /* 0x42e00004b4187df0 */ /* 0x000fe20008000818 */
[----:B------:R-:W-:Y:S01]  /*9a60*/  UIADD3 UR6, UR4, 0x180, URZ ;  /* 0x0000018004067890 */ /* 0x000fe2000fffe03f */
[----:B------:R-:W1:Y:S01]  /*9a70*/  MUFU.TANH R184, R184 ;  /* 0x000000b800b87308 */ /* 0x000e620000002400 */
[----:B------:R-:W-:-:S07]  /*9a80*/  UMOV UR7, 0x40000040 ;  /* 0x4000004000077882 */ /* 0x000fce0000000000 */
[----:B------:R-:W3:Y:S01]  /*9a90*/  MUFU.TANH R186, R186 ;  /* 0x000000ba00ba7308 */ /* 0x000ee20000002400 */
[----:B-1----:R-:W-:-:S04]  /*9aa0*/  FMNMX.FTZ R3, R184, R3, !PT ;  /* 0x00000003b8037209 */ /* 0x002fc80007810000 */
[----:B------:R-:W-:-:S04]  /*9ab0*/  FMNMX.FTZ R3, R188, R3, !PT ;  /* 0x00000003bc037209 */ /* 0x000fc80007810000 */
[----:B---3--:R-:W-:-:S04]  /*9ac0*/  FMNMX.FTZ R3, R186, R3, !PT ;  /* 0x00000003ba037209 */ /* 0x008fc80007810000 */
        /* <DEDUP_REMOVED lines=14> */
[----:B------:R-:W1:Y:S01]  /*9bb0*/  MUFU.TANH R180, R180 ;  /* 0x000000b400b47308 */ /* 0x000e620000002400 */
[----:B------:R-:W-:Y:S01]  /*9bc0*/  UIADD3 UR6, UR4, 0x200, URZ ;  /* 0x0000020004067890 */ /* 0x000fe2000fffe03f */
[----:B------:R-:W-:-:S06]  /*9bd0*/  UMOV UR7, 0x40000040 ;  /* 0x4000004000077882 */ /* 0x000fcc0000000000 */
[----:B------:R-:W3:Y:S08]  /*9be0*/  MUFU.TANH R182, R182 ;  /* 0x000000b600b67308 */ /* 0x000ef00000002400 */
[----:B------:R-:W4:Y:S01]  /*9bf0*/  MUFU.TANH R148, R148 ;  /* 0x0000009400947308 */ /* 0x000f220000002400 */
[----:B-1----:R-:W-:-:S04]  /*9c00*/  FMNMX.FTZ R3, R180, R3, !PT ;  /* 0x00000003b4037209 */ /* 0x002fc80007810000 */
        /* <DEDUP_REMOVED lines=8> */
[----:B------:R-:W-:-:S05]  /*9c90*/  FMNMX.FTZ R3, R160, R3, !PT ;  /* 0x00000003a0037209 */ /* 0x000fca0007810000 */
[----:B--2---:R-:W1:Y:S02]  /*9ca0*/  SHFL.BFLY PT, R0, R3, 0x2, 0x1f ;  /* 0x0c401f0003007f89 */ /* 0x004e6400000e0000 */
[----:B-1----:R-:W-:-:S05]  /*9cb0*/  FMNMX.FTZ R0, R3, R0, !PT ;  /* 0x0000000003007209 */ /* 0x002fca0007810000 */
[----:B------:R-:W1:Y:S02]  /*9cc0*/  SHFL.BFLY PT, R3, R0, 0x1, 0x1f ;  /* 0x0c201f0000037f89 */ /* 0x000e6400000e0000 */
[----:B-1----:R-:W-:Y:S02]  /*9cd0*/  FMNMX.FTZ R4, R0, R3, !PT ;  /* 0x0000000300047209 */ /* 0x002fe40007810000 */
[----:B------:R-:W-:-:S03]  /*9ce0*/  FMNMX.FTZ R3, R13, R12, !PT ;  /* 0x0000000c0d037209 */ /* 0x000fc60007810000 */
[----:B0-----:R-:W-:Y:S01]  /*9cf0*/  FMUL.FTZ R125, R4, R9 ;  /* 0x00000009047d7220 */ /* 0x001fe20000410000 */
[----:B------:R-:W-:Y:S01]  /*9d00*/  FMNMX.FTZ R3, R20, R3, !PT ;  /* 0x0000000314037209 */ /* 0x000fe20007810000 */
[----:B------:R-:W-:Y:S02]  /*9d10*/  FADD.FTZ R0, -R4, R11 ;  /* 0x0000000b04007221 */ /* 0x000fe40000010100 */
        /* <DEDUP_REMOVED lines=28> */
[----:B------:R-:W-:Y:S01]  /*9ee0*/  FFMA.FTZ R160, R160, R9, -R125 ;  /* 0x00000009a0a07223 */ /* 0x000fe2000001087d */
[----:B------:R-:W-:Y:S01]  /*9ef0*/  FMNMX.FTZ R3, R136, R3, !PT ;  /* 0x0000000388037209 */ /* 0x000fe20007810000 */
[----:B------:R-:W-:Y:S01]  /*9f00*/  FMUL.FTZ R0, R0, R9 ;  /* 0x0000000900007220 */ /* 0x000fe20000410000 */
[----:B------:R-:W-:Y:S02]  /*9f10*/  MUFU.EX2 R11, R11 ;  /* 0x0000000b000b7308 */ /* 0x000fe40000000800 */
[----:B------:R-:W-:-:S04]  /*9f20*/  FMNMX.FTZ R3, R138, R3, !PT ;  /* 0x000000038a037209 */ /* 0x000fc80007810000 */
[----:B------:R-:W-:Y:S02]  /*9f30*/  FMNMX.FTZ R3, R140, R3, !PT ;  /* 0x000000038c037209 */ /* 0x000fe40007810000 */
[----:B------:R-:W-:Y:S02]  /*9f40*/  MUFU.EX2 R0, R0 ;  /* 0x0000000000007308 */ /* 0x000fe40000000800 */
[----:B------:R-:W-:-:S04]  /*9f50*/  FMNMX.FTZ R3, R142, R3, !PT ;  /* 0x000000038e037209 */ /* 0x000fc80007810000 */
[----:B------:R-:W-:Y:S02]  /*9f60*/  FMNMX.FTZ R3, R144, R3, !PT ;  /* 0x0000000390037209 */ /* 0x000fe40007810000 */
[----:B------:R-:W0:Y:S02]  /*9f70*/  MUFU.EX2 R14, R14 ;  /* 0x0000000e000e7308 */ /* 0x000e240000000800 */
[----:B------:R-:W-:-:S04]  /*9f80*/  FMNMX.FTZ R3, R146, R3, !PT ;  /* 0x0000000392037209 */ /* 0x000fc80007810000 */
[----:B----4-:R-:W-:Y:S02]  /*9f90*/  FMNMX.FTZ R3, R148, R3, !PT ;  /* 0x0000000394037209 */ /* 0x010fe40007810000 */
[----:B------:R-:W-:Y:S02]  /*9fa0*/  MUFU.EX2 R15, R15 ;  /* 0x0000000f000f7308 */ /* 0x000fe40000000800 */
[----:B------:R-:W-:-:S04]  /*9fb0*/  FMNMX.FTZ R3, R150, R3, !PT ;  /* 0x0000000396037209 */ /* 0x000fc80007810000 */
[----:B------:R-:W-:Y:S02]  /*9fc0*/  FMNMX.FTZ R3, R152, R3, !PT ;  /* 0x0000000398037209 */ /* 0x000fe40007810000 */
[----:B------:R-:W1:Y:S01]  /*9fd0*/  MUFU.EX2 R122, R122 ;  /* 0x0000007a007a7308 */ /* 0x000e620000000800 */
[----:B0-----:R-:W-:Y:S02]  /*9fe0*/  F2FP.F16.F32.PACK_AB R188, R14, R11 ;  /* 0x0000000b0ebc723e */ /* 0x001fe400000000ff */
[----:B------:R-:W-:-:S04]  /*9ff0*/  FMNMX.FTZ R3, R154, R3, !PT ;  /* 0x000000039a037209 */ /* 0x000fc80007810000 */
[----:B------:R-:W-:Y:S01]  /*a000*/  FMNMX.FTZ R3, R158, R3, !PT ;  /* 0x000000039e037209 */ /* 0x000fe20007810000 */
[----:B------:R-:W-:Y:S03]  /*a010*/  MUFU.EX2 R184, R184 ;  /* 0x000000b800b87308 */ /* 0x000fe60000000800 */
[----:B------:R-:W-:-:S05]  /*a020*/  FMNMX.FTZ R3, R162, R3, !PT ;  /* 0x00000003a2037209 */ /* 0x000fca0007810000 */
[----:B------:R-:W-:Y:S01]  /*a030*/  MUFU.EX2 R21, R21 ;  /* 0x0000001500157308 */ /* 0x000fe20000000800 */
[----:B-1----:R-:W-:Y:S01]  /*a040*/  F2FP.F16.F32.PACK_AB R190, R122, R15 ;  /* 0x0000000f7abe723e */ /* 0x002fe200000000ff */
[----:B------:R-:W-:Y:S02]  /*a050*/  WARPGROUP.DEPBAR.LE gsb0, 0x0 ;  /* 0x00008000000079c5 */ /* 0x000fe40000010000 */
[----:B------:R-:W-:Y:S01]  /*a060*/  WARPGROUP.ARRIVE ;  /* 0x00000000000079c5 */ /* 0x000fe20000000000 */
[----:B------:R-:W-:Y:S01]  /*a070*/  FMUL.FTZ R176, R163, UR5 ;  /* 0x00000005a3b07c20 */ /* 0x000fe20008410000 */
[----:B------:R-:W-:Y:S02]  /*a080*/  FMUL.FTZ R178, R167, UR5 ;  /* 0x00000005a7b27c20 */ /* 0x000fe40008410000 */
[----:B------:R-:W-:Y:S02]  /*a090*/  MUFU.EX2 R186, R186 ;  /* 0x000000ba00ba7308 */ /* 0x000fe40000000800 */
[----:B------:R-:W-:Y:S01]  /*a0a0*/  HGMMA.64x192x16.F32 R24, R172, gdesc[UR4].tnspB, R24, gsb0 ;  /* 0x42e00004ac187df0 */ /* 0x000fe20008000818 */
[----:B------:R-:W-:Y:S01]  /*a0b0*/  UIADD3 UR6, UR4, 0x280, URZ ;  /* 0x0000028004067890 */ /* 0x000fe2000fffe03f */
[----:B------:R-:W-:-:S02]  /*a0c0*/  UMOV UR7, 0x40000040 ;  /* 0x4000004000077882 */ /* 0x000fc40000000000 */
[----:B------:R-:W-:Y:S02]  /*a0d0*/  UMOV UR4, UR37 ;  /* 0x0000002500047c82 */ /* 0x000fe40008000000 */
[----:B------:R-:W0:Y:S08]  /*a0e0*/  MUFU.TANH R176, R176 ;  /* 0x000000b000b07308 */ /* 0x000e300000002400 */
[----:B------:R-:W1:Y:S08]  /*a0f0*/  MUFU.TANH R178, R178 ;  /* 0x000000b200b27308 */ /* 0x000e700000002400 */
[----:B------:R-:W-:Y:S01]  /*a100*/  MUFU.EX2 R121, R121 ;  /* 0x0000007900797308 */ /* 0x000fe20000000800 */
[----:B0-----:R-:W-:-:S04]  /*a110*/  FMNMX.FTZ R3, R176, R3, !PT ;  /* 0x00000003b0037209 */ /* 0x001fc80007810000 */
[----:B------:R-:W-:-:S03]  /*a120*/  FMNMX.FTZ R3, R166, R3, !PT ;  /* 0x00000003a6037209 */ /* 0x000fc60007810000 */
[----:B------:R-:W-:Y:S01]  /*a130*/  MUFU.EX2 R123, R123 ;  /* 0x0000007b007b7308 */ /* 0x000fe20000000800 */
[----:B-1----:R-:W-:-:S05]  /*a140*/  FMNMX.FTZ R3, R178, R3, !PT ;  /* 0x00000003b2037209 */ /* 0x002fca0007810000 */
[----:B------:R-:W0:Y:S02]  /*a150*/  SHFL.BFLY PT, R2, R3, 0x2, 0x1f ;  /* 0x0c401f0003027f89 */ /* 0x000e2400000e0000 */
[----:B------:R-:W1:Y:S08]  /*a160*/  MUFU.EX2 R208, R208 ;  /* 0x000000d000d07308 */ /* 0x000e700000000800 */
[----:B------:R-:W-:Y:S08]  /*a170*/  MUFU.EX2 R127, R127 ;  /* 0x0000007f007f7308 */ /* 0x000ff00000000800 */
[----:B------:R-:W-:Y:S01]  /*a180*/  MUFU.EX2 R129, R129 ;  /* 0x0000008100817308 */ /* 0x000fe20000000800 */
[----:B-1----:R-:W-:-:S02]  /*a190*/  F2FP.F16.F32.PACK_AB R180, R208, R123 ;  /* 0x0000007bd0b4723e */ /* 0x002fc400000000ff */
[----:B0-----:R-:W-:-:S05]  /*a1a0*/  FMNMX.FTZ R2, R3, R2, !PT ;  /* 0x0000000203027209 */ /* 0x001fca0007810000 */
        /* <DEDUP_REMOVED lines=13> */
[----:B------:R-:W-:Y:S08]  /*a280*/  MUFU.EX2 R139, R139 ;  /* 0x0000008b008b7308 */ /* 0x000ff00000000800 */
[----:B------:R-:W-:Y:S01]  /*a290*/  MUFU.EX2 R12, R160 ;  /* 0x000000a0000c7308 */ /* 0x000fe20000000800 */
[----:B------:R-:W-:-:S02]  /*a2a0*/  WARPGROUP.DEPBAR.LE gsb0, 0x0 ;  /* 0x00008000000079c5 */ /* 0x000fc40000010000 */
[----:B------:R-:W-:Y:S01]  /*a2b0*/  WARPGROUP.ARRIVE ;  /* 0x00000000000079c5 */ /* 0x000fe20000000000 */
[-CC-:B------:R-:W-:Y:S01]  /*a2c0*/  FFMA.FTZ R172, R216, R9.reuse, -R125.reuse ;  /* 0x00000009d8ac7223 */ /* 0x180fe2000001087d */
[-C--:B------:R-:W-:Y:S01]  /*a2d0*/  FFMA.FTZ R174, R220, R9.reuse, -R125 ;  /* 0x00000009dcae7223 */ /* 0x080fe2000001087d */
[----:B------:R-:W-:-:S03]  /*a2e0*/  FMUL.FTZ R125, R3, R9 ;  /* 0x00000009037d7220 */ /* 0x000fc60000410000 */
[----:B------:R-:W-:Y:S01]  /*a2f0*/  HGMMA.64x192x16.F32 R24, R168, gdesc[UR4].tnspB, R24, gsb0 ;  /* 0x42e00004a8187df0 */ /* 0x000fe20008000818 */
[-CC-:B------:R-:W-:Y:S01]  /*a300*/  FFMA.FTZ R189, R13, R9.reuse, -R125.reuse ;  /* 0x000000090dbd7223 */ /* 0x180fe2000001087d */
[----:B------:R-:W-:Y:S02]  /*a310*/  IMAD.U32 R13, RZ, RZ, UR37 ;  /* 0x00000025ff0d7e24 */ /* 0x000fe4000f8e00ff */
[-CC-:B------:R-:W-:Y:S01]  /*a320*/  FFMA.FTZ R20, R20, R9.reuse, -R125.reuse ;  /* 0x0000000914147223 */ /* 0x180fe2000001087d */
[-CC-:B------:R-:W-:Y:S01]  /*a330*/  FFMA.FTZ R191, R120, R9.reuse, -R125.reuse ;  /* 0x0000000978bf7223 */ /* 0x180fe2000001087d */
[-CC-:B------:R-:W-:Y:S01]  /*a340*/  FFMA.FTZ R120, R124, R9.reuse, -R125.reuse ;  /* 0x000000097c787223 */ /* 0x180fe2000001087d */
[-CC-:B------:R-:W-:Y:S01]  /*a350*/  FFMA.FTZ R185, R126, R9.reuse, -R125.reuse ;  /* 0x000000097eb97223 */ /* 0x180fe2000001087d */
[----:B------:R-:W0:Y:S01]  /*a360*/  MUFU.EX2 R189, R189 ;  /* 0x000000bd00bd7308 */ /* 0x000e220000000800 */
[----:B------:R-:W-:Y:S01]  /*a370*/  @!P1 LEA R13, R13, UR38, 0x3 ;  /* 0x000000260d0d9c11 */ /* 0x000fe2000f8e18ff */
[----:B------:R-:W-:Y:S01]  /*a380*/  FFMA.FTZ R181, R134, R9, -R125 ;  /* 0x0000000986b57223 */ /* 0x000fe2000001087d */
[----:B------:R-:W-:-:S02]  /*a390*/  IMAD.U32 R134, RZ, RZ, UR10 ;  /* 0x0000000aff867e24 */ /* 0x000fc4000f8e00ff */
[-CC-:B------:R-:W-:Y:S01]  /*a3a0*/  FFMA.FTZ R124, R128, R9.reuse, -R125.reuse ;  /* 0x00000009807c7223 */ /* 0x180fe2000001087d */
[-CC-:B------:R-:W-:Y:S01]  /*a3b0*/  FFMA.FTZ R187, R130, R9.reuse, -R125.reuse ;  /* 0x0000000982bb7223 */ /* 0x180fe2000001087d */
[----:B------:R-:W-:Y:S02]  /*a3c0*/  @!P1 VIADD R13, R13, 0x30840 ;  /* 0x000308400d0d9836 */ /* 0x000fe40000000000 */
[-CC-:B------:R-:W-:Y:S01]  /*a3d0*/  FFMA.FTZ R128, R136, R9.reuse, -R125.reuse ;  /* 0x0000000988807223 */ /* 0x180fe2000001087d */
[----:B------:R-:W1:Y:S01]  /*a3e0*/  MUFU.EX2 R20, R20 ;  /* 0x0000001400147308 */ /* 0x000e620000000800 */
[----:B------:R-:W-:Y:S02]  /*a3f0*/  @!P1 VIADD R134, R134, 0x30860 ;  /* 0x0003086086869836 */ /* 0x000fe40000000000 */
[-C--:B------:R-:W-:Y:S01]  /*a400*/  FFMA.FTZ R126, R132, R9.reuse, -R125 ;  /* 0x00000009847e7223 */ /* 0x080fe2000001087d */
[----:B------:R-:W-:Y:S01]  /*a410*/  @!P1 PRMT R13, RZ, 0x654, R13 ;  /* 0x00000654ff0d9816 */ /* 0x000fe2000000000d */
[-CC-:B------:R-:W-:Y:S01]  /*a420*/  FFMA.FTZ R183, R138, R9.reuse, -R125.reuse ;  /* 0x000000098ab77223 */ /* 0x180fe2000001087d */
[-CC-:B------:R-:W-:Y:S01]  /*a430*/  FFMA.FTZ R130, R140, R9.reuse, -R125.reuse ;  /* 0x000000098c827223 */ /* 0x180fe2000001087d */
[----:B------:R-:W-:Y:S01]  /*a440*/  @!P1 PRMT R136, RZ, 0x654, R134 ;  /* 0x00000654ff889816 */ /* 0x000fe20000000086 */
[----:B------:R-:W-:Y:S01]  /*a450*/  FFMA.FTZ R177, R142, R9, -R125 ;  /* 0x000000098eb17223 */ /* 0x000fe2000001087d */
[----:B------:R-:W-:Y:S01]  /*a460*/  MUFU.EX2 R191, R191 ;  /* 0x000000bf00bf7308 */ /* 0x000fe20000000800 */
[----:B0-----:R-:W-:Y:S01]  /*a470*/  FFMA.FTZ R5, R2, R5, R189 ;  /* 0x0000000502057223 */ /* 0x001fe200000100bd */
[-CC-:B------:R-:W-:Y:S01]  /*a480*/  FFMA.FTZ R132, R144, R9.reuse, -R125.reuse ;  /* 0x0000000990847223 */ /* 0x180fe2000001087d */
[-CC-:B------:R-:W-:Y:S01]  /*a490*/  FFMA.FTZ R179, R146, R9.reuse, -R125.reuse ;  /* 0x0000000992b37223 */ /* 0x180fe2000001087d */
[-CC-:B------:R-:W-:Y:S01]  /*a4a0*/  FFMA.FTZ R150, R150, R9.reuse, -R125.reuse ;  /* 0x0000000996967223 */ /* 0x180fe2000001087d */
[-CC-:B------:R-:W-:Y:S01]  /*a4b0*/  FFMA.FTZ R152, R152, R9.reuse, -R125.reuse ;  /* 0x0000000998987223 */ /* 0x180fe2000001087d */
[-CC-:B------:R-:W-:Y:S01]  /*a4c0*/  FFMA.FTZ R154, R154, R9.reuse, -R125.reuse ;  /* 0x000000099a9a7223 */ /* 0x180fe2000001087d */
[----:B------:R-:W-:Y:S01]  /*a4d0*/  FFMA.FTZ R158, R158, R9, -R125 ;  /* 0x000000099e9e7223 */ /* 0x000fe2000001087d */
[----:B------:R-:W-:Y:S01]  /*a4e0*/  MUFU.EX2 R120, R120 ;  /* 0x0000007800787308 */ /* 0x000fe20000000800 */
[C---:B-1----:R-:W-:Y:S01]  /*a4f0*/  FADD.FTZ R134, R20.reuse, R5 ;  /* 0x0000000514867221 */ /* 0x042fe20000010000 */
[----:B------:R-:W-:Y:S01]  /*a500*/  F2FP.F16.F32.PACK_AB R189, R20, R189 ;  /* 0x000000bd14bd723e */ /* 0x000fe200000000ff */
[-CC-:B------:R-:W-:Y:S01]  /*a510*/  FFMA.FTZ R162, R162, R9.reuse, -R125.reuse ;  /* 0x00000009a2a27223 */ /* 0x180fe2000001087d */
[----:B------:R-:W-:Y:S01]  /*a520*/  FFMA.FTZ R166, R166, R9, -R125 ;  /* 0x00000009a6a67223 */ /* 0x000fe2000001087d */
[----:B------:R-:W-:-:S03]  /*a530*/  UMOV UR7, UR36 ;  /* 0x0000002400077c82 */ /* 0x000fc60008000000 */
        /* <DEDUP_REMOVED lines=9> */
[----:B------:R-:W-:Y:S01]  /*a5d0*/  MUFU.EX2 R177, R177 ;  /* 0x000000b100b17308 */ /* 0x000fe20000000800 */
[----:B0-----:R-:W-:-:S07]  /*a5e0*/  F2FP.F16.F32.PACK_AB R182, R172, R127 ;  /* 0x0000007facb6723e */ /* 0x001fce00000000ff */
[----:B------:R-:W-:Y:S08]  /*a5f0*/  MUFU.EX2 R174, R174 ;  /* 0x000000ae00ae7308 */ /* 0x000ff00000000800 */
[----:B------:R-:W-:Y:S08]  /*a600*/  MUFU.EX2 R132, R132 ;  /* 0x0000008400847308 */ /* 0x000ff00000000800 */
[----:B------:R-:W-:Y:S08]  /*a610*/  MUFU.EX2 R179, R179 ;  /* 0x000000b300b37308 */ /* 0x000ff00000000800 */
[----:B------:R-:W-:Y:S08]  /*a620*/  MUFU.EX2 R150, R150 ;  /* 0x0000009600967308 */ /* 0x000ff00000000800 */
[----:B------:R-:W0:Y:S08]  /*a630*/  MUFU.EX2 R152, R152 ;  /* 0x0000009800987308 */ /* 0x000e300000000800 */
[----:B------:R-:W-:Y:S08]  /*a640*/  MUFU.EX2 R154, R154 ;  /* 0x0000009a009a7308 */ /* 0x000ff00000000800 */
[----:B------:R-:W1:Y:S01]  /*a650*/  MUFU.EX2 R158, R158 ;  /* 0x0000009e009e7308 */ /* 0x000e620000000800 */
[----:B0-----:R-:W-:-:S07]  /*a660*/  F2FP.F16.F32.PACK_AB R173, R152, R150 ;  /* 0x0000009698ad723e */ /* 0x001fce00000000ff */
[----:B------:R-:W-:Y:S08]  /*a670*/  MUFU.EX2 R162, R162 ;  /* 0x000000a200a27308 */ /* 0x000ff00000000800 */
[----:B------:R-:W-:Y:S01]  /*a680*/  MUFU.EX2 R166, R166 ;  /* 0x000000a600a67308 */ /* 0x000fe20000000800 */
[----:B-1----:R-:W-:Y:S01]  /*a690*/  F2FP.F16.F32.PACK_AB R175, R158, R154 ;  /* 0x0000009a9eaf723e */ /* 0x002fe200000000ff */
[----:B------:R-:W-:-:S02]  /*a6a0*/  WARPGROUP.DEPBAR.LE gsb0, 0x0 ;  /* 0x00008000000079c5 */ /* 0x000fc40000010000 */
[----:B------:R0:W-:Y:S01]  /*a6b0*/  @!P1 SYNCS.ARRIVE.TRANS64.RED.A1T0 RZ, [R13+URZ], RZ ;  /* 0x000000ff0dff99a7 */ /* 0x0001e2000810043f */
[----:B------:R-:W-:Y:S02]  /*a6c0*/  F2FP.F16.F32.PACK_AB R170, R12, R139 ;  /* 0x0000008b0caa723e */ /* 0x000fe400000000ff */
[----:B------:R-:W-:Y:S01]  /*a6d0*/  F2FP.F16.F32.PACK_AB R168, R214, R137 ;  /* 0x00000089d6a8723e */ /* 0x000fe200000000ff */
[----:B0-----:R-:W-:Y:S01]  /*a6e0*/  FFMA.FTZ R13, R0, R8, R11 ;  /* 0x00000008000d7223 */ /* 0x001fe2000001000b */
[----:B------:R0:W-:Y:S01]  /*a6f0*/  @!P1 SYNCS.ARRIVE.TRANS64.RED.A1T0 RZ, [R136+URZ], RZ ;  /* 0x000000ff88ff99a7 */ /* 0x0001e2000810043f */
[C---:B------:R-:W-:Y:S01]  /*a700*/  ISETP.GT.AND P1, PT, R10.reuse, UR39, PT ;  /* 0x000000270a007c0c */ /* 0x040fe2000bf24270 */
[----:B------:R-:W-:Y:S02]  /*a710*/  VIADD R10, R10, 0xffffffff ;  /* 0xffffffff0a0a7836 */ /* 0x000fe40000000000 */
[----:B------:R-:W-:Y:S01]  /*a720*/  FADD.FTZ R8, R14, R13 ;  /* 0x0000000d0e087221 */ /* 0x000fe20000010000 */
[----:B------:R-:W-:Y:S01]  /*a730*/  FADD.FTZ R13, R191, R134 ;  /* 0x00000086bf0d7221 */ /* 0x000fe20000010000 */
[----:B------:R-:W-:-:S02]  /*a740*/  F2FP.F16.F32.PACK_AB R191, R120, R191 ;  /* 0x000000bf78bf723e */ /* 0x000fc400000000ff */
[----:B------:R-:W-:Y:S01]  /*a750*/  FADD.FTZ R5, R15, R8 ;  /* 0x000000080f057221 */ /* 0x000fe20000010000 */
[----:B------:R-:W-:Y:S01]  /*a760*/  FADD.FTZ R134, R120, R13 ;  /* 0x0000000d78867221 */ /* 0x000fe20000010000 */
[----:B------:R-:W-:Y:S02]  /*a770*/  FFMA.FTZ R8, R148, R9, -R125 ;  /* 0x0000000994087223 */ /* 0x000fe4000001087d */
[----:B------:R-:W-:-:S04]  /*a780*/  FADD.FTZ R5, R122, R5 ;  /* 0x000000057a057221 */ /* 0x000fc80000010000 */
[----:B0-----:R-:W-:Y:S01]  /*a790*/  FADD.FTZ R136, R184, R5 ;  /* 0x00000005b8887221 */ /* 0x001fe20000010000 */
[----:B------:R-:W-:Y:S01]  /*a7a0*/  FADD.FTZ R5, R185, R134 ;  /* 0x00000086b9057221 */ /* 0x000fe20000010000 */
[----:B------:R-:W0:Y:S01]  /*a7b0*/  MUFU.EX2 R8, R8 ;  /* 0x0000000800087308 */ /* 0x000e220000000800 */
[C---:B------:R-:W-:Y:S01]  /*a7c0*/  F2FP.F16.F32.PACK_AB R184, R21.reuse, R184 ;  /* 0x000000b815b8723e */ /* 0x040fe200000000ff */
[----:B------:R-:W-:Y:S01]  /*a7d0*/  FADD.FTZ R13, R21, R136 ;  /* 0x00000088150d7221 */ /* 0x000fe20000010000 */
[----:B------:R-:W-:Y:S01]  /*a7e0*/  FADD.FTZ R134, R124, R5 ;  /* 0x000000057c867221 */ /* 0x000fe20000010000 */
[-CC-:B------:R-:W-:Y:S01]  /*a7f0*/  FFMA.FTZ R5, R176, R9.reuse, -R125.reuse ;  /* 0x00000009b0057223 */ /* 0x180fe2000001087d */
[----:B------:R-:W-:Y:S01]  /*a800*/  FFMA.FTZ R125, R178, R9, -R125 ;  /* 0x00000009b27d7223 */ /* 0x000fe2000001087d */
[----:B------:R-:W-:Y:S01]  /*a810*/  FADD.FTZ R136, R186, R13 ;  /* 0x0000000dba887221 */ /* 0x000fe20000010000 */
[----:B------:R-:W-:Y:S01]  /*a820*/  FADD.FTZ R13, R187, R134 ;  /* 0x00000086bb0d7221 */ /* 0x000fe20000010000 */
[----:B------:R-:W-:Y:S01]  /*a830*/  MUFU.EX2 R169, R5 ;  /* 0x0000000500a97308 */ /* 0x000fe20000000800 */
[----:B------:R-:W-:Y:S01]  /*a840*/  F2FP.F16.F32.PACK_AB R176, R174, R129 ;  /* 0x00000081aeb0723e */ /* 0x000fe200000000ff */
[----:B------:R-:W-:Y:S01]  /*a850*/  FADD.FTZ R136, R121, R136 ;  /* 0x0000008879887221 */ /* 0x000fe20000010000 */
[----:B------:R-:W-:Y:S01]  /*a860*/  FADD.FTZ R134, R126, R13 ;  /* 0x0000000d7e867221 */ /* 0x000fe20000010000 */
[----:B------:R-:W-:-:S02]  /*a870*/  F2FP.F16.F32.PACK_AB R185, R124, R185 ;  /* 0x000000b97cb9723e */ /* 0x000fc400000000ff */
[----:B------:R-:W-:Y:S01]  /*a880*/  FADD.FTZ R13, R123, R136 ;  /* 0x000000887b0d7221 */ /* 0x000fe20000010000 */
[----:B------:R-:W-:Y:S01]  /*a890*/  FADD.FTZ R11, R181, R134 ;  /* 0x00000086b50b7221 */ /* 0x000fe20000010000 */
[----:B------:R-:W1:Y:S01]  /*a8a0*/  MUFU.EX2 R125, R125 ;  /* 0x0000007d007d7308 */ /* 0x000e620000000800 */
[----:B------:R-:W-:Y:S01]  /*a8b0*/  F2FP.F16.F32.PACK_AB R186, R121, R186 ;  /* 0x000000ba79ba723e */ /* 0x000fe200000000ff */
[----:B------:R-:W-:Y:S01]  /*a8c0*/  FADD.FTZ R14, R208, R13 ;  /* 0x0000000dd00e7221 */ /* 0x000fe20000010000 */
[----:B------:R-:W-:Y:S01]  /*a8d0*/  FADD.FTZ R122, R128, R11 ;  /* 0x0000000b807a7221 */ /* 0x000fe20000010000 */
[----:B------:R-:W-:Y:S02]  /*a8e0*/  F2FP.F16.F32.PACK_AB R187, R126, R187 ;  /* 0x000000bb7ebb723e */ /* 0x000fe400000000ff */
[----:B------:R-:W-:Y:S01]  /*a8f0*/  FADD.FTZ R11, R127, R14 ;  /* 0x0000000e7f0b7221 */ /* 0x000fe20000010000 */
[----:B------:R-:W-:Y:S01]  /*a900*/  FADD.FTZ R13, R183, R122 ;  /* 0x0000007ab70d7221 */ /* 0x000fe20000010000 */
[----:B------:R-:W-:-:S02]  /*a910*/  F2FP.F16.F32.PACK_AB R181, R128, R181 ;  /* 0x000000b580b5723e */ /* 0x000fc400000000ff */
[----:B------:R-:W-:Y:S01]  /*a920*/  FADD.FTZ R14, R172, R11 ;  /* 0x0000000bac0e7221 */ /* 0x000fe20000010000 */
[C---:B------:R-:W-:Y:S01]  /*a930*/  FADD.FTZ R20, R130.reuse, R13 ;  /* 0x0000000d82147221 */ /* 0x040fe20000010000 */
[----:B------:R-:W-:Y:S02]  /*a940*/  F2FP.F16.F32.PACK_AB R183, R130, R183 ;  /* 0x000000b782b7723e */ /* 0x000fe400000000ff */
[----:B------:R-:W-:Y:S01]  /*a950*/  FADD.FTZ R11, R129, R14 ;  /* 0x0000000e810b7221 */ /* 0x000fe20000010000 */
[----:B------:R-:W-:Y:S01]  /*a960*/  FADD.FTZ R13, R177, R20 ;  /* 0x00000014b10d7221 */ /* 0x000fe20000010000 */
[----:B------:R-:W-:Y:S02]  /*a970*/  F2FP.F16.F32.PACK_AB R177, R132, R177 ;  /* 0x000000b184b1723e */ /* 0x000fe400000000ff */
[----:B------:R-:W-:Y:S01]  /*a980*/  FADD.FTZ R14, R174, R11 ;  /* 0x0000000bae0e7221 */ /* 0x000fe20000010000 */
[----:B------:R-:W-:Y:S01]  /*a990*/  FADD.FTZ R20, R132, R13 ;  /* 0x0000000d84147221 */ /* 0x000fe20000010000 */
[----:B------:R-:W-:-:S02]  /*a9a0*/  F2FP.F16.F32.PACK_AB R178, R210, R131 ;  /* 0x00000083d2b2723e */ /* 0x000fc400000000ff */
[----:B------:R-:W-:Y:S01]  /*a9b0*/  FADD.FTZ R11, R131, R14 ;  /* 0x0000000e830b7221 */ /* 0x000fe20000010000 */
[----:B------:R-:W-:Y:S01]  /*a9c0*/  FADD.FTZ R13, R179, R20 ;  /* 0x00000014b30d7221 */ /* 0x000fe20000010000 */
[----:B0-----:R-:W-:Y:S02]  /*a9d0*/  F2FP.F16.F32.PACK_AB R179, R8, R179 ;  /* 0x000000b308b3723e */ /* 0x001fe400000000ff */
        /* <DEDUP_REMOVED lines=8> */
[----:B-1----:R-:W-:Y:S01]  /*aa60*/  F2FP.F16.F32.PACK_AB R171, R125, R166 ;  /* 0x000000a67dab723e */ /* 0x002fe200000000ff */
[----:B------:R-:W-:Y:S02]  /*aa70*/  IMAD.MOV.U32 R11, RZ, RZ, R4 ;  /* 0x000000ffff0b7224 */ /* 0x000fe400078e0004 */
[----:B------:R-:W-:Y:S01]  /*aa80*/  FADD.FTZ R5, R135, R14 ;  /* 0x0000000e87057221 */ /* 0x000fe20000010000 */
[----:B------:R-:W-:-:S03]  /*aa90*/  FADD.FTZ R13, R154, R13 ;  /* 0x0000000d9a0d7221 */ /* 0x000fc60000010000 */
[----:B------:R-:W-:Y:S01]  /*aaa0*/  FADD.FTZ R8, R156, R5 ;  /* 0x000000059c087221 */ /* 0x000fe20000010000 */
[----:B------:R-:W-:-:S03]  /*aab0*/  FADD.FTZ R13, R158, R13 ;  /* 0x0000000d9e0d7221 */ /* 0x000fc60000010000 */
[----:B------:R-:W-:Y:S01]  /*aac0*/  FADD.FTZ R5, R137, R8 ;  /* 0x0000000889057221 */ /* 0x000fe20000010000 */
[----:B------:R-:W-:-:S03]  /*aad0*/  FADD.FTZ R13, R162, R13 ;  /* 0x0000000da20d7221 */ /* 0x000fc60000010000 */
[----:B------:R-:W-:Y:S01]  /*aae0*/  FADD.FTZ R8, R214, R5 ;  /* 0x00000005d6087221 */ /* 0x000fe20000010000 */
[C---:B------:R-:W-:Y:S01]  /*aaf0*/  FADD.FTZ R13, R169.reuse, R13 ;  /* 0x0000000da90d7221 */ /* 0x040fe20000010000 */
[----:B------:R-:W-:Y:S02]  /*ab00*/  F2FP.F16.F32.PACK_AB R169, R169, R162 ;  /* 0x000000a2a9a9723e */ /* 0x000fe400000000ff */
[----:B------:R-:W-:Y:S01]  /*ab10*/  FADD.FTZ R5, R139, R8 ;  /* 0x000000088b057221 */ /* 0x000fe20000010000 */
[----:B------:R-:W-:-:S03]  /*ab20*/  FADD.FTZ R13, R166, R13 ;  /* 0x0000000da60d7221 */ /* 0x000fc60000010000 */
[----:B------:R-:W-:Y:S01]  /*ab30*/  FADD.FTZ R8, R12, R5 ;  /* 0x000000050c087221 */ /* 0x000fe20000010000 */
[----:B------:R-:W-:Y:S01]  /*ab40*/  FADD.FTZ R5, R125, R13 ;  /* 0x0000000d7d057221 */ /* 0x000fe20000010000 */
[----:B------:R-:W-:Y:S01]  /*ab50*/  IMAD.MOV.U32 R12, RZ, RZ, R3 ;  /* 0x000000ffff0c7224 */ /* 0x000fe200078e0003 */
[----:B------:R-:W-:Y:S06]  /*ab60*/  @P1 BRA `(.L_x_1156) ;  /* 0xffffffdc00081947 */ /* 0x000fec000383ffff */
.L_x_1147:
[----:B------:R-:W-:-:S13]  /*ab70*/  R2UR UR4, R22 ;  /* 0x00000000160472ca */ /* 0x000fda00000e0000 */
[----:B------:R-:W-:-:S13]  /*ab80*/  ISETP.GE.AND P1, PT, R10, UR4, PT ;  /* 0x000000040a007c0c */ /* 0x000fda000bf26270 */
[----:B------:R-:W-:Y:S05]  /*ab90*/  @!P1 BRA `(.L_x_1157) ;  /* 0x0000003400789947 */ /* 0x000fea0003800000 */
[----:B------:R-:W-:Y:S01]  /*aba0*/  IMAD.MOV.U32 R12, RZ, RZ, R3 ;  /* 0x000000ffff0c7224 */ /* 0x000fe200078e0003 */
[----:B------:R-:W-:Y:S01]  /*abb0*/  UMOV UR7, UR36 ;  /* 0x0000002400077c82 */ /* 0x000fe20008000000 */
[----:B------:R-:W-:Y:S01]  /*abc0*/  IMAD.MOV.U32 R11, RZ, RZ, R4 ;  /* 0x000000ffff0b7224 */ /* 0x000fe200078e0004 */
[----:B------:R-:W-:Y:S01]  /*abd0*/  UMOV UR4, UR37 ;  /* 0x0000002500047c82 */ /* 0x000fe20008000000 */
[----:B------:R-:W-:Y:S01]  /*abe0*/  ULDC UR39, c[0x0][0x9e4] ;  /* 0x0002790000277ab9 */ /* 0x000fe20000000800 */
[----:B------:R-:W-:Y:S01]  /*abf0*/  ULDC UR50, c[0x0][0x288] ;  /* 0x0000a20000327ab9 */ /* 0x000fe20000000800 */
[----:B------:R-:W-:Y:S01]  /*ac00*/  ULDC UR5, c[0x0][0x9d8] ;  /* 0x0002760000057ab9 */ /* 0x000fe20000000800 */
[----:B------:R-:W-:-:S05]  /*ac10*/  ULDC UR51, c[0x0][0x9e0] ;  /* 0x0002780000337ab9 */ /* 0x000fca0000000800 */
.L_x_1174:
[----:B------:R-:W-:-:S04]  /*ac20*/  UIADD3 UR37, UR4, 0x1, URZ ;  /* 0x0000000104257890 */ /* 0x000fc8000fffe03f */
[----:B------:R-:W-:-:S04]  /*ac30*/  UISETP.NE.AND UP2, UPT, UR37, 0x2, UPT ;  /* 0x000000022500788c */ /* 0x000fc8000bf45270 */
[----:B------:R-:W-:Y:S02]  /*ac40*/  USEL UR36, URZ, 0x1, UP2 ;  /* 0x000000013f247887 */ /* 0x000fe40009000000 */
[----:B------:R-:W-:Y:S02]  /*ac50*/  USEL UR37, UR37, URZ, UP2 ;  /* 0x0000003f25257287 */ /* 0x000fe40009000000 */
[----:B------:R-:W-:Y:S01]  /*ac60*/  ULOP3.LUT UR36, UR7, UR36, URZ, 0x3c, !UPT ;  /* 0x0000002407247292 */ /* 0x000fe2000f8e3c3f */
[----:B------:R-:W-:Y:S11]  /*ac70*/  @!P0 BRA `(.L_x_1158) ;  /* 0x0000000000048947 */ /* 0x000ff60003800000 */
[----:B------:R-:W-:Y:S01]  /*ac80*/  BPT.TRAP 0x1 ;  /* 0x000000040000795c */ /* 0x000fe20000300000 */
.L_x_1158:
[----:B------:R-:W-:Y:S01]  /*ac90*/  ULEA UR6, UR37, UR38, 0x3 ;  /* 0x0000002625067291 */ /* 0x000fe2000f8e183f */
[----:B------:R-:W-:-:S05]  /*aca0*/  IMAD.U32 R3, RZ, RZ, UR36 ;  /* 0x00000024ff037e24 */ /* 0x000fca000f8e00ff */
[----:B------:R-:W-:-:S04]  /*acb0*/  SHF.L.U32 R3, R3, 0x1f, RZ ;  /* 0x0000001f03037819 */ /* 0x000fc800000006ff */
[----:B------:R0:W1:Y:S01]  /*acc0*/  SYNCS.PHASECHK.TRANS64.TRYWAIT P1, [UR6+0x30830], R3 ;  /* 0x03083003ff0075a7 */ /* 0x0000620008020146 */
[----:B------:R-:W-:Y:S05]  /*acd0*/  @!P0 BRA `(.L_x_1159) ;  /* 0x0000000000048947 */ /* 0x000fea0003800000 */
[----:B------:R-:W-:Y:S01]  /*ace0*/  BPT.TRAP 0x1 ;  /* 0x000000040000795c */ /* 0x000fe20000300000 */
.L_x_1159:
[----:B-1----:R-:W-:Y:S05]  /*acf0*/  @P1 BRA `(.L_x_1160) ;  /* 0x0000000000081947 */ /* 0x002fea0003800000 */
[----:B------:R-:W1:Y:S02]  /*ad00*/  SYNCS.PHASECHK.TRANS64.TRYWAIT P1, [UR6+0x30830], R3 ;  /* 0x03083003ff0075a7 */ /* 0x000e640008020146 */
[----:B-1----:R-:W-:Y:S05]  /*ad10*/  @!P1 BRA `(.L_x_1161) ;  /* 0x000000bc00dc9947 */ /* 0x002fea0003800000 */
.L_x_1160:
        /* <DEDUP_REMOVED lines=167> */
.L_x_1162:
[----:B------:R-:W-:Y:S01]  /*b790*/  ULEA UR10, UR4, UR38, 0x3 ;  /* 0x00000026040a7291 */ /* 0x000fe2000f8e183f */
[----:B------:R-:W-:-:S05]  /*b7a0*/  IMAD.U32 R0, RZ, RZ, UR7 ;  /* 0x00000007ff007e24 */ /* 0x000fca000f8e00ff */
[----:B------:R-:W-:-:S04]  /*b7b0*/  SHF.L.U32 R0, R0, 0x1f, RZ ;  /* 0x0000001f00007819 */ /* 0x000fc800000006ff */
[----:B------:R2:W3:Y:S01]  /*b7c0*/  SYNCS.PHASECHK.TRANS64.TRYWAIT P1, [UR10+0x30850], R0 ;  /* 0x03085000ff0075a7 */ /* 0x0004e2000802014a */
[----:B------:R-:W-:Y:S05]  /*b7d0*/  @!P0 BRA `(.L_x_1163) ;  /* 0x0000000000048947 */ /* 0x000fea0003800000 */
[----:B------:R-:W-:Y:S01]  /*b7e0*/  BPT.TRAP 0x1 ;  /* 0x000000040000795c */ /* 0x000fe20000300000 */
.L_x_1163:
[----:B---3--:R-:W-:Y:S05]  /*b7f0*/  @P1 BRA `(.L_x_1164) ;  /* 0x0000000000081947 */ /* 0x008fea0003800000 */
[----:B------:R-:W3:Y:S02]  /*b800*/  SYNCS.PHASECHK.TRANS64.TRYWAIT P1, [UR10+0x30850], R0 ;  /* 0x03085000ff0075a7 */ /* 0x000ee4000802014a */
[----:B---3--:R-:W-:Y:S05]  /*b810*/  @!P1 BRA `(.L_x_1165) ;  /* 0x000000b400349947 */ /* 0x008fea0003800000 */
.L_x_1164:
        /* <DEDUP_REMOVED lines=9> */
[----:B------:R-:W-:Y:S01]  /*b8b0*/  FMUL.FTZ R20, R131, UR5 ;  /* 0x0000000583147c20 */ /* 0x000fe20008410000 */
[----:B------:R-:W-:Y:S01]  /*b8c0*/  FMUL.FTZ R126, R146, UR5 ;  /* 0x00000005927e7c20 */ /* 0x000fe20008410000 */
[----:B------:R-:W-:Y:S01]  /*b8d0*/  FMUL.FTZ R131, R151, UR5 ;  /* 0x0000000597837c20 */ /* 0x000fe20008410000 */
[----:B------:R-:W-:Y:S01]  /*b8e0*/  ULOP3.LUT UR6, UR6, 0x3000000, URZ, 0xfc, !UPT ;  /* 0x0300000006067892 */ /* 0x000fe2000f8efc3f */
[----:B0-2---:R-:W-:Y:S01]  /*b8f0*/  FMUL.FTZ R0, R122, UR5 ;  /* 0x000000057a007c20 */ /* 0x005fe20008410000 */
[----:B------:R-:W-:-:S02]  /*b900*/  IMAD R151, R10, -0x60, RZ ;  /* 0xffffffa00a977824 */ /* 0x000fc400078e02ff */
[----:B------:R-:W-:Y:S01]  /*b910*/  FMUL.FTZ R122, R138, UR5 ;  /* 0x000000058a7a7c20 */ /* 0x000fe20008410000 */
[----:B------:R-:W-:Y:S01]  /*b920*/  UIMAD UR4, UR4, 0x900, UR6 ;  /* 0x00000900040478a4 */ /* 0x000fe2000f8e0206 */
[----:B-1----:R-:W-:Y:S02]  /*b930*/  IMAD.U32 R3, RZ, RZ, UR37 ;  /* 0x00000025ff037e24 */ /* 0x002fe4000f8e00ff */
        /* <DEDUP_REMOVED lines=15> */
[----:B------:R-:W-:-:S02]  /*ba30*/  VIADD R144, R151, 0x1 ;  /* 0x0000000197907836 */ /* 0x000fc40000000000 */
[----:B------:R-:W-:Y:S01]  /*ba40*/  FMUL.FTZ R137, R137, UR5 ;  /* 0x0000000589897c20 */ /* 0x000fe20008410000 */
[----:B---3--:R-:W-:Y:S01]  /*ba50*/  LOP3.LUT P3, RZ, R207, 0x7f, RZ, 0xc0, !PT ;  /* 0x0000007fcfff7812 */ /* 0x008fe2000786c0ff */
        /* <DEDUP_REMOVED lines=49> */
[----:B------:R-:W-:-:S10]  /*bd70*/  VIADD R145, R18, UR60 ;  /* 0x0000003c12917c36 */ /* 0x000fd40008000000 */
[----:B------:R-:W-:Y:S01]  /*bd80*/  HGMMA.64x192x16.F32 R24, R172, gdesc[UR4].tnspB, R24, gsb0 ;  /* 0x42e00004ac187df0 */ /* 0x000fe20008000818 */
[----:B------:R-:W-:Y:S01]  /*bd90*/  UIADD3 UR6, UR4, 0x280, URZ ;  /* 0x0000028004067890 */ /* 0x000fe2000fffe03f */
[----:B------:R-:W-:Y:S01]  /*bda0*/  FMUL.FTZ R177, R132, UR5 ;  /* 0x0000000584b17c20 */ /* 0x000fe20008410000 */
[----:B------:R-:W-:Y:S01]  /*bdb0*/  UMOV UR7, 0x40000040 ;  /* 0x4000004000077882 */ /* 0x000fe20000000000 */
[----:B------:R-:W-:Y:S01]  /*bdc0*/  @UP0 ULDC UR4, c[0x0][0x44c] ;  /* 0x0001130000040ab9 */ /* 0x000fe20000000800 */
[----:B------:R-:W-:Y:S01]  /*bdd0*/  FMUL.FTZ R179, R136, UR5 ;  /* 0x0000000588b37c20 */ /* 0x000fe20008410000 */
[----:B------:R-:W-:Y:S01]  /*bde0*/  @P1 IMAD.HI.U32 R2, R145, UR4, RZ ;  /* 0x0000000491021c27 */ /* 0x000fe2000f8e00ff */
[----:B------:R-:W-:-:S03]  /*bdf0*/  @UP0 ULDC UR4, c[0x0][0x450] ;  /* 0x0001140000040ab9 */ /* 0x000fc60000000800 */
[----:B------:R-:W-:Y:S01]  /*be00*/  FMUL.FTZ R178, R133, UR5 ;  /* 0x0000000585b27c20 */ /* 0x000fe20008410000 */
[----:B------:R-:W-:Y:S01]  /*be10*/  FMUL.FTZ R132, R150, UR5 ;  /* 0x0000000596847c20 */ /* 0x000fe20008410000 */
[----:B------:R-:W-:Y:S01]  /*be20*/  FMUL.FTZ R136, R158, UR5 ;  /* 0x000000059e887c20 */ /* 0x000fe20008410000 */
[----:B------:R-:W-:Y:S01]  /*be30*/  @P2 SHF.R.U32.HI R145, RZ, UR4, R2 ;  /* 0x00000004ff912c19 */ /* 0x000fe20008011602 */
[----:B------:R-:W-:Y:S01]  /*be40*/  FMUL.FTZ R150, R153, UR5 ;  /* 0x0000000599967c20 */ /* 0x000fe20008410000 */
[----:B------:R-:W-:Y:S01]  /*be50*/  FMUL.FTZ R133, R155, UR5 ;  /* 0x000000059b857c20 */ /* 0x000fe20008410000 */
[----:B------:R-:W-:Y:S01]  /*be60*/  FMUL.FTZ R158, R161, UR5 ;  /* 0x00000005a19e7c20 */ /* 0x000fe20008410000 */
[----:B------:R-:W-:Y:S01]  /*be70*/  @!P3 LEA R2, R3, UR38, 0x3 ;  /* 0x000000260302bc11 */ /* 0x000fe2000f8e18ff */
[----:B------:R-:W5:Y:S01]  /*be80*/  SHFL.IDX PT, R146, R145, RZ, 0x1c1f ;  /* 0x001c1fff91927589 */ /* 0x000f6200000e0000 */
[----:B------:R-:W-:Y:S01]  /*be90*/  PLOP3.LUT P1, PT, PT, PT, UP1, 0x40, 0x0 ;  /* 0x000000000000781c */ /* 0x000fe20003f2e818 */
[----:B------:R-:W0:Y:S02]  /*bea0*/  MUFU.TANH R176, R176 ;  /* 0x000000b000b07308 */ /* 0x000e240000002400 */
[----:B------:R-:W-:-:S05]  /*beb0*/  @!P3 VIADD R2, R2, 0x30840 ;  /* 0x000308400202b836 */ /* 0x000fca0000000000 */
[----:B------:R-:W-:Y:S01]  /*bec0*/  @!P3 PRMT R2, RZ, 0x654, R2 ;  /* 0x00000654ff02b816 */ /* 0x000fe20000000002 */
        /* <DEDUP_REMOVED lines=16> */
[----:B------:R-:W-:Y:S01]  /*bfd0*/  FMUL.FTZ R148, R152, UR5 ;  /* 0x0000000598947c20 */ /* 0x000fe20008410000 */
[----:B------:R-:W-:Y:S01]  /*bfe0*/  FMUL.FTZ R152, R156, UR5 ;  /* 0x000000059c987c20 */ /* 0x000fe20008410000 */
[----:B------:R-:W-:Y:S01]  /*bff0*/  HGMMA.64x192x16.F32 R24, R168, gdesc[UR4].tnspB, R24, gsb0 ;  /* 0x42e00004a8187df0 */ /* 0x000fe20008000818 */
        /* <DEDUP_REMOVED lines=8> */
[----:B------:R-:W-:Y:S01]  /*c080*/  IMAD R147, R17, -0x2, R144 ;  /* 0xfffffffe11937824 */ /* 0x000fe200078e0290 */
[----:B------:R-:W0:Y:S04]  /*c090*/  MUFU.TANH R172, R172 ;  /* 0x000000ac00ac7308 */ /* 0x000e280000002400 */
[C---:B------:R-:W-:Y:S01]  /*c0a0*/  IADD3 R153, R147.reuse, -UR50, R16 ;  /* 0x8000003293997c10 */ /* 0x040fe2000fffe010 */
[----:B------:R-:W-:-:S03]  /*c0b0*/  VIADD R147, R147, 0xffffffff ;  /* 0xffffffff93937836 */ /* 0x000fc60000000000 */
[----:B------:R-:W0:Y:S01]  /*c0c0*/  MUFU.TANH R173, R173 ;  /* 0x000000ad00ad7308 */ /* 0x000e220000002400 */
[C---:B------:R-:W-:Y:S02]  /*c0d0*/  VIADD R155, R153.reuse, UR51 ;  /* 0x00000033999b7c36 */ /* 0x040fe40008000000 */
[----:B------:R-:W-:Y:S02]  /*c0e0*/  VIADD R153, R153, UR54 ;  /* 0x0000003699997c36 */ /* 0x000fe40008000000 */
[--C-:B-----5:R-:W-:Y:S02]  /*c0f0*/  IMAD.IADD R157, R155, 0x1, R146.reuse ;  /* 0x000000019b9d7824 */ /* 0x120fe400078e0292 */
[----:B------:R-:W-:Y:S01]  /*c100*/  IMAD.IADD R159, R153, 0x1, R146 ;  /* 0x00000001999f7824 */ /* 0x000fe200078e0292 */
        /* <DEDUP_REMOVED lines=12> */
[----:B------:R0:W-:Y:S01]  /*c1d0*/  @!P3 SYNCS.ARRIVE.TRANS64.RED.A1T0 RZ, [R2+URZ], RZ ;  /* 0x000000ff02ffb9a7 */ /* 0x0001e2000810043f */
[----:B-1234-:R-:W-:Y:S05]  /*c1e0*/  @P1 BRA `(.L_x_1166) ;  /* 0x0000000000541947 */ /* 0x01efea0003800000 */
[----:B------:R-:W-:Y:S01]  /*c1f0*/  IADD3 R144, R16, -UR50, R146 ;  /* 0x8000003210907c10 */ /* 0x000fe2000fffe092 */
[----:B------:R-:W-:Y:S03]  /*c200*/  BSSY B0, `(.L_x_1167) ;  /* 0x0000010000007945 */ /* 0x000fe60003800000 */
[----:B------:R-:W-:-:S13]  /*c210*/  ISETP.GT.AND P1, PT, R144, -0x1, PT ;  /* 0xffffffff9000780c */ /* 0x000fda0003f24270 */
[----:B------:R-:W-:Y:S05]  /*c220*/  @P1 BRA `(.L_x_1168) ;  /* 0x0000000000201947 */ /* 0x000fea0003800000 */
[----:B------:R-:W-:Y:S01]  /*c230*/  IMAD.U32 R146, RZ, RZ, UR39 ;  /* 0x00000027ff927e24 */ /* 0x000fe2000f8e00ff */
[----:B------:R-:W-:-:S04]  /*c240*/  LOP3.LUT R161, RZ, R144, RZ, 0x33, !PT ;  /* 0x00000090ffa17212 */ /* 0x000fc800078e33ff */
[----:B------:R-:W-:-:S13]  /*c250*/  ISETP.NE.AND P1, PT, R146, 0x1, PT ;  /* 0x000000019200780c */ /* 0x000fda0003f25270 */
[----:B0-----:R-:W0:Y:S02]  /*c260*/  @P1 LDC.64 R2, c[0x0][0x9e8] ;  /* 0x00027a00ff021b82 */ /* 0x001e240000000a00 */
[----:B0-----:R-:W-:-:S05]  /*c270*/  @P1 IMAD.HI.U32 R2, R161, R2, RZ ;  /* 0x00000002a1021227 */ /* 0x001fca00078e00ff */
[----:B------:R-:W-:-:S04]  /*c280*/  @P1 SHF.R.U32.HI R161, RZ, R3, R2 ;  /* 0x00000003ffa11219 */ /* 0x000fc80000011602 */
[----:B------:R-:W-:Y:S01]  /*c290*/  LOP3.LUT R144, RZ, R161, RZ, 0x33, !PT ;  /* 0x000000a1ff907212 */ /* 0x000fe200078e33ff */
[----:B------:R-:W-:Y:S06]  /*c2a0*/  BRA `(.L_x_1169) ;  /* 0x0000000000147947 */ /* 0x000fec0003800000 */
.L_x_1168:
[----:B------:R-:W-:-:S05]  /*c2b0*/  IMAD.U32 R146, RZ, RZ, UR39 ;  /* 0x00000027ff927e24 */ /* 0x000fca000f8e00ff */
[----:B------:R-:W-:-:S13]  /*c2c0*/  ISETP.NE.AND P1, PT, R146, 0x1, PT ;  /* 0x000000019200780c */ /* 0x000fda0003f25270 */
[----:B0-----:R-:W0:Y:S02]  /*c2d0*/  @P1 LDC.64 R2, c[0x0][0x9e8] ;  /* 0x00027a00ff021b82 */ /* 0x001e240000000a00 */
[----:B0-----:R-:W-:-:S05]  /*c2e0*/  @P1 IMAD.HI.U32 R2, R144, R2, RZ ;  /* 0x0000000290021227 */ /* 0x001fca00078e00ff */
[----:B------:R-:W-:-:S07]  /*c2f0*/  @P1 SHF.R.U32.HI R144, RZ, R3, R2 ;  /* 0x00000003ff901219 */ /* 0x000fce0000011602 */
.L_x_1169:
[----:B------:R-:W-:Y:S05]  /*c300*/  BSYNC B0 ;  /* 0x0000000000007941 */ /* 0x000fea0003800000 */
.L_x_1167:
[----:B------:R-:W-:-:S05]  /*c310*/  IMAD R144, R144, R146, R147 ;  /* 0x0000009290907224 */ /* 0x000fca00078e0293 */
[----:B------:R-:W-:Y:S02]  /*c320*/  VIADDMNMX R157, R144, R146, R157, PT ;  /* 0x00000092909d7246 */ /* 0x000fe4000380019d */
[----:B------:R-:W-:-:S07]  /*c330*/  VIMNMX R159, R159, R144, !PT ;  /* 0x000000909f9f7248 */ /* 0x000fce0007fe0100 */
.L_x_1166:
[C---:B------:R-:W-:Y:S01]  /*c340*/  ISETP.GE.AND P1, PT, R151.reuse, 0x2, PT ;  /* 0x000000029700780c */ /* 0x040fe20003f26270 */
[----:B0-----:R-:W0:Y:S01]  /*c350*/  SHFL.IDX PT, R2, R145, 0x1, 0x1c1f ;  /* 0x003c1f0091027f89 */ /* 0x001e2200000e0000 */
        /* <DEDUP_REMOVED lines=41> */
[----:B------:R-:W-:Y:S01]  /*c5f0*/  FSEL R164, R137, -INF , !P3 ;  /* 0xff80000089a47808 */ /* 0x000fe20005800000 */
[----:B0-----:R-:W-:Y:S01]  /*c600*/  IMAD.IADD R137, R155, 0x1, R2 ;  /* 0x000000019b897824 */ /* 0x001fe200078e0202 */
        /* <DEDUP_REMOVED lines=10> */
[----:B------:R-:W-:Y:S01]  /*c6b0*/  IMAD.IADD R139, R153, 0x1, R2 ;  /* 0x00000001998b7824 */ /* 0x000fe200078e0202 */
        /* <DEDUP_REMOVED lines=57> */
[----:B------:R-:W-:-:S04]  /*ca50*/  ISETP.GE.AND P6, PT, R151, 0x5a, PT ;  /* 0x0000005a9700780c */ /* 0x000fc80003fc6270 */
[----:B------:R-:W-:Y:S02]  /*ca60*/  P2R R141, PR, RZ, 0x40 ;  /* 0x00000040ff8d7803 */ /* 0x000fe40000000000 */
[----:B------:R-:W-:-:S04]  /*ca70*/  ISETP.GT.AND P6, PT, R159, 0x59, !P6 ;  /* 0x000000599f00780c */ /* 0x000fc800077c4270 */
[----:B------:R-:W-:-:S04]  /*ca80*/  ISETP.LT.OR P6, PT, R157, 0x5a, P6 ;  /* 0x0000005a9d00780c */ /* 0x000fc800037c1670 */
[----:B------:R-:W-:Y:S02]  /*ca90*/  FSEL R166, R149, -INF , !P6 ;  /* 0xff80000095a67808 */ /* 0x000fe40007000000 */
[----:B------:R-:W-:-:S13]  /*caa0*/  PLOP3.LUT P6, PT, PT, PT, UP1, 0x40, 0x0 ;  /* 0x000000000000781c */ /* 0x000fda0003fce818 */
[----:B------:R-:W-:Y:S05]  /*cab0*/  @P6 BRA `(.L_x_1170) ;  /* 0x0000000000546947 */ /* 0x000fea0003800000 */
[----:B------:R-:W-:Y:S01]  /*cac0*/  IADD3 R9, R16, -UR50, R2 ;  /* 0x8000003210097c10 */ /* 0x000fe2000fffe002 */
        /* <DEDUP_REMOVED lines=11> */
.L_x_1172:
[----:B------:R-:W-:-:S05]  /*cb80*/  IMAD.U32 R184, RZ, RZ, UR39 ;  /* 0x00000027ffb87e24 */ /* 0x000fca000f8e00ff */
[----:B------:R-:W-:-:S13]  /*cb90*/  ISETP.NE.AND P6, PT, R184, 0x1, PT ;  /* 0x00000001b800780c */ /* 0x000fda0003fc5270 */
[----:B------:R-:W0:Y:S02]  /*cba0*/  @P6 LDC.64 R2, c[0x0][0x9e8] ;  /* 0x00027a00ff026b82 */ /* 0x000e240000000a00 */
[----:B0-----:R-:W-:-:S05]  /*cbb0*/  @P6 IMAD.HI.U32 R2, R9, R2, RZ ;  /* 0x0000000209026227 */ /* 0x001fca00078e00ff */
[----:B------:R-:W-:-:S07]  /*cbc0*/  @P6 SHF.R.U32.HI R9, RZ, R3, R2 ;  /* 0x00000003ff096219 */ /* 0x000fce0000011602 */
.L_x_1173:
[----:B------:R-:W-:Y:S05]  /*cbd0*/  BSYNC B0 ;  /* 0x0000000000007941 */ /* 0x000fea0003800000 */
.L_x_1171:
[----:B------:R-:W-:-:S05]  /*cbe0*/  IMAD R2, R9, R184, R147 ;  /* 0x000000b809027224 */ /* 0x000fca00078e0293 */
[----:B------:R-:W-:Y:S02]  /*cbf0*/  VIADDMNMX R137, R2, R184, R137, PT ;  /* 0x000000b802897246 */ /* 0x000fe40003800189 */
[----:B------:R-:W-:-:S07]  /*cc00*/  VIMNMX R139, R139, R2, !PT ;  /* 0x000000028b8b7248 */ /* 0x000fce0007fe0100 */
.L_x_1170:
[C---:B------:R-:W-:Y:S01]  /*cc10*/  ISETP.GT.AND P1, PT, R139.reuse, 0x1, !P1 ;  /* 0x000000018b00780c */ /* 0x040fe20004f24270 */
[----:B------:R-:W0:Y:S01]  /*cc20*/  LDC R9, c[0x0][0x988] ;  /* 0x00026200ff097b82 */ /* 0x000e220000000800 */
        /* <DEDUP_REMOVED lines=67> */
[----:B------:R-:W-:Y:S02]  /*d060*/  ISETP.NE.AND P2, PT, R189, RZ, PT ;  /* 0x000000ffbd00720c */ /* 0x000fe40003f45270 */
[----:B------:R-:W-:Y:S02]  /*d070*/  ISETP.LT.OR P1, PT, R137, 0x31, P1 ;  /* 0x000000318900780c */ /* 0x000fe40000f21670 */
[----:B------:R-:W-:Y:S02]  /*d080*/  FMNMX.FTZ R3, R160, R3, !PT ;  /* 0x00000003a0037209 */ /* 0x000fe40007810000 */
[----:B------:R-:W-:Y:S02]  /*d090*/  FSEL R126, R126, -INF , !P1 ;  /* 0xff8000007e7e7808 */ /* 0x000fe40004800000 */
[----:B------:R-:W-:-:S02]  /*d0a0*/  ISETP.NE.AND P1, PT, R177, RZ, PT ;  /* 0x000000ffb100720c */ /* 0x000fc40003f25270 */
[----:B------:R-:W-:Y:S02]  /*d0b0*/  FMNMX.FTZ R3, R166, R3, !PT ;  /* 0x00000003a6037209 */ /* 0x000fe40007810000 */
[C---:B------:R-:W-:Y:S02]  /*d0c0*/  ISETP.GT.AND P1, PT, R139.reuse, 0x31, !P1 ;  /* 0x000000318b00780c */ /* 0x040fe40004f24270 */
[----:B------:R-:W-:Y:S01]  /*d0d0*/  ISETP.GT.AND P3, PT, R139, 0x50, !P3 ;  /* 0x000000508b00780c */ /* 0x000fe20005f64270 */
[----:B------:R-:W1:Y:S01]  /*d0e0*/  SHFL.BFLY PT, R4, R3, 0x2, 0x1f ;  /* 0x0c401f0003047f89 */ /* 0x000e6200000e0000 */
[----:B------:R-:W-:Y:S02]  /*d0f0*/  ISETP.LT.OR P1, PT, R137, 0x32, P1 ;  /* 0x000000328900780c */ /* 0x000fe40000f21670 */
[----:B------:R-:W-:Y:S02]  /*d100*/  ISETP.GT.AND P4, PT, R139, 0x51, !P4 ;  /* 0x000000518b00780c */ /* 0x000fe40006784270 */
[----:B------:R-:W-:-:S02]  /*d110*/  FSEL R20, R125, -INF , !P1 ;  /* 0xff8000007d147808 */ /* 0x000fc40004800000 */
[----:B------:R-:W-:Y:S02]  /*d120*/  ISETP.NE.AND P1, PT, R179, RZ, PT ;  /* 0x000000ffb300720c */ /* 0x000fe40003f25270 */
[----:B------:R-:W-:Y:S02]  /*d130*/  ISETP.LT.OR P3, PT, R137, 0x51, P3 ;  /* 0x000000518900780c */ /* 0x000fe40001f61670 */
[C---:B------:R-:W-:Y:S02]  /*d140*/  ISETP.GT.AND P1, PT, R139.reuse, 0x38, !P1 ;  /* 0x000000388b00780c */ /* 0x040fe40004f24270 */
[----:B------:R-:W-:Y:S02]  /*d150*/  ISETP.GT.AND P5, PT, R139, 0x58, !P5 ;  /* 0x000000588b00780c */ /* 0x000fe40006fa4270 */
[C---:B------:R-:W-:Y:S02]  /*d160*/  ISETP.LT.OR P1, PT, R137.reuse, 0x39, P1 ;  /* 0x000000398900780c */ /* 0x040fe40000f21670 */
[----:B------:R-:W-:-:S02]  /*d170*/  ISETP.LT.OR P4, PT, R137, 0x52, P4 ;  /* 0x000000528900780c */ /* 0x000fc40002781670 */
[----:B------:R-:W-:Y:S02]  /*d180*/  FSEL R132, R132, -INF , !P1 ;  /* 0xff80000084847808 */ /* 0x000fe40004800000 */
[----:B------:R-:W-:Y:S02]  /*d190*/  ISETP.NE.AND P1, PT, R181, RZ, PT ;  /* 0x000000ffb500720c */ /* 0x000fe40003f25270 */
[----:B------:R-:W-:Y:S02]  /*d1a0*/  ISETP.LT.OR P5, PT, R137, 0x59, P5 ;  /* 0x000000598900780c */ /* 0x000fe40002fa1670 */
[----:B------:R-:W-:Y:S02]  /*d1b0*/  ISETP.GT.AND P1, PT, R139, 0x39, !P1 ;  /* 0x000000398b00780c */ /* 0x000fe40004f24270 */
[----:B-1----:R-:W-:Y:S02]  /*d1c0*/  FMNMX.FTZ R13, R3, R4, !PT ;  /* 0x00000004030d7209 */ /* 0x002fe40007810000 */
[----:B------:R-:W-:-:S02]  /*d1d0*/  ISETP.LT.OR P1, PT, R137, 0x3a, P1 ;  /* 0x0000003a8900780c */ /* 0x000fc40000f21670 */
[----:B------:R-:W-:Y:S01]  /*d1e0*/  FSEL R128, R128, -INF , !P4 ;  /* 0xff80000080807808 */ /* 0x000fe20006000000 */
[----:B------:R-:W1:Y:S01]  /*d1f0*/  SHFL.BFLY PT, R4, R13, 0x1, 0x1f ;  /* 0x0c201f000d047f89 */ /* 0x000e6200000e0000 */
[----:B------:R-:W-:Y:S02]  /*d200*/  FSEL R120, R131, -INF , !P1 ;  /* 0xff80000083787808 */ /* 0x000fe40004800000 */
[----:B------:R-:W-:Y:S02]  /*d210*/  ISETP.NE.AND P1, PT, R143, RZ, PT ;  /* 0x000000ff8f00720c */ /* 0x000fe40003f25270 */
[----:B------:R-:W-:Y:S02]  /*d220*/  R2UR UR4, R22 ;  /* 0x00000000160472ca */ /* 0x000fe400000e0000 */
[----:B------:R-:W-:-:S04]  /*d230*/  ISETP.GT.AND P1, PT, R139, 0x40, !P1 ;  /* 0x000000408b00780c */ /* 0x000fc80004f24270 */
[----:B------:R-:W-:-:S04]  /*d240*/  ISETP.LT.OR P1, PT, R137, 0x41, P1 ;  /* 0x000000418900780c */ /* 0x000fc80000f21670 */
[----:B------:R-:W-:Y:S02]  /*d250*/  FSEL R134, R134, -INF , !P1 ;  /* 0xff80000086867808 */ /* 0x000fe40004800000 */
[----:B------:R-:W-:-:S04]  /*d260*/  ISETP.NE.AND P1, PT, R183, RZ, PT ;  /* 0x000000ffb700720c */ /* 0x000fc80003f25270 */
[----:B------:R-:W-:Y:S02]  /*d270*/  ISETP.GT.AND P1, PT, R139, 0x41, !P1 ;  /* 0x000000418b00780c */ /* 0x000fe40004f24270 */
[----:B-1----:R-:W-:Y:S02]  /*d280*/  FMNMX.FTZ R4, R13, R4, !PT ;  /* 0x000000040d047209 */ /* 0x002fe40007810000 */
[----:B------:R-:W-:-:S03]  /*d290*/  ISETP.LT.OR P1, PT, R137, 0x42, P1 ;  /* 0x000000428900780c */ /* 0x000fc60000f21670 */
[----:B0-----:R-:W-:Y:S01]  /*d2a0*/  FMUL.FTZ R125, R4, R9 ;  /* 0x00000009047d7220 */ /* 0x001fe20000410000 */
        /* <DEDUP_REMOVED lines=21> */
[----:B------:R-:W-:Y:S01]  /*d400*/  FSEL R174, R127, -INF , !P3 ;  /* 0xff8000007fae7808 */ /* 0x000fe20005800000 */
[--C-:B------:R-:W-:Y:S01]  /*d410*/  FFMA.FTZ R127, R164, R9, -R125.reuse ;  /* 0x00000009a47f7223 */ /* 0x100fe2000001087d */
[----:B------:R-:W-:Y:S01]  /*d420*/  FMNMX.FTZ R3, R214, R3, !PT ;  /* 0x00000003d6037209 */ /* 0x000fe20007810000 */
[-CC-:B------:R-:W-:Y:S01]  /*d430*/  FFMA.FTZ R218, R218, R9.reuse, -R125.reuse ;  /* 0x00000009dada7223 */ /* 0x180fe2000001087d */
[----:B------:R-:W-:Y:S01]  /*d440*/  FSEL R164, R129, -INF , !P5 ;  /* 0xff80000081a47808 */ /* 0x000fe20006800000 */
[--C-:B------:R-:W-:Y:S01]  /*d450*/  FFMA.FTZ R176, R176, R9, -R125.reuse ;  /* 0x00000009b0b07223 */ /* 0x100fe2000001087d */
[----:B------:R-:W-:Y:S01]  /*d460*/  FMNMX.FTZ R3, R188, R3, !PT ;  /* 0x00000003bc037209 */ /* 0x000fe20007810000 */
[----:B------:R-:W-:Y:S01]  /*d470*/  MUFU.EX2 R13, R218 ;  /* 0x000000da000d7308 */ /* 0x000fe20000000800 */
[----:B------:R-:W-:Y:S01]  /*d480*/  FSEL R130, R130, -INF , !P2 ;  /* 0xff80000082827808 */ /* 0x000fe20005000000 */
[--C-:B------:R-:W-:Y:S01]  /*d490*/  FFMA.FTZ R15, R172, R9, -R125.reuse ;  /* 0x00000009ac0f7223 */ /* 0x100fe2000001087d */
[----:B------:R-:W-:Y:S01]  /*d4a0*/  FMNMX.FTZ R3, R212, R3, !PT ;  /* 0x00000003d4037209 */ /* 0x000fe20007810000 */
[-CC-:B------:R-:W-:Y:S01]  /*d4b0*/  FFMA.FTZ R168, R168, R9.reuse, -R125.reuse ;  /* 0x00000009a8a87223 */ /* 0x180fe2000001087d */
[----:B------:R-:W-:Y:S01]  /*d4c0*/  FSEL R146, R4, RZ, P1 ;  /* 0x000000ff04927208 */ /* 0x000fe20000800000 */
[--C-:B------:R-:W-:Y:S01]  /*d4d0*/  FFMA.FTZ R135, R148, R9, -R125.reuse ;  /* 0x0000000994877223 */ /* 0x100fe2000001087d */
[----:B------:R-:W-:Y:S01]  /*d4e0*/  FMNMX.FTZ R3, R184, R3, !PT ;  /* 0x00000003b8037209 */ /* 0x000fe20007810000 */
[----:B------:R-:W-:Y:S01]  /*d4f0*/  MUFU.EX2 R176, R176 ;  /* 0x000000b000b07308 */ /* 0x000fe20000000800 */
[-CC-:B------:R-:W-:Y:S01]  /*d500*/  FFMA.FTZ R131, R140, R9.reuse, -R125.reuse ;  /* 0x000000098c837223 */ /* 0x180fe2000001087d */
[--C-:B------:R-:W-:Y:S01]  /*d510*/  FFMA.FTZ R140, R150, R9, -R125.reuse ;  /* 0x00000009968c7223 */ /* 0x100fe2000001087d */
[----:B------:R-:W-:Y:S01]  /*d520*/  FMNMX.FTZ R3, R210, R3, !PT ;  /* 0x00000003d2037209 */ /* 0x000fe20007810000 */
[-CC-:B------:R-:W-:Y:S01]  /*d530*/  FFMA.FTZ R137, R152, R9.reuse, -R125.reuse ;  /* 0x0000000998897223 */ /* 0x180fe2000001087d */
[-CC-:B------:R-:W-:Y:S01]  /*d540*/  FFMA.FTZ R170, R170, R9.reuse, -R125.reuse ;  /* 0x00000009aaaa7223 */ /* 0x180fe2000001087d */
        /* <DEDUP_REMOVED lines=16> */
[----:B------:R-:W-:Y:S01]  /*d650*/  FFMA.FTZ R141, R160, R9, -R125 ;  /* 0x00000009a08d7223 */ /* 0x000fe2000001087d */
[----:B------:R-:W-:Y:S01]  /*d660*/  FMNMX.FTZ R3, R126, R3, !PT ;  /* 0x000000037e037209 */ /* 0x000fe20007810000 */
[----:B------:R-:W-:Y:S01]  /*d670*/  MUFU.EX2 R21, R21 ;  /* 0x0000001500157308 */ /* 0x000fe20000000800 */
[----:B------:R-:W-:-:S02]  /*d680*/  LOP3.LUT P6, RZ, R207, 0x7f, RZ, 0xc0, !PT ;  /* 0x0000007fcfff7812 */ /* 0x000fc400078cc0ff */
        /* <DEDUP_REMOVED lines=15> */
[----:B------:R-:W-:-:S05]  /*d780*/  FMNMX.FTZ R3, R130, R3, !PT ;  /* 0x0000000382037209 */ /* 0x000fca0007810000 */
[----:B------:R-:W0:Y:S01]  /*d790*/  SHFL.BFLY PT, R0, R3, 0x2, 0x1f ;  /* 0x0c401f0003007f89 */ /* 0x000e2200000e0000 */
[----:B------:R-:W-:Y:S08]  /*d7a0*/  MUFU.EX2 R182, R182 ;  /* 0x000000b600b67308 */ /* 0x000ff00000000800 */
[----:B------:R-:W-:Y:S08]  /*d7b0*/  MUFU.EX2 R129, R129 ;  /* 0x0000008100817308 */ /* 0x000ff00000000800 */
[----:B------:R-:W-:Y:S01]  /*d7c0*/  MUFU.EX2 R131, R131 ;  /* 0x0000008300837308 */ /* 0x000fe20000000800 */
[----:B0-----:R-:W-:-:S07]  /*d7d0*/  FMNMX.FTZ R0, R3, R0, !PT ;  /* 0x0000000003007209 */ /* 0x001fce0007810000 */
[----:B------:R-:W-:Y:S01]  /*d7e0*/  MUFU.EX2 R138, R138 ;  /* 0x0000008a008a7308 */ /* 0x000fe20000000800 */
[----:B------:R-:W0:Y:S07]  /*d7f0*/  SHFL.BFLY PT, R3, R0, 0x1, 0x1f ;  /* 0x0c201f0000037f89 */ /* 0x000e2e00000e0000 */
[----:B------:R-:W-:Y:S08]  /*d800*/  MUFU.EX2 R178, R178 ;  /* 0x000000b200b27308 */ /* 0x000ff00000000800 */
[----:B------:R-:W-:Y:S08]  /*d810*/  MUFU.EX2 R133, R133 ;  /* 0x0000008500857308 */ /* 0x000ff00000000800 */
[----:B------:R-:W-:Y:S01]  /*d820*/  MUFU.EX2 R135, R135 ;  /* 0x0000008700877308 */ /* 0x000fe20000000800 */
[----:B0-----:R-:W-:Y:S01]  /*d830*/  FMNMX.FTZ R3, R0, R3, !PT ;  /* 0x0000000300037209 */ /* 0x001fe20007810000 */
[----:B------:R-:W-:Y:S01]  /*d840*/  FADD.FTZ R0, -R146, R11 ;  /* 0x0000000b92007221 */ /* 0x000fe20000010100 */
[-C--:B------:R-:W-:Y:S01]  /*d850*/  FFMA.FTZ R146, R166, R9.reuse, -R125 ;  /* 0x00000009a6927223 */ /* 0x080fe2000001087d */
[----:B------:R-:W-:Y:S01]  /*d860*/  IMAD.U32 R125, RZ, RZ, UR10 ;  /* 0x0000000aff7d7e24 */ /* 0x000fe2000f8e00ff */
[C---:B------:R-:W-:Y:S01]  /*d870*/  FSETP.NEU.FTZ.AND P1, PT, R3.reuse, -INF , PT ;  /* 0xff8000000300780b */ /* 0x040fe20003f3d000 */
[-C--:B------:R-:W-:Y:S01]  /*d880*/  FMUL.FTZ R11, R3, R9.reuse ;  /* 0x00000009030b7220 */ /* 0x080fe20000410000 */
[----:B------:R-:W-:Y:S01]  /*d890*/  FMUL.FTZ R0, R0, R9 ;  /* 0x0000000900007220 */ /* 0x000fe20000410000 */
[----:B------:R-:W-:Y:S01]  /*d8a0*/  MUFU.EX2 R140, R140 ;  /* 0x0000008c008c7308 */ /* 0x000fe20000000800 */
[----:B------:R-:W-:-:S02]  /*d8b0*/  @!P6 VIADD R125, R125, 0x30860 ;  /* 0x000308607d7de836 */ /* 0x000fc40000000000 */
[----:B------:R-:W-:-:S03]  /*d8c0*/  FSEL R11, R11, RZ, P1 ;  /* 0x000000ff0b0b7208 */ /* 0x000fc60000800000 */
[----:B------:R-:W-:Y:S02]  /*d8d0*/  @!P6 PRMT R125, RZ, 0x654, R125 ;  /* 0x00000654ff7de816 */ /* 0x000fe4000000007d */
[-CC-:B------:R-:W-:Y:S01]  /*d8e0*/  FFMA.FTZ R189, R123, R9.reuse, -R11.reuse ;  /* 0x000000097bbd7223 */ /* 0x180fe2000001080b */
[----:B------:R-:W-:Y:S01]  /*d8f0*/  FSEL R123, R3, RZ, P1 ;  /* 0x000000ff037b7208 */ /* 0x000fe20000800000 */
[----:B------:R-:W0:Y:S01]  /*d900*/  MUFU.EX2 R0, R0 ;  /* 0x0000000000007308 */ /* 0x000e220000000800 */
[-CC-:B------:R-:W-:Y:S01]  /*d910*/  FFMA.FTZ R191, R2, R9.reuse, -R11.reuse ;  /* 0x0000000902bf7223 */ /* 0x180fe2000001080b */
[-CC-:B------:R-:W-:Y:S01]  /*d920*/  FFMA.FTZ R148, R216, R9.reuse, -R11.reuse ;  /* 0x00000009d8947223 */ /* 0x180fe2000001080b */
[-CC-:B------:R-:W-:Y:S01]  /*d930*/  FFMA.FTZ R150, R214, R9.reuse, -R11.reuse ;  /* 0x00000009d6967223 */ /* 0x180fe2000001080b */
[----:B------:R-:W-:Y:S01]  /*d940*/  FADD.FTZ R2, -R123, R12 ;  /* 0x0000000c7b027221 */ /* 0x000fe20000010100 */
[-CC-:B------:R-:W-:Y:S01]  /*d950*/  FFMA.FTZ R185, R188, R9.reuse, -R11.reuse ;  /* 0x00000009bcb97223 */ /* 0x180fe2000001080b */
[-CC-:B------:R-:W-:Y:S01]  /*d960*/  FFMA.FTZ R152, R212, R9.reuse, -R11.reuse ;  /* 0x00000009d4987223 */ /* 0x180fe2000001080b */
[-CC-:B------:R-:W-:Y:S01]  /*d970*/  FFMA.FTZ R187, R184, R9.reuse, -R11.reuse ;  /* 0x00000009b8bb7223 */ /* 0x180fe2000001080b */
[-C--:B------:R-:W-:Y:S01]  /*d980*/  FMUL.FTZ R2, R2, R9.reuse ;  /* 0x0000000902027220 */ /* 0x080fe20000410000 */
[----:B------:R-:W-:Y:S01]  /*d990*/  MUFU.EX2 R189, R189 ;  /* 0x000000bd00bd7308 */ /* 0x000fe20000000800 */
[-CC-:B------:R-:W-:Y:S01]  /*d9a0*/  FFMA.FTZ R154, R210, R9.reuse, -R11.reuse ;  /* 0x00000009d29a7223 */ /* 0x180fe2000001080b */
[-CC-:B------:R-:W-:Y:S01]  /*d9b0*/  FFMA.FTZ R181, R186, R9.reuse, -R11.reuse ;  /* 0x00000009bab57223 */ /* 0x180fe2000001080b */
[-CC-:B------:R-:W-:Y:S01]  /*d9c0*/  FFMA.FTZ R156, R208, R9.reuse, -R11.reuse ;  /* 0x00000009d09c7223 */ /* 0x180fe2000001080b */
[-CC-:B------:R-:W-:Y:S01]  /*d9d0*/  FFMA.FTZ R183, R124, R9.reuse, -R11.reuse ;  /* 0x000000097cb77223 */ /* 0x180fe2000001080b */
[-CC-:B------:R-:W-:Y:S01]  /*d9e0*/  FFMA.FTZ R190, R190, R9.reuse, -R11.reuse ;  /* 0x00000009bebe7223 */ /* 0x180fe2000001080b */
[-CC-:B------:R-:W-:Y:S01]  /*d9f0*/  FFMA.FTZ R177, R126, R9.reuse, -R11.reuse ;  /* 0x000000097eb17223 */ /* 0x180fe2000001080b */
[-C--:B------:R-:W-:Y:S01]  /*da00*/  FFMA.FTZ R20, R20, R9.reuse, -R11 ;  /* 0x0000000914147223 */ /* 0x080fe2000001080b */
[----:B------:R-:W1:Y:S01]  /*da10*/  MUFU.EX2 R2, R2 ;  /* 0x0000000200027308 */ /* 0x000e620000000800 */
[----:B0-----:R-:W-:Y:S01]  /*da20*/  FFMA.FTZ R123, R0, R8, R13 ;  /* 0x00000008007b7223 */ /* 0x001fe2000001000d */
[-CC-:B------:R-:W-:Y:S01]  /*da30*/  FFMA.FTZ R179, R132, R9.reuse, -R11.reuse ;  /* 0x0000000984b37223 */ /* 0x180fe2000001080b */
[-CC-:B------:R-:W-:Y:S01]  /*da40*/  FFMA.FTZ R120, R120, R9.reuse, -R11.reuse ;  /* 0x0000000978787223 */ /* 0x180fe2000001080b */
[-C--:B------:R-:W-:Y:S01]  /*da50*/  FFMA.FTZ R173, R134, R9.reuse, -R11 ;  /* 0x0000000986ad7223 */ /* 0x080fe2000001080b */
[----:B------:R-:W-:Y:S01]  /*da60*/  FADD.FTZ R8, R176, R123 ;  /* 0x0000007bb0087221 */ /* 0x000fe20000010000 */
[-CC-:B------:R-:W-:Y:S01]  /*da70*/  FFMA.FTZ R14, R14, R9.reuse, -R11.reuse ;  /* 0x000000090e0e7223 */ /* 0x180fe2000001080b */
[-CC-:B------:R-:W-:Y:S01]  /*da80*/  FFMA.FTZ R136, R136, R9.reuse, -R11.reuse ;  /* 0x0000000988887223 */ /* 0x180fe2000001080b */
[----:B------:R-:W0:Y:S01]  /*da90*/  MUFU.EX2 R148, R148 ;  /* 0x0000009400947308 */ /* 0x000e220000000800 */
[----:B------:R-:W-:Y:S01]  /*daa0*/  FADD.FTZ R123, R15, R8 ;  /* 0x000000080f7b7221 */ /* 0x000fe20000010000 */
[-CC-:B------:R-:W-:Y:S01]  /*dab0*/  FFMA.FTZ R122, R122, R9.reuse, -R11.reuse ;  /* 0x000000097a7a7223 */ /* 0x180fe2000001080b */
[-CC-:B------:R-:W-:Y:S01]  /*dac0*/  FFMA.FTZ R174, R174, R9.reuse, -R11.reuse ;  /* 0x00000009aeae7223 */ /* 0x180fe2000001080b */
[-C--:B------:R-:W-:Y:S01]  /*dad0*/  FFMA.FTZ R128, R128, R9.reuse, -R11 ;  /* 0x0000000980807223 */ /* 0x080fe2000001080b */
[----:B------:R-:W-:Y:S01]  /*dae0*/  FADD.FTZ R8, R168, R123 ;  /* 0x0000007ba8087221 */ /* 0x000fe20000010000 */
[-CC-:B------:R-:W-:Y:S01]  /*daf0*/  FFMA.FTZ R164, R164, R9.reuse, -R11.reuse ;  /* 0x00000009a4a47223 */ /* 0x180fe2000001080b */
[----:B------:R-:W-:Y:S01]  /*db00*/  FFMA.FTZ R11, R130, R9, -R11 ;  /* 0x00000009820b7223 */ /* 0x000fe2000001080b */
[----:B------:R-:W2:Y:S01]  /*db10*/  MUFU.EX2 R191, R191 ;  /* 0x000000bf00bf7308 */ /* 0x000ea20000000800 */
[----:B-1----:R-:W-:Y:S01]  /*db20*/  FFMA.FTZ R5, R2, R5, R189 ;  /* 0x0000000502057223 */ /* 0x002fe200000100bd */
[----:B------:R-:W-:Y:S01]  /*db30*/  FADD.FTZ R123, R21, R8 ;  /* 0x00000008157b7221 */ /* 0x000fe20000010000 */
[----:B------:R-:W-:Y:S01]  /*db40*/  F2FP.F16.F32.PACK_AB R188, R176, R13 ;  /* 0x0000000db0bc723e */ /* 0x000fe200000000ff */
[----:B------:R1:W-:Y:S01]  /*db50*/  @!P6 SYNCS.ARRIVE.TRANS64.RED.A1T0 RZ, [R125+URZ], RZ ;  /* 0x000000ff7dffe9a7 */ /* 0x0003e2000810043f */
[----:B------:R-:W-:Y:S01]  /*db60*/  ISETP.GT.AND P1, PT, R10, UR4, PT ;  /* 0x000000040a007c0c */ /* 0x000fe2000bf24270 */
[----:B------:R-:W-:Y:S01]  /*db70*/  FADD.FTZ R124, R170, R123 ;  /* 0x0000007baa7c7221 */ /* 0x000fe20000010000 */
[----:B------:R-:W-:Y:S01]  /*db80*/  UMOV UR4, UR37 ;  /* 0x0000002500047c82 */ /* 0x000fe20008000000 */
[----:B------:R-:W3:Y:S01]  /*db90*/  MUFU.EX2 R150, R150 ;  /* 0x0000009600967308 */ /* 0x000ee20000000800 */
[----:B0-----:R-:W-:Y:S01]  /*dba0*/  FADD.FTZ R8, R148, R5 ;  /* 0x0000000594087221 */ /* 0x001fe20000010000 */
[----:B------:R-:W-:Y:S01]  /*dbb0*/  FADD.FTZ R123, R121, R124 ;  /* 0x0000007c797b7221 */ /* 0x000fe20000010000 */
[----:B------:R-:W-:Y:S01]  /*dbc0*/  F2FP.F16.F32.PACK_AB R184, R170, R21 ;  /* 0x00000015aab8723e */ /* 0x000fe200000000ff */
[----:B------:R-:W-:Y:S01]  /*dbd0*/  VIADD R10, R10, 0xffffffff ;  /* 0xffffffff0a0a7836 */ /* 0x000fe20000000000 */
[C---:B------:R-:W-:Y:S01]  /*dbe0*/  F2FP.F16.F32.PACK_AB R186, R172.reuse, R121 ;  /* 0x00000079acba723e */ /* 0x040fe200000000ff */
[----:B------:R-:W-:Y:S01]  /*dbf0*/  FADD.FTZ R123, R172, R123 ;  /* 0x0000007bac7b7221 */ /* 0x000fe20000010000 */
[----:B------:R-:W-:Y:S01]  /*dc00*/  F2FP.F16.F32.PACK_AB R176, R138, R131 ;  /* 0x000000838ab0723e */ /* 0x000fe200000000ff */
[----:B------:R-:W0:Y:S01]  /*dc10*/  MUFU.EX2 R185, R185 ;  /* 0x000000b900b97308 */ /* 0x000e220000000800 */
[----:B--2---:R-:W-:Y:S01]  /*dc20*/  FADD.FTZ R5, R191, R8 ;  /* 0x00000008bf057221 */ /* 0x004fe20000010000 */
[----:B------:R-:W-:Y:S01]  /*dc30*/  FADD.FTZ R124, R180, R123 ;  /* 0x0000007bb47c7221 */ /* 0x000fe20000010000 */
[----:B------:R-:W-:-:S02]  /*dc40*/  F2FP.F16.F32.PACK_AB R180, R127, R180 ;  /* 0x000000b47fb4723e */ /* 0x000fc400000000ff */
[----:B------:R-:W-:Y:S01]  /*dc50*/  F2FP.F16.F32.PACK_AB R172, R140, R135 ;  /* 0x000000878cac723e */ /* 0x000fe200000000ff */
[----:B------:R-:W-:Y:S01]  /*dc60*/  FADD.FTZ R123, R127, R124 ;  /* 0x0000007c7f7b7221 */ /* 0x000fe20000010000 */
[----:B------:R-:W-:Y:S01]  /*dc70*/  F2FP.F16.F32.PACK_AB R189, R148, R189 ;  /* 0x000000bd94bd723e */ /* 0x000fe200000000ff */
[----:B------:R-:W2:Y:S01]  /*dc80*/  MUFU.EX2 R152, R152 ;  /* 0x0000009800987308 */ /* 0x000ea20000000800 */
[----:B---3--:R-:W-:Y:S01]  /*dc90*/  FADD.FTZ R8, R150, R5 ;  /* 0x0000000596087221 */ /* 0x008fe20000010000 */
[----:B------:R-:W-:Y:S01]  /*dca0*/  FADD.FTZ R124, R182, R123 ;  /* 0x0000007bb67c7221 */ /* 0x000fe20000010000 */
[C---:B------:R-:W-:Y:S02]  /*dcb0*/  F2FP.F16.F32.PACK_AB R182, R129.reuse, R182 ;  /* 0x000000b681b6723e */ /* 0x040fe400000000ff */
[----:B------:R-:W-:Y:S01]  /*dcc0*/  F2FP.F16.F32.PACK_AB R191, R150, R191 ;  /* 0x000000bf96bf723e */ /* 0x000fe200000000ff */
[----:B------:R-:W-:Y:S02]  /*dcd0*/  FADD.FTZ R124, R129, R124 ;  /* 0x0000007c817c7221 */ /* 0x000fe40000010000 */
[----:B------:R-:W3:Y:S01]  /*dce0*/  MUFU.EX2 R187, R187 ;  /* 0x000000bb00bb7308 */ /* 0x000ee20000000800 */
[----:B0-----:R-:W-:Y:S01]  /*dcf0*/  FADD.FTZ R5, R185, R8 ;  /* 0x00000008b9057221 */ /* 0x001fe20000010000 */
[----:B------:R-:W-:-:S04]  /*dd00*/  FADD.FTZ R123, R131, R124 ;  /* 0x0000007c837b7221 */ /* 0x000fc80000010000 */
[----:B------:R-:W-:Y:S02]  /*dd10*/  FADD.FTZ R123, R138, R123 ;  /* 0x0000007b8a7b7221 */ /* 0x000fe40000010000 */
[----:B------:R-:W0:Y:S01]  /*dd20*/  MUFU.EX2 R154, R154 ;  /* 0x0000009a009a7308 */ /* 0x000e220000000800 */
[----:B--2---:R-:W-:Y:S01]  /*dd30*/  FADD.FTZ R8, R152, R5 ;  /* 0x0000000598087221 */ /* 0x004fe20000010000 */
[----:B------:R-:W-:Y:S01]  /*dd40*/  FADD.FTZ R124, R178, R123 ;  /* 0x0000007bb27c7221 */ /* 0x000fe20000010000 */
[C---:B------:R-:W-:Y:S02]  /*dd50*/  F2FP.F16.F32.PACK_AB R178, R133.reuse, R178 ;  /* 0x000000b285b2723e */ /* 0x040fe400000000ff */
[----:B------:R-:W-:Y:S01]  /*dd60*/  F2FP.F16.F32.PACK_AB R185, R152, R185 ;  /* 0x000000b998b9723e */ /* 0x000fe200000000ff */
[----:B------:R-:W-:Y:S02]  /*dd70*/  FADD.FTZ R124, R133, R124 ;  /* 0x0000007c857c7221 */ /* 0x000fe40000010000 */
[----:B------:R-:W2:Y:S01]  /*dd80*/  MUFU.EX2 R181, R181 ;  /* 0x000000b500b57308 */ /* 0x000ea20000000800 */
[----:B---3--:R-:W-:Y:S01]  /*dd90*/  FADD.FTZ R5, R187, R8 ;  /* 0x00000008bb057221 */ /* 0x008fe20000010000 */
[----:B------:R-:W-:-:S04]  /*dda0*/  FADD.FTZ R123, R135, R124 ;  /* 0x0000007c877b7221 */ /* 0x000fc80000010000 */
[----:B------:R-:W-:Y:S02]  /*ddb0*/  FADD.FTZ R124, R140, R123 ;  /* 0x0000007b8c7c7221 */ /* 0x000fe40000010000 */
[----:B------:R-:W3:Y:S01]  /*ddc0*/  MUFU.EX2 R156, R156 ;  /* 0x0000009c009c7308 */ /* 0x000ee20000000800 */
[C---:B0-----:R-:W-:Y:S01]  /*ddd0*/  FADD.FTZ R8, R154.reuse, R5 ;  /* 0x000000059a087221 */ /* 0x041fe20000010000 */
[----:B------:R-:W-:-:S06]  /*dde0*/  F2FP.F16.F32.PACK_AB R187, R154, R187 ;  /* 0x000000bb9abb723e */ /* 0x000fcc00000000ff */
[----:B------:R-:W0:Y:S01]  /*ddf0*/  MUFU.EX2 R183, R183 ;  /* 0x000000b700b77308 */ /* 0x000e220000000800 */
[----:B--2---:R-:W-:-:S07]  /*de00*/  FADD.FTZ R5, R181, R8 ;  /* 0x00000008b5057221 */ /* 0x004fce0000010000 */
[----:B------:R2:W4:Y:S01]  /*de10*/  MUFU.EX2 R12, R190 ;  /* 0x000000be000c7308 */ /* 0x0005220000000800 */
[C---:B---3--:R-:W-:Y:S01]  /*de20*/  FADD.FTZ R8, R156.reuse, R5 ;  /* 0x000000059c087221 */ /* 0x048fe20000010000 */
[----:B------:R-:W-:-:S06]  /*de30*/  F2FP.F16.F32.PACK_AB R181, R156, R181 ;  /* 0x000000b59cb5723e */ /* 0x000fcc00000000ff */
[----:B------:R-:W3:Y:S01]  /*de40*/  MUFU.EX2 R177, R177 ;  /* 0x000000b100b17308 */ /* 0x000ee20000000800 */
[----:B0-----:R-:W-:Y:S01]  /*de50*/  FADD.FTZ R5, R183, R8 ;  /* 0x00000008b7057221 */ /* 0x001fe20000010000 */
[----:B--2---:R-:W-:-:S06]  /*de60*/  F2FP.F16.F32.PACK_AB R190, R168, R15 ;  /* 0x0000000fa8be723e */ /* 0x004fcc00000000ff */
[----:B------:R-:W0:Y:S01]  /*de70*/  MUFU.EX2 R20, R20 ;  /* 0x0000001400147308 */ /* 0x000e220000000800 */
[C---:B----4-:R-:W-:Y:S01]  /*de80*/  FADD.FTZ R8, R12.reuse, R5 ;  /* 0x000000050c087221 */ /* 0x050fe20000010000 */
[----:B------:R-:W-:Y:S01]  /*de90*/  F2FP.F16.F32.PACK_AB R183, R12, R183 ;  /* 0x000000b70cb7723e */ /* 0x000fe200000000ff */
[----:B------:R-:W-:-:S05]  /*dea0*/  IMAD.MOV.U32 R12, RZ, RZ, R3 ;  /* 0x000000ffff0c7224 */ /* 0x000fca00078e0003 */
[----:B------:R-:W2:Y:S01]  /*deb0*/  MUFU.EX2 R179, R179 ;  /* 0x000000b300b37308 */ /* 0x000ea20000000800 */
[----:B---3--:R-:W-:-:S07]  /*dec0*/  FADD.FTZ R5, R177, R8 ;  /* 0x00000008b1057221 */ /* 0x008fce0000010000 */
[----:B------:R-:W3:Y:S01]  /*ded0*/  MUFU.EX2 R120, R120 ;  /* 0x0000007800787308 */ /* 0x000ee20000000800 */
[C---:B0-----:R-:W-:Y:S01]  /*dee0*/  FADD.FTZ R8, R20.reuse, R5 ;  /* 0x0000000514087221 */ /* 0x041fe20000010000 */
[----:B------:R-:W-:-:S06]  /*def0*/  F2FP.F16.F32.PACK_AB R177, R20, R177 ;  /* 0x000000b114b1723e */ /* 0x000fcc00000000ff */
[----:B------:R-:W0:Y:S01]  /*df00*/  MUFU.EX2 R173, R173 ;  /* 0x000000ad00ad7308 */ /* 0x000e220000000800 */
[----:B--2---:R-:W-:-:S07]  /*df10*/  FADD.FTZ R5, R179, R8 ;  /* 0x00000008b3057221 */ /* 0x004fce0000010000 */
[----:B------:R-:W2:Y:S01]  /*df20*/  MUFU.EX2 R14, R14 ;  /* 0x0000000e000e7308 */ /* 0x000ea20000000800 */
[C---:B---3--:R-:W-:Y:S01]  /*df30*/  FADD.FTZ R8, R120.reuse, R5 ;  /* 0x0000000578087221 */ /* 0x048fe20000010000 */
[----:B------:R-:W-:-:S06]  /*df40*/  F2FP.F16.F32.PACK_AB R179, R120, R179 ;  /* 0x000000b378b3723e */ /* 0x000fcc00000000ff */
[----:B------:R-:W3:Y:S01]  /*df50*/  MUFU.EX2 R136, R136 ;  /* 0x0000008800887308 */ /* 0x000ee20000000800 */
[----:B0-----:R-:W-:-:S07]  /*df60*/  FADD.FTZ R5, R173, R8 ;  /* 0x00000008ad057221 */ /* 0x001fce0000010000 */
[----:B------:R-:W0:Y:S01]  /*df70*/  MUFU.EX2 R137, R137 ;  /* 0x0000008900897308 */ /* 0x000e220000000800 */
[C---:B--2---:R-:W-:Y:S01]  /*df80*/  FADD.FTZ R5, R14.reuse, R5 ;  /* 0x000000050e057221 */ /* 0x044fe20000010000 */
[----:B------:R-:W-:-:S06]  /*df90*/  F2FP.F16.F32.PACK_AB R173, R14, R173 ;  /* 0x000000ad0ead723e */ /* 0x000fcc00000000ff */
[----:B------:R-:W2:Y:S01]  /*dfa0*/  MUFU.EX2 R175, R122 ;  /* 0x0000007a00af7308 */ /* 0x000ea20000000800 */
[----:B---3--:R-:W-:-:S07]  /*dfb0*/  FADD.FTZ R5, R136, R5 ;  /* 0x0000000588057221 */ /* 0x008fce0000010000 */
[----:B------:R-:W3:Y:S01]  /*dfc0*/  MUFU.EX2 R142, R142 ;  /* 0x0000008e008e7308 */ /* 0x000ee20000000800 */
[----:B0-----:R-:W-:-:S07]  /*dfd0*/  FADD.FTZ R13, R137, R124 ;  /* 0x0000007c890d7221 */ /* 0x001fce0000010000 */
[----:B------:R0:W4:Y:S01]  /*dfe0*/  MUFU.EX2 R126, R174 ;  /* 0x000000ae007e7308 */ /* 0x0001220000000800 */
[C---:B--2---:R-:W-:Y:S01]  /*dff0*/  FADD.FTZ R5, R175.reuse, R5 ;  /* 0x00000005af057221 */ /* 0x044fe20000010000 */
[----:B------:R-:W-:-:S06]  /*e000*/  F2FP.F16.F32.PACK_AB R175, R175, R136 ;  /* 0x00000088afaf723e */ /* 0x000fcc00000000ff */
[----:B------:R-:W2:Y:S01]  /*e010*/  MUFU.EX2 R139, R139 ;  /* 0x0000008b008b7308 */ /* 0x000ea20000000800 */
[C---:B---3--:R-:W-:Y:S01]  /*e020*/  FADD.FTZ R122, R142.reuse, R13 ;  /* 0x0000000d8e7a7221 */ /* 0x048fe20000010000 */
[----:B0-----:R-:W-:-:S06]  /*e030*/  F2FP.F16.F32.PACK_AB R174, R142, R137 ;  /* 0x000000898eae723e */ /* 0x001fcc00000000ff */
[----:B------:R-:W0:Y:S01]  /*e040*/  MUFU.EX2 R128, R128 ;  /* 0x0000008000807308 */ /* 0x000e220000000800 */
[----:B----4-:R-:W-:-:S07]  /*e050*/  FADD.FTZ R5, R126, R5 ;  /* 0x000000057e057221 */ /* 0x010fce0000010000 */
[----:B------:R-:W3:Y:S01]  /*e060*/  MUFU.EX2 R144, R144 ;  /* 0x0000009000907308 */ /* 0x000ee20000000800 */
[----:B--2---:R-:W-:-:S07]  /*e070*/  FADD.FTZ R13, R139, R122 ;  /* 0x0000007a8b0d7221 */ /* 0x004fce0000010000 */
[----:B------:R-:W2:Y:S01]  /*e080*/  MUFU.EX2 R164, R164 ;  /* 0x000000a400a47308 */ /* 0x000ea20000000800 */
[C---:B0-----:R-:W-:Y:S01]  /*e090*/  FADD.FTZ R5, R128.reuse, R5 ;  /* 0x0000000580057221 */ /* 0x041fe20000010000 */
[----:B------:R-:W-:-:S06]  /*e0a0*/  F2FP.F16.F32.PACK_AB R169, R128, R126 ;  /* 0x0000007e80a9723e */ /* 0x000fcc00000000ff */
[----:B------:R-:W0:Y:S01]  /*e0b0*/  MUFU.EX2 R141, R141 ;  /* 0x0000008d008d7308 */ /* 0x000e220000000800 */
[C---:B---3--:R-:W-:Y:S01]  /*e0c0*/  FADD.FTZ R8, R144.reuse, R13 ;  /* 0x0000000d90087221 */ /* 0x048fe20000010000 */
[----:B------:R-:W-:-:S06]  /*e0d0*/  F2FP.F16.F32.PACK_AB R168, R144, R139 ;  /* 0x0000008b90a8723e */ /* 0x000fcc00000000ff */
[----:B------:R-:W3:Y:S01]  /*e0e0*/  MUFU.EX2 R11, R11 ;  /* 0x0000000b000b7308 */ /* 0x000ee20000000800 */
[----:B--2---:R-:W-:-:S07]  /*e0f0*/  FADD.FTZ R5, R164, R5 ;  /* 0x00000005a4057221 */ /* 0x004fce0000010000 */
[----:B------:R-:W2:Y:S01]  /*e100*/  MUFU.EX2 R146, R146 ;  /* 0x0000009200927308 */ /* 0x000ea20000000800 */
[----:B0-----:R-:W-:Y:S01]  /*e110*/  FADD.FTZ R13, R141, R8 ;  /* 0x000000088d0d7221 */ /* 0x001fe20000010000 */
[C---:B---3--:R-:W-:Y:S01]  /*e120*/  FADD.FTZ R5, R11.reuse, R5 ;  /* 0x000000050b057221 */ /* 0x048fe20000010000 */
[----:B------:R-:W-:Y:S01]  /*e130*/  F2FP.F16.F32.PACK_AB R171, R11, R164 ;  /* 0x000000a40bab723e */ /* 0x000fe200000000ff */
[----:B------:R-:W-:Y:S02]  /*e140*/  IMAD.MOV.U32 R11, RZ, RZ, R4 ;  /* 0x000000ffff0b7224 */ /* 0x000fe400078e0004 */
[C---:B--2---:R-:W-:Y:S01]  /*e150*/  FADD.FTZ R8, R146.reuse, R13 ;  /* 0x0000000d92087221 */ /* 0x044fe20000010000 */
[----:B------:R-:W-:Y:S01]  /*e160*/  F2FP.F16.F32.PACK_AB R170, R146, R141 ;  /* 0x0000008d92aa723e */ /* 0x000fe200000000ff */
[----:B-1----:R-:W-:Y:S06]  /*e170*/  @P1 BRA `(.L_x_1174) ;  /* 0xffffffc800a81947 */ /* 0x002fec000383ffff */
.L_x_1157:
        /* <DEDUP_REMOVED lines=99> */
.L_x_1175:
[----:B------:R-:W-:Y:S01]  /*e7b0*/  ULEA UR5, UR37, UR38, 0x3 ;  /* 0x0000002625057291 */ /* 0x000fe2000f8e183f */
[----:B------:R-:W-:-:S05]  /*e7c0*/  IMAD.U32 R0, RZ, RZ, UR36 ;  /* 0x00000024ff007e24 */ /* 0x000fca000f8e00ff */
[----:B------:R-:W-:-:S04]  /*e7d0*/  SHF.L.U32 R0, R0, 0x1f, RZ ;  /* 0x0000001f00007819 */ /* 0x000fc800000006ff */
[----:B------:R0:W1:Y:S01]  /*e7e0*/  SYNCS.PHASECHK.TRANS64.TRYWAIT P1, [UR5+0x30850], R0 ;  /* 0x03085000ff0075a7 */ /* 0x0000620008020145 */
[----:B------:R-:W-:Y:S05]  /*e7f0*/  @!P0 BRA `(.L_x_1176) ;  /* 0x0000000000048947 */ /* 0x000fea0003800000 */
[----:B------:R-:W-:Y:S01]  /*e800*/  BPT.TRAP 0x1 ;  /* 0x000000040000795c */ /* 0x000fe20000300000 */
.L_x_1176:
[----:B-1----:R-:W-:Y:S05]  /*e810*/  @P1 BRA `(.L_x_1177) ;  /* 0x0000000000081947 */ /* 0x002fea0003800000 */
[----:B------:R-:W1:Y:S02]  /*e820*/  SYNCS.PHASECHK.TRANS64.TRYWAIT P0, [UR5+0x30850], R0 ;  /* 0x03085000ff0075a7 */ /* 0x000e640008000145 */
[----:B-1----:R-:W-:Y:S05]  /*e830*/  @!P0 BRA `(.L_x_1178) ;  /* 0x0000008400448947 */ /* 0x002fea0003800000 */
.L_x_1177:
[----:B------:R-:W-:Y:S01]  /*e840*/  UIADD3 UR38, UR38, 0x400, URZ ;  /* 0x0000040026267890 */ /* 0x000fe2000fffe03f */
[----:B------:R-:W-:Y:S01]  /*e850*/  WARPGROUP.ARRIVE ;  /* 0x00000000000079c5 */ /* 0x000fe20000000000 */
[----:B------:R-:W-:Y:S01]  /*e860*/  UMOV UR7, 0x40000040 ;  /* 0x4000004000077882 */ /* 0x000fe20000000000 */
[----:B-1----:R-:W1:Y:S01]  /*e870*/  SHFL.BFLY PT, R7, R8, 0x2, 0x1f ;  /* 0x0c401f0008077f89 */ /* 0x002e6200000e0000 */
[----:B------:R-:W-:Y:S01]  /*e880*/  USHF.R.U32.HI UR38, URZ, 0x4, UR38 ;  /* 0x000000043f267899 */ /* 0x000fe20008011626 */
[----:B------:R-:W-:Y:S01]  /*e890*/  IMAD.MOV.U32 R16, RZ, RZ, RZ ;  /* 0x000000ffff107224 */ /* 0x000fe200078e00ff */
[----:B------:R-:W-:Y:S01]  /*e8a0*/  R2UR UR8, R197 ;  /* 0x00000000c50872ca */ /* 0x000fe200000e0000 */
[----:B0-----:R-:W0:Y:S01]  /*e8b0*/  SHFL.BFLY PT, R0, R5, 0x2, 0x1f ;  /* 0x0c401f0005007f89 */ /* 0x001e2200000e0000 */
[----:B------:R-:W-:Y:S01]  /*e8c0*/  ULOP3.LUT UR38, UR38, 0x3fff, URZ, 0xc0, !UPT ;  /* 0x00003fff26267892 */ /* 0x000fe2000f8ec03f */
[----:B------:R-:W-:Y:S01]  /*e8d0*/  IMAD.U32 R12, RZ, RZ, UR5 ;  /* 0x00000005ff0c7e24 */ /* 0x000fe2000f8e00ff */
[----:B------:R-:W2:Y:S02]  /*e8e0*/  S2R R13, SR_TID.X ;  /* 0x00000000000d7919 */ /* 0x000ea40000002100 */
[----:B------:R-:W-:-:S04]  /*e8f0*/  ULOP3.LUT UR4, UR38, 0x3000000, URZ, 0xfc, !UPT ;  /* 0x0300000026047892 */ /* 0x000fc8000f8efc3f */
[----:B------:R-:W-:Y:S02]  /*e900*/  UIMAD UR4, UR37, 0x900, UR4 ;  /* 0x00000900250478a4 */ /* 0x000fe4000f8e0204 */
[----:B------:R-:W-:Y:S02]  /*e910*/  UIADD3 UR37, UR37, 0x1, URZ ;  /* 0x0000000125257890 */ /* 0x000fe4000fffe03f */
[----:B------:R-:W-:Y:S02]  /*e920*/  UIADD3 UR8, UR8, 0x1, URZ ;  /* 0x0000000108087890 */ /* 0x000fe4000fffe03f */
[----:B------:R-:W-:Y:S01]  /*e930*/  UISETP.NE.AND UP0, UPT, UR37, 0x2, UPT ;  /* 0x000000022500788c */ /* 0x000fe2000bf05270 */
[----:B------:R-:W-:Y:S02]  /*e940*/  UMOV UR6, UR4 ;  /* 0x0000000400067c82 */ /* 0x000fe40008000000 */
[----:B------:R-:W-:Y:S01]  /*e950*/  HGMMA.64x192x16.F32 R24, R188, gdesc[UR4].tnspB, R24, gsb0 ;  /* 0x42e00004bc187df0 */ /* 0x000fe20008000818 */
[----:B------:R-:W-:Y:S01]  /*e960*/  UIADD3 UR6, UR4, 0x80, URZ ;  /* 0x0000008004067890 */ /* 0x000fe2000fffe03f */
[----:B-1----:R-:W-:Y:S01]  /*e970*/  FADD.FTZ R7, R7, R8 ;  /* 0x0000000807077221 */ /* 0x002fe20000010000 */
[----:B------:R-:W-:Y:S01]  /*e980*/  UMOV UR7, 0x40000040 ;  /* 0x4000004000077882 */ /* 0x000fe20000000000 */
[----:B------:R-:W-:-:S02]  /*e990*/  IMAD.U32 R197, RZ, RZ, UR8 ;  /* 0x00000008ffc57e24 */ /* 0x000fc4000f8e00ff */
[----:B0-----:R-:W-:Y:S01]  /*e9a0*/  FADD.FTZ R2, R0, R5 ;  /* 0x0000000500027221 */ /* 0x001fe20000010000 */
[----:B------:R-:W-:Y:S01]  /*e9b0*/  IMAD.MOV.U32 R5, RZ, RZ, RZ ;  /* 0x000000ffff057224 */ /* 0x000fe200078e00ff */
[----:B------:R-:W0:Y:S01]  /*e9c0*/  SHFL.BFLY PT, R0, R7, 0x1, 0x1f ;  /* 0x0c201f0007007f89 */ /* 0x000e2200000e0000 */
[----:B------:R-:W-:-:S03]  /*e9d0*/  USEL UR37, UR37, URZ, UP0 ;  /* 0x0000003f25257287 */ /* 0x000fc60008000000 */
[----:B------:R-:W1:Y:S01]  /*e9e0*/  SHFL.BFLY PT, R11, R2, 0x1, 0x1f ;  /* 0x0c201f00020b7f89 */ /* 0x000e6200000e0000 */
[----:B--2---:R-:W-:Y:S01]  /*e9f0*/  LOP3.LUT P2, RZ, R13, 0x7f, RZ, 0xc0, !PT ;  /* 0x0000007f0dff7812 */ /* 0x004fe2000784c0ff */
[----:B0-----:R-:W-:Y:S01]  /*ea00*/  FADD.FTZ R10, R7, R0 ;  /* 0x00000000070a7221 */ /* 0x001fe20000010000 */
[----:B------:R-:W-:Y:S02]  /*ea10*/  IMAD.MOV.U32 R0, RZ, RZ, -0x800000 ;  /* 0xff800000ff007424 */ /* 0x000fe400078e00ff */
[----:B-1----:R-:W-:Y:S02]  /*ea20*/  FADD.FTZ R11, R2, R11 ;  /* 0x0000000b020b7221 */ /* 0x002fe40000010000 */
[----:B------:R-:W-:Y:S01]  /*ea30*/  FSETP.NE.FTZ.AND P0, PT, R10, RZ, PT ;  /* 0x000000ff0a00720b */ /* 0x000fe20003f15000 */
[----:B------:R-:W-:Y:S02]  /*ea40*/  IMAD.MOV.U32 R2, RZ, RZ, -0x800000 ;  /* 0xff800000ff027424 */ /* 0x000fe400078e00ff */
[----:B------:R-:W-:-:S10]  /*ea50*/  FSETP.NE.FTZ.AND P1, PT, R11, RZ, PT ;  /* 0x000000ff0b00720b */ /* 0x000fd40003f35000 */
[----:B------:R-:W0:Y:S01]  /*ea60*/  @P0 MUFU.LG2 R6, R10 ;  /* 0x0000000a00060308 */ /* 0x000e220000000c00 */
[C---:B------:R-:W-:Y:S02]  /*ea70*/  @P0 FMUL.FTZ R7, R9.reuse, 0.69314718246459960938 ;  /* 0x3f31721809070820 */ /* 0x040fe40000410000 */
[----:B------:R-:W-:Y:S01]  /*ea80*/  @P1 FMUL.FTZ R13, R9, 0.69314718246459960938 ;  /* 0x3f317218090d1820 */ /* 0x000fe20000410000 */
[----:B------:R-:W-:-:S04]  /*ea90*/  @!P2 VIADD R9, R12, 0x30860 ;  /* 0x000308600c09a836 */ /* 0x000fc80000000000 */
[----:B------:R-:W1:Y:S08]  /*eaa0*/  @P1 MUFU.LG2 R8, R11 ;  /* 0x0000000b00081308 */ /* 0x000e700000000c00 */
[----:B------:R-:W2:Y:S01]  /*eab0*/  @P0 MUFU.RCP R5, R10 ;  /* 0x0000000a00050308 */ /* 0x000ea20000001000 */
[----:B0-----:R-:W-:-:S04]  /*eac0*/  @P0 FMUL.FTZ R6, R6, 0.69314718246459960938 ;  /* 0x3f31721806060820 */ /* 0x001fc80000410000 */
[----:B------:R-:W-:Y:S01]  /*ead0*/  @P0 FFMA.FTZ R2, R7, R4, R6 ;  /* 0x0000000407020223 */ /* 0x000fe20000010006 */
[----:B------:R-:W-:Y:S02]  /*eae0*/  @!P2 PRMT R7, RZ, 0x654, R9 ;  /* 0x00000654ff07a816 */ /* 0x000fe40000000009 */
[----:B------:R-:W0:Y:S01]  /*eaf0*/  @P1 MUFU.RCP R16, R11 ;  /* 0x0000000b00101308 */ /* 0x000e220000001000 */
[----:B-1----:R-:W-:Y:S01]  /*eb00*/  @P1 FMUL.FTZ R8, R8, 0.69314718246459960938 ;  /* 0x3f31721808081820 */ /* 0x002fe20000410000 */
[----:B------:R-:W-:-:S03]  /*eb10*/  PLOP3.LUT P0, PT, PT, PT, PT, 0x8, 0x0 ;  /* 0x000000000000781c */ /* 0x000fc60003f0e170 */
        /* <DEDUP_REMOVED lines=21> */
[----:B------:R-:W-:Y:S01]  /*ec70*/  UMOV UR7, 0x40000040 ;  /* 0x4000004000077882 */ /* 0x000fe20000000000 */
[----:B------:R-:W-:-:S04]  /*ec80*/  USEL UR4, URZ, 0x1, UP0 ;  /* 0x000000013f047887 */ /* 0x000fc80008000000 */
[----:B------:R-:W-:Y:S01]  /*ec90*/  ULOP3.LUT UR36, UR36, UR4, URZ, 0x3c, !UPT ;  /* 0x0000000424247292 */ /* 0x000fe2000f8e3c3f */
[----:B------:R-:W-:Y:S02]  /*eca0*/  WARPGROUP.DEPBAR.LE gsb0, 0x0 ;  /* 0x00008000000079c5 */ /* 0x000fe40000010000 */
[----:B------:R-:W-:-:S10]  /*ecb0*/  WARPGROUP.ARRIVE ;  /* 0x00000000000079c5 */ /* 0x000fd40000000000 */
[----:B------:R-:W-:Y:S03]  /*ecc0*/  HGMMA.64x192x16.F32 R24, R168, gdesc[UR4].tnspB, R24, gsb0 ;  /* 0x42e00004a8187df0 */ /* 0x000fe60008000818 */
[----:B------:R-:W-:Y:S02]  /*ecd0*/  WARPGROUP.DEPBAR.LE gsb0, 0x0 ;  /* 0x00008000000079c5 */ /* 0x000fe40000010000 */
[-C--:B--2---:R-:W-:Y:S01]  /*ece0*/  FMUL.FTZ R4, R24, R5.reuse ;  /* 0x0000000518047220 */ /* 0x084fe20000410000 */
        /* <DEDUP_REMOVED lines=95> */
[----:B------:R-:W-:-:S07]  /*f2e0*/  FMUL.FTZ R119, R119, R16 ;  /* 0x0000001077777220 */ /* 0x000fce0000410000 */
.L_x_1108:
[----:B------:R-:W0:Y:S01]  /*f2f0*/  S2R R21, SR_CgaCtaId ;  /* 0x0000000000157919 */ /* 0x000e220000008800 */
[----:B------:R-:W-:Y:S01]  /*f300*/  MOV R16, 0x400 ;  /* 0x0000040000107802 */ /* 0x000fe20000000f00 */
[----:B------:R-:W-:Y:S01]  /*f310*/  BSSY B0, `(.L_x_1179) ;  /* 0x000023c000007945 */ /* 0x000fe20003800000 */
[----:B------:R-:W-:Y:S02]  /*f320*/  BAR.SYNC.DEFER_BLOCKING 0x5, 0x180 ;  /* 0x0146000000007b1d */ /* 0x000fe40000010000 */
[----:B0-----:R-:W-:-:S05]  /*f330*/  LEA R16, R21, R16, 0x18 ;  /* 0x0000001015107211 */ /* 0x001fca00078ec0ff */
[----:B------:R-:W0:Y:S02]  /*f340*/  LDS R20, [R16+0x308d0] ;  /* 0x0308d00010147984 */ /* 0x000e240000000800 */
[----:B0-----:R-:W-:Y:S01]  /*f350*/  R2UR UR4, R20 ;  /* 0x00000000140472ca */ /* 0x001fe200000e0000 */
[----:B------:R-:W-:Y:S06]  /*f360*/  BAR.ARV 0x4, 0x180 ;  /* 0x0106000000007b1d */ /* 0x000fec0000002000 */
[----:B------:R-:W-:Y:S08]  /*f370*/  @P0 BRA `(.L_x_1180) ;  /* 0x0000001800140947 */ /* 0x000ff00003800000 */
[----:B------:R-:W0:Y:S01]  /*f380*/  S2R R21, SR_SWINHI ;  /* 0x0000000000157919 */ /* 0x000e220000002f00 */
[----:B------:R-:W-:Y:S01]  /*f390*/  F2FP.F16.F32.PACK_AB R6, R29, R6 ;  /* 0x000000061d06723e */ /* 0x000fe200000000ff */
[----:B------:R-:W-:Y:S01]  /*f3a0*/  ULDC.64 UR8, c[0x0][0xb90] ;  /* 0x0002e40000087ab9 */ /* 0x000fe20000000a00 */
[----:B------:R-:W-:Y:S01]  /*f3b0*/  F2FP.F16.F32.PACK_AB R4, R25, R4 ;  /* 0x000000041904723e */ /* 0x000fe200000000ff */
[----:B------:R-:W-:Y:S01]  /*f3c0*/  ULDC.64 UR14, c[0x0][0x208] ;  /* 0x00008200000e7ab9 */ /* 0x000fe20000000a00 */
[----:B------:R-:W-:Y:S02]  /*f3d0*/  R2UR UR11, R194 ;  /* 0x00000000c20b72ca */ /* 0x000fe400000e0000 */
[----:B------:R-:W-:Y:S02]  /*f3e0*/  R2UR UR13, R195 ;  /* 0x00000000c30d72ca */ /* 0x000fe400000e0000 */
[----:B------:R-:W-:Y:S02]  /*f3f0*/  F2FP.F16.F32.PACK_AB R5, R150, R5 ;  /* 0x000000059605723e */ /* 0x000fe400000000ff */
[----:B------:R-:W-:-:S02]  /*f400*/  F2FP.F16.F32.PACK_AB R7, R152, R7 ;  /* 0x000000079807723e */ /* 0x000fc400000000ff */
[----:B------:R-:W-:Y:S02]  /*f410*/  F2FP.F16.F32.PACK_AB R10, R11, R10 ;  /* 0x0000000a0b0a723e */ /* 0x000fe400000000ff */
[----:B------:R-:W-:Y:S02]  /*f420*/  F2FP.F16.F32.PACK_AB R8, R15, R8 ;  /* 0x000000080f08723e */ /* 0x000fe400000000ff */
[----:B------:R-:W-:Y:S01]  /*f430*/  F2FP.F16.F32.PACK_AB R11, R147, R140 ;  /* 0x0000008c930b723e */ /* 0x000fe200000000ff */
[----:B------:R-:W-:Y:S01]  /*f440*/  USHF.R.S32.HI UR10, URZ, 0x1f, UR11 ;  /* 0x0000001f3f0a7899 */ /* 0x000fe2000801140b */
[----:B------:R-:W-:Y:S01]  /*f450*/  F2FP.F16.F32.PACK_AB R12, R13, R12 ;  /* 0x0000000c0d0c723e */ /* 0x000fe200000000ff */
[----:B------:R-:W-:Y:S01]  /*f460*/  UIMAD.WIDE.U32 UR6, UR11, UR8, URZ ;  /* 0x000000080b0672a5 */ /* 0x000fe2000f8e003f */
[----:B------:R-:W-:Y:S01]  /*f470*/  F2FP.F16.F32.PACK_AB R13, R144, R139 ;  /* 0x0000008b900d723e */ /* 0x000fe200000000ff */
[----:B------:R-:W-:Y:S01]  /*f480*/  UIMAD UR5, UR10, UR8, URZ ;  /* 0x000000080a0572a4 */ /* 0x000fe2000f8e023f */
[----:B------:R-:W-:Y:S01]  /*f490*/  F2FP.F16.F32.PACK_AB R14, R53, R14 ;  /* 0x0000000e350e723e */ /* 0x000fe200000000ff */
[----:B------:R-:W-:Y:S01]  /*f4a0*/  USHF.R.S32.HI UR12, URZ, 0x1f, UR13 ;  /* 0x0000001f3f0c7899 */ /* 0x000fe2000801140d */
[----:B------:R-:W-:Y:S01]  /*f4b0*/  F2FP.F16.F32.PACK_AB R15, R145, R138 ;  /* 0x0000008a910f723e */ /* 0x000fe200000000ff */
[----:B------:R-:W-:Y:S01]  /*f4c0*/  UIMAD UR5, UR11, UR9, UR5 ;  /* 0x000000090b0572a4 */ /* 0x000fe2000f8e0205 */
[----:B------:R-:W-:-:S02]  /*f4d0*/  F2FP.F16.F32.PACK_AB R24, R57, R24 ;  /* 0x000000183918723e */ /* 0x000fc400000000ff */
[----:B------:R-:W-:Y:S01]  /*f4e0*/  ULDC.64 UR8, c[0x0][0xb98] ;  /* 0x0002e60000087ab9 */ /* 0x000fe20000000a00 */
[----:B------:R-:W-:Y:S01]  /*f4f0*/  UIADD3 UR7, UR7, UR5, URZ ;  /* 0x0000000507077290 */ /* 0x000fe2000fffe03f */
[----:B------:R-:W-:Y:S01]  /*f500*/  F2FP.F16.F32.PACK_AB R96, R97, R96 ;  /* 0x000000606160723e */ /* 0x000fe200000000ff */
[----:B------:R-:W-:Y:S01]  /*f510*/  UIMAD UR5, UR12, UR8, URZ ;  /* 0x000000080c0572a4 */ /* 0x000fe2000f8e023f */
[----:B------:R-:W-:Y:S02]  /*f520*/  MOV R48, R16 ;  /* 0x0000001000307202 */ /* 0x000fe40000000f00 */
[----:B0-----:R-:W-:Y:S01]  /*f530*/  MOV R49, R21 ;  /* 0x0000001500317202 */ /* 0x001fe20000000f00 */
[----:B------:R-:W-:Y:S01]  /*f540*/  IMAD R21, R196, 0x40, R19 ;  /* 0x00000040c4157824 */ /* 0x000fe200078e0213 */
[----:B------:R-:W-:Y:S01]  /*f550*/  UIMAD.WIDE.U32 UR6, UR13, UR8, UR6 ;  /* 0x000000080d0672a5 */ /* 0x000fe2000f8e0006 */
[----:B------:R-:W-:Y:S01]  /*f560*/  F2FP.F16.F32.PACK_AB R97, R91, R98 ;  /* 0x000000625b61723e */ /* 0x000fe200000000ff */
[----:B------:R-:W-:Y:S01]  /*f570*/  UIMAD UR5, UR13, UR9, UR5 ;  /* 0x000000090d0572a4 */ /* 0x000fe2000f8e0205 */
[--C-:B------:R-:W-:Y:S01]  /*f580*/  IMAD.WIDE R46, R201, 0x2, R48.reuse ;  /* 0x00000002c92e7825 */ /* 0x100fe200078e0230 */
[----:B------:R-:W-:Y:S01]  /*f590*/  F2FP.F16.F32.PACK_AB R104, R105, R104 ;  /* 0x000000686968723e */ /* 0x000fe200000000ff */
[----:B------:R-:W-:Y:S01]  /*f5a0*/  ULDC.64 UR8, c[0x0][0xae8] ;  /* 0x0002ba0000087ab9 */ /* 0x000fe20000000a00 */
[----:B------:R-:W-:Y:S01]  /*f5b0*/  F2FP.F16.F32.PACK_AB R98, R101, R100 ;  /* 0x000000646562723e */ /* 0x000fe200000000ff */
[----:B------:R-:W-:Y:S01]  /*f5c0*/  IMAD.WIDE R48, R21, 0x2, R48 ;  /* 0x0000000215307825 */ /* 0x000fe200078e0230 */
[----:B------:R-:W-:-:S02]  /*f5d0*/  IADD3 R27, P5, R46, 0x8060, RZ ;  /* 0x000080602e1b7810 */ /* 0x000fc40007fbe0ff */
[C---:B------:R-:W-:Y:S02]  /*f5e0*/  LOP3.LUT R21, R46.reuse, 0x380, RZ, 0xc0, !PT ;  /* 0x000003802e157812 */ /* 0x040fe400078ec0ff */
[----:B------:R-:W-:Y:S02]  /*f5f0*/  LOP3.LUT R26, R27, 0x380, RZ, 0xc0, !PT ;  /* 0x000003801b1a7812 */ /* 0x000fe400078ec0ff */
[----:B------:R-:W-:Y:S02]  /*f600*/  IADD3 R43, P6, R46, 0x8040, RZ ;  /* 0x000080402e2b7810 */ /* 0x000fe40007fde0ff */
[----:B------:R-:W-:Y:S02]  /*f610*/  SHF.R.U64 R26, R26, 0x3, RZ ;  /* 0x000000031a1a7819 */ /* 0x000fe400000012ff */
[C---:B------:R-:W-:Y:S01]  /*f620*/  IADD3 R41, P0, R46.reuse, 0x8020, RZ ;  /* 0x000080202e297810 */ /* 0x040fe20007f1e0ff */
[----:B------:R-:W-:Y:S01]  /*f630*/  IMAD.X R51, RZ, RZ, R47, P6 ;  /* 0x000000ffff337224 */ /* 0x000fe200030e062f */
[----:B------:R-:W-:-:S02]  /*f640*/  IADD3 R30, P1, R46, 0x8000, RZ ;  /* 0x000080002e1e7810 */ /* 0x000fc40007f3e0ff */
[----:B------:R-:W-:Y:S01]  /*f650*/  SHF.R.U64 R21, R21, 0x3, RZ ;  /* 0x0000000315157819 */ /* 0x000fe200000012ff */
[--C-:B------:R-:W-:Y:S01]  /*f660*/  IMAD.X R55, RZ, RZ, R47.reuse, P0 ;  /* 0x000000ffff377224 */ /* 0x100fe200000e062f */
[----:B------:R-:W-:Y:S01]  /*f670*/  LOP3.LUT R26, R26, R27, RZ, 0x3c, !PT ;  /* 0x0000001b1a1a7212 */ /* 0x000fe200078e3cff */
[--C-:B------:R-:W-:Y:S01]  /*f680*/  IMAD.X R27, RZ, RZ, R47.reuse, P5 ;  /* 0x000000ffff1b7224 */ /* 0x100fe200028e062f */
[C---:B------:R-:W-:Y:S01]  /*f690*/  IADD3 R39, P2, R46.reuse, 0x4060, RZ ;  /* 0x000040602e277810 */ /* 0x040fe20007f5e0ff */
[--C-:B------:R-:W-:Y:S01]  /*f6a0*/  IMAD.X R59, RZ, RZ, R47.reuse, P1 ;  /* 0x000000ffff3b7224 */ /* 0x100fe200008e062f */
        /* <DEDUP_REMOVED lines=15> */
[----:B------:R-:W-:-:S02]  /*f7a0*/  LOP3.LUT R20, R39, 0x380, RZ, 0xc0, !PT ;  /* 0x0000038027147812 */ /* 0x000fc400078ec0ff */
[----:B------:R-:W-:Y:S02]  /*f7b0*/  SHF.R.U64 R21, R21, 0x3, RZ ;  /* 0x0000000315157819 */ /* 0x000fe400000012ff */
[----:B------:R-:W-:Y:S02]  /*f7c0*/  SHF.R.U64 R20, R20, 0x3, RZ ;  /* 0x0000000314147819 */ /* 0x000fe400000012ff */
[----:B------:R-:W-:Y:S02]  /*f7d0*/  LOP3.LUT R58, R21, R30, RZ, 0x3c, !PT ;  /* 0x0000001e153a7212 */ /* 0x000fe400078e3cff */
[----:B------:R-:W-:Y:S02]  /*f7e0*/  LOP3.LUT R21, R28, 0x380, RZ, 0xc0, !PT ;  /* 0x000003801c157812 */ /* 0x000fe400078ec0ff */
[----:B------:R-:W-:Y:S02]  /*f7f0*/  LOP3.LUT R62, R20, R39, RZ, 0x3c, !PT ;  /* 0x00000027143e7212 */ /* 0x000fe400078e3cff */
[----:B------:R-:W-:-:S02]  /*f800*/  SHF.R.U64 R21, R21, 0x3, RZ ;  /* 0x0000000315157819 */ /* 0x000fc400000012ff */
[----:B------:R-:W-:Y:S02]  /*f810*/  LOP3.LUT R20, R31, 0x380, RZ, 0xc0, !PT ;  /* 0x000003801f147812 */ /* 0x000fe400078ec0ff */
[----:B------:R-:W-:Y:S02]  /*f820*/  LOP3.LUT R78, R21, R28, RZ, 0x3c, !PT ;  /* 0x0000001c154e7212 */ /* 0x000fe400078e3cff */
[----:B------:R-:W-:Y:S02]  /*f830*/  LOP3.LUT R21, R22, 0x380, RZ, 0xc0, !PT ;  /* 0x0000038016157812 */ /* 0x000fe400078ec0ff */
[----:B------:R-:W-:Y:S02]  /*f840*/  SHF.R.U64 R20, R20, 0x3, RZ ;  /* 0x0000000314147819 */ /* 0x000fe400000012ff */
[----:B------:R-:W-:Y:S02]  /*f850*/  SHF.R.U64 R21, R21, 0x3, RZ ;  /* 0x0000000315157819 */ /* 0x000fe400000012ff */
[----:B------:R-:W-:-:S02]  /*f860*/  LOP3.LUT R66, R20, R31, RZ, 0x3c, !PT ;  /* 0x0000001f14427212 */ /* 0x000fc400078e3cff */
[----:B------:R-:W-:Y:S02]  /*f870*/  LOP3.LUT R82, R21, R22, RZ, 0x3c, !PT ;  /* 0x0000001615527212 */ /* 0x000fe400078e3cff */
[----:B------:R-:W0:Y:S01]  /*f880*/  LDC R22, c[0x0][0xbe8] ;  /* 0x0002fa00ff167b82 */ /* 0x000e220000000800 */
[----:B------:R-:W-:Y:S02]  /*f890*/  LOP3.LUT R20, R33, 0x380, RZ, 0xc0, !PT ;  /* 0x0000038021147812 */ /* 0x000fe400078ec0ff */
[----:B------:R-:W-:Y:S02]  /*f8a0*/  IADD3 R21, P0, R48, 0x5000, RZ ;  /* 0x0000500030157810 */ /* 0x000fe40007f1e0ff */
[----:B------:R-:W-:Y:S02]  /*f8b0*/  SHF.R.U64 R20, R20, 0x3, RZ ;  /* 0x0000000314147819 */ /* 0x000fe400000012ff */
[----:B------:R-:W-:Y:S01]  /*f8c0*/  LOP3.LUT R28, R21, 0x380, RZ, 0xc0, !PT ;  /* 0x00000380151c7812 */ /* 0x000fe200078ec0ff */
[----:B------:R-:W-:Y:S01]  /*f8d0*/  IMAD.X R29, RZ, RZ, R49, P0 ;  /* 0x000000ffff1d7224 */ /* 0x000fe200000e0631 */
[----:B------:R-:W-:-:S02]  /*f8e0*/  LOP3.LUT R86, R20, R33, RZ, 0x3c, !PT ;  /* 0x0000002114567212 */ /* 0x000fc400078e3cff */
[----:B------:R-:W-:Y:S02]  /*f8f0*/  IADD3 R33, P1, R48, 0x4000, RZ ;  /* 0x0000400030217810 */ /* 0x000fe40007f3e0ff */
[----:B------:R-:W-:Y:S02]  /*f900*/  SHF.R.U64 R28, R28, 0x3, RZ ;  /* 0x000000031c1c7819 */ /* 0x000fe400000012ff */
[----:B------:R-:W-:Y:S01]  /*f910*/  MOV R151, R46 ;  /* 0x0000002e00977202 */ /* 0x000fe20000000f00 */
[----:B------:R-:W-:Y:S01]  /*f920*/  BAR.SYNC.DEFER_BLOCKING 0x1, 0x100 ;  /* 0x0044000000007b1d */ /* 0x000fe20000010000 */
[----:B------:R-:W-:Y:S01]  /*f930*/  LOP3.LUT R28, R28, R21, RZ, 0x3c, !PT ;  /* 0x000000151c1c7212 */ /* 0x000fe200078e3cff */
[--C-:B------:R-:W-:Y:S01]  /*f940*/  IMAD.X R21, RZ, RZ, R49.reuse, P1 ;  /* 0x000000ffff157224 */ /* 0x100fe200008e0631 */
[----:B------:R-:W-:Y:S02]  /*f950*/  IADD3 R46, P0, R48, 0xb000, RZ ;  /* 0x0000b000302e7810 */ /* 0x000fe40007f1e0ff */
[----:B------:R-:W-:Y:S01]  /*f960*/  MOV R102, R26 ;  /* 0x0000001a00667202 */ /* 0x000fe20000000f00 */
[----:B------:R-:W-:Y:S01]  /*f970*/  VIADD R26, R18, UR60 ;  /* 0x0000003c121a7c36 */ /* 0x000fe20008000000 */
[----:B------:R-:W-:Y:S01]  /*f980*/  LOP3.LUT R25, R46, 0x380, RZ, 0xc0, !PT ;  /* 0x000003802e197812 */ /* 0x000fe200078ec0ff */
[----:B------:R-:W-:Y:S01]  /*f990*/  IMAD.X R47, RZ, RZ, R49, P0 ;  /* 0x000000ffff2f7224 */ /* 0x000fe200000e0631 */
[----:B0-----:R-:W-:-:S02]  /*f9a0*/  ISETP.NE.AND P1, PT, R22, 0x1, PT ;  /* 0x000000011600780c */ /* 0x001fc40003f25270 */
[----:B------:R-:W-:Y:S02]  /*f9b0*/  SHF.R.U64 R25, R25, 0x3, RZ ;  /* 0x0000000319197819 */ /* 0x000fe400000012ff */
[----:B------:R-:W-:Y:S02]  /*f9c0*/  LOP3.LUT R34, R43, 0x380, RZ, 0xc0, !PT ;  /* 0x000003802b227812 */ /* 0x000fe400078ec0ff */
[----:B------:R-:W-:Y:S02]  /*f9d0*/  LOP3.LUT R46, R25, R46, RZ, 0x3c, !PT ;  /* 0x0000002e192e7212 */ /* 0x000fe400078e3cff */
[----:B------:R-:W-:Y:S02]  /*f9e0*/  SHF.R.U64 R34, R34, 0x3, RZ ;  /* 0x0000000322227819 */ /* 0x000fe400000012ff */
[----:B------:R-:W-:Y:S02]  /*f9f0*/  LOP3.LUT R32, R41, 0x380, RZ, 0xc0, !PT ;  /* 0x0000038029207812 */ /* 0x000fe400078ec0ff */
[----:B------:R-:W-:Y:S01]  /*fa00*/  LOP3.LUT R50, R34, R43, RZ, 0x3c, !PT ;  /* 0x0000002b22327212 */ /* 0x000fe200078e3cff */
[----:B------:R-:W0:Y:S01]  /*fa10*/  @P1 LDC R25, c[0x0][0xbec] ;  /* 0x0002fb00ff191b82 */ /* 0x000e220000000800 */
[----:B------:R-:W-:Y:S01]  /*fa20*/  SHF.R.U64 R32, R32, 0x3, RZ ;  /* 0x0000000320207819 */ /* 0x000fe200000012ff */
[----:B------:R1:W-:Y:S01]  /*fa30*/  STSM.16.M88.4 [R151], R4 ;  /* 0x0000000497007844 */ /* 0x0003e20000000200 */
[----:B------:R-:W-:Y:S01]  /*fa40*/  MOV R103, R50 ;  /* 0x0000003200677202 */ /* 0x000fe20000000f00 */
[----:B------:R-:W-:Y:S01]  /*fa50*/  IMAD.MOV.U32 R50, RZ, RZ, R26 ;  /* 0x000000ffff327224 */ /* 0x000fe200078e001a */
[----:B------:R-:W-:-:S02]  /*fa60*/  MOV R66, R66 ;  /* 0x0000004200427202 */ /* 0x000fc40000000f00 */
[----:B------:R-:W-:Y:S01]  /*fa70*/  LOP3.LUT R20, R33, 0x380, RZ, 0xc0, !PT ;  /* 0x0000038021147812 */ /* 0x000fe200078ec0ff */
[----:B------:R-:W2:Y:S01]  /*fa80*/  @P1 LDC R27, c[0x0][0xbf0] ;  /* 0x0002fc00ff1b1b82 */ /* 0x000ea20000000800 */
[----:B------:R-:W-:Y:S02]  /*fa90*/  MOV R86, R86 ;  /* 0x0000005600567202 */ /* 0x000fe40000000f00 */
[----:B------:R-:W-:Y:S02]  /*faa0*/  MOV R82, R82 ;  /* 0x0000005200527202 */ /* 0x000fe40000000f00 */
[----:B------:R-:W-:Y:S02]  /*fab0*/  LOP3.LUT R54, R32, R41, RZ, 0x3c, !PT ;  /* 0x0000002920367212 */ /* 0x000fe400078e3cff */
[----:B------:R-:W-:Y:S02]  /*fac0*/  LOP3.LUT R32, R37, 0x380, RZ, 0xc0, !PT ;  /* 0x0000038025207812 */ /* 0x000fe400078ec0ff */
[----:B------:R-:W-:-:S02]  /*fad0*/  LOP3.LUT R30, R35, 0x380, RZ, 0xc0, !PT ;  /* 0x00000380231e7812 */ /* 0x000fc400078ec0ff */
[----:B-1----:R-:W-:Y:S02]  /*fae0*/  F2FP.F16.F32.PACK_AB R5, R148, R143 ;  /* 0x0000008f9405723e */ /* 0x002fe400000000ff */
[----:B------:R-:W-:Y:S02]  /*faf0*/  F2FP.F16.F32.PACK_AB R6, R120, R3 ;  /* 0x000000037806723e */ /* 0x000fe400000000ff */
[----:B------:R-:W-:Y:S01]  /*fb00*/  F2FP.F16.F32.PACK_AB R7, R149, R142 ;  /* 0x0000008e9507723e */ /* 0x000fe200000000ff */
[----:B0-----:R-:W-:Y:S01]  /*fb10*/  @P1 IMAD.HI.U32 R4, R26, R25, RZ ;  /* 0x000000191a041227 */ /* 0x001fe200078e00ff */
[----:B------:R-:W-:Y:S02]  /*fb20*/  SHF.R.U64 R20, R20, 0x3, RZ ;  /* 0x0000000314147819 */ /* 0x000fe400000012ff */
[----:B------:R-:W-:Y:S02]  /*fb30*/  SHF.R.U64 R32, R32, 0x3, RZ ;  /* 0x0000000320207819 */ /* 0x000fe400000012ff */
[----:B------:R-:W-:-:S02]  /*fb40*/  SHF.R.U64 R30, R30, 0x3, RZ ;  /* 0x000000031e1e7819 */ /* 0x000fc400000012ff */
[----:B------:R-:W-:Y:S02]  /*fb50*/  LOP3.LUT R20, R20, R33, RZ, 0x3c, !PT ;  /* 0x0000002114147212 */ /* 0x000fe400078e3cff */
[----:B--2---:R-:W-:Y:S02]  /*fb60*/  @P1 SHF.R.U32.HI R50, RZ, R27, R4 ;  /* 0x0000001bff321219 */ /* 0x004fe40000011604 */
[----:B------:R-:W-:Y:S02]  /*fb70*/  F2FP.F16.F32.PACK_AB R4, R122, R9 ;  /* 0x000000097a04723e */ /* 0x000fe400000000ff */
[----:B------:R-:W-:Y:S01]  /*fb80*/  F2FP.F16.F32.PACK_AB R9, R146, R141 ;  /* 0x0000008d9209723e */ /* 0x000fe200000000ff */
[----:B------:R-:W-:Y:S01]  /*fb90*/  IMAD.MOV R3, RZ, RZ, -R50 ;  /* 0x000000ffff037224 */ /* 0x000fe200078e0a32 */
[----:B------:R-:W-:Y:S01]  /*fba0*/  IADD3 R33, P3, R48, 0x7000, RZ ;  /* 0x0000700030217810 */ /* 0x000fe20007f7e0ff */
[----:B------:R-:W-:Y:S01]  /*fbb0*/  STSM.16.M88.4 [R66], R4 ;  /* 0x0000000442007844 */ /* 0x000fe20000000200 */
[----:B------:R-:W-:Y:S01]  /*fbc0*/  LOP3.LUT R70, R32, R37, RZ, 0x3c, !PT ;  /* 0x0000002520467212 */ /* 0x000fe200078e3cff */
[----:B------:R-:W-:Y:S01]  /*fbd0*/  IMAD R3, R22, R3, R26 ;  /* 0x0000000316037224 */ /* 0x000fe200078e021a */
[----:B------:R-:W-:Y:S01]  /*fbe0*/  LOP3.LUT R74, R30, R35, RZ, 0x3c, !PT ;  /* 0x000000231e4a7212 */ /* 0x000fe200078e3cff */
[----:B------:R0:W-:Y:S01]  /*fbf0*/  STSM.16.M88.4 [R86], R8 ;  /* 0x0000000856007844 */ /* 0x0001e20000000200 */
[----:B------:R-:W-:-:S02]  /*fc00*/  IADD3 R31, P2, R48, 0x6000, RZ ;  /* 0x00006000301f7810 */ /* 0x000fc40007f5e0ff */
[----:B------:R-:W-:Y:S01]  /*fc10*/  LOP3.LUT R32, R33, 0x380, RZ, 0xc0, !PT ;  /* 0x0000038021207812 */ /* 0x000fe200078ec0ff */
[----:B------:R1:W-:Y:S01]  /*fc20*/  STSM.16.M88.4 [R82], R12 ;  /* 0x0000000c52007844 */ /* 0x0003e20000000200 */
[----:B------:R-:W-:Y:S02]  /*fc30*/  MOV R78, R78 ;  /* 0x0000004e004e7202 */ /* 0x000fe40000000f00 */
[----:B------:R-:W-:Y:S02]  /*fc40*/  F2FP.F16.F32.PACK_AB R25, R137, R134 ;  /* 0x000000868919723e */ /* 0x000fe400000000ff */
[----:B------:R-:W-:Y:S02]  /*fc50*/  F2FP.F16.F32.PACK_AB R26, R61, R60 ;  /* 0x0000003c3d1a723e */ /* 0x000fe400000000ff */
[----:B------:R-:W-:Y:S02]  /*fc60*/  F2FP.F16.F32.PACK_AB R27, R136, R133 ;  /* 0x00000085881b723e */ /* 0x000fe400000000ff */
[----:B------:R-:W-:-:S02]  /*fc70*/  LOP3.LUT R30, R31, 0x380, RZ, 0xc0, !PT ;  /* 0x000003801f1e7812 */ /* 0x000fc400078ec0ff */
[----:B------:R-:W-:Y:S01]  /*fc80*/  MOV R74, R74 ;  /* 0x0000004a004a7202 */ /* 0x000fe20000000f00 */
[----:B0-----:R-:W-:Y:S01]  /*fc90*/  IMAD.U32 R10, RZ, RZ, UR5 ;  /* 0x00000005ff0a7e24 */ /* 0x001fe2000f8e00ff */
[----:B------:R-:W-:Y:S01]  /*fca0*/  SHF.R.S32.HI R9, RZ, 0x1f, R50 ;  /* 0x0000001fff097819 */ /* 0x000fe20000011432 */
[----:B------:R-:W-:Y:S01]  /*fcb0*/  ULDC UR5, c[0x0][0xa88] ;  /* 0x0002a20000057ab9 */ /* 0x000fe20000000800 */
[----:B------:R-:W-:Y:S01]  /*fcc0*/  SHF.R.S32.HI R8, RZ, 0x1f, R3 ;  /* 0x0000001fff087819 */ /* 0x000fe20000011403 */
[----:B-1----:R-:W-:Y:S01]  /*fcd0*/  VIADD R14, R200, UR60 ;  /* 0x0000003cc80e7c36 */ /* 0x002fe20008000000 */
[----:B------:R-:W-:Y:S01]  /*fce0*/  IADD3 R12, P0, R50, UR6, RZ ;  /* 0x00000006320c7c10 */ /* 0x000fe2000ff1e0ff */
[----:B------:R0:W-:Y:S01]  /*fcf0*/  STSM.16.M88.4 [R78], R24 ;  /* 0x000000184e007844 */ /* 0x0001e20000000200 */
[----:B------:R-:W-:Y:S02]  /*fd00*/  F2FP.F16.F32.PACK_AB R4, R65, R64 ;  /* 0x000000404104723e */ /* 0x000fe400000000ff */
[----:B------:R-:W-:Y:S01]  /*fd10*/  IADD3.X R13, R9, UR7, R10, P0, !PT ;  /* 0x00000007090d7c10 */ /* 0x000fe200087fe40a */
[----:B------:R-:W-:Y:S01]  /*fd20*/  ULDC.64 UR6, c[0x0][0xb88] ;  /* 0x0002e20000067ab9 */ /* 0x000fe20000000a00 */
[----:B------:R-:W-:Y:S01]  /*fd30*/  F2FP.F16.F32.PACK_AB R5, R135, R132 ;  /* 0x000000848705723e */ /* 0x000fe200000000ff */
[----:B------:R-:W-:Y:S01]  /*fd40*/  IMAD R8, R8, UR6, RZ ;  /* 0x0000000608087c24 */ /* 0x000fe2000f8e02ff */
[----:B------:R-:W-:Y:S01]  /*fd50*/  F2FP.F16.F32.PACK_AB R6, R69, R68 ;  /* 0x000000444506723e */ /* 0x000fe200000000ff */
[----:B------:R-:W-:Y:S01]  /*fd60*/  IMAD.WIDE.U32 R12, R3, UR6, R12 ;  /* 0x00000006030c7c25 */ /* 0x000fe2000f8e000c */
[----:B------:R-:W-:-:S02]  /*fd70*/  F2FP.F16.F32.PACK_AB R7, R131, R130 ;  /* 0x000000828307723e */ /* 0x000fc400000000ff */
[----:B------:R-:W-:Y:S01]  /*fd80*/  SHF.R.U64 R32, R32, 0x3, RZ ;  /* 0x0000000320207819 */ /* 0x000fe200000012ff */
[----:B------:R-:W-:Y:S01]  /*fd90*/  IMAD R15, R3, UR7, R8 ;  /* 0x00000007030f7c24 */ /* 0x000fe2000f8e0208 */
[----:B------:R-:W-:Y:S01]  /*fda0*/  SHF.R.U64 R30, R30, 0x3, RZ ;  /* 0x000000031e1e7819 */ /* 0x000fe200000012ff */
[----:B------:R1:W-:Y:S01]  /*fdb0*/  STSM.16.M88.4 [R74], R4 ;  /* 0x000000044a007844 */ /* 0x0003e20000000200 */
[----:B------:R-:W-:Y:S01]  /*fdc0*/  LOP3.LUT R32, R32, R33, RZ, 0x3c, !PT ;  /* 0x0000002120207212 */ /* 0x000fe200078e3cff */
[----:B------:R-:W-:Y:S01]  /*fdd0*/  ULDC.64 UR6, c[0x0][0xb50] ;  /* 0x0002d40000067ab9 */ /* 0x000fe20000000a00 */
[----:B------:R-:W-:Y:S01]  /*fde0*/  IMAD R3, R22, UR5, RZ ;  /* 0x0000000516037c24 */ /* 0x000fe2000f8e02ff */
[----:B------:R-:W-:Y:S01]  /*fdf0*/  LOP3.LUT P0, RZ, R198, 0x3, RZ, 0xc0, !PT ;  /* 0x00000003c6ff7812 */ /* 0x000fe2000780c0ff */
[--C-:B------:R-:W-:Y:S01]  /*fe00*/  IMAD.X R33, RZ, RZ, R49.reuse, P3 ;  /* 0x000000ffff217224 */ /* 0x100fe200018e0631 */
[----:B0-----:R-:W-:Y:S02]  /*fe10*/  LEA R24, P3, R12, UR6, 0x2 ;  /* 0x000000060c187c11 */ /* 0x001fe4000f8610ff */
[----:B------:R-:W-:Y:S01]  /*fe20*/  LOP3.LUT R30, R30, R31, RZ, 0x3c, !PT ;  /* 0x0000001f1e1e7212 */ /* 0x000fe200078e3cff */
[----:B------:R-:W-:Y:S01]  /*fe30*/  IMAD.X R31, RZ, RZ, R49, P2 ;  /* 0x000000ffff1f7224 */ /* 0x000fe200010e0631 */
[----:B------:R-:W-:Y:S01]  /*fe40*/  ISETP.GE.OR P2, PT, R14, R3, P0 ;  /* 0x000000030e00720c */ /* 0x000fe20000746670 */
[----:B------:R-:W-:Y:S01]  /*fe50*/  SHFL.IDX PT, R60, R24, RZ, 0x1c1f ;  /* 0x001c1fff183c7589 */ /* 0x000fe200000e0000 */
[----:B------:R-:W-:-:S02]  /*fe60*/  MOV R54, R54 ;  /* 0x0000003600367202 */ /* 0x000fc40000000f00 */
[----:B------:R-:W-:Y:S01]  /*fe70*/  MOV R70, R70 ;  /* 0x0000004600467202 */ /* 0x000fe20000000f00 */
[----:B-1----:R-:W-:Y:S01]  /*fe80*/  VIADD R4, R14, 0x8 ;  /* 0x000000080e047836 */ /* 0x002fe20000000000 */
[----:B------:R-:W-:Y:S01]  /*fe90*/  F2FP.F16.F32.PACK_AB R8, R73, R72 ;  /* 0x000000484908723e */ /* 0x000fe200000000ff */
[----:B------:R-:W-:Y:S01]  /*fea0*/  IMAD.IADD R5, R13, 0x1, R15 ;  /* 0x000000010d057824 */ /* 0x000fe200078e020f */
[----:B------:R-:W-:Y:S02]  /*feb0*/  F2FP.F16.F32.PACK_AB R9, R128, R127 ;  /* 0x0000007f8009723e */ /* 0x000fe400000000ff */
[----:B------:R-:W-:Y:S02]  /*fec0*/  F2FP.F16.F32.PACK_AB R10, R77, R76 ;  /* 0x0000004c4d0a723e */ /* 0x000fe400000000ff */
[----:B------:R-:W-:Y:S02]  /*fed0*/  F2FP.F16.F32.PACK_AB R11, R129, R126 ;  /* 0x0000007e810b723e */ /* 0x000fe400000000ff */
[----:B------:R-:W-:-:S02]  /*fee0*/  ISETP.GE.OR P0, PT, R4, R3, P0 ;  /* 0x000000030400720c */ /* 0x000fc40000706670 */
[----:B------:R-:W-:Y:S01]  /*fef0*/  LEA.HI.X R25, R12, UR7, R5, 0x2, P3 ;  /* 0x000000070c197c11 */ /* 0x000fe200098f1405 */
[----:B------:R-:W-:Y:S01]  /*ff00*/  STSM.16.M88.4 [R70], R8 ;  /* 0x0000000846007844 */ /* 0x000fe20000000200 */
[----:B------:R-:W-:Y:S02]  /*ff10*/  MOV R55, R62 ;  /* 0x0000003e00377202 */ /* 0x000fe40000000f00 */
[----:B------:R-:W-:Y:S01]  /*ff20*/  F2FP.F16.F32.PACK_AB R4, R81, R80 ;  /* 0x000000505104723e */ /* 0x000fe200000000ff */
[----:B------:R-:W0:Y:S01]  /*ff30*/  SHFL.IDX PT, R61, R25, RZ, 0x1c1f ;  /* 0x001c1fff193d7589 */ /* 0x000e2200000e0000 */
[----:B------:R-:W-:Y:S02]  /*ff40*/  F2FP.F16.F32.PACK_AB R5, R124, R123 ;  /* 0x0000007b7c05723e */ /* 0x000fe400000000ff */
[----:B------:R-:W-:Y:S01]  /*ff50*/  F2FP.F16.F32.PACK_AB R6, R85, R84 ;  /* 0x000000545506723e */ /* 0x000fe200000000ff */
[----:B------:R-:W-:Y:S01]  /*ff60*/  SHFL.IDX PT, R62, R24, 0x1, 0x1c1f ;  /* 0x003c1f00183e7f89 */ /* 0x000fe200000e0000 */
[----:B------:R-:W-:-:S02]  /*ff70*/  F2FP.F16.F32.PACK_AB R7, R125, R56 ;  /* 0x000000387d07723e */ /* 0x000fc400000000ff */
[----:B------:R-:W-:Y:S01]  /*ff80*/  MOV R58, R58 ;  /* 0x0000003a003a7202 */ /* 0x000fe20000000f00 */
[----:B------:R-:W1:Y:S01]  /*ff90*/  SHFL.IDX PT, R63, R25, 0x1, 0x1c1f ;  /* 0x003c1f00193f7f89 */ /* 0x000e6200000e0000 */
        /* <DEDUP_REMOVED lines=9> */
[----:B------:R-:W-:Y:S01]  /*10030*/  F2FP.F16.F32.PACK_AB R106, R109, R108 ;  /* 0x0000006c6d6a723e */ /* 0x000fe200000000ff */
[----:B------:R-:W-:Y:S01]  /*10040*/  STSM.16.M88.4 [R54], R96 ;  /* 0x0000006036007844 */ /* 0x000fe20000000200 */
[----:B------:R-:W-:Y:S02]  /*10050*/  F2FP.F16.F32.PACK_AB R107, R111, R110 ;  /* 0x0000006e6f6b723e */ /* 0x000fe400000000ff */
[----:B------:R-:W-:Y:S02]  /*10060*/  F2FP.F16.F32.PACK_AB R113, R115, R114 ;  /* 0x000000727371723e */ /* 0x000fe400000000ff */
[----:B------:R-:W-:Y:S01]  /*10070*/  F2FP.F16.F32.PACK_AB R114, R117, R116 ;  /* 0x000000747572723e */ /* 0x000fe200000000ff */
[----:B------:R-:W-:Y:S01]  /*10080*/  STSM.16.M88.4 [R103], R104 ;  /* 0x0000006867007844 */ /* 0x000fe20000000200 */
[----:B------:R-:W-:-:S02]  /*10090*/  F2FP.F16.F32.PACK_AB R115, R119, R118 ;  /* 0x000000767773723e */ /* 0x000fc400000000ff */
[C---:B------:R-:W-:Y:S02]  /*100a0*/  IADD3 R41, P4, R48.reuse, 0x1000, RZ ;  /* 0x0000100030297810 */ /* 0x040fe40007f9e0ff */
[----:B------:R-:W-:Y:S01]  /*100b0*/  IADD3 R43, P5, R48, 0x2000, RZ ;  /* 0x00002000302b7810 */ /* 0x000fe20007fbe0ff */
[----:B------:R-:W-:Y:S01]  /*100c0*/  STSM.16.M88.4 [R102], R112 ;  /* 0x0000007066007844 */ /* 0x000fe20000000200 */
[----:B------:R-:W-:Y:S02]  /*100d0*/  LOP3.LUT R40, R41, 0x380, RZ, 0xc0, !PT ;  /* 0x0000038029287812 */ /* 0x000fe400078ec0ff */
[----:B------:R-:W-:Y:S01]  /*100e0*/  LOP3.LUT R42, R43, 0x380, RZ, 0xc0, !PT ;  /* 0x000003802b2a7812 */ /* 0x000fe200078ec0ff */
[----:B------:R-:W-:Y:S01]  /*100f0*/  BAR.SYNC.DEFER_BLOCKING 0x1, 0x100 ;  /* 0x0044000000007b1d */ /* 0x000fe20000010000 */
[----:B------:R-:W-:Y:S02]  /*10100*/  SHF.R.U64 R40, R40, 0x3, RZ ;  /* 0x0000000328287819 */ /* 0x000fe400000012ff */
[----:B------:R-:W-:-:S02]  /*10110*/  SHF.R.U64 R42, R42, 0x3, RZ ;  /* 0x000000032a2a7819 */ /* 0x000fc400000012ff */
[----:B------:R-:W-:Y:S01]  /*10120*/  LOP3.LUT R40, R40, R41, RZ, 0x3c, !PT ;  /* 0x0000002928287212 */ /* 0x000fe200078e3cff */
[--C-:B------:R-:W-:Y:S01]  /*10130*/  IMAD.X R41, RZ, RZ, R49.reuse, P4 ;  /* 0x000000ffff297224 */ /* 0x100fe200020e0631 */
[----:B------:R-:W-:Y:S01]  /*10140*/  LOP3.LUT R42, R42, R43, RZ, 0x3c, !PT ;  /* 0x0000002b2a2a7212 */ /* 0x000fe200078e3cff */
[----:B------:R-:W-:Y:S01]  /*10150*/  IMAD.X R43, RZ, RZ, R49, P5 ;  /* 0x000000ffff2b7224 */ /* 0x000fe200028e0631 */
[C---:B------:R-:W-:Y:S02]  /*10160*/  IADD3 R45, P6, R48.reuse, 0x3000, RZ ;  /* 0x00003000302d7810 */ /* 0x040fe40007fde0ff */
[----:B------:R-:W-:Y:S02]  /*10170*/  IADD3 R37, P5, R48, 0x9000, RZ ;  /* 0x0000900030257810 */ /* 0x000fe40007fbe0ff */
[----:B------:R-:W-:Y:S01]  /*10180*/  LOP3.LUT R44, R45, 0x380, RZ, 0xc0, !PT ;  /* 0x000003802d2c7812 */ /* 0x000fe200078ec0ff */
[----:B------:R-:W-:Y:S01]  /*10190*/  UIMAD UR5, UR10, UR8, URZ ;  /* 0x000000080a0572a4 */ /* 0x000fe2000f8e023f */
[----:B------:R-:W-:-:S02]  /*101a0*/  LOP3.LUT R36, R37, 0x380, RZ, 0xc0, !PT ;  /* 0x0000038025247812 */ /* 0x000fc400078ec0ff */
[----:B------:R-:W-:Y:S01]  /*101b0*/  SHF.R.U64 R44, R44, 0x3, RZ ;  /* 0x000000032c2c7819 */ /* 0x000fe200000012ff */
[----:B0-----:R-:W-:Y:S03]  /*101c0*/  @!P2 ST.E desc[UR14][R60.64], R2 ;  /* 0x000000023c00a985 */ /* 0x001fe6000c10190e */
[----:B------:R-:W-:Y:S01]  /*101d0*/  LOP3.LUT R44, R44, R45, RZ, 0x3c, !PT ;  /* 0x0000002d2c2c7212 */ /* 0x000fe200078e3cff */
[----:B------:R-:W-:Y:S01]  /*101e0*/  IMAD.X R45, RZ, RZ, R49, P6 ;  /* 0x000000ffff2d7224 */ /* 0x000fe200030e0631 */
[----:B------:R-:W-:Y:S01]  /*101f0*/  SHF.R.U64 R36, R36, 0x3, RZ ;  /* 0x0000000324247819 */ /* 0x000fe200000012ff */
[----:B-1----:R0:W-:Y:S01]  /*10200*/  @!P0 ST.E desc[UR14][R62.64], R0 ;  /* 0x000000003e008985 */ /* 0x0021e2000c10190e */
[----:B------:R-:W-:Y:S01]  /*10210*/  UIMAD.WIDE.U32 UR6, UR11, UR8, URZ ;  /* 0x000000080b0672a5 */ /* 0x000fe2000f8e003f */
[C---:B------:R-:W-:Y:S02]  /*10220*/  IADD3 R35, P4, R48.reuse, 0x8000, RZ ;  /* 0x0000800030237810 */ /* 0x040fe40007f9e0ff */
[----:B------:R1:W5:Y:S01]  /*10230*/  LD.E.128 R24, desc[UR14][R40.64] ;  /* 0x0000000e28187980 */ /* 0x000362000c101d00 */
[----:B------:R-:W-:Y:S01]  /*10240*/  UIMAD UR5, UR11, UR9, UR5 ;  /* 0x000000090b0572a4 */ /* 0x000fe2000f8e0205 */
[----:B------:R-:W-:-:S02]  /*10250*/  IADD3 R39, P6, R48, 0xa000, RZ ;  /* 0x0000a00030277810 */ /* 0x000fc40007fde0ff */
[----:B------:R2:W5:Y:S01]  /*10260*/  LD.E.128 R8, desc[UR14][R42.64] ;  /* 0x0000000e2a087980 */ /* 0x000562000c101d00 */
[----:B------:R-:W-:Y:S01]  /*10270*/  ULDC.64 UR10, c[0x0][0xaf0] ;  /* 0x0002bc00000a7ab9 */ /* 0x000fe20000000a00 */
[----:B------:R-:W-:Y:S01]  /*10280*/  LOP3.LUT R36, R36, R37, RZ, 0x3c, !PT ;  /* 0x0000002524247212 */ /* 0x000fe200078e3cff */
[----:B0-----:R-:W-:Y:S01]  /*10290*/  IMAD R0, R193, 0x20, R196 ;  /* 0x00000020c1007824 */ /* 0x001fe200078e02c4 */
[----:B------:R-:W-:Y:S01]  /*102a0*/  LOP3.LUT R34, R35, 0x380, RZ, 0xc0, !PT ;  /* 0x0000038023227812 */ /* 0x000fe200078ec0ff */
[----:B-1----:R-:W0:Y:S01]  /*102b0*/  @P1 LDC R41, c[0x0][0xbec] ;  /* 0x0002fb00ff291b82 */ /* 0x002e220000000800 */
[----:B------:R-:W-:Y:S01]  /*102c0*/  UIADD3 UR7, UR7, UR5, URZ ;  /* 0x0000000507077290 */ /* 0x000fe2000fffe03f */
[----:B------:R-:W-:Y:S01]  /*102d0*/  LOP3.LUT R38, R39, 0x380, RZ, 0xc0, !PT ;  /* 0x0000038027267812 */ /* 0x000fe200078ec0ff */
[----:B------:R1:W5:Y:S04]  /*102e0*/  LD.E.128 R56, desc[UR14][R28.64] ;  /* 0x0000000e1c387980 */ /* 0x000368000c101d00 */
[----:B------:R3:W5:Y:S01]  /*102f0*/  LD.E.128 R52, desc[UR14][R30.64] ;  /* 0x0000000e1e347980 */ /* 0x000762000c101d00 */
[----:B--2---:R-:W2:Y:S01]  /*10300*/  @P1 LDC R43, c[0x0][0xbf0] ;  /* 0x0002fc00ff2b1b82 */ /* 0x004ea20000000800 */
[----:B------:R-:W-:Y:S01]  /*10310*/  VIADD R2, R0, UR60 ;  /* 0x0000003c00027c36 */ /* 0x000fe20008000000 */
[----:B------:R-:W-:Y:S01]  /*10320*/  UIMAD UR8, UR12, UR10, URZ ;  /* 0x0000000a0c0872a4 */ /* 0x000fe2000f8e023f */
[----:B------:R-:W-:Y:S01]  /*10330*/  LOP3.LUT R37, R48, 0x380, RZ, 0xc0, !PT ;  /* 0x0000038030257812 */ /* 0x000fe200078ec0ff */
[----:B------:R4:W5:Y:S01]  /*10340*/  LD.E.128 R64, desc[UR14][R20.64] ;  /* 0x0000000e14407980 */ /* 0x000962000c101d00 */
[----:B-1----:R-:W-:Y:S01]  /*10350*/  IMAD.MOV.U32 R29, RZ, RZ, R2 ;  /* 0x000000ffff1d7224 */ /* 0x002fe200078e0002 */
[----:B------:R-:W-:Y:S01]  /*10360*/  UIMAD UR5, UR13, UR11, UR8 ;  /* 0x0000000b0d0572a4 */ /* 0x000fe2000f8e0208 */
[----:B------:R-:W-:Y:S01]  /*10370*/  SHF.R.U64 R34, R34, 0x3, RZ ;  /* 0x0000000322227819 */ /* 0x000fe200000012ff */
[----:B------:R-:W-:Y:S01]  /*10380*/  UIMAD.WIDE.U32 UR6, UR13, UR10, UR6 ;  /* 0x0000000a0d0672a5 */ /* 0x000fe2000f8e0006 */
[----:B------:R-:W-:Y:S01]  /*10390*/  SHF.R.U64 R38, R38, 0x3, RZ ;  /* 0x0000000326267819 */ /* 0x000fe200000012ff */
[----:B------:R-:W-:Y:S01]  /*103a0*/  ULDC.64 UR8, c[0x0][0xae0] ;  /* 0x0002b80000087ab9 */ /* 0x000fe20000000a00 */
[----:B------:R-:W-:Y:S01]  /*103b0*/  SHF.R.U64 R37, R37, 0x3, RZ ;  /* 0x0000000325257819 */ /* 0x000fe200000012ff */
[----:B------:R-:W5:Y:S01]  /*103c0*/  LD.E.128 R4, desc[UR14][R44.64] ;  /* 0x0000000e2c047980 */ /* 0x000f62000c101d00 */
[----:B0-----:R-:W-:Y:S01]  /*103d0*/  @P1 IMAD.HI.U32 R0, R2, R41, RZ ;  /* 0x0000002902001227 */ /* 0x001fe200078e00ff */
[----:B------:R-:W-:Y:S01]  /*103e0*/  UIADD3 UR5, UR7, UR5, URZ ;  /* 0x0000000507057290 */ /* 0x000fe2000fffe03f */
[----:B------:R-:W-:Y:S01]  /*103f0*/  LOP3.LUT R34, R34, R35, RZ, 0x3c, !PT ;  /* 0x0000002322227212 */ /* 0x000fe200078e3cff */
[----:B------:R0:W5:Y:S01]  /*10400*/  LD.E.128 R12, desc[UR14][R32.64] ;  /* 0x0000000e200c7980 */ /* 0x000162000c101d00 */
[----:B------:R-:W-:Y:S01]  /*10410*/  LOP3.LUT R38, R38, R39, RZ, 0x3c, !PT ;  /* 0x0000002726267212 */ /* 0x000fe200078e3cff */
[--C-:B------:R-:W-:Y:S01]  /*10420*/  IMAD.X R35, RZ, RZ, R49.reuse, P4 ;  /* 0x000000ffff237224 */ /* 0x100fe200020e0631 */
[----:B------:R-:W-:Y:S01]  /*10430*/  LOP3.LUT R48, R37, R48, RZ, 0x3c, !PT ;  /* 0x0000003025307212 */ /* 0x000fe200078e3cff */
[--C-:B------:R-:W-:Y:S01]  /*10440*/  IMAD.X R37, RZ, RZ, R49.reuse, P5 ;  /* 0x000000ffff257224 */ /* 0x100fe200028e0631 */
[----:B--2---:R-:W-:Y:S01]  /*10450*/  @P1 SHF.R.U32.HI R29, RZ, R43, R0 ;  /* 0x0000002bff1d1219 */ /* 0x004fe20000011600 */
[----:B------:R-:W-:Y:S01]  /*10460*/  IMAD.X R39, RZ, RZ, R49, P6 ;  /* 0x000000ffff277224 */ /* 0x000fe200030e0631 */
[----:B------:R1:W5:Y:S02]  /*10470*/  LD.E.128 R76, desc[UR14][R34.64] ;  /* 0x0000000e224c7980 */ /* 0x000364000c101d00 */
[--C-:B------:R-:W-:Y:S01]  /*10480*/  SHF.R.S32.HI R0, RZ, 0x1f, R29.reuse ;  /* 0x0000001fff007819 */ /* 0x100fe2000001141d */
[----:B---3--:R-:W-:Y:S01]  /*10490*/  IMAD.MOV R31, RZ, RZ, -R29 ;  /* 0x000000ffff1f7224 */ /* 0x008fe200078e0a1d */
[----:B------:R-:W5:Y:S01]  /*104a0*/  LD.E.128 R48, desc[UR14][R48.64] ;  /* 0x0000000e30307980 */ /* 0x000f62000c101d00 */
[----:B----4-:R-:W-:-:S02]  /*104b0*/  IMAD.U32 R21, RZ, RZ, UR7 ;  /* 0x00000007ff157e24 */ /* 0x010fc4000f8e00ff */
[----:B------:R-:W-:Y:S01]  /*104c0*/  IMAD R0, R0, UR8, RZ ;  /* 0x0000000800007c24 */ /* 0x000fe2000f8e02ff */
[----:B------:R1:W5:Y:S01]  /*104d0*/  LD.E.128 R72, desc[UR14][R36.64] ;  /* 0x0000000e24487980 */ /* 0x000362000c101d00 */
[----:B------:R-:W-:Y:S02]  /*104e0*/  IMAD R31, R22, R31, R2 ;  /* 0x0000001f161f7224 */ /* 0x000fe400078e0202 */
[----:B------:R-:W-:Y:S01]  /*104f0*/  IMAD.U32 R20, RZ, RZ, UR6 ;  /* 0x00000006ff147e24 */ /* 0x000fe2000f8e00ff */
[----:B------:R1:W5:Y:S01]  /*10500*/  LD.E.128 R68, desc[UR14][R38.64] ;  /* 0x0000000e26447980 */ /* 0x000362000c101d00 */
[----:B------:R-:W-:Y:S01]  /*10510*/  IMAD.U32 R21, RZ, RZ, UR5 ;  /* 0x00000005ff157e24 */ /* 0x000fe2000f8e00ff */
[----:B------:R-:W-:Y:S01]  /*10520*/  ULDC.64 UR6, c[0x0][0xad8] ;  /* 0x0002b60000067ab9 */ /* 0x000fe20000000a00 */
[C---:B0-----:R-:W-:Y:S01]  /*10530*/  IMAD R33, R29.reuse, UR9, R0 ;  /* 0x000000091d217c24 */ /* 0x041fe2000f8e0200 */
[----:B------:R1:W5:Y:S01]  /*10540*/  LD.E.128 R60, desc[UR14][R46.64] ;  /* 0x0000000e2e3c7980 */ /* 0x000362000c101d00 */
[----:B------:R-:W-:Y:S01]  /*10550*/  SHF.R.S32.HI R0, RZ, 0x1f, R31 ;  /* 0x0000001fff007819 */ /* 0x000fe2000001141f */
[----:B------:R-:W-:Y:S01]  /*10560*/  IMAD.WIDE.U32 R20, R29, UR8, R20 ;  /* 0x000000081d147c25 */ /* 0x000fe2000f8e0014 */
        /* <DEDUP_REMOVED lines=8> */
[----:B------:R-:W-:Y:S02]  /*105f0*/  VIADD R32, R196, UR60 ;  /* 0x0000003cc4207c36 */ /* 0x000fe40008000000 */
[C---:B------:R-:W-:Y:S02]  /*10600*/  IMAD R29, R31.reuse, UR7, R2 ;  /* 0x000000071f1d7c24 */ /* 0x040fe4000f8e0202 */
[----:B------:R-:W-:Y:S01]  /*10610*/  IMAD.WIDE.U32 R20, R31, UR6, R20 ;  /* 0x000000061f147c25 */ /* 0x000fe2000f8e0014 */
[C---:B------:R-:W-:Y:S01]  /*10620*/  ISETP.GE.AND P2, PT, R32.reuse, R3, PT ;  /* 0x000000032000720c */ /* 0x040fe20003f46270 */
[----:B------:R-:W-:Y:S02]  /*10630*/  ULDC.64 UR6, c[0x0][0xa80] ;  /* 0x0002a00000067ab9 */ /* 0x000fe40000000a00 */
[----:B------:R-:W-:Y:S01]  /*10640*/  VIADD R0, R32, 0x20 ;  /* 0x0000002020007836 */ /* 0x000fe20000000000 */
[----:B------:R-:W-:Y:S01]  /*10650*/  LEA R2, P3, R20, UR6, 0x1 ;  /* 0x0000000614027c11 */ /* 0x000fe2000f8608ff */
[----:B------:R-:W-:-:S02]  /*10660*/  IMAD.IADD R21, R21, 0x1, R29 ;  /* 0x0000000115157824 */ /* 0x000fc400078e021d */
[----:B------:R-:W-:Y:S01]  /*10670*/  VIADD R16, R16, 0x30820 ;  /* 0x0003082010107836 */ /* 0x000fe20000000000 */
[-C--:B------:R-:W-:Y:S01]  /*10680*/  ISETP.GE.AND P1, PT, R0, R3.reuse, PT ;  /* 0x000000030000720c */ /* 0x080fe20003f26270 */
[----:B------:R-:W-:Y:S01]  /*10690*/  VIADD R0, R32, 0x40 ;  /* 0x0000004020007836 */ /* 0x000fe20000000000 */
[----:B------:R-:W-:Y:S02]  /*106a0*/  LEA.HI.X R22, R20, UR7, R21, 0x1, P3 ;  /* 0x0000000714167c11 */ /* 0x000fe400098f0c15 */
[----:B------:R-:W-:Y:S01]  /*106b0*/  PRMT R16, RZ, 0x654, R16 ;  /* 0x00000654ff107816 */ /* 0x000fe20000000010 */
[----:B0-----:R1:W0:Y:S01]  /*106c0*/  SHFL.IDX PT, R30, R2, RZ, 0x181f ;  /* 0x00181fff021e7589 */ /* 0x00122200000e0000 */
[----:B------:R-:W-:Y:S01]  /*106d0*/  ISETP.GE.AND P0, PT, R0, R3, PT ;  /* 0x000000030000720c */ /* 0x000fe20003f06270 */
[----:B------:R-:W-:Y:S01]  /*106e0*/  BSSY B1, `(.L_x_1181) ;  /* 0x0000012000017945 */ /* 0x000fe20003800000 */
[----:B------:R1:W-:Y:S01]  /*106f0*/  SYNCS.ARRIVE.TRANS64.RED.A1T0 RZ, [R16+URZ], RZ ;  /* 0x000000ff10ff79a7 */ /* 0x0003e2000810043f */
[----:B------:R1:W2:Y:S02]  /*10700*/  SHFL.IDX PT, R0, R22, RZ, 0x181f ;  /* 0x00181fff16007589 */ /* 0x0002a400000e0000 */
[----:B------:R-:W-:Y:S08]  /*10710*/  @P2 BRA `(.L_x_1182) ;  /* 0x0000000000382947 */ /* 0x000ff00003800000 */
[----:B------:R-:W-:Y:S01]  /*10720*/  ULDC UR5, c[0x0][0xac8] ;  /* 0x0002b20000057ab9 */ /* 0x000fe20000000800 */
[----:B------:R-:W-:Y:S01]  /*10730*/  ULDC.64 UR6, c[0x0][0x208] ;  /* 0x0000820000067ab9 */ /* 0x000fe20000000a00 */
[----:B------:R-:W-:Y:S02]  /*10740*/  ISETP.GE.AND P4, PT, R19, UR5, PT ;  /* 0x0000000513007c0c */ /* 0x000fe4000bf86270 */
[----:B------:R-:W-:Y:S02]  /*10750*/  ISETP.GE.AND P3, PT, R23, UR5, PT ;  /* 0x0000000517007c0c */ /* 0x000fe4000bf66270 */
[----:B------:R-:W-:-:S09]  /*10760*/  ISETP.GE.AND P2, PT, R192, UR5, PT ;  /* 0x00000005c0007c0c */ /* 0x000fd2000bf46270 */
[-C--:B0-----:R-:W-:Y:S02]  /*10770*/  @!P4 LEA R20, P6, R19, R30.reuse, 0x1 ;  /* 0x0000001e1314c211 */ /* 0x081fe400078c08ff */
[----:B------:R-:W-:Y:S02]  /*10780*/  @!P3 LEA R28, P5, R23, R30, 0x1 ;  /* 0x0000001e171cb211 */ /* 0x000fe400078a08ff */
[----:B--2---:R-:W-:Y:S02]  /*10790*/  @!P4 LEA.HI.X R21, R19, R0, R205, 0x1, P6 ;  /* 0x000000001315c211 */ /* 0x004fe400030f0ccd */
[C---:B------:R-:W-:Y:S02]  /*107a0*/  @!P2 LEA R30, P6, R192.reuse, R30, 0x1 ;  /* 0x0000001ec01ea211 */ /* 0x040fe400078c08ff */
[-C--:B------:R-:W-:Y:S01]  /*107b0*/  @!P3 LEA.HI.X R29, R23, R0.reuse, R204, 0x1, P5 ;  /* 0x00000000171db211 */ /* 0x080fe200028f0ccc */
[----:B-----5:R3:W-:Y:S01]  /*107c0*/  @!P4 ST.E.128 desc[UR6][R20.64], R48 ;  /* 0x000000301400c985 */ /* 0x0207e2000c101d06 */
[----:B------:R-:W-:-:S03]  /*107d0*/  @!P2 LEA.HI.X R31, R192, R0, R203, 0x1, P6 ;  /* 0x00000000c01fa211 */ /* 0x000fc600030f0ccb */
[----:B------:R3:W-:Y:S04]  /*107e0*/  @!P3 ST.E.128 desc[UR6][R28.64], R64 ;  /* 0x000000401c00b985 */ /* 0x0007e8000c101d06 */
[----:B------:R3:W-:Y:S02]  /*107f0*/  @!P2 ST.E.128 desc[UR6][R30.64], R76 ;  /* 0x0000004c1e00a985 */ /* 0x0007e4000c101d06 */
.L_x_1182:
[----:B------:R-:W-:Y:S05]  /*10800*/  BSYNC B1 ;  /* 0x0000000000017941 */ /* 0x000fea0003800000 */
.L_x_1181:
[----:B--2---:R2:W4:Y:S01]  /*10810*/  SHFL.IDX PT, R0, R22, 0x1, 0x181f ;  /* 0x00381f0016007f89 */ /* 0x00452200000e0000 */
[----:B------:R-:W-:Y:S03]  /*10820*/  BSSY B1, `(.L_x_1183) ;  /* 0x0000011000017945 */ /* 0x000fe60003800000 */
[----:B0--3--:R2:W0:Y:S01]  /*10830*/  SHFL.IDX PT, R30, R2, 0x1, 0x181f ;  /* 0x00381f00021e7f89 */ /* 0x00942200000e0000 */
[----:B------:R-:W-:Y:S05]  /*10840*/  @P1 BRA `(.L_x_1184) ;  /* 0x0000000000381947 */ /* 0x000fea0003800000 */
[----:B------:R-:W-:Y:S01]  /*10850*/  ULDC UR5, c[0x0][0xac8] ;  /* 0x0002b20000057ab9 */ /* 0x000fe20000000800 */
[----:B------:R-:W-:Y:S01]  /*10860*/  ULDC.64 UR6, c[0x0][0x208] ;  /* 0x0000820000067ab9 */ /* 0x000fe20000000a00 */
[----:B------:R-:W-:Y:S02]  /*10870*/  ISETP.GE.AND P4, PT, R19, UR5, PT ;  /* 0x0000000513007c0c */ /* 0x000fe4000bf86270 */
[----:B------:R-:W-:Y:S02]  /*10880*/  ISETP.GE.AND P5, PT, R23, UR5, PT ;  /* 0x0000000517007c0c */ /* 0x000fe4000bfa6270 */
[----:B------:R-:W-:-:S09]  /*10890*/  ISETP.GE.AND P6, PT, R192, UR5, PT ;  /* 0x00000005c0007c0c */ /* 0x000fd2000bfc6270 */
[-C--:B0-----:R-:W-:Y:S02]  /*108a0*/  @!P4 LEA R20, P1, R19, R30.reuse, 0x1 ;  /* 0x0000001e1314c211 */ /* 0x081fe400078208ff */
[-C--:B------:R-:W-:Y:S02]  /*108b0*/  @!P5 LEA R28, P2, R23, R30.reuse, 0x1 ;  /* 0x0000001e171cd211 */ /* 0x080fe400078408ff */
[C---:B------:R-:W-:Y:S02]  /*108c0*/  @!P6 LEA R30, P3, R192.reuse, R30, 0x1 ;  /* 0x0000001ec01ee211 */ /* 0x040fe400078608ff */
[-C--:B----4-:R-:W-:Y:S02]  /*108d0*/  @!P4 LEA.HI.X R21, R19, R0.reuse, R205, 0x1, P1 ;  /* 0x000000001315c211 */ /* 0x090fe400008f0ccd */
[-C--:B------:R-:W-:Y:S02]  /*108e0*/  @!P5 LEA.HI.X R29, R23, R0.reuse, R204, 0x1, P2 ;  /* 0x00000000171dd211 */ /* 0x080fe400010f0ccc */
[----:B------:R-:W-:Y:S01]  /*108f0*/  @!P6 LEA.HI.X R31, R192, R0, R203, 0x1, P3 ;  /* 0x00000000c01fe211 */ /* 0x000fe200018f0ccb */
[----:B-----5:R3:W-:Y:S04]  /*10900*/  @!P4 ST.E.128 desc[UR6][R20.64], R24 ;  /* 0x000000181400c985 */ /* 0x0207e8000c101d06 */
[----:B------:R3:W-:Y:S04]  /*10910*/  @!P5 ST.E.128 desc[UR6][R28.64], R56 ;  /* 0x000000381c00d985 */ /* 0x0007e8000c101d06 */
[----:B------:R3:W-:Y:S02]  /*10920*/  @!P6 ST.E.128 desc[UR6][R30.64], R72 ;  /* 0x000000481e00e985 */ /* 0x0007e4000c101d06 */
.L_x_1184:
[----:B------:R-:W-:Y:S05]  /*10930*/  BSYNC B1 ;  /* 0x0000000000017941 */ /* 0x000fea0003800000 */
.L_x_1183:
[----:B----4-:R4:W0:Y:S01]  /*10940*/  SHFL.IDX PT, R0, R22, 0x2, 0x181f ;  /* 0x00581f0016007f89 */ /* 0x01082200000e0000 */
[----:B------:R-:W-:Y:S03]  /*10950*/  BSSY B1, `(.L_x_1185) ;  /* 0x0000011000017945 */ /* 0x000fe60003800000 */
[----:B---3-5:R4:W3:Y:S01]  /*10960*/  SHFL.IDX PT, R26, R2, 0x2, 0x181f ;  /* 0x00581f00021a7f89 */ /* 0x0288e200000e0000 */
[----:B------:R-:W-:Y:S05]  /*10970*/  @P0 BRA `(.L_x_1186) ;  /* 0x0000000000380947 */ /* 0x000fea0003800000 */
[----:B------:R-:W-:Y:S01]  /*10980*/  ULDC UR5, c[0x0][0xac8] ;  /* 0x0002b20000057ab9 */ /* 0x000fe20000000800 */
[----:B------:R-:W-:Y:S01]  /*10990*/  ULDC.64 UR6, c[0x0][0x208] ;  /* 0x0000820000067ab9 */ /* 0x000fe20000000a00 */
        /* <DEDUP_REMOVED lines=12> */
.L_x_1186:
[----:B------:R-:W-:Y:S05]  /*10a60*/  BSYNC B1 ;  /* 0x0000000000017941 */ /* 0x000fea0003800000 */
.L_x_1185:
[----:B0-----:R-:W-:Y:S01]  /*10a70*/  VIADD R0, R32, 0x60 ;  /* 0x0000006020007836 */ /* 0x001fe20000000000 */
[----:B-12-4-:R-:W0:Y:S04]  /*10a80*/  SHFL.IDX PT, R22, R22, 0x3, 0x181f ;  /* 0x00781f0016167f89 */ /* 0x016e2800000e0000 */
[----:B------:R-:W-:Y:S01]  /*10a90*/  ISETP.GE.AND P0, PT, R0, R3, PT ;  /* 0x000000030000720c */ /* 0x000fe20003f06270 */
[----:B------:R1:W2:-:S12]  /*10aa0*/  SHFL.IDX PT, R10, R2, 0x3, 0x181f ;  /* 0x00781f00020a7f89 */ /* 0x00029800000e0000 */
[----:B-1----:R-:W-:Y:S05]  /*10ab0*/  @P0 BRA `(.L_x_1187) ;  /* 0x0000000c00040947 */ /* 0x002fea0003800000 */
[----:B------:R-:W-:Y:S01]  /*10ac0*/  ULDC UR5, c[0x0][0xac8] ;  /* 0x0002b20000057ab9 */ /* 0x000fe20000000800 */
[----:B------:R-:W-:Y:S01]  /*10ad0*/  ULDC.64 UR6, c[0x0][0x208] ;  /* 0x0000820000067ab9 */ /* 0x000fe20000000a00 */
[----:B------:R-:W-:Y:S02]  /*10ae0*/  ISETP.GE.AND P2, PT, R19, UR5, PT ;  /* 0x0000000513007c0c */ /* 0x000fe4000bf46270 */
[----:B------:R-:W-:-:S11]  /*10af0*/  ISETP.GE.AND P3, PT, R23, UR5, PT ;  /* 0x0000000517007c0c */ /* 0x000fd6000bf66270 */
[-C--:B--2---:R-:W-:Y:S02]  /*10b00*/  @!P2 LEA R2, P0, R19, R10.reuse, 0x1 ;  /* 0x0000000a1302a211 */ /* 0x084fe400078008ff */
[----:B------:R-:W-:Y:S02]  /*10b10*/  @!P3 LEA R8, P1, R23, R10, 0x1 ;  /* 0x0000000a1708b211 */ /* 0x000fe400078208ff */
[-C--:B0-----:R-:W-:Y:S02]  /*10b20*/  @!P2 LEA.HI.X R3, R19, R22.reuse, R205, 0x1, P0 ;  /* 0x000000161303a211 */ /* 0x081fe400000f0ccd */
[----:B------:R-:W-:Y:S02]  /*10b30*/  ISETP.GE.AND P0, PT, R192, UR5, PT ;  /* 0x00000005c0007c0c */ /* 0x000fe4000bf06270 */
[----:B------:R-:W-:Y:S01]  /*10b40*/  @!P3 LEA.HI.X R9, R23, R22, R204, 0x1, P1 ;  /* 0x000000161709b211 */ /* 0x000fe200008f0ccc */
[----:B------:R0:W-:Y:S04]  /*10b50*/  @!P2 ST.E.128 desc[UR6][R2.64], R4 ;  /* 0x000000040200a985 */ /* 0x0001e8000c101d06 */
[----:B------:R0:W-:Y:S06]  /*10b60*/  @!P3 ST.E.128 desc[UR6][R8.64], R12 ;  /* 0x0000000c0800b985 */ /* 0x0001ec000c101d06 */
[----:B------:R-:W-:Y:S05]  /*10b70*/  @P0 BRA `(.L_x_1187) ;  /* 0x0000000800d40947 */ /* 0x000fea0003800000 */
[----:B0-----:R-:W-:Y:S01]  /*10b80*/  LEA R2, P0, R192, R10, 0x1 ;  /* 0x0000000ac0027211 */ /* 0x001fe200078008ff */
[----:B------:R-:W-:-:S03]  /*10b90*/  ULDC.64 UR6, c[0x0][0x208] ;  /* 0x0000820000067ab9 */ /* 0x000fc60000000a00 */
[----:B------:R-:W-:-:S05]  /*10ba0*/  LEA.HI.X R3, R192, R22, R203, 0x1, P0 ;  /* 0x00000016c0037211 */ /* 0x000fca00000f0ccb */
[----:B------:R0:W-:Y:S01]  /*10bb0*/  ST.E.128 desc[UR6][R2.64], R60 ;  /* 0x0000003c02007985 */ /* 0x0001e2000c101d06 */
[----:B------:R-:W-:Y:S05]  /*10bc0*/  BRA `(.L_x_1187) ;  /* 0x0000000800c07947 */ /* 0x000fea0003800000 */
.L_x_1180:
[----:B------:R-:W0:Y:S01]  /*10bd0*/  LDC R8, c[0x0][0xbe8] ;  /* 0x0002fa00ff087b82 */ /* 0x000e220000000800 */
[----:B------:R-:W-:Y:S01]  /*10be0*/  R2UR UR6, R194 ;  /* 0x00000000c20672ca */ /* 0x000fe200000e0000 */
[----:B------:R-:W-:Y:S01]  /*10bf0*/  BSSY B1, `(.L_x_1188) ;  /* 0x0000035000017945 */ /* 0x000fe20003800000 */
[----:B------:R-:W-:Y:S01]  /*10c00*/  R2UR UR5, R195 ;  /* 0x00000000c30572ca */ /* 0x000fe200000e0000 */
[----:B------:R-:W-:Y:S01]  /*10c10*/  IMAD R6, R193, 0x20, R196 ;  /* 0x00000020c1067824 */ /* 0x000fe200078e02c4 */
[----:B------:R-:W-:-:S09]  /*10c20*/  ISETP.GE.AND P0, PT, R206, 0x80, PT ;  /* 0x00000080ce00780c */ /* 0x000fd20003f06270 */
[----:B------:R-:W-:Y:S02]  /*10c30*/  USHF.R.S32.HI UR8, URZ, 0x1f, UR6 ;  /* 0x0000001f3f087899 */ /* 0x000fe40008011406 */
[----:B------:R-:W-:Y:S01]  /*10c40*/  USHF.R.S32.HI UR9, URZ, 0x1f, UR5 ;  /* 0x0000001f3f097899 */ /* 0x000fe20008011405 */
[----:B0-----:R-:W-:-:S13]  /*10c50*/  ISETP.NE.AND P1, PT, R8, 0x1, PT ;  /* 0x000000010800780c */ /* 0x001fda0003f25270 */
[----:B------:R-:W0:Y:S08]  /*10c60*/  @P1 LDC R9, c[0x0][0xbec] ;  /* 0x0002fb00ff091b82 */ /* 0x000e300000000800 */
[----:B------:R-:W1:Y:S01]  /*10c70*/  @P1 LDC R11, c[0x0][0xbf0] ;  /* 0x0002fc00ff0b1b82 */ /* 0x000e620000000800 */
[----:B------:R-:W-:Y:S05]  /*10c80*/  @P0 BRA `(.L_x_1189) ;  /* 0x0000000000ac0947 */ /* 0x000fea0003800000 */
[----:B------:R-:W2:Y:S01]  /*10c90*/  S2R R0, SR_TID.X ;  /* 0x0000000000007919 */ /* 0x000ea20000002100 */
[----:B------:R-:W3:Y:S01]  /*10ca0*/  LDC R3, c[0x0][0xbe8] ;  /* 0x0002fa00ff037b82 */ /* 0x000ee20000000800 */
[----:B------:R-:W-:Y:S01]  /*10cb0*/  IMAD.U32 R4, RZ, RZ, UR60 ;  /* 0x0000003cff047e24 */ /* 0x000fe2000f8e00ff */
[----:B------:R-:W-:Y:S02]  /*10cc0*/  ULDC UR5, c[0x0][0xa88] ;  /* 0x0002a20000057ab9 */ /* 0x000fe40000000800 */
[----:B---3--:R-:W-:Y:S02]  /*10cd0*/  IMAD R5, R3, UR5, RZ ;  /* 0x0000000503057c24 */ /* 0x008fe4000f8e02ff */
[----:B--2---:R-:W-:-:S04]  /*10ce0*/  IADD3 R4, R4, -0x80, R0 ;  /* 0xffffff8004047810 */ /* 0x004fc80007ffe000 */
[----:B------:R-:W-:-:S13]  /*10cf0*/  ISETP.GE.AND P0, PT, R4, R5, PT ;  /* 0x000000050400720c */ /* 0x000fda0003f06270 */
[----:B------:R-:W-:Y:S05]  /*10d00*/  @P0 BRA `(.L_x_1189) ;  /* 0x00000000008c0947 */ /* 0x000fea0003800000 */
[----:B------:R-:W-:Y:S01]  /*10d10*/  ISETP.NE.AND P0, PT, R3, 0x1, PT ;  /* 0x000000010300780c */ /* 0x000fe20003f05270 */
[----:B------:R-:W-:Y:S01]  /*10d20*/  ULDC.64 UR10, c[0x0][0xb90] ;  /* 0x0002e400000a7ab9 */ /* 0x000fe20000000a00 */
[----:B------:R-:W-:Y:S01]  /*10d30*/  R2UR UR13, R194 ;  /* 0x00000000c20d72ca */ /* 0x000fe200000e0000 */
[----:B------:R-:W-:Y:S01]  /*10d40*/  UIMAD UR5, UR8, UR10, URZ ;  /* 0x0000000a080572a4 */ /* 0x000fe2000f8e023f */
[----:B------:R-:W-:Y:S01]  /*10d50*/  R2UR UR12, R195 ;  /* 0x00000000c30c72ca */ /* 0x000fe200000e0000 */
[----:B------:R-:W-:-:S08]  /*10d60*/  IMAD.MOV.U32 R2, RZ, RZ, R4 ;  /* 0x000000ffff027224 */ /* 0x000fd000078e0004 */
[----:B------:R-:W2:Y:S02]  /*10d70*/  @P0 LDC R5, c[0x0][0xbec] ;  /* 0x0002fb00ff050b82 */ /* 0x000ea40000000800 */
[----:B------:R-:W-:Y:S02]  /*10d80*/  UIMAD.WIDE.U32 UR6, UR13, UR10, URZ ;  /* 0x0000000a0d0672a5 */ /* 0x000fe4000f8e003f */
[----:B------:R-:W-:-:S03]  /*10d90*/  UIMAD UR5, UR13, UR11, UR5 ;  /* 0x0000000b0d0572a4 */ /* 0x000fc6000f8e0205 */
[----:B------:R-:W-:Y:S01]  /*10da0*/  ULDC.64 UR10, c[0x0][0xb98] ;  /* 0x0002e600000a7ab9 */ /* 0x000fe20000000a00 */
[----:B------:R-:W3:Y:S01]  /*10db0*/  @P0 LDC R7, c[0x0][0xbf0] ;  /* 0x0002fc00ff070b82 */ /* 0x000ee20000000800 */
[----:B------:R-:W-:Y:S02]  /*10dc0*/  UIADD3 UR7, UR7, UR5, URZ ;  /* 0x0000000507077290 */ /* 0x000fe4000fffe03f */
[----:B------:R-:W-:Y:S02]  /*10dd0*/  UIMAD UR5, UR9, UR10, URZ ;  /* 0x0000000a090572a4 */ /* 0x000fe4000f8e023f */
[----:B------:R-:W-:Y:S02]  /*10de0*/  UIMAD.WIDE.U32 UR6, UR12, UR10, UR6 ;  /* 0x0000000a0c0672a5 */ /* 0x000fe4000f8e0006 */
[----:B------:R-:W-:-:S03]  /*10df0*/  UIMAD UR5, UR12, UR11, UR5 ;  /* 0x0000000b0c0572a4 */ /* 0x000fc6000f8e0205 */
[----:B------:R-:W-:Y:S01]  /*10e00*/  ULDC.64 UR10, c[0x0][0xb88] ;  /* 0x0002e200000a7ab9 */ /* 0x000fe20000000a00 */
[----:B------:R-:W-:Y:S01]  /*10e10*/  ULDC.64 UR12, c[0x0][0x208] ;  /* 0x00008200000c7ab9 */ /* 0x000fe20000000a00 */
[----:B--2---:R-:W-:-:S05]  /*10e20*/  @P0 IMAD.HI.U32 R0, R4, R5, RZ ;  /* 0x0000000504000227 */ /* 0x004fca00078e00ff */
[----:B---3--:R-:W-:-:S05]  /*10e30*/  @P0 SHF.R.U32.HI R2, RZ, R7, R0 ;  /* 0x00000007ff020219 */ /* 0x008fca0000011600 */
[----:B------:R-:W-:-:S04]  /*10e40*/  IMAD.MOV R5, RZ, RZ, -R2 ;  /* 0x000000ffff057224 */ /* 0x000fc800078e0a02 */
[----:B------:R-:W-:Y:S01]  /*10e50*/  IMAD R5, R3, R5, R4 ;  /* 0x0000000503057224 */ /* 0x000fe200078e0204 */
[----:B------:R-:W-:Y:S01]  /*10e60*/  SHF.R.S32.HI R3, RZ, 0x1f, R2 ;  /* 0x0000001fff037819 */ /* 0x000fe20000011402 */
[----:B------:R-:W-:Y:S01]  /*10e70*/  IMAD.U32 R4, RZ, RZ, UR5 ;  /* 0x00000005ff047e24 */ /* 0x000fe2000f8e00ff */
[----:B------:R-:W-:Y:S02]  /*10e80*/  IADD3 R2, P0, R2, UR6, RZ ;  /* 0x0000000602027c10 */ /* 0x000fe4000ff1e0ff */
[----:B------:R-:W-:Y:S02]  /*10e90*/  SHF.R.S32.HI R0, RZ, 0x1f, R5 ;  /* 0x0000001fff007819 */ /* 0x000fe40000011405 */
[----:B------:R-:W-:Y:S01]  /*10ea0*/  IADD3.X R3, R3, UR7, R4, P0, !PT ;  /* 0x0000000703037c10 */ /* 0x000fe200087fe404 */
[----:B------:R-:W-:Y:S02]  /*10eb0*/  ULDC.64 UR6, c[0x0][0xb50] ;  /* 0x0002d40000067ab9 */ /* 0x000fe40000000a00 */
[----:B------:R-:W-:-:S02]  /*10ec0*/  IMAD R0, R0, UR10, RZ ;  /* 0x0000000a00007c24 */ /* 0x000fc4000f8e02ff */
[----:B------:R-:W-:-:S04]  /*10ed0*/  IMAD.WIDE.U32 R2, R5, UR10, R2 ;  /* 0x0000000a05027c25 */ /* 0x000fc8000f8e0002 */
[----:B------:R-:W-:Y:S01]  /*10ee0*/  IMAD R7, R5, UR11, R0 ;  /* 0x0000000b05077c24 */ /* 0x000fe2000f8e0200 */
[----:B------:R-:W-:-:S03]  /*10ef0*/  LEA R4, P0, R2, UR6, 0x2 ;  /* 0x0000000602047c11 */ /* 0x000fc6000f8010ff */
[----:B------:R-:W-:-:S05]  /*10f00*/  IMAD.IADD R3, R3, 0x1, R7 ;  /* 0x0000000103037824 */ /* 0x000fca00078e0207 */
[----:B------:R-:W-:Y:S01]  /*10f10*/  LEA.HI.X R5, R2, UR7, R3, 0x2, P0 ;  /* 0x0000000702057c11 */ /* 0x000fe200080f1403 */
[----:B------:R-:W-:-:S05]  /*10f20*/  IMAD.MOV.U32 R3, RZ, RZ, -0x800000 ;  /* 0xff800000ff037424 */ /* 0x000fca00078e00ff */
[----:B------:R2:W-:Y:S02]  /*10f30*/  STG.E desc[UR12][R4.64], R3 ;  /* 0x0000000304007986 */ /* 0x0005e4000c10190c */
.L_x_1189:
[----:B------:R-:W-:Y:S05]  /*10f40*/  BSYNC B1 ;  /* 0x0000000000017941 */ /* 0x000fea0003800000 */
.L_x_1188:
[----:B------:R-:W-:Y:S01]  /*10f50*/  R2UR UR13, R194 ;  /* 0x00000000c20d72ca */ /* 0x000fe200000e0000 */
[----:B------:R-:W-:Y:S01]  /*10f60*/  ULDC.64 UR10, c[0x0][0xae8] ;  /* 0x0002ba00000a7ab9 */ /* 0x000fe20000000a00 */
[----:B------:R-:W-:Y:S01]  /*10f70*/  R2UR UR12, R195 ;  /* 0x00000000c30c72ca */ /* 0x000fe200000e0000 */
[----:B------:R-:W-:Y:S01]  /*10f80*/  UIMAD UR5, UR8, UR10, URZ ;  /* 0x0000000a080572a4 */ /* 0x000fe2000f8e023f */
[----:B------:R-:W-:Y:S01]  /*10f90*/  VIADD R6, R6, UR60 ;  /* 0x0000003c06067c36 */ /* 0x000fe20008000000 */
[----:B------:R-:W-:Y:S01]  /*10fa0*/  BSSY B1, `(.L_x_1190) ;  /* 0x0000039000017945 */ /* 0x000fe20003800000 */
[----:B------:R-:W-:Y:S02]  /*10fb0*/  VIADD R10, R196, UR60 ;  /* 0x0000003cc40a7c36 */ /* 0x000fe40008000000 */
[----:B0-----:R-:W-:-:S04]  /*10fc0*/  @P1 IMAD.HI.U32 R0, R6, R9, RZ ;  /* 0x0000000906001227 */ /* 0x001fc800078e00ff */
[----:B--2---:R-:W-:Y:S01]  /*10fd0*/  IMAD.MOV.U32 R5, RZ, RZ, R6 ;  /* 0x000000ffff057224 */ /* 0x004fe200078e0006 */
[----:B------:R-:W-:Y:S01]  /*10fe0*/  UIMAD.WIDE.U32 UR6, UR13, UR10, URZ ;  /* 0x0000000a0d0672a5 */ /* 0x000fe2000f8e003f */
[----:B-1----:R-:W-:Y:S01]  /*10ff0*/  @P1 SHF.R.U32.HI R5, RZ, R11, R0 ;  /* 0x0000000bff051219 */ /* 0x002fe20000011600 */
[----:B------:R-:W-:-:S03]  /*11000*/  UIMAD UR5, UR13, UR11, UR5 ;  /* 0x0000000b0d0572a4 */ /* 0x000fc6000f8e0205 */
[----:B------:R-:W-:Y:S01]  /*11010*/  ULDC.64 UR10, c[0x0][0xaf0] ;  /* 0x0002bc00000a7ab9 */ /* 0x000fe20000000a00 */
[----:B------:R-:W-:Y:S01]  /*11020*/  UIADD3 UR7, UR7, UR5, URZ ;  /* 0x0000000507077290 */ /* 0x000fe2000fffe03f */
[--C-:B------:R-:W-:Y:S01]  /*11030*/  SHF.R.S32.HI R0, RZ, 0x1f, R5.reuse ;  /* 0x0000001fff007819 */ /* 0x100fe20000011405 */
[----:B------:R-:W-:Y:S01]  /*11040*/  UIMAD UR5, UR9, UR10, URZ ;  /* 0x0000000a090572a4 */ /* 0x000fe2000f8e023f */
[----:B------:R-:W-:Y:S01]  /*11050*/  IMAD.MOV R7, RZ, RZ, -R5 ;  /* 0x000000ffff077224 */ /* 0x000fe200078e0a05 */
[----:B------:R-:W-:Y:S02]  /*11060*/  UIMAD.WIDE.U32 UR6, UR12, UR10, UR6 ;  /* 0x0000000a0c0672a5 */ /* 0x000fe4000f8e0006 */
[----:B------:R-:W-:Y:S01]  /*11070*/  UIMAD UR5, UR12, UR11, UR5 ;  /* 0x0000000b0c0572a4 */ /* 0x000fe2000f8e0205 */
[----:B------:R-:W-:Y:S01]  /*11080*/  IMAD R7, R8, R7, R6 ;  /* 0x0000000708077224 */ /* 0x000fe200078e0206 */
[----:B------:R-:W-:Y:S02]  /*11090*/  ULDC.64 UR8, c[0x0][0xae0] ;  /* 0x0002b80000087ab9 */ /* 0x000fe40000000a00 */
[----:B------:R-:W-:Y:S01]  /*110a0*/  UIADD3 UR5, UR7, UR5, URZ ;  /* 0x0000000507057290 */ /* 0x000fe2000fffe03f */
[----:B------:R-:W-:-:S02]  /*110b0*/  IMAD R0, R0, UR8, RZ ;  /* 0x0000000800007c24 */ /* 0x000fc4000f8e02ff */
[----:B------:R-:W-:Y:S02]  /*110c0*/  IMAD.U32 R3, RZ, RZ, UR7 ;  /* 0x00000007ff037e24 */ /* 0x000fe4000f8e00ff */
[----:B------:R-:W-:Y:S01]  /*110d0*/  IMAD.U32 R2, RZ, RZ, UR6 ;  /* 0x00000006ff027e24 */ /* 0x000fe2000f8e00ff */
[----:B------:R-:W-:Y:S01]  /*110e0*/  ULDC.64 UR6, c[0x0][0xad8] ;  /* 0x0002b60000067ab9 */ /* 0x000fe20000000a00 */
[----:B------:R-:W-:Y:S01]  /*110f0*/  IMAD.U32 R3, RZ, RZ, UR5 ;  /* 0x00000005ff037e24 */ /* 0x000fe2000f8e00ff */
[----:B------:R-:W-:Y:S01]  /*11100*/  ULDC UR5, c[0x0][0xa88] ;  /* 0x0002a20000057ab9 */ /* 0x000fe20000000800 */
[C---:B------:R-:W-:Y:S01]  /*11110*/  IMAD R9, R5.reuse, UR9, R0 ;  /* 0x0000000905097c24 */ /* 0x040fe2000f8e0200 */
[----:B------:R-:W-:Y:S01]  /*11120*/  SHF.R.S32.HI R0, RZ, 0x1f, R7 ;  /* 0x0000001fff007819 */ /* 0x000fe20000011407 */
[----:B------:R-:W-:-:S04]  /*11130*/  IMAD.WIDE.U32 R2, R5, UR8, R2 ;  /* 0x0000000805027c25 */ /* 0x000fc8000f8e0002 */
[----:B------:R-:W-:Y:S02]  /*11140*/  IMAD.IADD R3, R3, 0x1, R9 ;  /* 0x0000000103037824 */ /* 0x000fe400078e0209 */
[----:B------:R-:W-:Y:S02]  /*11150*/  IMAD R4, R0, UR6, RZ ;  /* 0x0000000600047c24 */ /* 0x000fe4000f8e02ff */
[----:B------:R-:W-:Y:S02]  /*11160*/  IMAD R9, R8, UR5, RZ ;  /* 0x0000000508097c24 */ /* 0x000fe4000f8e02ff */
        /* <DEDUP_REMOVED lines=10> */
[----:B------:R0:W1:Y:S02]  /*11210*/  SHFL.IDX PT, R2, R4, RZ, 0x181f ;  /* 0x00181fff04027589 */ /* 0x00006400000e0000 */
[----:B------:R-:W-:Y:S02]  /*11220*/  ISETP.GE.AND P0, PT, R0, R9, PT ;  /* 0x000000090000720c */ /* 0x000fe40003f06270 */
[----:B------:R0:W2:Y:S01]  /*11230*/  SHFL.IDX PT, R0, R5, RZ, 0x181f ;  /* 0x00181fff05007589 */ /* 0x0000a200000e0000 */
[----:B------:R-:W-:Y:S10]  /*11240*/  @P2 BRA `(.L_x_1191) ;  /* 0x0000000000382947 */ /* 0x000ff40003800000 */
[----:B------:R-:W-:Y:S01]  /*11250*/  ULDC UR5, c[0x0][0xac8] ;  /* 0x0002b20000057ab9 */ /* 0x000fe20000000800 */
[----:B------:R-:W-:Y:S01]  /*11260*/  ULDC.64 UR6, c[0x0][0x208] ;  /* 0x0000820000067ab9 */ /* 0x000fe20000000a00 */
[----:B------:R-:W-:Y:S02]  /*11270*/  ISETP.GE.AND P4, PT, R19, UR5, PT ;  /* 0x0000000513007c0c */ /* 0x000fe4000bf86270 */
[----:B------:R-:W-:Y:S02]  /*11280*/  ISETP.GE.AND P3, PT, R23, UR5, PT ;  /* 0x0000000517007c0c */ /* 0x000fe4000bf66270 */
[----:B------:R-:W-:-:S09]  /*11290*/  ISETP.GE.AND P2, PT, R192, UR5, PT ;  /* 0x00000005c0007c0c */ /* 0x000fd2000bf46270 */
[-C--:B-1----:R-:W-:Y:S02]  /*112a0*/  @!P4 LEA R6, P6, R19, R2.reuse, 0x1 ;  /* 0x000000021306c211 */ /* 0x082fe400078c08ff */
[----:B------:R-:W-:Y:S02]  /*112b0*/  @!P3 LEA R12, P5, R23, R2, 0x1 ;  /* 0x00000002170cb211 */ /* 0x000fe400078a08ff */
[----:B--2---:R-:W-:Y:S02]  /*112c0*/  @!P4 LEA.HI.X R7, R19, R0, R205, 0x1, P6 ;  /* 0x000000001307c211 */ /* 0x004fe400030f0ccd */
[C---:B------:R-:W-:Y:S02]  /*112d0*/  @!P2 LEA R2, P6, R192.reuse, R2, 0x1 ;  /* 0x00000002c002a211 */ /* 0x040fe400078c08ff */
[-C--:B------:R-:W-:Y:S01]  /*112e0*/  @!P3 LEA.HI.X R13, R23, R0.reuse, R204, 0x1, P5 ;  /* 0x00000000170db211 */ /* 0x080fe200028f0ccc */
[----:B------:R3:W-:Y:S01]  /*112f0*/  @!P4 ST.E.128 desc[UR6][R6.64], RZ ;  /* 0x000000ff0600c985 */ /* 0x0007e2000c101d06 */
[----:B------:R-:W-:-:S03]  /*11300*/  @!P2 LEA.HI.X R3, R192, R0, R203, 0x1, P6 ;  /* 0x00000000c003a211 */ /* 0x000fc600030f0ccb */
[----:B------:R3:W-:Y:S04]  /*11310*/  @!P3 ST.E.128 desc[UR6][R12.64], RZ ;  /* 0x000000ff0c00b985 */ /* 0x0007e8000c101d06 */
[----:B------:R3:W-:Y:S02]  /*11320*/  @!P2 ST.E.128 desc[UR6][R2.64], RZ ;  /* 0x000000ff0200a985 */ /* 0x0007e4000c101d06 */
.L_x_1191:
[----:B------:R-:W-:Y:S05]  /*11330*/  BSYNC B1 ;  /* 0x0000000000017941 */ /* 0x000fea0003800000 */
.L_x_1190:
[----:B--2---:R2:W4:Y:S01]  /*11340*/  SHFL.IDX PT, R0, R5, 0x1, 0x181f ;  /* 0x00381f0005007f89 */ /* 0x00452200000e0000 */
[----:B------:R-:W-:Y:S03]  /*11350*/  BSSY B1, `(.L_x_1192) ;  /* 0x0000011000017945 */ /* 0x000fe60003800000 */
[----:B-1-3--:R2:W1:Y:S01]  /*11360*/  SHFL.IDX PT, R2, R4, 0x1, 0x181f ;  /* 0x00381f0004027f89 */ /* 0x00a46200000e0000 */
[----:B------:R-:W-:Y:S05]  /*11370*/  @P1 BRA `(.L_x_1193) ;  /* 0x0000000000381947 */ /* 0x000fea0003800000 */
[----:B------:R-:W-:Y:S01]  /*11380*/  ULDC UR5, c[0x0][0xac8] ;  /* 0x0002b20000057ab9 */ /* 0x000fe20000000800 */
[----:B------:R-:W-:Y:S01]  /*11390*/  ULDC.64 UR6, c[0x0][0x208] ;  /* 0x0000820000067ab9 */ /* 0x000fe20000000a00 */
[----:B------:R-:W-:Y:S02]  /*113a0*/  ISETP.GE.AND P4, PT, R19, UR5, PT ;  /* 0x0000000513007c0c */ /* 0x000fe4000bf86270 */
[----:B------:R-:W-:Y:S02]  /*113b0*/  ISETP.GE.AND P5, PT, R23, UR5, PT ;  /* 0x0000000517007c0c */ /* 0x000fe4000bfa6270 */
[----:B------:R-:W-:-:S09]  /*113c0*/  ISETP.GE.AND P6, PT, R192, UR5, PT ;  /* 0x00000005c0007c0c */ /* 0x000fd2000bfc6270 */
[-C--:B-1----:R-:W-:Y:S02]  /*113d0*/  @!P4 LEA R6, P1, R19, R2.reuse, 0x1 ;  /* 0x000000021306c211 */ /* 0x082fe400078208ff */
[-C--:B------:R-:W-:Y:S02]  /*113e0*/  @!P5 LEA R12, P2, R23, R2.reuse, 0x1 ;  /* 0x00000002170cd211 */ /* 0x080fe400078408ff */
[C---:B------:R-:W-:Y:S02]  /*113f0*/  @!P6 LEA R2, P3, R192.reuse, R2, 0x1 ;  /* 0x00000002c002e211 */ /* 0x040fe400078608ff */
[-C--:B----4-:R-:W-:Y:S02]  /*11400*/  @!P4 LEA.HI.X R7, R19, R0.reuse, R205, 0x1, P1 ;  /* 0x000000001307c211 */ /* 0x090fe400008f0ccd */
[-C--:B------:R-:W-:Y:S02]  /*11410*/  @!P5 LEA.HI.X R13, R23, R0.reuse, R204, 0x1, P2 ;  /* 0x00000000170dd211 */ /* 0x080fe400010f0ccc */
[----:B------:R-:W-:Y:S01]  /*11420*/  @!P6 LEA.HI.X R3, R192, R0, R203, 0x1, P3 ;  /* 0x00000000c003e211 */ /* 0x000fe200018f0ccb */
[----:B------:R3:W-:Y:S04]  /*11430*/  @!P4 ST.E.128 desc[UR6][R6.64], RZ ;  /* 0x000000ff0600c985 */ /* 0x0007e8000c101d06 */
[----:B------:R3:W-:Y:S04]  /*11440*/  @!P5 ST.E.128 desc[UR6][R12.64], RZ ;  /* 0x000000ff0c00d985 */ /* 0x0007e8000c101d06 */
[----:B------:R3:W-:Y:S02]  /*11450*/  @!P6 ST.E.128 desc[UR6][R2.64], RZ ;  /* 0x000000ff0200e985 */ /* 0x0007e4000c101d06 */
.L_x_1193:
[----:B------:R-:W-:Y:S05]  /*11460*/  BSYNC B1 ;  /* 0x0000000000017941 */ /* 0x000fea0003800000 */
.L_x_1192:
[----:B----4-:R4:W0:Y:S01]  /*11470*/  SHFL.IDX PT, R0, R5, 0x2, 0x181f ;  /* 0x00581f0005007f89 */ /* 0x01082200000e0000 */
        /* <DEDUP_REMOVED lines=17> */
.L_x_1195:
[----:B------:R-:W-:Y:S05]  /*11590*/  BSYNC B1 ;  /* 0x0000000000017941 */ /* 0x000fea0003800000 */
.L_x_1194:
[----:B0-----:R-:W-:Y:S01]  /*115a0*/  VIADD R0, R10, 0x60 ;  /* 0x000000600a007836 */ /* 0x001fe20000000000 */
[----:B---3--:R0:W3:Y:S04]  /*115b0*/  SHFL.IDX PT, R6, R5, 0x3, 0x181f ;  /* 0x00781f0005067f89 */ /* 0x0080e800000e0000 */
[----:B------:R-:W-:Y:S01]  /*115c0*/  ISETP.GE.AND P0, PT, R0, R9, PT ;  /* 0x000000090000720c */ /* 0x000fe20003f06270 */
[----:B-1----:R0:W1:-:S12]  /*115d0*/  SHFL.IDX PT, R2, R4, 0x3, 0x181f ;  /* 0x00781f0004027f89 */ /* 0x00205800000e0000 */
[----:B0-----:R-:W-:Y:S05]  /*115e0*/  @P0 BRA `(.L_x_1187) ;  /* 0x0000000000380947 */ /* 0x001fea0003800000 */
[----:B------:R-:W-:Y:S01]  /*115f0*/  ULDC UR5, c[0x0][0xac8] ;  /* 0x0002b20000057ab9 */ /* 0x000fe20000000800 */
[----:B------:R-:W-:Y:S01]  /*11600*/  ULDC.64 UR6, c[0x0][0x208] ;  /* 0x0000820000067ab9 */ /* 0x000fe20000000a00 */
[----:B------:R-:W-:Y:S02]  /*11610*/  ISETP.GE.AND P3, PT, R19, UR5, PT ;  /* 0x0000000513007c0c */ /* 0x000fe4000bf66270 */
[----:B------:R-:W-:Y:S02]  /*11620*/  ISETP.GE.AND P4, PT, R23, UR5, PT ;  /* 0x0000000517007c0c */ /* 0x000fe4000bf86270 */
[----:B------:R-:W-:-:S09]  /*11630*/  ISETP.GE.AND P5, PT, R192, UR5, PT ;  /* 0x00000005c0007c0c */ /* 0x000fd2000bfa6270 */
[-C--:B-12-4-:R-:W-:Y:S02]  /*11640*/  @!P3 LEA R4, P0, R19, R2.reuse, 0x1 ;  /* 0x000000021304b211 */ /* 0x096fe400078008ff */
[-C--:B------:R-:W-:Y:S02]  /*11650*/  @!P4 LEA R8, P1, R23, R2.reuse, 0x1 ;  /* 0x000000021708c211 */ /* 0x080fe400078208ff */
[C---:B------:R-:W-:Y:S02]  /*11660*/  @!P5 LEA R2, P2, R192.reuse, R2, 0x1 ;  /* 0x00000002c002d211 */ /* 0x040fe400078408ff */
[-C--:B---3--:R-:W-:Y:S02]  /*11670*/  @!P3 LEA.HI.X R5, R19, R6.reuse, R205, 0x1, P0 ;  /* 0x000000061305b211 */ /* 0x088fe400000f0ccd */
[-C--:B------:R-:W-:Y:S02]  /*11680*/  @!P4 LEA.HI.X R9, R23, R6.reuse, R204, 0x1, P1 ;  /* 0x000000061709c211 */ /* 0x080fe400008f0ccc */
[----:B------:R-:W-:Y:S01]  /*11690*/  @!P5 LEA.HI.X R3, R192, R6, R203, 0x1, P2 ;  /* 0x00000006c003d211 */ /* 0x000fe200010f0ccb */
[----:B------:R0:W-:Y:S04]  /*116a0*/  @!P3 ST.E.128 desc[UR6][R4.64], RZ ;  /* 0x000000ff0400b985 */ /* 0x0001e8000c101d06 */
[----:B------:R0:W-:Y:S04]  /*116b0*/  @!P4 ST.E.128 desc[UR6][R8.64], RZ ;  /* 0x000000ff0800c985 */ /* 0x0001e8000c101d06 */
[----:B------:R0:W-:Y:S02]  /*116c0*/  @!P5 ST.E.128 desc[UR6][R2.64], RZ ;  /* 0x000000ff0200d985 */ /* 0x0001e4000c101d06 */
.L_x_1187:
[----:B------:R-:W-:Y:S05]  /*116d0*/  BSYNC B0 ;  /* 0x0000000000007941 */ /* 0x000fea0003800000 */
.L_x_1179:
[----:B------:R-:W-:Y:S02]  /*116e0*/  ULDC UR5, c[0x0][0xc38] ;  /* 0x00030e0000057ab9 */ /* 0x000fe40000000800 */
[----:B------:R-:W-:-:S06]  /*116f0*/  UISETP.GE.AND UP0, UPT, UR4, UR5, UPT ;  /* 0x000000050400728c */ /* 0x000fcc000bf06270 */
[----:B------:R-:W-:-:S13]  /*11700*/  PLOP3.LUT P0, PT, PT, PT, UP0, 0x80, 0x0 ;  /* 0x000000000000781c */ /* 0x000fda0003f0f008 */
[----:B------:R-:W-:Y:S05]  /*11710*/  @!P0 BRA `(.L_x_1196) ;  /* 0xfffffef400b08947 */ /* 0x000fea000383ffff */
[----:B------:R-:W-:Y:S05]  /*11720*/  EXIT ;  /* 0x000000000000794d */ /* 0x000fea0003800000 */
.L_x_1098:
[----:B------:R-:W-:-:S08]  /*11730*/  NOP ;  /* 0x0000000000007918 */ /* 0x000fd00000000000 */
[----:B0-----:R-:W0:-:S00]  /*11740*/  USETMAXREG.DEALLOC.CTAPOOL 0x18 ;  /* 0x00000018000079c8 */ /* 0x001e0000080e0500 */
[----:B0-----:R-:W2:Y:S01]  /*11750*/  LDL.LU R2, [R1+0xc] ;  /* 0x00000c0001027983 */ /* 0x001ea20000300800 */
[----:B------:R-:W-:-:S05]  /*11760*/  LOP3.LUT R0, R0, 0x3, RZ, 0xc0, !PT ;  /* 0x0000000300007812 */ /* 0x000fca00078ec0ff */
[----:B------:R-:W0:Y:S01]  /*11770*/  S2UR UR6, SR_CTAID.X ;  /* 0x00000000000679c3 */ /* 0x000e220000002500 */
[----:B------:R-:W-:Y:S01]  /*11780*/  IMAD.MOV.U32 R18, RZ, RZ, RZ ;  /* 0x000000ffff127224 */ /* 0x000fe200078e00ff */
[----:B------:R-:W1:Y:S02]  /*11790*/  SHFL.IDX PT, R0, R0, RZ, 0x1f ;  /* 0x00001fff00007589 */ /* 0x000e6400000e0000 */
[----:B-1----:R-:W-:-:S04]  /*117a0*/  ISETP.NE.AND P0, PT, R0, RZ, PT ;  /* 0x000000ff0000720c */ /* 0x002fc80003f05270 */
[----:B------:R-:W0:Y:S09]  /*117b0*/  LDC R0, c[0x0][0xc38] ;  /* 0x00030e00ff007b82 */ /* 0x000e320000000800 */
[----:B------:R-:W-:Y:S06]  /*117c0*/  @P0 BAR.ARV 0x4, 0x180 ;  /* 0x0106000000000b1d */ /* 0x000fec0000002000 */
[----:B--2---:R-:W-:-:S04]  /*117d0*/  LOP3.LUT R2, R2, 0xfffffffb, RZ, 0xc0, !PT ;  /* 0xfffffffb02027812 */ /* 0x004fc800078ec0ff */
[----:B------:R-:W-:Y:S02]  /*117e0*/  @P0 LOP3.LUT R2, R2, 0x4, RZ, 0xfc, !PT ;  /* 0x0000000402020812 */ /* 0x000fe400078efcff */
[----:B0-----:R-:W-:Y:S01]  /*117f0*/  ISETP.LE.AND P0, PT, R0, UR6, PT ;  /* 0x0000000600007c0c */ /* 0x001fe2000bf03270 */
[----:B------:R-:W-:Y:S02]  /*11800*/  IMAD.MOV.U32 R0, RZ, RZ, 0x1 ;  /* 0x00000001ff007424 */ /* 0x000fe400078e00ff */
[----:B------:R0:W-:Y:S04]  /*11810*/  STL [R1+0xc], R2 ;  /* 0x00000c0201007387 */ /* 0x0001e80000100800 */
[----:B------:R0:W-:Y:S04]  /*11820*/  STL [R1+0x18], RZ ;  /* 0x000018ff01007387 */ /* 0x0001e80000100800 */
[----:B------:R0:W-:Y:S02]  /*11830*/  STL [R1+0x4], R0 ;  /* 0x0000040001007387 */ /* 0x0001e40000100800 */
[----:B------:R-:W-:Y:S05]  /*11840*/  @P0 BRA `(.L_x_1197) ;  /* 0x0000004c00900947 */ /* 0x000fea0003800000 */
[----:B------:R-:W1:Y:S01]  /*11850*/  S2R R6, SR_TID.X ;  /* 0x0000000000067919 */ /* 0x000e620000002100 */
[----:B------:R-:W2:Y:S01]  /*11860*/  S2UR UR5, SR_CgaCtaId ;  /* 0x00000000000579c3 */ /* 0x000ea20000008800 */
[----:B------:R-:W-:Y:S01]  /*11870*/  UMOV UR4, 0x400 ;  /* 0x0000040000047882 */ /* 0x000fe20000000000 */
[----:B------:R-:W-:Y:S01]  /*11880*/  IMAD.MOV.U32 R18, RZ, RZ, RZ ;  /* 0x000000ffff127224 */ /* 0x000fe200078e00ff */
[----:B------:R-:W-:Y:S01]  /*11890*/  ULDC UR44, c[0x0][0xc] ;  /* 0x00000300002c7ab9 */ /* 0x000fe20000000800 */
[----:B------:R-:W-:Y:S01]  /*118a0*/  ULDC.64 UR38, c[0x0][0x198] ;  /* 0x0000660000267ab9 */ /* 0x000fe20000000a00 */
[----:B--2---:R-:W-:-:S06]  /*118b0*/  ULEA UR4, UR5, UR4, 0x18 ;  /* 0x0000000405047291 */ /* 0x004fcc000f8ec03f */
[----:B------:R-:W-:Y:S01]  /*118c0*/  IMAD.U32 R17, RZ, RZ, UR4 ;  /* 0x00000004ff117e24 */ /* 0x000fe2000f8e00ff */
[C---:B-1----:R-:W-:Y:S01]  /*118d0*/  LOP3.LUT R5, R6.reuse, 0x7f, RZ, 0xc0, !PT ;  /* 0x0000007f06057812 */ /* 0x042fe200078ec0ff */
[----:B0-----:R-:W-:-:S05]  /*118e0*/  IMAD.SHL.U32 R0, R6, 0x8, RZ ;  /* 0x0000000806007824 */ /* 0x001fca00078e00ff */
[C---:B------:R-:W-:Y:S02]  /*118f0*/  LOP3.LUT R2, R0.reuse, 0x1f8, RZ, 0xc0, !PT ;  /* 0x000001f800027812 */ /* 0x040fe400078ec0ff */
[----:B------:R-:W-:Y:S02]  /*11900*/  LOP3.LUT R0, R0, 0x38, RZ, 0xc0, !PT ;  /* 0x0000003800007812 */ /* 0x000fe400078ec0ff */
[----:B------:R-:W-:Y:S01]  /*11910*/  LOP3.LUT R3, R2, 0x38, R6, 0x78, !PT ;  /* 0x0000003802037812 */ /* 0x000fe200078e7806 */
[----:B------:R-:W-:-:S05]  /*11920*/  IMAD.SHL.U32 R2, R5, 0x8, RZ ;  /* 0x0000000805027824 */ /* 0x000fca00078e00ff */
[----:B------:R-:W-:Y:S01]  /*11930*/  LOP3.LUT R4, R3, 0x200, R2, 0xf8, !PT ;  /* 0x0000020003047812 */ /* 0x000fe200078ef802 */
[----:B------:R-:W-:Y:S01]  /*11940*/  IMAD.SHL.U32 R2, R6, 0x10, RZ ;  /* 0x0000001006027824 */ /* 0x000fe200078e00ff */
[----:B------:R-:W-:-:S03]  /*11950*/  SHF.R.U32.HI R3, RZ, 0x3, R5 ;  /* 0x00000003ff037819 */ /* 0x000fc60000011605 */
[----:B------:R-:W-:Y:S01]  /*11960*/  IMAD R4, R4, 0x2, R17 ;  /* 0x0000000204047824 */ /* 0x000fe200078e0211 */
[----:B------:R-:W-:Y:S01]  /*11970*/  LOP3.LUT R2, R3, 0x70, R2, 0xf8, !PT ;  /* 0x0000007003027812 */ /* 0x000fe200078ef802 */
[----:B------:R-:W-:Y:S02]  /*11980*/  IMAD.U32 R3, RZ, RZ, UR6 ;  /* 0x00000006ff037e24 */ /* 0x000fe4000f8e00ff */
[----:B------:R-:W-:Y:S01]  /*11990*/  IMAD.MOV.U32 R2, RZ, RZ, 0x1 ;  /* 0x00000001ff027424 */ /* 0x000fe200078e00ff */
[----:B------:R-:W-:Y:S04]  /*119a0*/  STL [R1+0x10], R4 ;  /* 0x0000100401007387 */ /* 0x000fe80000100800 */
[----:B------:R-:W-:Y:S04]  /*119b0*/  STL [R1+0x14], R3 ;  /* 0x0000140301007387 */ /* 0x000fe80000100800 */
[----:B------:R-:W-:Y:S04]  /*119c0*/  STL [R1+0x18], RZ ;  /* 0x000018ff01007387 */ /* 0x000fe80000100800 */
[----:B------:R0:W-:Y:S02]  /*119d0*/  STL [R1+0x4], R2 ;  /* 0x0000040201007387 */ /* 0x0001e40000100800 */
[----:B0-----:R-:W-:-:S02]  /*119e0*/  LOP3.LUT R2, R0, 0x40, RZ, 0xfc, !PT ;  /* 0x0000004000027812 */ /* 0x001fc400078efcff */
[----:B------:R-:W-:-:S07]  /*119f0*/  LOP3.LUT R0, R0, 0x80, RZ, 0xfc, !PT ;  /* 0x0000008000007812 */ /* 0x000fce00078efcff */
.L_x_1297:
[----:B--2---:R-:W2:Y:S01]  /*11a00*/  LDL R0, [R1+0x14] ;  /* 0x0000140001007983 */ /* 0x004ea20000100800 */
[----:B------:R-:W-:Y:S02]  /*11a10*/  ULDC UR8, c[0x0][0xc60] ;  /* 0x0003180000087ab9 */ /* 0x000fe40000000800 */
[----:B------:R-:W-:-:S11]  /*11a20*/  UISETP.NE.AND UP0, UPT, UR8, 0x1, UPT ;  /* 0x000000010800788c */ /* 0x000fd6000bf05270 */
[----:B------:R-:W-:Y:S01]  /*11a30*/  @UP0 ULDC UR4, c[0x0][0xc64] ;  /* 0x0003190000040ab9 */ /* 0x000fe20000000800 */
[----:B------:R-:W-:Y:S01]  /*11a40*/  @UP0 ULDC UR9, c[0x0][0xc68] ;  /* 0x00031a0000090ab9 */ /* 0x000fe20000000800 */
[C---:B--2---:R-:W-:Y:S02]  /*11a50*/  R2UR UR7, R0.reuse ;  /* 0x00000000000772ca */ /* 0x044fe400000e0000 */
[----:B------:R-:W-:-:S11]  /*11a60*/  R2UR UR6, R0 ;  /* 0x00000000000672ca */ /* 0x000fd600000e0000 */
[----:B------:R-:W-:-:S04]  /*11a70*/  UIMAD.WIDE.U32 UR4, UR7, UR4, URZ ;  /* 0x00000004070472a5 */ /* 0x000fc8000f8e003f */
[----:B------:R-:W-:-:S03]  /*11a80*/  @UP0 USHF.R.U32.HI UR7, URZ, UR9, UR5 ;  /* 0x000000093f070299 */ /* 0x000fc60008011605 */
[----:B------:R-:W-:Y:S02]  /*11a90*/  ULDC UR4, c[0x0][0xc78] ;  /* 0x00031e0000047ab9 */ /* 0x000fe40000000800 */
[----:B------:R-:W-:Y:S02]  /*11aa0*/  UISETP.GE.AND UP0, UPT, UR7, UR4, UPT ;  /* 0x000000040700728c */ /* 0x000fe4000bf06270 */
[----:B------:R-:W-:-:S04]  /*11ab0*/  UIADD3 UR4, -UR7, URZ, URZ ;  /* 0x0000003f07047290 */ /* 0x000fc8000fffe13f */
[----:B------:R-:W-:Y:S01]  /*11ac0*/  PLOP3.LUT P0, PT, PT, PT, UP0, 0x80, 0x0 ;  /* 0x000000000000781c */ /* 0x000fe20003f0f008 */
[----:B------:R-:W-:-:S12]  /*11ad0*/  UIMAD UR8, UR8, UR4, UR6 ;  /* 0x00000004080872a4 */ /* 0x000fd8000f8e0206 */
[----:B01-3--:R-:W-:Y:S05]  /*11ae0*/  @!P0 BRA `(.L_x_1198) ;  /* 0x0000000000208947 */ /* 0x00bfea0003800000 */
        /* <DEDUP_REMOVED lines=8> */
.L_x_1198:
[----:B------:R-:W-:Y:S01]  /*11b70*/  ULDC UR9, c[0x0][0xc54] ;  /* 0x0003150000097ab9 */ /* 0x000fe20000000800 */
[----:B------:R-:W-:Y:S01]  /*11b80*/  UMOV UR6, UR8 ;  /* 0x0000000800067c82 */ /* 0x000fe20008000000 */
[----:B------:R-:W-:-:S11]  /*11b90*/  UISETP.NE.AND UP0, UPT, UR9, 0x1, UPT ;  /* 0x000000010900788c */ /* 0x000fd6000bf05270 */
[----:B------:R-:W-:Y:S02]  /*11ba0*/  @UP0 ULDC.64 UR10, c[0x0][0xc58] ;  /* 0x00031600000a0ab9 */ /* 0x000fe40000000a00 */
[----:B------:R-:W-:-:S04]  /*11bb0*/  UIMAD.WIDE.U32 UR4, UR8, UR10, URZ ;  /* 0x0000000a080472a5 */ /* 0x000fc8000f8e003f */
[----:B------:R-:W-:-:S04]  /*11bc0*/  @UP0 USHF.R.U32.HI UR6, URZ, UR11, UR5 ;  /* 0x0000000b3f060299 */ /* 0x000fc80008011605 */
[----:B------:R-:W-:-:S12]  /*11bd0*/  UIMAD UR4, UR6, UR9, URZ ;  /* 0x00000009060472a4 */ /* 0x000fd8000f8e023f */
.L_x_1199:
[----:B------:R-:W-:Y:S02]  /*11be0*/  UIADD3 UR4, UR8, -UR4, URZ ;  /* 0x8000000408047290 */ /* 0x000fe4000fffe03f */
[----:B------:R-:W-:Y:S01]  /*11bf0*/  ULOP3.LUT UR5, URZ, UR6, URZ, 0x33, !UPT ;  /* 0x000000063f057292 */ /* 0x000fe2000f8e333f */
[----:B------:R-:W-:Y:S01]  /*11c00*/  ULDC UR14, c[0x0][0xc48] ;  /* 0x00031200000e7ab9 */ /* 0x000fe20000000800 */
[----:B------:R-:W-:Y:S01]  /*11c10*/  ULDC UR8, c[0x0][0x448] ;  /* 0x0001120000087ab9 */ /* 0x000fe20000000800 */
[----:B------:R-:W-:Y:S01]  /*11c20*/  ULDC UR43, c[0x0][0xc3c] ;  /* 0x00030f00002b7ab9 */ /* 0x000fe20000000800 */
[----:B------:R-:W-:Y:S02]  /*11c30*/  UISETP.NE.AND UP2, UPT, UR14, 0x1, UPT ;  /* 0x000000010e00788c */ /* 0x000fe4000bf45270 */
[----:B------:R-:W-:Y:S02]  /*11c40*/  UISETP.NE.AND UP1, UPT, UR8, 0x1, UPT ;  /* 0x000000010800788c */ /* 0x000fe4000bf25270 */
[----:B------:R-:W-:Y:S01]  /*11c50*/  UIADD3 UR43, UR5, UR43, URZ ;  /* 0x0000002b052b7290 */ /* 0x000fe2000fffe03f */
[----:B------:R-:W-:Y:S01]  /*11c60*/  ULDC.64 UR10, c[0x0][0x418] ;  /* 0x00010600000a7ab9 */ /* 0x000fe20000000a00 */
[----:B------:R-:W-:Y:S01]  /*11c70*/  ULDC UR13, c[0x0][0xc54] ;  /* 0x00031500000d7ab9 */ /* 0x000fe20000000800 */
[----:B------:R-:W-:-:S02]  /*11c80*/  UISETP.NE.U32.AND UP0, UPT, UR10, URZ, UPT ;  /* 0x0000003f0a00728c */ /* 0x000fc4000bf05070 */
[----:B------:R-:W-:Y:S02]  /*11c90*/  UIMAD UR13, UR7, UR13, UR4 ;  /* 0x0000000d070d72a4 */ /* 0x000fe4000f8e0204 */
[----:B------:R-:W-:Y:S01]  /*11ca0*/  USHF.L.U32 UR43, UR43, 0x7, URZ ;  /* 0x000000072b2b7899 */ /* 0x000fe2000800063f */
[----:B------:R-:W-:Y:S01]  /*11cb0*/  ULDC.64 UR4, c[0x0][0x9e0] ;  /* 0x0002780000047ab9 */ /* 0x000fe20000000a00 */
[----:B------:R-:W-:Y:S02]  /*11cc0*/  UISETP.NE.AND.EX UP0, UPT, UR11, URZ, UPT, UP0 ;  /* 0x0000003f0b00728c */ /* 0x000fe4000bf05300 */
[----:B------:R-:W-:Y:S02]  /*11cd0*/  UISETP.GE.AND UP3, UPT, UR5, 0x1, UPT ;  /* 0x000000010500788c */ /* 0x000fe4000bf66270 */
[----:B------:R-:W-:Y:S01]  /*11ce0*/  UIADD3 UR12, UR43, 0x7f, URZ ;  /* 0x0000007f2b0c7890 */ /* 0x000fe2000fffe03f */
[----:B------:R-:W-:Y:S01]  /*11cf0*/  ULDC UR10, c[0x0][0x424] ;  /* 0x00010900000a7ab9 */ /* 0x000fe20000000800 */
[----:B------:R-:W-:Y:S01]  /*11d00*/  ULDC UR6, c[0x0][0x288] ;  /* 0x0000a20000067ab9 */ /* 0x000fe20000000800 */
[----:B------:R-:W-:Y:S01]  /*11d10*/  @UP2 ULDC UR8, c[0x0][0xc4c] ;  /* 0x0003130000082ab9 */ /* 0x000fe20000000800 */
[----:B------:R-:W-:Y:S01]  /*11d20*/  @UP1 ULDC UR11, c[0x0][0x44c] ;  /* 0x00011300000b1ab9 */ /* 0x000fe20000000800 */
[----:B------:R-:W-:Y:S01]  /*11d30*/  USEL UR15, UR10, 0x1, UP0 ;  /* 0x000000010a0f7887 */ /* 0x000fe20008000000 */
[----:B------:R-:W-:Y:S01]  /*11d40*/  PLOP3.LUT P1, PT, PT, PT, UP3, 0x80, 0x0 ;  /* 0x000000000000781c */ /* 0x000fe20003f2f038 */
[----:B------:R-:W-:-:S02]  /*11d50*/  UIADD3 UR16, -UR6, 0x1, URZ ;  /* 0x0000000106107890 */ /* 0x000fc4000fffe13f */
[----:B------:R-:W-:Y:S02]  /*11d60*/  UIMAD.WIDE.U32 UR8, UR13, UR8, URZ ;  /* 0x000000080d0872a5 */ /* 0x000fe4000f8e003f */
[----:B------:R-:W-:Y:S01]  /*11d70*/  UIMAD.WIDE.U32 UR10, UR12, UR11, URZ ;  /* 0x0000000b0c0a72a5 */ /* 0x000fe2000f8e003f */
[----:B------:R-:W-:Y:S01]  /*11d80*/  ULDC UR7, c[0x0][0x2f0] ;  /* 0x0000bc0000077ab9 */ /* 0x000fe20000000800 */
[----:B------:R-:W-:Y:S01]  /*11d90*/  @UP2 ULDC UR17, c[0x0][0xc50] ;  /* 0x0003140000112ab9 */ /* 0x000fe20000000800 */
[----:B------:R-:W-:Y:S01]  /*11da0*/  @UP1 ULDC UR18, c[0x0][0x450] ;  /* 0x0001140000121ab9 */ /* 0x000fe20000000800 */
[----:B------:R-:W-:Y:S01]  /*11db0*/  UMOV UR42, UR13 ;  /* 0x0000000d002a7c82 */ /* 0x000fe20008000000 */
[----:B------:R-:W-:Y:S02]  /*11dc0*/  UIMAD UR16, UR15, UR7, UR16 ;  /* 0x000000070f1072a4 */ /* 0x000fe4000f8e0210 */
[----:B------:R-:W-:Y:S02]  /*11dd0*/  @UP2 USHF.R.U32.HI UR42, URZ, UR17, UR9 ;  /* 0x000000113f2a2299 */ /* 0x000fe40008011609 */
[----:B------:R-:W-:-:S02]  /*11de0*/  @UP1 USHF.R.U32.HI UR12, URZ, UR18, UR11 ;  /* 0x000000123f0c1299 */ /* 0x000fc4000801160b */
[----:B------:R-:W-:Y:S02]  /*11df0*/  UIADD3 UR36, -UR42, URZ, URZ ;  /* 0x0000003f2a247290 */ /* 0x000fe4000fffe13f */
[----:B------:R-:W-:Y:S02]  /*11e00*/  UIADD3 UR12, UR16, UR12, URZ ;  /* 0x0000000c100c7290 */ /* 0x000fe4000fffe03f */
[----:B------:R-:W-:Y:S02]  /*11e10*/  UIMAD UR36, UR14, UR36, UR13 ;  /* 0x000000240e2472a4 */ /* 0x000fe4000f8e020d */
[----:B------:R-:W-:Y:S01]  /*11e20*/  UIADD3 UR4, UR12, UR4, URZ ;  /* 0x000000040c047290 */ /* 0x000fe2000fffe03f */
[----:B------:R-:W-:Y:S11]  /*11e30*/  @!P1 BRA `(.L_x_1200) ;  /* 0x0000000000449947 */ /* 0x000ff60003800000 */
        /* <DEDUP_REMOVED lines=10> */
.L_x_1201:
[----:B------:R-:W-:-:S11]  /*11ee0*/  UISETP.NE.AND UP0, UPT, UR5, 0x1, UPT ;  /* 0x000000010500788c */ /* 0x000fd6000bf05270 */
[----:B------:R-:W-:Y:S02]  /*11ef0*/  @UP0 ULDC.64 UR12, c[0x0][0x9e8] ;  /* 0x00027a00000c0ab9 */ /* 0x000fe40000000a00 */
[----:B------:R-:W-:-:S04]  /*11f00*/  UIMAD.WIDE.U32 UR8, UR10, UR12, URZ ;  /* 0x0000000c0a0872a5 */ /* 0x000fc8000f8e003f */
[----:B------:R-:W-:-:S12]  /*11f10*/  @UP0 USHF.R.U32.HI UR10, URZ, UR13, UR9 ;  /* 0x0000000d3f0a0299 */ /* 0x000fd80008011609 */
.L_x_1202:
[----:B------:R-:W-:-:S04]  /*11f20*/  UIMAD UR10, UR10, UR5, UR5 ;  /* 0x000000050a0a72a4 */ /* 0x000fc8000f8e0205 */
[----:B------:R-:W-:-:S04]  /*11f30*/  UISETP.LT.AND UP0, UPT, UR4, UR10, UPT ;  /* 0x0000000a0400728c */ /* 0x000fc8000bf01270 */
[----:B------:R-:W-:-:S12]  /*11f40*/  USEL UR4, UR4, UR10, UP0 ;  /* 0x0000000a04047287 */ /* 0x000fd80008000000 */
.L_x_1200:
[----:B------:R-:W-:Y:S02]  /*11f50*/  UIMAD UR8, UR15, UR7, 0x5f ;  /* 0x0000005f0f0874a4 */ /* 0x000fe4000f8e0207 */
[----:B------:R-:W-:Y:S02]  /*11f60*/  UIADD3 UR10, UR4, 0x5f, URZ ;  /* 0x0000005f040a7890 */ /* 0x000fe4000fffe03f */
[----:B------:R-:W-:Y:S02]  /*11f70*/  UIMAD.WIDE UR8, UR8, 0x2aaaaaab, URZ ;  /* 0x2aaaaaab080878a5 */ /* 0x000fe4000f8e023f */
[----:B------:R-:W-:Y:S01]  /*11f80*/  UIMAD.WIDE UR10, UR10, 0x2aaaaaab, URZ ;  /* 0x2aaaaaab0a0a78a5 */ /* 0x000fe2000f8e023f */
[----:B------:R-:W-:Y:S01]  /*11f90*/  @UP1 ULDC UR12, c[0x0][0x44c] ;  /* 0x00011300000c1ab9 */ /* 0x000fe20000000800 */
[----:B------:R-:W-:Y:S02]  /*11fa0*/  UIMAD UR7, UR15, UR7, -UR6 ;  /* 0x000000070f0772a4 */ /* 0x000fe4000f8e0a06 */
[----:B------:R-:W-:-:S02]  /*11fb0*/  UIMAD.WIDE.U32 UR12, UR43, UR12, URZ ;  /* 0x0000000c2b0c72a5 */ /* 0x000fc4000f8e003f */
[----:B------:R-:W-:Y:S02]  /*11fc0*/  USHF.R.U32.HI UR6, URZ, 0x1f, UR9 ;  /* 0x0000001f3f067899 */ /* 0x000fe40008011609 */
[----:B------:R-:W-:Y:S01]  /*11fd0*/  USHF.R.U32.HI UR4, URZ, 0x1f, UR11 ;  /* 0x0000001f3f047899 */ /* 0x000fe2000801160b */
[----:B------:R-:W-:Y:S01]  /*11fe0*/  @UP1 ULDC UR16, c[0x0][0x450] ;  /* 0x0001140000101ab9 */ /* 0x000fe20000000800 */
[----:B------:R-:W-:Y:S01]  /*11ff0*/  UMOV UR14, UR43 ;  /* 0x0000002b000e7c82 */ /* 0x000fe20008000000 */
[----:B------:R-:W-:Y:S02]  /*12000*/  @UP1 USHF.R.U32.HI UR14, URZ, UR16, UR13 ;  /* 0x000000103f0e1299 */ /* 0x000fe4000801160d */
[----:B------:R-:W-:Y:S02]  /*12010*/  ULEA.HI.SX32 UR9, UR9, UR6, 0x1c ;  /* 0x0000000609097291 */ /* 0x000fe4000f8fe23f */
[----:B------:R-:W-:Y:S02]  /*12020*/  ULEA.HI.SX32 UR4, UR11, UR4, 0x1c ;  /* 0x000000040b047291 */ /* 0x000fe4000f8fe23f */
[----:B------:R-:W-:-:S02]  /*12030*/  UIADD3 UR6, UR7, UR14, URZ ;  /* 0x0000000e07067290 */ /* 0x000fc4000fffe03f */
[----:B------:R-:W-:Y:S01]  /*12040*/  UISETP.LT.AND UP0, UPT, UR9, UR4, UPT ;  /* 0x000000040900728c */ /* 0x000fe2000bf01270 */
[----:B------:R-:W-:Y:S02]  /*12050*/  ULDC UR8, c[0x0][0x9dc] ;  /* 0x0002770000087ab9 */ /* 0x000fe40000000800 */
[----:B------:R-:W-:Y:S02]  /*12060*/  UIADD3 UR8, UR6, -UR8, URZ ;  /* 0x8000000806087290 */ /* 0x000fe4000fffe03f */
[----:B------:R-:W-:Y:S01]  /*12070*/  USEL UR41, UR9, UR4, UP0 ;  /* 0x0000000409297287 */ /* 0x000fe20008000000 */
[----:B------:R-:W-:Y:S11]  /*12080*/  @!P1 BRA `(.L_x_1203) ;  /* 0x0000000000489947 */ /* 0x000ff60003800000 */
        /* <DEDUP_REMOVED lines=11> */
.L_x_1204:
[----:B------:R-:W-:-:S11]  /*12140*/  UISETP.NE.AND UP0, UPT, UR5, 0x1, UPT ;  /* 0x000000010500788c */ /* 0x000fd6000bf05270 */
[----:B------:R-:W-:Y:S02]  /*12150*/  @UP0 ULDC.64 UR10, c[0x0][0x9e8] ;  /* 0x00027a00000a0ab9 */ /* 0x000fe40000000a00 */
[----:B------:R-:W-:-:S04]  /*12160*/  UIMAD.WIDE.U32 UR6, UR4, UR10, URZ ;  /* 0x0000000a040672a5 */ /* 0x000fc8000f8e003f */
[----:B------:R-:W-:-:S12]  /*12170*/  @UP0 USHF.R.U32.HI UR4, URZ, UR11, UR7 ;  /* 0x0000000b3f040299 */ /* 0x000fd80008011607 */
.L_x_1205:
[----:B------:R-:W-:-:S04]  /*12180*/  UIMAD UR4, UR4, UR5, URZ ;  /* 0x00000005040472a4 */ /* 0x000fc8000f8e023f */
[----:B------:R-:W-:-:S04]  /*12190*/  UISETP.LT.AND UP0, UPT, UR8, UR4, UPT ;  /* 0x000000040800728c */ /* 0x000fc8000bf01270 */
[----:B------:R-:W-:-:S12]  /*121a0*/  USEL UR8, UR8, UR4, !UP0 ;  /* 0x0000000408087287 */ /* 0x000fd8000c000000 */
.L_x_1203:
[----:B------:R-:W-:Y:S01]  /*121b0*/  UIMAD.WIDE UR4, UR8, 0x2aaaaaab, URZ ;  /* 0x2aaaaaab080478a5 */ /* 0x000fe2000f8e023f */
[----:B------:R-:W-:Y:S03]  /*121c0*/  BSSY B7, `(.L_x_1206) ;  /* 0x000042f000077945 */ /* 0x000fe60003800000 */
[----:B------:R-:W-:-:S04]  /*121d0*/  USHF.R.U32.HI UR4, URZ, 0x1f, UR5 ;  /* 0x0000001f3f047899 */ /* 0x000fc80008011605 */
[----:B------:R-:W-:-:S04]  /*121e0*/  ULEA.HI.SX32 UR4, UR5, UR4, 0x1c ;  /* 0x0000000405047291 */ /* 0x000fc8000f8fe23f */
[----:B------:R-:W-:-:S04]  /*121f0*/  UISETP.LT.AND UP0, UPT, URZ, UR4, UPT ;  /* 0x000000043f00728c */ /* 0x000fc8000bf01270 */
[----:B------:R-:W-:-:S04]  /*12200*/  USEL UR40, URZ, UR4, !UP0 ;  /* 0x000000043f287287 */ /* 0x000fc8000c000000 */
[----:B------:R-:W-:-:S06]  /*12210*/  UISETP.GT.AND UP0, UPT, UR41, UR40, UPT ;  /* 0x000000282900728c */ /* 0x000fcc000bf04270 */
[----:B------:R-:W-:-:S13]  /*12220*/  PLOP3.LUT P0, PT, PT, PT, UP0, 0x80, 0x0 ;  /* 0x000000000000781c */ /* 0x000fda0003f0f008 */
[----:B------:R-:W-:Y:S05]  /*12230*/  @P0 BRA `(.L_x_1207) ;  /* 0x00000000004c0947 */ /* 0x000fea0003800000 */
[----:B------:R-:W0:Y:S02]  /*12240*/  S2R R0, SR_TID.X ;  /* 0x0000000000007919 */ /* 0x000e240000002100 */
[----:B0-----:R-:W-:-:S04]  /*12250*/  LOP3.LUT R0, R0, 0x7f, RZ, 0xc0, !PT ;  /* 0x0000007f00007812 */ /* 0x001fc800078ec0ff */
[----:B------:R-:W-:-:S13]  /*12260*/  ISETP.NE.AND P1, PT, R0, RZ, PT ;  /* 0x000000ff0000720c */ /* 0x000fda0003f25270 */
[----:B------:R-:W-:Y:S05]  /*12270*/  @P1 BRA `(.L_x_1208) ;  /* 0x00000040008c1947 */ /* 0x000fea0003800000 */
[----:B------:R-:W0:Y:S01]  /*12280*/  S2R R5, SR_LANEID ;  /* 0x0000000000057919 */ /* 0x000e220000000000 */
[----:B------:R-:W-:Y:S01]  /*12290*/  VOTEU.ANY UR4, UPT, PT ;  /* 0x0000000000047886 */ /* 0x000fe200038e0100 */
[----:B------:R-:W1:Y:S01]  /*122a0*/  LDC.64 R2, c[0x0][0xc80] ;  /* 0x00032000ff027b82 */ /* 0x000e620000000a00 */
[----:B------:R-:W0:Y:S01]  /*122b0*/  FLO.U32 R0, UR4 ;  /* 0x0000000400007d00 */ /* 0x000e2200080e0000 */
[----:B------:R-:W-:Y:S01]  /*122c0*/  ULDC.64 UR6, c[0x0][0x208] ;  /* 0x0000820000067ab9 */ /* 0x000fe20000000a00 */
[----:B0-----:R-:W-:-:S06]  /*122d0*/  ISETP.EQ.U32.AND P0, PT, R0, R5, PT ;  /* 0x000000050000720c */ /* 0x001fcc0003f02070 */
[----:B------:R-:W1:Y:S07]  /*122e0*/  POPC R5, UR4 ;  /* 0x0000000400057d09 */ /* 0x000e6e0008000000 */
[----:B-1----:R-:W2:Y:S01]  /*122f0*/  @P0 ATOMG.E.ADD.STRONG.GPU PT, R3, desc[UR6][R2.64], R5 ;  /* 0x00000005020309a8 */ /* 0x002ea200081ee1c6 */
[----:B------:R-:W0:Y:S02]  /*12300*/  S2R R4, SR_LTMASK ;  /* 0x0000000000047919 */ /* 0x000e240000003900 */
[----:B0-----:R-:W-:-:S04]  /*12310*/  LOP3.LUT R4, R4, UR4, RZ, 0xc0, !PT ;  /* 0x0000000404047c12 */ /* 0x001fc8000f8ec0ff */
[----:B------:R-:W0:Y:S01]  /*12320*/  POPC R7, R4 ;  /* 0x0000000400077309 */ /* 0x000e220000000000 */
[----:B--2---:R-:W0:Y:S02]  /*12330*/  SHFL.IDX PT, R0, R3, R0, 0x1f ;  /* 0x00001f0003007589 */ /* 0x004e2400000e0000 */
[----:B0-----:R-:W-:-:S05]  /*12340*/  IADD3 R0, R0, UR44, R7 ;  /* 0x0000002c00007c10 */ /* 0x001fca000fffe007 */
[----:B------:R1:W-:Y:S01]  /*12350*/  STL [R1+0x14], R0 ;  /* 0x0000140001007387 */ /* 0x0003e20000100800 */
[----:B------:R-:W-:Y:S05]  /*12360*/  BRA `(.L_x_1208) ;  /* 0x0000004000507947 */ /* 0x000fea0003800000 */
.L_x_1207:
[----:B------:R-:W-:Y:S01]  /*12370*/  VIADD R0, R17, 0x1e400 ;  /* 0x0001e40011007836 */ /* 0x000fe20000000000 */
[----:B------:R-:W-:Y:S04]  /*12380*/  BSSY B6, `(.L_x_1209) ;  /* 0x0000013000067945 */ /* 0x000fe80003800000 */
[----:B------:R-:W-:-:S13]  /*12390*/  LOP3.LUT P0, RZ, R0, 0x3ff, RZ, 0xc0, !PT ;  /* 0x000003ff00ff7812 */ /* 0x000fda000780c0ff */
[----:B------:R-:W-:Y:S05]  /*123a0*/  @!P0 BRA `(.L_x_1210) ;  /* 0x0000000000408947 */ /* 0x000fea0003800000 */
[----:B------:R-:W-:Y:S01]  /*123b0*/  MOV R2, 0x0 ;  /* 0x0000000000027802 */ /* 0x000fe20000000f00 */
[----:B------:R-:W-:Y:S01]  /*123c0*/  ULDC.64 UR6, c[0x4][0xa8] ;  /* 0x01002a0000067ab9 */ /* 0x000fe20000000a00 */
[----:B------:R-:W-:Y:S01]  /*123d0*/  ULDC.64 UR8, c[0x4][0xb0] ;  /* 0x01002c0000087ab9 */ /* 0x000fe20000000a00 */
[----:B------:R-:W-:Y:S01]  /*123e0*/  ULDC.64 UR4, c[0x4][0x30] ;  /* 0x01000c0000047ab9 */ /* 0x000fe20000000a00 */
[----:B------:R-:W-:Y:S02]  /*123f0*/  IMAD.U32 R4, RZ, RZ, UR6 ;  /* 0x00000006ff047e24 */ /* 0x000fe4000f8e00ff */
        /* <DEDUP_REMOVED lines=11> */
.L_x_1210:
[----:B------:R-:W-:Y:S05]  /*124b0*/  BSYNC B6 ;  /* 0x0000000000067941 */ /* 0x000fea0003800000 */
.L_x_1209:
        /* <DEDUP_REMOVED lines=8> */
[----:B------:R0:W1:Y:S01]  /*12540*/  LDC.64 R2, c[0x4][R16] ;  /* 0x0100000010027b82 */ /* 0x0000620000000a00 */
        /* <DEDUP_REMOVED lines=11> */
.L_x_1213:
        /* <DEDUP_REMOVED lines=15> */
.L_x_1212:
[----:B------:R-:W-:Y:S05]  /*126f0*/  BSYNC B6 ;  /* 0x0000000000067941 */ /* 0x000fea0003800000 */
.L_x_1211:
[----:B------:R-:W-:Y:S01]  /*12700*/  ULDC.64 UR4, c[0x0][0x9f8] ;  /* 0x00027e0000047ab9 */ /* 0x000fe20000000a00 */
[----:B------:R-:W2:Y:S01]  /*12710*/  LDL.LU R0, [R1+0xc] ;  /* 0x00000c0001007983 */ /* 0x000ea20000300800 */
[----:B------:R-:W-:Y:S01]  /*12720*/  UISETP.NE.U32.AND UP0, UPT, UR4, URZ, UPT ;  /* 0x0000003f0400728c */ /* 0x000fe2000bf05070 */
[----:B------:R-:W-:Y:S01]  /*12730*/  IMAD.U32 R7, RZ, RZ, UR42 ;  /* 0x0000002aff077e24 */ /* 0x000fe2000f8e00ff */
[----:B------:R-:W-:Y:S02]  /*12740*/  ULDC.64 UR6, c[0x0][0x208] ;  /* 0x0000820000067ab9 */ /* 0x000fe40000000a00 */
[----:B------:R-:W-:-:S06]  /*12750*/  UISETP.NE.AND.EX UP0, UPT, UR5, URZ, UPT, UP0 ;  /* 0x0000003f0500728c */ /* 0x000fcc000bf05300 */
[----:B------:R-:W-:-:S05]  /*12760*/  PLOP3.LUT P0, PT, PT, PT, UP0, 0x80, 0x0 ;  /* 0x000000000000781c */ /* 0x000fca0003f0f008 */
[----:B------:R-:W-:Y:S02]  /*12770*/  @UP0 ULDC.64 UR4, c[0x0][0x9f8] ;  /* 0x00027e0000040ab9 */ /* 0x000fe40000000a00 */
[----:B------:R-:W-:-:S06]  /*12780*/  @UP0 UIMAD.WIDE UR4, UR42, 0x4, UR4 ;  /* 0x000000042a0408a5 */ /* 0x000fcc000f8e0204 */
[----:B------:R-:W-:Y:S02]  /*12790*/  IMAD.U32 R2, RZ, RZ, UR4 ;  /* 0x00000004ff027e24 */ /* 0x000fe4000f8e00ff */
[----:B------:R-:W-:-:S05]  /*127a0*/  IMAD.U32 R3, RZ, RZ, UR5 ;  /* 0x00000005ff037e24 */ /* 0x000fca000f8e00ff */
[----:B------:R0:W3:Y:S01]  /*127b0*/  @P0 LDG.E R7, desc[UR6][R2.64] ;  /* 0x0000000602070981 */ /* 0x0000e2000c1e1900 */
[----:B------:R-:W-:Y:S01]  /*127c0*/  UMOV UR4, 0xffffffff ;  /* 0xffffffff00047882 */ /* 0x000fe20000000000 */
[----:B------:R-:W-:Y:S01]  /*127d0*/  IMAD.U32 R19, RZ, RZ, UR41 ;  /* 0x00000029ff137e24 */ /* 0x000fe2000f8e00ff */
[----:B------:R-:W1:Y:S03]  /*127e0*/  S2R R4, SR_TID.X ;  /* 0x0000000000047919 */ /* 0x000e660000002100 */
[----:B------:R-:W-:Y:S01]  /*127f0*/  VIADD R19, R19, 0xffffffff ;  /* 0xffffffff13137836 */ /* 0x000fe20000000000 */
[----:B0-----:R-:W0:Y:S02]  /*12800*/  LDC.64 R2, c[0x0][0x418] ;  /* 0x00010600ff027b82 */ /* 0x001e240000000a00 */
[----:B0-----:R-:W-:Y:S02]  /*12810*/  ISETP.NE.U32.AND P0, PT, R2, RZ, PT ;  /* 0x000000ff0200720c */ /* 0x001fe40003f05070 */
[----:B-1----:R-:W-:-:S02]  /*12820*/  SHF.R.U32.HI R4, RZ, 0x5, R4 ;  /* 0x00000005ff047819 */ /* 0x002fc40000011604 */
[----:B------:R-:W-:Y:S02]  /*12830*/  ISETP.NE.AND.EX P1, PT, R3, RZ, PT, P0 ;  /* 0x000000ff0300720c */ /* 0x000fe40003f25300 */
[----:B------:R-:W-:Y:S02]  /*12840*/  LOP3.LUT R4, R4, 0x3, RZ, 0xc0, !PT ;  /* 0x0000000304047812 */ /* 0x000fe400078ec0ff */
[----:B--2---:R-:W-:-:S09]  /*12850*/  LOP3.LUT R0, R0, 0xfffffffe, RZ, 0xc0, !PT ;  /* 0xfffffffe00007812 */ /* 0x004fd200078ec0ff */
[----:B------:R-:W-:Y:S02]  /*12860*/  @P1 LOP3.LUT R0, R0, 0x1, RZ, 0xfc, !PT ;  /* 0x0000000100001812 */ /* 0x000fe400078efcff */
[----:B---3--:R-:W-:Y:S01]  /*12870*/  SHF.R.S32.HI R8, RZ, 0x1f, R7 ;  /* 0x0000001fff087819 */ /* 0x008fe20000011407 */
[----:B------:R0:W-:Y:S01]  /*12880*/  STL [R1], R7 ;  /* 0x0000000701007387 */ /* 0x0001e20000100800 */
[----:B------:R-:W-:-:S03]  /*12890*/  SEL R16, R7, RZ, !P1 ;  /* 0x000000ff07107207 */ /* 0x000fc60004800000 */
[----:B------:R0:W-:Y:S04]  /*128a0*/  STL [R1+0x8], R8 ;  /* 0x0000080801007387 */ /* 0x0001e80000100800 */
[----:B------:R0:W-:Y:S01]  /*128b0*/  STL [R1+0xc], R0 ;  /* 0x00000c0001007387 */ /* 0x0001e20000100800 */
[----:B------:R-:W-:Y:S05]  /*128c0*/  BRA.DIV UR4, `(.L_x_1214) ;  /* 0x0000004604387947 */ /* 0x000fea000b800000 */
[----:B------:R1:W2:Y:S02]  /*128d0*/  SHFL.IDX PT, R14, R4, RZ, 0x1f ;  /* 0x00001fff040e7589 */ /* 0x0002a400000e0000 */
.L_x_1312:
[----:B------:R-:W-:Y:S02]  /*128e0*/  PLOP3.LUT P2, PT, PT, PT, PT, 0x8, 0x0 ;  /* 0x000000000000781c */ /* 0x000fe40003f4e170 */
[----:B0-----:R-:W-:Y:S02]  /*128f0*/  LOP3.LUT R0, R0, 0xfffffffd, RZ, 0xc0, !PT ;  /* 0xfffffffd00007812 */ /* 0x001fe400078ec0ff */
[----:B--2---:R-:W-:-:S09]  /*12900*/  ISETP.NE.AND P0, PT, R14, RZ, PT ;  /* 0x000000ff0e00720c */ /* 0x004fd20003f05270 */
[----:B------:R-:W-:-:S05]  /*12910*/  @P2 LOP3.LUT R0, R0, 0x2, RZ, 0xfc, !PT ;  /* 0x0000000200002812 */ /* 0x000fca00078efcff */
[----:B------:R0:W-:Y:S01]  /*12920*/  STL [R1+0xc], R0 ;  /* 0x00000c0001007387 */ /* 0x0001e20000100800 */
[----:B------:R-:W-:Y:S05]  /*12930*/  @P0 BRA `(.L_x_1215) ;  /* 0x0000000400280947 */ /* 0x000fea0003800000 */
[----:B------:R-:W-:-:S03]  /*12940*/  UMOV UR4, 0xffffffff ;  /* 0xffffffff00047882 */ /* 0x000fc60000000000 */
[----:B------:R-:W-:Y:S05]  /*12950*/  BRA.DIV UR4, `(.L_x_1216) ;  /* 0x0000004604347947 */ /* 0x000fea000b800000 */
[----:B------:R-:W-:-:S13]  /*12960*/  ELECT P6, URZ, PT ;  /* 0x00000000003f782f */ /* 0x000fda00038c0000 */
.L_x_1315:
[----:B------:R-:W-:Y:S05]  /*12970*/  @!P6 BRA `(.L_x_1215) ;  /* 0x000000040018e947 */ /* 0x000fea0003800000 */
[----:B------:R-:W-:Y:S01]  /*12980*/  IMAD.MOV.U32 R16, RZ, RZ, R7 ;  /* 0x000000ffff107224 */ /* 0x000fe200078e0007 */
[----:B------:R-:W-:Y:S06]  /*12990*/  @!P1 BRA `(.L_x_1217) ;  /* 0x0000000000489947 */ /* 0x000fec0003800000 */
[----:B------:R-:W2:Y:S01]  /*129a0*/  LDC R6, c[0x0][0x43c] ;  /* 0x00010f00ff067b82 */ /* 0x000ea20000000800 */
[----:B------:R-:W-:Y:S01]  /*129b0*/  ULDC.64 UR4, c[0x0][0x428] ;  /* 0x00010a0000047ab9 */ /* 0x000fe20000000a00 */
[----:B------:R-:W-:Y:S01]  /*129c0*/  ULDC.64 UR6, c[0x0][0x208] ;  /* 0x0000820000067ab9 */ /* 0x000fe20000000a00 */
[----:B--2---:R-:W-:-:S13]  /*129d0*/  ISETP.NE.AND P0, PT, R6, 0x1, PT ;  /* 0x000000010600780c */ /* 0x004fda0003f05270 */
[----:B-1----:R-:W0:Y:S02]  /*129e0*/  @P0 LDC.64 R4, c[0x0][0x440] ;  /* 0x00011000ff040b82 */ /* 0x002e240000000a00 */
[----:B0-----:R-:W-:-:S04]  /*129f0*/  @P0 IMAD.HI.U32 R0, R19, R4, RZ ;  /* 0x0000000413000227 */ /* 0x001fc800078e00ff */
[----:B------:R-:W-:Y:S01]  /*12a00*/  IMAD.MOV.U32 R4, RZ, RZ, R19 ;  /* 0x000000ffff047224 */ /* 0x000fe200078e0013 */
[----:B------:R-:W-:-:S04]  /*12a10*/  @P0 SHF.R.U32.HI R4, RZ, R5, R0 ;  /* 0x00000005ff040219 */ /* 0x000fc80000011600 */
[--C-:B------:R-:W-:Y:S01]  /*12a20*/  SHF.R.S32.HI R5, RZ, 0x1f, R4.reuse ;  /* 0x0000001fff057819 */ /* 0x100fe20000011404 */
[----:B------:R-:W-:-:S04]  /*12a30*/  IMAD.MOV R0, RZ, RZ, -R4 ;  /* 0x000000ffff007224 */ /* 0x000fc800078e0a04 */
[----:B------:R-:W-:Y:S02]  /*12a40*/  IMAD R19, R6, R0, R19 ;  /* 0x0000000006137224 */ /* 0x000fe400078e0213 */
[----:B------:R-:W-:Y:S02]  /*12a50*/  IMAD R0, R8, UR4, RZ ;  /* 0x0000000408007c24 */ /* 0x000fe4000f8e02ff */
[----:B------:R-:W-:-:S04]  /*12a60*/  IMAD.WIDE.U32 R4, R7, UR4, R4 ;  /* 0x0000000407047c25 */ /* 0x000fc8000f8e0004 */
[----:B------:R-:W-:Y:S01]  /*12a70*/  IMAD R0, R7, UR5, R0 ;  /* 0x0000000507007c24 */ /* 0x000fe2000f8e0200 */
[----:B------:R-:W-:-:S03]  /*12a80*/  LEA R2, P0, R4, R2, 0x2 ;  /* 0x0000000204027211 */ /* 0x000fc600078010ff */
[----:B------:R-:W-:-:S05]  /*12a90*/  IMAD.IADD R0, R5, 0x1, R0 ;  /* 0x0000000105007824 */ /* 0x000fca00078e0200 */
[----:B------:R-:W-:-:S05]  /*12aa0*/  LEA.HI.X R3, R4, R3, R0, 0x2, P0 ;  /* 0x0000000304037211 */ /* 0x000fca00000f1400 */
[----:B------:R2:W5:Y:S02]  /*12ab0*/  LDG.E R16, desc[UR6][R2.64] ;  /* 0x0000000602107981 */ /* 0x000564000c1e1900 */
.L_x_1217:
[----:B--2---:R-:W2:Y:S01]  /*12ac0*/  LDL R2, [R1+0x4] ;  /* 0x0000040001027983 */ /* 0x004ea20000100800 */
[----:B0-----:R-:W-:Y:S01]  /*12ad0*/  IMAD R0, R18, 0x8, R17 ;  /* 0x0000000812007824 */ /* 0x001fe200078e0211 */
[----:B--2---:R-:W-:-:S04]  /*12ae0*/  SHF.L.U32 R2, R2, 0x1f, RZ ;  /* 0x0000001f02027819 */ /* 0x004fc800000006ff */
[----:B------:R-:W0:Y:S02]  /*12af0*/  SYNCS.PHASECHK.TRANS64.TRYWAIT P0, [R0+URZ+0x30840], R2 ;  /* 0x03084002000075a7 */ /* 0x000e24000800017f */
[----:B0-----:R-:W-:Y:S05]  /*12b00*/  @!P0 BRA `(.L_x_1218) ;  /* 0x0000004000e88947 */ /* 0x001fea0003800000 */
.L_x_1316:
        /* <DEDUP_REMOVED lines=11> */
.L_x_1219:
[----:B0-----:R-:W2:Y:S01]  /*12bc0*/  LDL.LU R2, [R1+0xc] ;  /* 0x00000c0001027983 */ /* 0x001ea20000300800 */
[----:B------:R-:W-:Y:S01]  /*12bd0*/  R2UR UR33, R0 ;  /* 0x00000000002172ca */ /* 0x000fe200000e0000 */
[----:B------:R-:W-:Y:S01]  /*12be0*/  IMAD R0, R18, 0x9000, R17 ;  /* 0x0000900012007824 */ /* 0x000fe200078e0211 */
[----:B------:R-:W-:Y:S01]  /*12bf0*/  R2UR UR35, R19 ;  /* 0x00000000132372ca */ /* 0x000fe200000e0000 */
[----:B------:R-:W-:Y:S01]  /*12c00*/  UIADD3 UR4, UP0, UR38, 0x370, URZ ;  /* 0x0000037026047890 */ /* 0x000fe2000ff1e03f */
[----:B------:R-:W-:Y:S01]  /*12c10*/  PLOP3.LUT P0, PT, PT, PT, PT, 0x80, 0x0 ;  /* 0x000000000000781c */ /* 0x000fe20003f0f070 */
[----:B------:R-:W-:Y:S01]  /*12c20*/  UMOV UR6, 0x0 ;  /* 0x0000000000067882 */ /* 0x000fe20000000000 */
[----:B------:R-:W-:Y:S01]  /*12c30*/  R2UR UR8, R0 ;  /* 0x00000000000872ca */ /* 0x000fe200000e0000 */
[----:B------:R-:W-:Y:S01]  /*12c40*/  UIADD3.X UR5, URZ, UR39, URZ, UP0, !UPT ;  /* 0x000000273f057290 */ /* 0x000fe200087fe43f */
[----:B-----5:R-:W-:Y:S01]  /*12c50*/  R2UR UR37, R16 ;  /* 0x00000000102572ca */ /* 0x020fe200000e0000 */
[----:B------:R-:W-:Y:S01]  /*12c60*/  UMOV UR7, 0x14f00000 ;  /* 0x14f0000000077882 */ /* 0x000fe20000000000 */
[----:B------:R-:W-:Y:S01]  /*12c70*/  UMOV UR34, URZ ;  /* 0x0000003f00227c82 */ /* 0x000fe20008000000 */
[----:B------:R-:W-:Y:S01]  /*12c80*/  UMOV UR18, 0x40 ;  /* 0x0000004000127882 */ /* 0x000fe20000000000 */
[----:B------:R-:W-:Y:S01]  /*12c90*/  UMOV UR20, UR36 ;  /* 0x0000002400147c82 */ /* 0x000fe20008000000 */
[----:B------:R-:W-:-:S02]  /*12ca0*/  UIADD3 UR33, UR33, 0x30830, URZ ;  /* 0x0003083021217890 */ /* 0x000fc4000fffe03f */
[----:B------:R-:W-:Y:S01]  /*12cb0*/  UIMAD UR35, UR35, 0x60, URZ ;  /* 0x00000060232378a4 */ /* 0x000fe2000f8e023f */
[----:B------:R-:W-:Y:S01]  /*12cc0*/  UMOV UR10, 0x80 ;  /* 0x00000080000a7882 */ /* 0x000fe20000000000 */
[----:B------:R-:W-:Y:S02]  /*12cd0*/  UMOV UR12, UR36 ;  /* 0x00000024000c7c82 */ /* 0x000fe40008000000 */
[----:B------:R-:W-:Y:S02]  /*12ce0*/  UIADD3 UR32, UR8, 0x1e400, URZ ;  /* 0x0001e40008207890 */ /* 0x000fe4000fffe03f */
[----:B------:R-:W-:Y:S02]  /*12cf0*/  UIADD3 UR16, UR8, 0x21400, URZ ;  /* 0x0002140008107890 */ /* 0x000fe4000fffe03f */
[----:B------:R-:W-:Y:S01]  /*12d00*/  UIADD3 UR8, UR8, 0x24400, URZ ;  /* 0x0002440008087890 */ /* 0x000fe2000fffe03f */
[----:B------:R-:W-:Y:S01]  /*12d10*/  UMOV UR21, UR37 ;  /* 0x0000002500157c82 */ /* 0x000fe20008000000 */
[----:B------:R-:W-:Y:S01]  /*12d20*/  UMOV UR17, UR33 ;  /* 0x0000002100117c82 */ /* 0x000fe20008000000 */
[----:B------:R-:W-:Y:S01]  /*12d30*/  UMOV UR19, UR35 ;  /* 0x0000002300137c82 */ /* 0x000fe20008000000 */
[----:B------:R-:W-:Y:S01]  /*12d40*/  UMOV UR13, UR37 ;  /* 0x00000025000d7c82 */ /* 0x000fe20008000000 */
[----:B------:R-:W-:Y:S01]  /*12d50*/  UMOV UR9, UR33 ;  /* 0x0000002100097c82 */ /* 0x000fe20008000000 */
[----:B------:R-:W-:Y:S01]  /*12d60*/  UMOV UR11, UR35 ;  /* 0x00000023000b7c82 */ /* 0x000fe20008000000 */
[----:B------:R3:W-:Y:S01]  /*12d70*/  UTMALDG.4D [UR32], [UR4], desc[UR6] ;  /* 0x00000620040075b4 */ /* 0x0007e20008019000 */
[----:B------:R3:W-:Y:S01]  /*12d80*/  UTMALDG.4D [UR16], [UR4], desc[UR6] ;  /* 0x00000610040075b4 */ /* 0x0007e20008019000 */
[----:B------:R3:W-:Y:S01]  /*12d90*/  UTMALDG.4D [UR8], [UR4], desc[UR6] ;  /* 0x00000608040075b4 */ /* 0x0007e20008019000 */
[----:B--2---:R-:W-:-:S04]  /*12da0*/  LOP3.LUT R2, R2, 0xfffffffd, RZ, 0xc0, !PT ;  /* 0xfffffffd02027812 */ /* 0x004fc800078ec0ff */
[----:B------:R-:W-:-:S05]  /*12db0*/  @P0 LOP3.LUT R2, R2, 0x2, RZ, 0xfc, !PT ;  /* 0x0000000202020812 */ /* 0x000fca00078efcff */
[----:B------:R3:W-:Y:S01]  /*12dc0*/  STL [R1+0xc], R2 ;  /* 0x00000c0201007387 */ /* 0x0007e20000100800 */
[----:B------:R-:W-:Y:S01]  /*12dd0*/  NOP ;  /* 0x0000000000007918 */ /* 0x000fe20000000000 */
.L_x_1215:
[----:B0-----:R-:W-:Y:S01]  /*12de0*/  VIADD R0, R17, 0x12400 ;  /* 0x0001240011007836 */ /* 0x001fe20000000000 */
[----:B------:R-:W-:Y:S05]  /*12df0*/  WARPSYNC.ALL ;  /* 0x0000000000007948 */ /* 0x000fea0003800000 */
[----:B------:R-:W-:Y:S01]  /*12e00*/  BAR.SYNC.DEFER_BLOCKING 0x8, 0x180 ;  /* 0x0206000000007b1d */ /* 0x000fe20000010000 */
[----:B------:R-:W-:-:S05]  /*12e10*/  LOP3.LUT P0, RZ, R0, 0x3ff, RZ, 0xc0, !PT ;  /* 0x000003ff00ff7812 */ /* 0x000fca000780c0ff */
[----:B------:R-:W-:Y:S08]  /*12e20*/  BSSY B6, `(.L_x_1220) ;  /* 0x0000012000067945 */ /* 0x000ff00003800000 */
[----:B------:R-:W-:Y:S05]  /*12e30*/  @!P0 BRA `(.L_x_1221) ;  /* 0x0000000000408947 */ /* 0x000fea0003800000 */
[----:B---3--:R-:W-:Y:S01]  /*12e40*/  MOV R2, 0x0 ;  /* 0x0000000000027802 */ /* 0x008fe20000000f00 */
        /* <DEDUP_REMOVED lines=15> */
.L_x_1221:
[----:B---3--:R-:W-:Y:S05]  /*12f40*/  BSYNC B6 ;  /* 0x0000000000067941 */ /* 0x008fea0003800000 */
.L_x_1220:
[----:B------:R-:W0:Y:S01]  /*12f50*/  S2R R2, SR_TID.X ;  /* 0x0000000000027919 */ /* 0x000e220000002100 */
[----:B------:R-:W2:Y:S01]  /*12f60*/  LDC R7, c[0x0][0x448] ;  /* 0x00011200ff077b82 */ /* 0x000ea20000000800 */
[----:B------:R-:W-:Y:S01]  /*12f70*/  USHF.R.S32.HI UR4, URZ, 0x1f, UR36 ;  /* 0x0000001f3f047899 */ /* 0x000fe20008011424 */
[----:B------:R-:W-:Y:S01]  /*12f80*/  ULDC.64 UR8, c[0x0][0x2d8] ;  /* 0x0000b60000087ab9 */ /* 0x000fe20000000a00 */
[----:B------:R-:W3:Y:S02]  /*12f90*/  S2R R9, SR_TID.X ;  /* 0x0000000000097919 */ /* 0x000ee40000002100 */
[----:B------:R-:W-:Y:S02]  /*12fa0*/  UIMAD UR6, UR4, UR8, URZ ;  /* 0x00000008040672a4 */ /* 0x000fe4000f8e023f */
[----:B------:R-:W-:Y:S01]  /*12fb0*/  UIMAD.WIDE.U32 UR4, UR36, UR8, URZ ;  /* 0x00000008240472a5 */ /* 0x000fe2000f8e003f */
[----:B------:R-:W4:Y:S01]  /*12fc0*/  S2R R8, SR_TID.X ;  /* 0x0000000000087919 */ /* 0x000f220000002100 */
[----:B------:R-:W-:-:S02]  /*12fd0*/  UIMAD UR6, UR36, UR9, UR6 ;  /* 0x00000009240672a4 */ /* 0x000fc4000f8e0206 */
[----:B------:R-:W-:Y:S02]  /*12fe0*/  USHF.R.S32.HI UR7, URZ, 0x1f, UR42 ;  /* 0x0000001f3f077899 */ /* 0x000fe4000801142a */
[----:B------:R-:W-:Y:S01]  /*12ff0*/  UIADD3 UR5, UR5, UR6, URZ ;  /* 0x0000000605057290 */ /* 0x000fe2000fffe03f */
[----:B------:R-:W-:-:S03]  /*13000*/  ULDC.64 UR8, c[0x0][0x2e0] ;  /* 0x0000b80000087ab9 */ /* 0x000fc60000000a00 */
[----:B------:R-:W-:Y:S02]  /*13010*/  UIMAD.WIDE.U32 UR4, UR42, UR8, UR4 ;  /* 0x000000082a0472a5 */ /* 0x000fe4000f8e0004 */
[----:B------:R-:W-:-:S04]  /*13020*/  UIMAD UR6, UR7, UR8, URZ ;  /* 0x00000008070672a4 */ /* 0x000fc8000f8e023f */
[----:B------:R-:W-:Y:S01]  /*13030*/  UIMAD UR6, UR42, UR9, UR6 ;  /* 0x000000092a0672a4 */ /* 0x000fe2000f8e0206 */
[----:B--2---:R-:W-:Y:S01]  /*13040*/  ISETP.NE.AND P0, PT, R7, 0x1, PT ;  /* 0x000000010700780c */ /* 0x004fe20003f05270 */
[----:B-1----:R-:W-:Y:S02]  /*13050*/  IMAD.U32 R4, RZ, RZ, UR4 ;  /* 0x00000004ff047e24 */ /* 0x002fe4000f8e00ff */
[----:B------:R-:W-:Y:S02]  /*13060*/  UIADD3 UR6, UR5, UR6, URZ ;  /* 0x0000000605067290 */ /* 0x000fe4000fffe03f */
[----:B------:R-:W-:Y:S01]  /*13070*/  IMAD.U32 R5, RZ, RZ, UR5 ;  /* 0x00000005ff057e24 */ /* 0x000fe2000f8e00ff */
[----:B------:R-:W-:Y:S01]  /*13080*/  ULDC.64 UR4, c[0x0][0x2d0] ;  /* 0x0000b40000047ab9 */ /* 0x000fe20000000a00 */
[C---:B0-----:R-:W-:Y:S01]  /*13090*/  LOP3.LUT R0, R2.reuse, 0x7f, RZ, 0xc0, !PT ;  /* 0x0000007f02007812 */ /* 0x041fe200078ec0ff */
[----:B------:R-:W-:-:S03]  /*130a0*/  IMAD.SHL.U32 R2, R2, 0x10, RZ ;  /* 0x0000001002027824 */ /* 0x000fc600078e00ff */
[----:B------:R-:W-:Y:S01]  /*130b0*/  SHF.R.U32.HI R0, RZ, 0x3, R0 ;  /* 0x00000003ff007819 */ /* 0x000fe20000011600 */
[----:B---3--:R-:W-:Y:S01]  /*130c0*/  IMAD.SHL.U32 R9, R9, 0x8, RZ ;  /* 0x0000000809097824 */ /* 0x008fe200078e00ff */
[----:B------:R-:W0:Y:S02]  /*130d0*/  @P0 LDC R3, c[0x0][0x44c] ;  /* 0x00011300ff030b82 */ /* 0x000e240000000800 */
[----:B------:R-:W-:Y:S01]  /*130e0*/  LOP3.LUT R2, R0, 0x70, R2, 0xf8, !PT ;  /* 0x0000007000027812 */ /* 0x000fe200078ef802 */
[----:B----4-:R-:W-:Y:S01]  /*130f0*/  IMAD.SHL.U32 R10, R8, 0x8, RZ ;  /* 0x00000008080a7824 */ /* 0x010fe200078e00ff */
[----:B------:R-:W-:-:S03]  /*13100*/  LOP3.LUT R9, R9, 0x38, RZ, 0xc0, !PT ;  /* 0x0000003809097812 */ /* 0x000fc600078ec0ff */
[----:B------:R-:W-:Y:S01]  /*13110*/  VIADD R2, R2, UR43 ;  /* 0x0000002b02027c36 */ /* 0x000fe20008000000 */
[----:B------:R-:W1:Y:S01]  /*13120*/  @P0 LDC R0, c[0x0][0x450] ;  /* 0x00011400ff000b82 */ /* 0x000e620000000800 */
[C---:B------:R-:W-:Y:S02]  /*13130*/  LOP3.LUT R11, R9.reuse, 0x40, RZ, 0xfc, !PT ;  /* 0x00000040090b7812 */ /* 0x040fe400078efcff */
[----:B------:R-:W-:Y:S01]  /*13140*/  IMAD.MOV.U32 R6, RZ, RZ, R2 ;  /* 0x000000ffff067224 */ /* 0x000fe200078e0002 */
[----:B------:R-:W-:Y:S02]  /*13150*/  LOP3.LUT R9, R9, 0x80, RZ, 0xfc, !PT ;  /* 0x0000008009097812 */ /* 0x000fe400078efcff */
[----:B------:R-:W-:Y:S01]  /*13160*/  LOP3.LUT R10, R10, 0x38, RZ, 0xc0, !PT ;  /* 0x000000380a0a7812 */ /* 0x000fe200078ec0ff */
[----:B0-----:R-:W-:-:S05]  /*13170*/  @P0 IMAD.HI.U32 R3, R2, R3, RZ ;  /* 0x0000000302030227 */ /* 0x001fca00078e00ff */
[----:B-1----:R-:W-:Y:S01]  /*13180*/  @P0 SHF.R.U32.HI R6, RZ, R0, R3 ;  /* 0x00000000ff060219 */ /* 0x002fe20000011603 */
[----:B------:R-:W-:Y:S01]  /*13190*/  IMAD.U32 R3, RZ, RZ, UR6 ;  /* 0x00000006ff037e24 */ /* 0x000fe2000f8e00ff */
[----:B------:R-:W-:-:S03]  /*131a0*/  ULDC.64 UR6, c[0x0][0x280] ;  /* 0x0000a00000067ab9 */ /* 0x000fc60000000a00 */
[----:B------:R-:W-:-:S04]  /*131b0*/  IMAD.MOV R0, RZ, RZ, -R6 ;  /* 0x000000ffff007224 */ /* 0x000fc800078e0a06 */
[----:B------:R-:W-:Y:S02]  /*131c0*/  IMAD R0, R7, R0, R2 ;  /* 0x0000000007007224 */ /* 0x000fe400078e0202 */
[----:B------:R-:W-:Y:S01]  /*131d0*/  IMAD.MOV.U32 R2, RZ, RZ, R4 ;  /* 0x000000ffff027224 */ /* 0x000fe200078e0004 */
[----:B------:R-:W-:-:S03]  /*131e0*/  SHF.R.S32.HI R4, RZ, 0x1f, R6 ;  /* 0x0000001fff047819 */ /* 0x000fc60000011406 */
[----:B------:R-:W-:-:S04]  /*131f0*/  IMAD.WIDE.U32 R2, R6, UR4, R2 ;  /* 0x0000000406027c25 */ /* 0x000fc8000f8e0002 */
        /* <DEDUP_REMOVED lines=18> */
[----:B------:R-:W0:Y:S01]  /*13320*/  S2R R2, SR_TID.X ;  /* 0x0000000000027919 */ /* 0x000e220000002100 */
[----:B------:R-:W-:Y:S01]  /*13330*/  ULDC UR4, c[0x0][0x288] ;  /* 0x0000a20000047ab9 */ /* 0x000fe20000000800 */
[----:B------:R-:W-:Y:S01]  /*13340*/  ULDC.64 UR6, c[0x0][0x208] ;  /* 0x0000820000067ab9 */ /* 0x000fe20000000a00 */
[----:B------:R-:W-:Y:S01]  /*13350*/  IMAD R5, R7, UR4, RZ ;  /* 0x0000000407057c24 */ /* 0x000fe2000f8e02ff */
[----:B------:R-:W1:Y:S01]  /*13360*/  SHFL.IDX PT, R3, R0, RZ, 0x181f ;  /* 0x00181fff00037589 */ /* 0x000e6200000e0000 */
[----:B0-----:R-:W-:-:S04]  /*13370*/  LOP3.LUT R2, R2, 0x7f, RZ, 0xc0, !PT ;  /* 0x0000007f02027812 */ /* 0x001fc800078ec0ff */
[----:B------:R-:W-:Y:S02]  /*13380*/  SHF.R.U32.HI R8, RZ, 0x3, R2 ;  /* 0x00000003ff087819 */ /* 0x000fe40000011602 */
[----:B------:R-:W0:Y:S03]  /*13390*/  SHFL.IDX PT, R2, R6, RZ, 0x181f ;  /* 0x00181fff06027589 */ /* 0x000e2600000e0000 */
[----:B------:R-:W-:-:S05]  /*133a0*/  VIADD R4, R8, UR43 ;  /* 0x0000002b08047c36 */ /* 0x000fca0008000000 */
        /* <DEDUP_REMOVED lines=9> */
[----:B------:R0:W-:Y:S02]  /*13440*/  @!P4 LDGSTS.E.BYPASS.LTC128B.128 [R9+0x1a400], desc[UR6][R2.64+0x100], !P2 ;  /* 0x1a4001000209cfae */ /* 0x0001e4000d101d46 */
[----:B0-----:R-:W-:-:S02]  /*13450*/  VIADD R2, R4, 0x10 ;  /* 0x0000001004027836 */ /* 0x001fc40000000000 */
[----:B------:R-:W0:Y:S03]  /*13460*/  SHFL.IDX PT, R3, R0, 0x1, 0x181f ;  /* 0x00381f0000037f89 */ /* 0x000e2600000e0000 */
[----:B------:R-:W-:Y:S02]  /*13470*/  ISETP.GE.AND P4, PT, R2, R5, PT ;  /* 0x000000050200720c */ /* 0x000fe40003f86270 */
[----:B------:R-:W1:Y:S11]  /*13480*/  SHFL.IDX PT, R2, R6, 0x1, 0x181f ;  /* 0x00381f0006027f89 */ /* 0x000e7600000e0000 */
[----:B0-----:R-:W-:-:S05]  /*13490*/  @!P4 LEA R3, P3, R10, R3, 0x1 ;  /* 0x000000030a03c211 */ /* 0x001fca00078608ff */
[----:B-1----:R-:W-:-:S05]  /*134a0*/  @!P4 IMAD.X R2, RZ, RZ, R2, P3 ;  /* 0x000000ffff02c224 */ /* 0x002fca00018e0602 */
[----:B------:R-:W-:-:S04]  /*134b0*/  @!P4 LOP3.LUT R3, R3, R2, RZ, 0x3c, !PT ;  /* 0x000000020303c212 */ /* 0x000fc800078e3cff */
[----:B------:R-:W-:-:S04]  /*134c0*/  @!P4 LOP3.LUT R2, R3, R2, RZ, 0x3c, !PT ;  /* 0x000000020302c212 */ /* 0x000fc800078e3cff */
[----:B------:R-:W-:-:S05]  /*134d0*/  @!P4 LOP3.LUT R3, R3, R2, RZ, 0x3c, !PT ;  /* 0x000000020303c212 */ /* 0x000fca00078e3cff */
[----:B------:R-:W-:Y:S04]  /*134e0*/  @!P4 LDGSTS.E.BYPASS.LTC128B.128 [R9+0x12c00], desc[UR6][R2.64], !P0 ;  /* 0x12c000000209cfae */ /* 0x000fe8000c101d46 */
        /* <DEDUP_REMOVED lines=52> */
[----:B------:R-:W-:Y:S01]  /*13830*/  ISETP.GE.AND P4, PT, R2, R5, PT ;  /* 0x000000050200720c */ /* 0x000fe20003f86270 */
[----:B------:R-:W-:Y:S04]  /*13840*/  SHFL.IDX PT, R0, R0, 0x7, 0x181f ;  /* 0x00f81f0000007f89 */ /* 0x000fe800000e0000 */
[----:B------:R-:W1:Y:S04]  /*13850*/  SHFL.IDX PT, R2, R6, 0x6, 0x181f ;  /* 0x00d81f0006027f89 */ /* 0x000e6800000e0000 */
[----:B------:R-:W2:Y:S04]  /*13860*/  SHFL.IDX PT, R6, R6, 0x7, 0x181f ;  /* 0x00f81f0006067f89 */ /* 0x000ea800000e0000 */
[----:B0-----:R-:W-:-:S05]  /*13870*/  @!P4 LEA R3, P3, R10, R3, 0x1 ;  /* 0x000000030a03c211 */ /* 0x001fca00078608ff */
[----:B-1----:R-:W-:-:S05]  /*13880*/  @!P4 IMAD.X R2, RZ, RZ, R2, P3 ;  /* 0x000000ffff02c224 */ /* 0x002fca00018e0602 */
[----:B------:R-:W-:-:S04]  /*13890*/  @!P4 LOP3.LUT R3, R3, R2, RZ, 0x3c, !PT ;  /* 0x000000020303c212 */ /* 0x000fc800078e3cff */
[----:B------:R-:W-:-:S04]  /*138a0*/  @!P4 LOP3.LUT R2, R3, R2, RZ, 0x3c, !PT ;  /* 0x000000020302c212 */ /* 0x000fc800078e3cff */
[----:B------:R-:W-:-:S05]  /*138b0*/  @!P4 LOP3.LUT R3, R3, R2, RZ, 0x3c, !PT ;  /* 0x000000020303c212 */ /* 0x000fca00078e3cff */
[----:B------:R0:W-:Y:S04]  /*138c0*/  @!P4 LDGSTS.E.BYPASS.LTC128B.128 [R9+0x15400], desc[UR6][R2.64], !P0 ;  /* 0x154000000209cfae */ /* 0x0001e8000c101d46 */
[----:B------:R0:W-:Y:S04]  /*138d0*/  @!P4 LDGSTS.E.BYPASS.LTC128B.128 [R9+0x19400], desc[UR6][R2.64+0x80], !P1 ;  /* 0x194000800209cfae */ /* 0x0001e8000c901d46 */
[----:B--2---:R0:W-:Y:S02]  /*138e0*/  @!P4 LDGSTS.E.BYPASS.LTC128B.128 [R9+0x1d400], desc[UR6][R2.64+0x100], !P2 ;  /* 0x1d4001000209cfae */ /* 0x0041e4000d101d46 */
.L_x_1333:
[----:B------:R-:W-:Y:S01]  /*138f0*/  VIADD R4, R4, 0x70 ;  /* 0x0000007004047836 */ /* 0x000fe20000000000 */
[----:B------:R-:W-:Y:S04]  /*13900*/  BSSY B0, `(.L_x_1223) ;  /* 0x000000c000007945 */ /* 0x000fe80003800000 */
[----:B------:R-:W-:-:S13]  /*13910*/  ISETP.GE.AND P3, PT, R4, R5, PT ;  /* 0x000000050400720c */ /* 0x000fda0003f66270 */
[----:B------:R-:W-:Y:S05]  /*13920*/  @P3 BRA `(.L_x_1224) ;  /* 0x0000000000243947 */ /* 0x000fea0003800000 */
[----:B0-----:R-:W-:Y:S01]  /*13930*/  LEA R2, P3, R10, R0, 0x1 ;  /* 0x000000000a027211 */ /* 0x001fe200078608ff */
[----:B------:R-:W-:-:S04]  /*13940*/  ULDC.64 UR4, c[0x0][0x208] ;  /* 0x0000820000047ab9 */ /* 0x000fc80000000a00 */
[----:B------:R-:W-:-:S05]  /*13950*/  IMAD.X R3, RZ, RZ, R6, P3 ;  /* 0x000000ffff037224 */ /* 0x000fca00018e0606 */
[----:B------:R-:W-:Y:S01]  /*13960*/  @!PT LDS RZ, [RZ] ;  /* 0x00000000fffff984 */ /* 0x000fe20000000800 */
[----:B------:R-:W-:Y:S01]  /*13970*/  @!PT LDS RZ, [RZ] ;  /* 0x00000000fffff984 */ /* 0x000fe20000000800 */
[----:B------:R-:W-:Y:S01]  /*13980*/  @!PT LDS RZ, [RZ] ;  /* 0x00000000fffff984 */ /* 0x000fe20000000800 */
[----:B------:R1:W-:Y:S04]  /*13990*/  LDGSTS.E.BYPASS.LTC128B.128 [R9+0x15c00], desc[UR4][R2.64], !P0 ;  /* 0x15c0000002097fae */ /* 0x0003e8000c101d44 */
[----:B------:R1:W-:Y:S04]  /*139a0*/  LDGSTS.E.BYPASS.LTC128B.128 [R9+0x19c00], desc[UR4][R2.64+0x80], !P1 ;  /* 0x19c0008002097fae */ /* 0x0003e8000c901d44 */
[----:B------:R1:W-:Y:S02]  /*139b0*/  LDGSTS.E.BYPASS.LTC128B.128 [R9+0x1dc00], desc[UR4][R2.64+0x100], !P2 ;  /* 0x1dc0010002097fae */ /* 0x0003e4000d101d44 */
.L_x_1224:
[----:B------:R-:W-:Y:S05]  /*139c0*/  BSYNC B0 ;  /* 0x0000000000007941 */ /* 0x000fea0003800000 */
.L_x_1223:
[----:B------:R-:W-:Y:S01]  /*139d0*/  NOP ;  /* 0x0000000000007918 */ /* 0x000fe20000000000 */
[----:B------:R-:W-:Y:S01]  /*139e0*/  PLOP3.LUT P0, PT, PT, PT, PT, 0x80, 0x0 ;  /* 0x000000000000781c */ /* 0x000fe20003f0f070 */
[----:B------:R-:W-:-:S12]  /*139f0*/  VIADD R6, R17, 0x30800 ;  /* 0x0003080011067836 */ /* 0x000fd80000000000 */
.L_x_1225:
[----:B------:R-:W-:Y:S02]  /*13a00*/  PLOP3.LUT P1, PT, P1, P0, PT, 0xa2, 0x0 ;  /* 0x000000000000781c */ /* 0x000fe40000f21472 */
[----:B------:R-:W-:-:S08]  /*13a10*/  @P0 R2UR P1, UR4, R17 ;  /* 0x00000000110402ca */ /* 0x000fd00000020000 */
[----:B------:R-:W-:-:S05]  /*13a20*/  @P0 PLOP3.LUT P0, PT, P1, PT, PT, 0x80, 0x0 ;  /* 0x000000000000081c */ /* 0x000fca0000f0f070 */
[----:B------:R-:W-:Y:S01]  /*13a30*/  @!P1 SYNCS.ARRIVE.TRANS64.RED.A0T1 RZ, [UR4+0x30800], RZ ;  /* 0x030800ffffff99a7 */ /* 0x000fe20008200404 */
[----:B------:R-:W-:Y:S07]  /*13a40*/  @!P1 ARRIVES.LDGSTSBAR.64.TRANSCNT [UR4+0x30800] ;  /* 0x03080000ff0099b0 */ /* 0x000fee0008000a84 */
[----:B------:R-:W-:Y:S05]  /*13a50*/  @P0 BRA.U.ANY `(.L_x_1225) ;  /* 0xfffffffd00e80947 */ /* 0x000fea000393ffff */
[----:B01----:R-:W2:Y:S02]  /*13a60*/  LDL.LU R2, [R1+0x18] ;  /* 0x0000180001027983 */ /* 0x003ea40000300800 */
        /* <DEDUP_REMOVED lines=11> */
.L_x_1334:
[----:B------:R-:W-:Y:S05]  /*13b20*/  BSYNC B0 ;  /* 0x0000000000007941 */ /* 0x000fea0003800000 */
.L_x_1226:
[----:B------:R-:W-:-:S04]  /*13b30*/  UIADD3 UR4, UR41, -0x2, URZ ;  /* 0xfffffffe29047890 */ /* 0x000fc8000fffe03f */
[----:B------:R-:W-:-:S06]  /*13b40*/  UISETP.GE.AND UP0, UPT, UR4, UR40, UPT ;  /* 0x000000280400728c */ /* 0x000fcc000bf06270 */
[----:B------:R-:W-:-:S13]  /*13b50*/  PLOP3.LUT P0, PT, PT, PT, UP0, 0x80, 0x0 ;  /* 0x000000000000781c */ /* 0x000fda0003f0f008 */
[----:B------:R-:W-:Y:S05]  /*13b60*/  @!P0 BRA `(.L_x_1228) ;  /* 0x0000002000c08947 */ /* 0x000fea0003800000 */
[----:B0-----:R-:W-:Y:S01]  /*13b70*/  IMAD R0, RZ, RZ, -UR41 ;  /* 0x80000029ff007e24 */ /* 0x001fe2000f8e02ff */
[----:B------:R-:W-:-:S04]  /*13b80*/  LOP3.LUT R8, RZ, UR40, RZ, 0x33, !PT ;  /* 0x00000028ff087c12 */ /* 0x000fc8000f8e33ff */
[----:B------:R-:W-:-:S05]  /*13b90*/  VIADDMNMX R8, R0, 0x1, R8, !PT ;  /* 0x0000000100087846 */ /* 0x000fca0007800108 */
[----:B------:R-:W-:-:S05]  /*13ba0*/  VIADD R0, R8, UR41 ;  /* 0x0000002908007c36 */ /* 0x000fca0008000000 */
[----:B------:R-:W-:-:S04]  /*13bb0*/  LOP3.LUT R0, R0, 0x1, RZ, 0xc0, !PT ;  /* 0x0000000100007812 */ /* 0x000fc800078ec0ff */
[----:B------:R-:W-:Y:S01]  /*13bc0*/  ISETP.NE.U32.AND P0, PT, R0, 0x1, PT ;  /* 0x000000010000780c */ /* 0x000fe20003f05070 */
[----:B------:R-:W-:-:S12]  /*13bd0*/  IMAD.U32 R0, RZ, RZ, UR4 ;  /* 0x00000004ff007e24 */ /* 0x000fd8000f8e00ff */
[----:B------:R-:W-:Y:S05]  /*13be0*/  @P0 BRA `(.L_x_1229) ;  /* 0x0000000800e00947 */ /* 0x000fea0003800000 */
[----:B------:R-:W2:Y:S04]  /*13bf0*/  LDL R2, [R1+0xc] ;  /* 0x00000c0001027983 */ /* 0x000ea80000100800 */
[----:B------:R-:W3:Y:S01]  /*13c00*/  LDL R3, [R1+0x4] ;  /* 0x0000040001037983 */ /* 0x000ee20000100800 */
[----:B------:R-:W-:-:S05]  /*13c10*/  VIADD R7, R18, 0x1 ;  /* 0x0000000112077836 */ /* 0x000fca0000000000 */
[C---:B------:R-:W-:Y:S01]  /*13c20*/  ISETP.NE.AND P0, PT, R7.reuse, 0x2, PT ;  /* 0x000000020700780c */ /* 0x040fe20003f05270 */
[----:B------:R-:W-:Y:S03]  /*13c30*/  BSSY B0, `(.L_x_1230) ;  /* 0x00000af000007945 */ /* 0x000fe60003800000 */
[----:B------:R-:W-:Y:S02]  /*13c40*/  SEL R10, RZ, 0x1, P0 ;  /* 0x00000001ff0a7807 */ /* 0x000fe40000000000 */
[----:B------:R-:W-:Y:S02]  /*13c50*/  SEL R7, R7, RZ, P0 ;  /* 0x000000ff07077207 */ /* 0x000fe40000000000 */
[----:B--2---:R-:W-:Y:S02]  /*13c60*/  LOP3.LUT P1, RZ, R2, 0x2, RZ, 0xc0, !PT ;  /* 0x0000000202ff7812 */ /* 0x004fe4000782c0ff */
[----:B---3--:R-:W-:-:S11]  /*13c70*/  LOP3.LUT R10, R3, R10, RZ, 0x3c, !PT ;  /* 0x0000000a030a7212 */ /* 0x008fd600078e3cff */
[----:B------:R-:W-:Y:S05]  /*13c80*/  @!P1 BRA `(.L_x_1231) ;  /* 0x0000000800a49947 */ /* 0x000fea0003800000 */
[----:B------:R-:W-:Y:S01]  /*13c90*/  LOP3.LUT P1, RZ, R2, 0x1, RZ, 0xc0, !PT ;  /* 0x0000000102ff7812 */ /* 0x000fe2000782c0ff */
[----:B------:R-:W-:-:S12]  /*13ca0*/  IMAD.MOV.U32 R5, RZ, RZ, R16 ;  /* 0x000000ffff057224 */ /* 0x000fd800078e0010 */
[----:B------:R-:W-:Y:S05]  /*13cb0*/  @!P1 BRA `(.L_x_1232) ;  /* 0x0000000000549947 */ /* 0x000fea0003800000 */
[----:B------:R-:W2:Y:S01]  /*13cc0*/  LDL R9, [R1+0x8] ;  /* 0x0000080001097983 */ /* 0x000ea20000100800 */
[----:B------:R-:W0:Y:S03]  /*13cd0*/  LDC R5, c[0x0][0x43c] ;  /* 0x00010f00ff057b82 */ /* 0x000e260000000800 */
[----:B------:R-:W3:Y:S01]  /*13ce0*/  LDL R11, [R1] ;  /* 0x00000000010b7983 */ /* 0x000ee20000100800 */
[----:B------:R-:W-:Y:S01]  /*13cf0*/  IMAD.MOV.U32 R4, RZ, RZ, R0 ;  /* 0x000000ffff047224 */ /* 0x000fe200078e0000 */
[----:B------:R-:W-:Y:S01]  /*13d00*/  ULDC.64 UR4, c[0x0][0x428] ;  /* 0x00010a0000047ab9 */ /* 0x000fe20000000a00 */
[----:B------:R-:W-:Y:S01]  /*13d10*/  ULDC.64 UR6, c[0x0][0x208] ;  /* 0x0000820000067ab9 */ /* 0x000fe20000000a00 */
[----:B0-----:R-:W-:-:S13]  /*13d20*/  ISETP.NE.AND P0, PT, R5, 0x1, PT ;  /* 0x000000010500780c */ /* 0x001fda0003f05270 */
[----:B------:R-:W0:Y:S02]  /*13d30*/  @P0 LDC.64 R2, c[0x0][0x440] ;  /* 0x00011000ff020b82 */ /* 0x000e240000000a00 */
[----:B0-----:R-:W-:-:S05]  /*13d40*/  @P0 IMAD.HI.U32 R2, R0, R2, RZ ;  /* 0x0000000200020227 */ /* 0x001fca00078e00ff */
[----:B------:R-:W-:-:S05]  /*13d50*/  @P0 SHF.R.U32.HI R4, RZ, R3, R2 ;  /* 0x00000003ff040219 */ /* 0x000fca0000011602 */
[----:B------:R-:W-:-:S04]  /*13d60*/  IMAD.MOV R2, RZ, RZ, -R4 ;  /* 0x000000ffff027224 */ /* 0x000fc800078e0a04 */
[----:B------:R-:W-:Y:S01]  /*13d70*/  IMAD R0, R5, R2, R0 ;  /* 0x0000000205007224 */ /* 0x000fe200078e0200 */
[----:B------:R-:W-:Y:S01]  /*13d80*/  SHF.R.S32.HI R5, RZ, 0x1f, R4 ;  /* 0x0000001fff057819 */ /* 0x000fe20000011404 */
[----:B------:R-:W0:Y:S01]  /*13d90*/  LDC.64 R2, c[0x0][0x418] ;  /* 0x00010600ff027b82 */ /* 0x000e220000000a00 */
[----:B--2---:R-:W-:-:S04]  /*13da0*/  IMAD R9, R9, UR4, RZ ;  /* 0x0000000409097c24 */ /* 0x004fc8000f8e02ff */
[C---:B---3--:R-:W-:Y:S02]  /*13db0*/  IMAD R9, R11.reuse, UR5, R9 ;  /* 0x000000050b097c24 */ /* 0x048fe4000f8e0209 */
[----:B------:R-:W-:-:S04]  /*13dc0*/  IMAD.WIDE.U32 R4, R11, UR4, R4 ;  /* 0x000000040b047c25 */ /* 0x000fc8000f8e0004 */
[----:B------:R-:W-:Y:S01]  /*13dd0*/  IMAD.IADD R5, R9, 0x1, R5 ;  /* 0x0000000109057824 */ /* 0x000fe200078e0205 */
[----:B0-----:R-:W-:-:S04]  /*13de0*/  LEA R2, P0, R4, R2, 0x2 ;  /* 0x0000000204027211 */ /* 0x001fc800078010ff */
[----:B------:R-:W-:-:S05]  /*13df0*/  LEA.HI.X R3, R4, R3, R5, 0x2, P0 ;  /* 0x0000000304037211 */ /* 0x000fca00000f1405 */
[----:B------:R0:W5:Y:S04]  /*13e00*/  LDG.E R5, desc[UR6][R2.64] ;  /* 0x0000000602057981 */ /* 0x000168000c1e1900 */
.L_x_1232:
[----:B0-----:R-:W-:Y:S01]  /*13e10*/  IMAD R3, R7, 0x8, R17 ;  /* 0x0000000807037824 */ /* 0x001fe200078e0211 */
[----:B------:R-:W-:Y:S01]  /*13e20*/  SHF.L.U32 R2, R10, 0x1f, RZ ;  /* 0x0000001f0a027819 */ /* 0x000fe200000006ff */
[----:B------:R-:W-:Y:S03]  /*13e30*/  BSSY B1, `(.L_x_1233) ;  /* 0x0000003000017945 */ /* 0x000fe60003800000 */
[----:B------:R-:W0:Y:S02]  /*13e40*/  SYNCS.PHASECHK.TRANS64.TRYWAIT P0, [R3+URZ+0x30840], R2 ;  /* 0x03084002030075a7 */ /* 0x000e24000800017f */
[----:B0-----:R-:W-:Y:S05]  /*13e50*/  @!P0 BRA `(.L_x_1234) ;  /* 0x0000003c00408947 */ /* 0x001fea0003800000 */
.L_x_1335:
[----:B------:R-:W-:Y:S05]  /*13e60*/  BSYNC B1 ;  /* 0x0000000000017941 */ /* 0x000fea0003800000 */
.L_x_1233:
[----:B------:R-:W1:Y:S01]  /*13e70*/  S2R R4, SR_TID.X ;  /* 0x0000000000047919 */ /* 0x000e620000002100 */
[----:B------:R-:W-:Y:S01]  /*13e80*/  BSSY B1, `(.L_x_1235) ;  /* 0x000000b000017945 */ /* 0x000fe20003800000 */
[----:B-1----:R-:W-:-:S04]  /*13e90*/  LOP3.LUT R4, R4, 0x7f, RZ, 0xc0, !PT ;  /* 0x0000007f04047812 */ /* 0x002fc800078ec0ff */
[----:B------:R-:W-:-:S13]  /*13ea0*/  ISETP.NE.AND P1, PT, R4, RZ, PT ;  /* 0x000000ff0400720c */ /* 0x000fda0003f25270 */
[----:B------:R-:W-:Y:S05]  /*13eb0*/  @P1 BRA `(.L_x_1236) ;  /* 0x00000000001c1947 */ /* 0x000fea0003800000 */
[----:B------:R-:W1:Y:S01]  /*13ec0*/  S2R R4, SR_TID.X ;  /* 0x0000000000047919 */ /* 0x000e620000002100 */
[----:B0-----:R-:W-:-:S04]  /*13ed0*/  IMAD.MOV.U32 R2, RZ, RZ, 0x9000 ;  /* 0x00009000ff027424 */ /* 0x001fc800078e00ff */
[----:B------:R2:W-:Y:S01]  /*13ee0*/  SYNCS.ARRIVE.TRANS64 RZ, [R3+URZ+0x30830], R2 ;  /* 0x0308300203ff79a7 */ /* 0x0005e2000800003f */
[----:B-1----:R-:W-:-:S04]  /*13ef0*/  LOP3.LUT R4, R4, 0x1f, RZ, 0xc0, !PT ;  /* 0x0000001f04047812 */ /* 0x002fc800078ec0ff */
[----:B------:R-:W-:-:S13]  /*13f00*/  ISETP.NE.AND P0, PT, R4, RZ, PT ;  /* 0x000000ff0400720c */ /* 0x000fda0003f05270 */
[----:B--2---:R-:W-:Y:S05]  /*13f10*/  @!P0 BRA `(.L_x_1236) ;  /* 0x0000000000048947 */ /* 0x004fea0003800000 */
[----:B------:R-:W-:Y:S01]  /*13f20*/  BPT.TRAP 0x1 ;  /* 0x000000040000795c */ /* 0x000fe20000300000 */
.L_x_1236:
[----:B------:R-:W-:Y:S05]  /*13f30*/  BSYNC B1 ;  /* 0x0000000000017941 */ /* 0x000fea0003800000 */
.L_x_1235:
[----:B------:R-:W-:Y:S01]  /*13f40*/  IMAD.MOV.U32 R11, RZ, RZ, RZ ;  /* 0x000000ffff0b7224 */ /* 0x000fe200078e00ff */
[----:B------:R-:W-:Y:S01]  /*13f50*/  UIADD3 UR4, UP0, UR38, 0x370, URZ ;  /* 0x0000037026047890 */ /* 0x000fe2000ff1e03f */
[----:B------:R-:W-:Y:S01]  /*13f60*/  IMAD R4, R7, 0x9000, R17 ;  /* 0x0000900007047824 */ /* 0x000fe200078e0211 */
[----:B------:R-:W-:Y:S01]  /*13f70*/  PLOP3.LUT P0, PT, PT, PT, PT, 0x80, 0x0 ;  /* 0x000000000000781c */ /* 0x000fe20003f0f070 */
[----:B0-----:R-:W-:Y:S01]  /*13f80*/  VIADD R3, R3, 0x30830 ;  /* 0x0003083003037836 */ /* 0x001fe20000000000 */
[----:B------:R-:W-:Y:S01]  /*13f90*/  R2UR UR10, R11 ;  /* 0x000000000b0a72ca */ /* 0x000fe200000e0000 */
[----:B------:R-:W-:Y:S01]  /*13fa0*/  IMAD R2, R0, 0x60, RZ ;  /* 0x0000006000027824 */ /* 0x000fe200078e02ff */
[----:B------:R-:W-:Y:S01]  /*13fb0*/  UIADD3.X UR5, URZ, UR39, URZ, UP0, !UPT ;  /* 0x000000273f057290 */ /* 0x000fe200087fe43f */
[----:B------:R-:W-:Y:S01]  /*13fc0*/  VIADD R9, R4, 0x1e400 ;  /* 0x0001e40004097836 */ /* 0x000fe20000000000 */
[----:B------:R-:W-:Y:S01]  /*13fd0*/  UMOV UR6, 0x0 ;  /* 0x0000000000067882 */ /* 0x000fe20000000000 */
[----:B------:R-:W-:-:S10]  /*13fe0*/  UMOV UR7, 0x14f00000 ;  /* 0x14f0000000077882 */ /* 0x000fd40000000000 */
.L_x_1237:
[----:B------:R-:W-:-:S13]  /*13ff0*/  @P0 ELECT P2, URZ, PT ;  /* 0x00000000003f082f */ /* 0x000fda0003840000 */
[----:B-----5:R-:W-:Y:S01]  /*14000*/  @P2 R2UR UR13, R5 ;  /* 0x00000000050d22ca */ /* 0x020fe200000e0000 */
[----:B------:R-:W-:Y:S01]  /*14010*/  UMOV UR12, UR36 ;  /* 0x00000024000c7c82 */ /* 0x000fe20008000000 */
[----:B------:R-:W-:Y:S02]  /*14020*/  @P2 R2UR UR11, R2 ;  /* 0x00000000020b22ca */ /* 0x000fe400000e0000 */
[----:B------:R-:W-:Y:S02]  /*14030*/  @P2 R2UR UR9, R3 ;  /* 0x00000000030922ca */ /* 0x000fe400000e0000 */
[----:B------:R-:W-:Y:S02]  /*14040*/  @P2 R2UR UR8, R9 ;  /* 0x00000000090822ca */ /* 0x000fe400000e0000 */
[----:B------:R-:W-:Y:S02]  /*14050*/  @P2 PLOP3.LUT P0, PT, P2, PT, PT, 0x8, 0x0 ;  /* 0x000000000000281c */ /* 0x000fe4000170e170 */
        /* <DEDUP_REMOVED lines=9> */
.L_x_1238:
[----:B------:R-:W-:-:S13]  /*140f0*/  @P0 ELECT P2, URZ, PT ;  /* 0x00000000003f082f */ /* 0x000fda0003840000 */
[----:B------:R-:W-:Y:S01]  /*14100*/  @P2 R2UR UR13, R5 ;  /* 0x00000000050d22ca */ /* 0x000fe200000e0000 */
        /* <DEDUP_REMOVED lines=14> */
.L_x_1239:
        /* <DEDUP_REMOVED lines=10> */
[----:B------:R-:W2:Y:S01]  /*14290*/  LDL.LU R9, [R1+0x4] ;  /* 0x0000040001097983 */ /* 0x000ea20000300800 */
[----:B------:R-:W-:Y:S01]  /*142a0*/  IMAD R3, R18, 0x8, R6 ;  /* 0x0000000812037824 */ /* 0x000fe200078e0206 */
[----:B------:R-:W-:Y:S01]  /*142b0*/  BSSY B1, `(.L_x_1240) ;  /* 0x0000004000017945 */ /* 0x000fe20003800000 */
[----:B--2---:R-:W-:-:S04]  /*142c0*/  SHF.L.U32 R2, R9, 0x1f, RZ ;  /* 0x0000001f09027819 */ /* 0x004fc800000006ff */
[----:B------:R-:W0:Y:S02]  /*142d0*/  SYNCS.PHASECHK.TRANS64.TRYWAIT P0, [R3+URZ+0x60], R2 ;  /* 0x00006002030075a7 */ /* 0x000e24000800017f */
[----:B0-----:R-:W-:Y:S05]  /*142e0*/  @!P0 BRA `(.L_x_1241) ;  /* 0x0000003800308947 */ /* 0x001fea0003800000 */
.L_x_1336:
[----:B------:R-:W-:Y:S05]  /*142f0*/  BSYNC B1 ;  /* 0x0000000000017941 */ /* 0x000fea0003800000 */
.L_x_1240:
[----:B------:R-:W-:Y:S01]  /*14300*/  BSSY B1, `(.L_x_1242) ;  /* 0x000000c000017945 */ /* 0x000fe20003800000 */
[----:B------:R-:W-:Y:S02]  /*14310*/  IMAD.MOV.U32 R12, RZ, RZ, 0x0 ;  /* 0x00000000ff0c7424 */ /* 0x000fe400078e00ff */
[----:B------:R-:W-:Y:S01]  /*14320*/  IMAD.MOV.U32 R13, RZ, RZ, 0x14f00000 ;  /* 0x14f00000ff0d7424 */ /* 0x000fe200078e00ff */
[----:B------:R-:W-:Y:S06]  /*14330*/  @P1 BRA `(.L_x_1243) ;  /* 0x0000000000201947 */ /* 0x000fec0003800000 */
[----:B------:R-:W1:Y:S01]  /*14340*/  S2R R4, SR_TID.X ;  /* 0x0000000000047919 */ /* 0x000e620000002100 */
[----:B0-----:R-:W-:Y:S02]  /*14350*/  IMAD R2, R18, 0x8, R17 ;  /* 0x0000000812027824 */ /* 0x001fe400078e0211 */
[----:B------:R-:W-:-:S04]  /*14360*/  IMAD.MOV.U32 R3, RZ, RZ, 0x9000 ;  /* 0x00009000ff037424 */ /* 0x000fc800078e00ff */
[----:B------:R2:W-:Y:S01]  /*14370*/  SYNCS.ARRIVE.TRANS64 RZ, [R2+URZ+0x30850], R3 ;  /* 0x0308500302ff79a7 */ /* 0x0005e2000800003f */
[----:B-1----:R-:W-:-:S04]  /*14380*/  LOP3.LUT R4, R4, 0x1f, RZ, 0xc0, !PT ;  /* 0x0000001f04047812 */ /* 0x002fc800078ec0ff */
[----:B------:R-:W-:-:S13]  /*14390*/  ISETP.NE.AND P0, PT, R4, RZ, PT ;  /* 0x000000ff0400720c */ /* 0x000fda0003f05270 */
[----:B--2---:R-:W-:Y:S05]  /*143a0*/  @!P0 BRA `(.L_x_1243) ;  /* 0x0000000000048947 */ /* 0x004fea0003800000 */
[----:B------:R-:W-:Y:S01]  /*143b0*/  BPT.TRAP 0x1 ;  /* 0x000000040000795c */ /* 0x000fe20000300000 */
.L_x_1243:
[----:B------:R-:W-:Y:S05]  /*143c0*/  BSYNC B1 ;  /* 0x0000000000017941 */ /* 0x000fea0003800000 */
.L_x_1242:
[----:B------:R-:W-:Y:S01]  /*143d0*/  R2UR UR10, R11 ;  /* 0x000000000b0a72ca */ /* 0x000fe200000e0000 */
[--C-:B0-----:R-:W-:Y:S01]  /*143e0*/  IMAD R2, R18, 0x8, R17.reuse ;  /* 0x0000000812027824 */ /* 0x101fe200078e0211 */
[----:B------:R-:W-:Y:S01]  /*143f0*/  R2UR UR6, R12 ;  /* 0x000000000c0672ca */ /* 0x000fe200000e0000 */
[----:B------:R-:W-:Y:S01]  /*14400*/  IMAD R3, R18, 0x9000, R17 ;  /* 0x0000900012037824 */ /* 0x000fe200078e0211 */
[----:B------:R-:W-:Y:S01]  /*14410*/  R2UR UR7, R13 ;  /* 0x000000000d0772ca */ /* 0x000fe200000e0000 */
[----:B------:R-:W-:Y:S01]  /*14420*/  UIADD3 UR4, UP0, UR38, 0x470, URZ ;  /* 0x0000047026047890 */ /* 0x000fe2000ff1e03f */
[----:B------:R-:W-:Y:S01]  /*14430*/  PLOP3.LUT P0, PT, PT, PT, PT, 0x80, 0x0 ;  /* 0x000000000000781c */ /* 0x000fe20003f0f070 */
[----:B------:R-:W-:Y:S02]  /*14440*/  IMAD R4, R19, 0x60, RZ ;  /* 0x0000006013047824 */ /* 0x000fe400078e02ff */
[----:B------:R-:W-:Y:S01]  /*14450*/  VIADD R2, R2, 0x30850 ;  /* 0x0003085002027836 */ /* 0x000fe20000000000 */
[----:B------:R-:W-:Y:S01]  /*14460*/  UIADD3.X UR5, URZ, UR39, URZ, UP0, !UPT ;  /* 0x000000273f057290 */ /* 0x000fe200087fe43f */
[----:B------:R-:W-:-:S11]  /*14470*/  VIADD R9, R3, 0x400 ;  /* 0x0000040003097836 */ /* 0x000fd60000000000 */
.L_x_1244:
        /* <DEDUP_REMOVED lines=15> */
.L_x_1245:
        /* <DEDUP_REMOVED lines=15> */
.L_x_1246:
        /* <DEDUP_REMOVED lines=10> */
[----:B------:R-:W-:Y:S02]  /*14700*/  IMAD.MOV.U32 R16, RZ, RZ, R5 ;  /* 0x000000ffff107224 */ /* 0x000fe400078e0005 */
[----:B------:R-:W-:-:S07]  /*14710*/  IMAD.MOV.U32 R19, RZ, RZ, R0 ;  /* 0x000000ffff137224 */ /* 0x000fce00078e0000 */
.L_x_1231:
[----:B------:R-:W-:Y:S05]  /*14720*/  BSYNC B0 ;  /* 0x0000000000007941 */ /* 0x000fea0003800000 */
.L_x_1230:
[----:B------:R0:W-:Y:S01]  /*14730*/  STL [R1+0x4], R10 ;  /* 0x0000040a01007387 */ /* 0x0001e20000100800 */
[----:B------:R-:W-:Y:S01]  /*14740*/  UIADD3 UR4, UR41, -0x3, URZ ;  /* 0xfffffffd29047890 */ /* 0x000fe2000fffe03f */
[----:B------:R-:W-:-:S05]  /*14750*/  IMAD.MOV.U32 R18, RZ, RZ, R7 ;  /* 0x000000ffff127224 */ /* 0x000fca00078e0007 */
[----:B------:R-:W-:-:S07]  /*14760*/  IMAD.U32 R0, RZ, RZ, UR4 ;  /* 0x00000004ff007e24 */ /* 0x000fce000f8e00ff */
.L_x_1229:
[----:B------:R-:W-:Y:S01]  /*14770*/  ULOP3.LUT UR4, URZ, UR41, URZ, 0x33, !UPT ;  /* 0x000000293f047292 */ /* 0x000fe2000f8e333f */
[----:B------:R-:W-:Y:S01]  /*14780*/  VIADD R8, R8, 0xfffffffe ;  /* 0xfffffffe08087836 */ /* 0x000fe20000000000 */
[----:B------:R-:W-:Y:S04]  /*14790*/  BSSY B0, `(.L_x_1228) ;  /* 0x000016d000007945 */ /* 0x000fe80003800000 */
[----:B------:R-:W-:-:S13]  /*147a0*/  ISETP.NE.AND P0, PT, R8, UR4, PT ;  /* 0x0000000408007c0c */ /* 0x000fda000bf05270 */
[----:B------:R-:W-:Y:S05]  /*147b0*/  @!P0 BRA `(.L_x_1247) ;  /* 0x0000001400a88947 */ /* 0x000fea0003800000 */
[----:B------:R-:W-:-:S07]  /*147c0*/  IMAD.MOV.U32 R8, RZ, RZ, R16 ;  /* 0x000000ffff087224 */ /* 0x000fce00078e0010 */
.L_x_1282:
[----:B------:R-:W2:Y:S04]  /*147d0*/  LDL R2, [R1+0xc] ;  /* 0x00000c0001027983 */ /* 0x000ea80000100800 */
[----:B------:R-:W3:Y:S01]  /*147e0*/  LDL R3, [R1+0x4] ;  /* 0x0000040001037983 */ /* 0x000ee20000100800 */
[----:B------:R-:W-:Y:S01]  /*147f0*/  VIADD R4, R18, 0x1 ;  /* 0x0000000112047836 */ /* 0x000fe20000000000 */
[----:B------:R-:W-:Y:S05]  /*14800*/  YIELD ;  /* 0x0000000000007946 */ /* 0x000fea0003800000 */
[----:B------:R-:W-:Y:S01]  /*14810*/  ISETP.NE.AND P0, PT, R4, 0x2, PT ;  /* 0x000000020400780c */ /* 0x000fe20003f05270 */
[----:B------:R-:W-:Y:S03]  /*14820*/  BSSY B1, `(.L_x_1248) ;  /* 0x00000ad000017945 */ /* 0x000fe60003800000 */
[----:B------:R-:W-:-:S02]  /*14830*/  SEL R5, RZ, 0x1, P0 ;  /* 0x00000001ff057807 */ /* 0x000fc40000000000 */
[----:B------:R-:W-:Y:S02]  /*14840*/  SEL R4, R4, RZ, P0 ;  /* 0x000000ff04047207 */ /* 0x000fe40000000000 */
[----:B--2---:R-:W-:Y:S02]  /*14850*/  LOP3.LUT P1, RZ, R2, 0x2, RZ, 0xc0, !PT ;  /* 0x0000000202ff7812 */ /* 0x004fe4000782c0ff */
[----:B---3--:R-:W-:-:S11]  /*14860*/  LOP3.LUT R5, R3, R5, RZ, 0x3c, !PT ;  /* 0x0000000503057212 */ /* 0x008fd600078e3cff */
[----:B------:R-:W-:Y:S05]  /*14870*/  @!P1 BRA `(.L_x_1249) ;  /* 0x00000008009c9947 */ /* 0x000fea0003800000 */
[----:B------:R-:W-:Y:S01]  /*14880*/  LOP3.LUT P1, RZ, R2, 0x1, RZ, 0xc0, !PT ;  /* 0x0000000102ff7812 */ /* 0x000fe2000782c0ff */
[----:B------:R-:W-:-:S12]  /*14890*/  IMAD.MOV.U32 R7, RZ, RZ, R0 ;  /* 0x000000ffff077224 */ /* 0x000fd800078e0000 */
[----:B------:R-:W-:Y:S05]  /*148a0*/  @!P1 BRA `(.L_x_1250) ;  /* 0x0000000000549947 */ /* 0x000fea0003800000 */
[----:B0-----:R-:W2:Y:S01]  /*148b0*/  LDL R10, [R1+0x8] ;  /* 0x00000800010a7983 */ /* 0x001ea20000100800 */
[----:B------:R-:W0:Y:S01]  /*148c0*/  LDC R8, c[0x0][0x43c] ;  /* 0x00010f00ff087b82 */ /* 0x000e220000000800 */
[----:B------:R-:W-:Y:S02]  /*148d0*/  ULDC.64 UR4, c[0x0][0x428] ;  /* 0x00010a0000047ab9 */ /* 0x000fe40000000a00 */
[----:B------:R-:W3:Y:S01]  /*148e0*/  LDL R9, [R1] ;  /* 0x0000000001097983 */ /* 0x000ee20000100800 */
[----:B------:R-:W-:Y:S01]  /*148f0*/  ULDC.64 UR6, c[0x0][0x208] ;  /* 0x0000820000067ab9 */ /* 0x000fe20000000a00 */
        /* <DEDUP_REMOVED lines=16> */
.L_x_1250:
[----:B------:R-:W-:Y:S01]  /*14a00*/  IMAD R3, R4, 0x8, R17 ;  /* 0x0000000804037824 */ /* 0x000fe200078e0211 */
[----:B------:R-:W-:Y:S01]  /*14a10*/  SHF.L.U32 R2, R5, 0x1f, RZ ;  /* 0x0000001f05027819 */ /* 0x000fe200000006ff */
[----:B------:R-:W-:Y:S03]  /*14a20*/  BSSY B2, `(.L_x_1251) ;  /* 0x0000003000027945 */ /* 0x000fe60003800000 */
[----:B------:R-:W2:Y:S02]  /*14a30*/  SYNCS.PHASECHK.TRANS64.TRYWAIT P0, [R3+URZ+0x30840], R2 ;  /* 0x03084002030075a7 */ /* 0x000ea4000800017f */
[----:B--2---:R-:W-:Y:S05]  /*14a40*/  @!P0 BRA `(.L_x_1252) ;  /* 0x00000030006c8947 */ /* 0x004fea0003800000 */
.L_x_1337:
[----:B------:R-:W-:Y:S05]  /*14a50*/  BSYNC B2 ;  /* 0x0000000000027941 */ /* 0x000fea0003800000 */
.L_x_1251:
[----:B-1----:R-:W1:Y:S01]  /*14a60*/  S2R R9, SR_TID.X ;  /* 0x0000000000097919 */ /* 0x002e620000002100 */
[----:B------:R-:W-:Y:S01]  /*14a70*/  BSSY B2, `(.L_x_1253) ;  /* 0x000000b000027945 */ /* 0x000fe20003800000 */
[----:B-1----:R-:W-:-:S04]  /*14a80*/  LOP3.LUT R9, R9, 0x7f, RZ, 0xc0, !PT ;  /* 0x0000007f09097812 */ /* 0x002fc800078ec0ff */
[----:B------:R-:W-:-:S13]  /*14a90*/  ISETP.NE.AND P1, PT, R9, RZ, PT ;  /* 0x000000ff0900720c */ /* 0x000fda0003f25270 */
[----:B------:R-:W-:Y:S05]  /*14aa0*/  @P1 BRA `(.L_x_1254) ;  /* 0x00000000001c1947 */ /* 0x000fea0003800000 */
[----:B------:R-:W1:Y:S01]  /*14ab0*/  S2R R9, SR_TID.X ;  /* 0x0000000000097919 */ /* 0x000e620000002100 */
[----:B--2---:R-:W-:-:S04]  /*14ac0*/  IMAD.MOV.U32 R2, RZ, RZ, 0x9000 ;  /* 0x00009000ff027424 */ /* 0x004fc800078e00ff */
[----:B------:R3:W-:Y:S01]  /*14ad0*/  SYNCS.ARRIVE.TRANS64 RZ, [R3+URZ+0x30830], R2 ;  /* 0x0308300203ff79a7 */ /* 0x0007e2000800003f */
[----:B-1----:R-:W-:-:S04]  /*14ae0*/  LOP3.LUT R9, R9, 0x1f, RZ, 0xc0, !PT ;  /* 0x0000001f09097812 */ /* 0x002fc800078ec0ff */
[----:B------:R-:W-:-:S13]  /*14af0*/  ISETP.NE.AND P0, PT, R9, RZ, PT ;  /* 0x000000ff0900720c */ /* 0x000fda0003f05270 */
[----:B---3--:R-:W-:Y:S05]  /*14b00*/  @!P0 BRA `(.L_x_1254) ;  /* 0x0000000000048947 */ /* 0x008fea0003800000 */
[----:B------:R-:W-:Y:S01]  /*14b10*/  BPT.TRAP 0x1 ;  /* 0x000000040000795c */ /* 0x000fe20000300000 */
.L_x_1254:
[----:B------:R-:W-:Y:S05]  /*14b20*/  BSYNC B2 ;  /* 0x0000000000027941 */ /* 0x000fea0003800000 */
.L_x_1253:
[----:B------:R-:W-:Y:S01]  /*14b30*/  IMAD.MOV.U32 R11, RZ, RZ, RZ ;  /* 0x000000ffff0b7224 */ /* 0x000fe200078e00ff */
[----:B------:R-:W-:Y:S01]  /*14b40*/  UIADD3 UR4, UP0, UR38, 0x370, URZ ;  /* 0x0000037026047890 */ /* 0x000fe2000ff1e03f */
[----:B------:R-:W-:Y:S01]  /*14b50*/  IMAD R9, R4, 0x9000, R17 ;  /* 0x0000900004097824 */ /* 0x000fe200078e0211 */
[----:B------:R-:W-:Y:S01]  /*14b60*/  PLOP3.LUT P0, PT, PT, PT, PT, 0x80, 0x0 ;  /* 0x000000000000781c */ /* 0x000fe20003f0f070 */
[----:B--2---:R-:W-:Y:S01]  /*14b70*/  VIADD R3, R3, 0x30830 ;  /* 0x0003083003037836 */ /* 0x004fe20000000000 */
[----:B------:R-:W-:Y:S01]  /*14b80*/  R2UR UR10, R11 ;  /* 0x000000000b0a72ca */ /* 0x000fe200000e0000 */
[----:B------:R-:W-:Y:S01]  /*14b90*/  IMAD R2, R7, 0x60, RZ ;  /* 0x0000006007027824 */ /* 0x000fe200078e02ff */
[----:B------:R-:W-:Y:S01]  /*14ba0*/  UIADD3.X UR5, URZ, UR39, URZ, UP0, !UPT ;  /* 0x000000273f057290 */ /* 0x000fe200087fe43f */
[----:B0-----:R-:W-:Y:S01]  /*14bb0*/  VIADD R10, R9, 0x1e400 ;  /* 0x0001e400090a7836 */ /* 0x001fe20000000000 */
[----:B------:R-:W-:Y:S01]  /*14bc0*/  UMOV UR6, 0x0 ;  /* 0x0000000000067882 */ /* 0x000fe20000000000 */
[----:B------:R-:W-:-:S10]  /*14bd0*/  UMOV UR7, 0x14f00000 ;  /* 0x14f0000000077882 */ /* 0x000fd40000000000 */
.L_x_1255:
        /* <DEDUP_REMOVED lines=16> */
.L_x_1256:
        /* <DEDUP_REMOVED lines=16> */
.L_x_1257:
        /* <DEDUP_REMOVED lines=16> */
.L_x_1338:
[----:B------:R-:W-:Y:S05]  /*14ee0*/  BSYNC B2 ;  /* 0x0000000000027941 */ /* 0x000fea0003800000 */
.L_x_1258:
[----:B------:R-:W-:Y:S01]  /*14ef0*/  BSSY B2, `(.L_x_1260) ;  /* 0x000000b000027945 */ /* 0x000fe20003800000 */
[----:B0-----:R-:W-:Y:S02]  /*14f00*/  IMAD.MOV.U32 R2, RZ, RZ, 0x0 ;  /* 0x00000000ff027424 */ /* 0x001fe400078e00ff */
[----:B------:R-:W-:Y:S01]  /*14f10*/  IMAD.MOV.U32 R3, RZ, RZ, 0x14f00000 ;  /* 0x14f00000ff037424 */ /* 0x000fe200078e00ff */
[----:B------:R-:W-:Y:S06]  /*14f20*/  @P1 BRA `(.L_x_1261) ;  /* 0x00000000001c1947 */ /* 0x000fec0003800000 */
[----:B------:R-:W0:Y:S02]  /*14f30*/  S2R R10, SR_TID.X ;  /* 0x00000000000a7919 */ /* 0x000e240000002100 */
[----:B0-----:R-:W-:Y:S01]  /*14f40*/  LOP3.LUT R14, R10, 0x1f, RZ, 0xc0, !PT ;  /* 0x0000001f0a0e7812 */ /* 0x001fe200078ec0ff */
[----:B------:R-:W-:-:S03]  /*14f50*/  IMAD.MOV.U32 R10, RZ, RZ, 0x9000 ;  /* 0x00009000ff0a7424 */ /* 0x000fc600078e00ff */
[----:B------:R-:W-:Y:S01]  /*14f60*/  ISETP.NE.AND P0, PT, R14, RZ, PT ;  /* 0x000000ff0e00720c */ /* 0x000fe20003f05270 */
[----:B------:R0:W-:-:S12]  /*14f70*/  SYNCS.ARRIVE.TRANS64 RZ, [R9+URZ+0x50], R10 ;  /* 0x0000500a09ff79a7 */ /* 0x0001d8000800003f */
[----:B0-----:R-:W-:Y:S05]  /*14f80*/  @!P0 BRA `(.L_x_1261) ;  /* 0x0000000000048947 */ /* 0x001fea0003800000 */
[----:B------:R-:W-:Y:S01]  /*14f90*/  BPT.TRAP 0x1 ;  /* 0x000000040000795c */ /* 0x000fe20000300000 */
.L_x_1261:
[----:B------:R-:W-:Y:S05]  /*14fa0*/  BSYNC B2 ;  /* 0x0000000000027941 */ /* 0x000fea0003800000 */
.L_x_1260:
[----:B------:R-:W-:Y:S01]  /*14fb0*/  R2UR UR6, R2 ;  /* 0x00000000020672ca */ /* 0x000fe200000e0000 */
[----:B------:R-:W-:Y:S01]  /*14fc0*/  IMAD R18, R18, 0x9000, R17 ;  /* 0x0000900012127824 */ /* 0x000fe200078e0211 */
[----:B------:R-:W-:Y:S01]  /*14fd0*/  R2UR UR7, R3 ;  /* 0x00000000030772ca */ /* 0x000fe200000e0000 */
[----:B------:R-:W-:Y:S01]  /*14fe0*/  UIADD3 UR4, UP0, UR38, 0x470, URZ ;  /* 0x0000047026047890 */ /* 0x000fe2000ff1e03f */
[----:B------:R-:W-:Y:S01]  /*14ff0*/  R2UR UR10, R11 ;  /* 0x000000000b0a72ca */ /* 0x000fe200000e0000 */
[----:B------:R-:W-:Y:S01]  /*15000*/  IMAD R10, R19, 0x60, RZ ;  /* 0x00000060130a7824 */ /* 0x000fe200078e02ff */
[----:B------:R-:W-:Y:S01]  /*15010*/  PLOP3.LUT P0, PT, PT, PT, PT, 0x80, 0x0 ;  /* 0x000000000000781c */ /* 0x000fe20003f0f070 */
[----:B------:R-:W-:Y:S01]  /*15020*/  VIADD R9, R9, 0x50 ;  /* 0x0000005009097836 */ /* 0x000fe20000000000 */
[----:B------:R-:W-:Y:S01]  /*15030*/  UIADD3.X UR5, URZ, UR39, URZ, UP0, !UPT ;  /* 0x000000273f057290 */ /* 0x000fe200087fe43f */
[----:B------:R-:W-:-:S11]  /*15040*/  VIADD R11, R18, 0x400 ;  /* 0x00000400120b7836 */ /* 0x000fd60000000000 */
.L_x_1262:
        /* <DEDUP_REMOVED lines=15> */
.L_x_1263:
        /* <DEDUP_REMOVED lines=15> */
.L_x_1264:
        /* <DEDUP_REMOVED lines=12> */
.L_x_1249:
[----:B------:R-:W-:Y:S05]  /*152f0*/  BSYNC B1 ;  /* 0x0000000000017941 */ /* 0x000fea0003800000 */
.L_x_1248:
[----:B------:R-:W2:Y:S01]  /*15300*/  LDL R3, [R1+0xc] ;  /* 0x00000c0001037983 */ /* 0x000ea20000100800 */
[----:B------:R-:W-:Y:S01]  /*15310*/  VIADD R18, R4, 0x1 ;  /* 0x0000000104127836 */ /* 0x000fe20000000000 */
[----:B------:R-:W-:Y:S01]  /*15320*/  BSSY B1, `(.L_x_1265) ;  /* 0x00000b0000017945 */ /* 0x000fe20003800000 */
[----:B------:R-:W-:-:S03]  /*15330*/  VIADD R7, R0, 0xffffffff ;  /* 0xffffffff00077836 */ /* 0x000fc60000000000 */
[----:B------:R-:W-:-:S04]  /*15340*/  ISETP.NE.AND P0, PT, R18, 0x2, PT ;  /* 0x000000021200780c */ /* 0x000fc80003f05270 */
[----:B------:R-:W-:Y:S02]  /*15350*/  SEL R2, RZ, 0x1, P0 ;  /* 0x00000001ff027807 */ /* 0x000fe40000000000 */
[----:B------:R-:W-:Y:S02]  /*15360*/  SEL R18, R18, RZ, P0 ;  /* 0x000000ff12127207 */ /* 0x000fe40000000000 */
[----:B------:R-:W-:-:S05]  /*15370*/  LOP3.LUT R11, R5, R2, RZ, 0x3c, !PT ;  /* 0x00000002050b7212 */ /* 0x000fca00078e3cff */
[----:B------:R1:W-:Y:S01]  /*15380*/  STL [R1+0x4], R11 ;  /* 0x0000040b01007387 */ /* 0x0003e20000100800 */
[----:B--2---:R-:W-:-:S13]  /*15390*/  LOP3.LUT P1, RZ, R3, 0x2, RZ, 0xc0, !PT ;  /* 0x0000000203ff7812 */ /* 0x004fda000782c0ff */
[----:B-1----:R-:W-:Y:S05]  /*153a0*/  @!P1 BRA `(.L_x_1266) ;  /* 0x00000008009c9947 */ /* 0x002fea0003800000 */
[----:B------:R-:W-:Y:S01]  /*153b0*/  LOP3.LUT P1, RZ, R3, 0x1, RZ, 0xc0, !PT ;  /* 0x0000000103ff7812 */ /* 0x000fe2000782c0ff */
[----:B0-----:R-:W-:-:S12]  /*153c0*/  IMAD.MOV.U32 R10, RZ, RZ, R7 ;  /* 0x000000ffff0a7224 */ /* 0x001fd800078e0007 */
[----:B------:R-:W-:Y:S05]  /*153d0*/  @!P1 BRA `(.L_x_1267) ;  /* 0x0000000000549947 */ /* 0x000fea0003800000 */
[----:B------:R-:W2:Y:S01]  /*153e0*/  LDL R13, [R1+0x8] ;  /* 0x00000800010d7983 */ /* 0x000ea20000100800 */
        /* <DEDUP_REMOVED lines=20> */
.L_x_1267:
[----:B------:R-:W-:Y:S01]  /*15530*/  IMAD R2, R18, 0x8, R17 ;  /* 0x0000000812027824 */ /* 0x000fe200078e0211 */
[----:B------:R-:W-:Y:S01]  /*15540*/  SHF.L.U32 R3, R11, 0x1f, RZ ;  /* 0x0000001f0b037819 */ /* 0x000fe200000006ff */
[----:B------:R-:W-:Y:S03]  /*15550*/  BSSY B2, `(.L_x_1268) ;  /* 0x0000003000027945 */ /* 0x000fe60003800000 */
[----:B------:R-:W1:Y:S02]  /*15560*/  SYNCS.PHASECHK.TRANS64.TRYWAIT P0, [R2+URZ+0x30840], R3 ;  /* 0x03084003020075a7 */ /* 0x000e64000800017f */
[----:B-1----:R-:W-:Y:S05]  /*15570*/  @!P0 BRA `(.L_x_1269) ;  /* 0x0000002400c88947 */ /* 0x002fea0003800000 */
.L_x_1339:
[----:B------:R-:W-:Y:S05]  /*15580*/  BSYNC B2 ;  /* 0x0000000000027941 */ /* 0x000fea0003800000 */
.L_x_1268:
        /* <DEDUP_REMOVED lines=12> */
.L_x_1271:
[----:B------:R-:W-:Y:S05]  /*15650*/  BSYNC B2 ;  /* 0x0000000000027941 */ /* 0x000fea0003800000 */
.L_x_1270:
[----:B------:R-:W-:Y:S01]  /*15660*/  IMAD.MOV.U32 R14, RZ, RZ, RZ ;  /* 0x000000ffff0e7224 */ /* 0x000fe200078e00ff */
[----:B------:R-:W-:Y:S01]  /*15670*/  UIADD3 UR4, UP0, UR38, 0x370, URZ ;  /* 0x0000037026047890 */ /* 0x000fe2000ff1e03f */
[C---:B-1----:R-:W-:Y:S01]  /*15680*/  IMAD R3, R18.reuse, 0x8, R6 ;  /* 0x0000000812037824 */ /* 0x042fe200078e0206 */
[----:B------:R-:W-:Y:S01]  /*15690*/  PLOP3.LUT P0, PT, PT, PT, PT, 0x80, 0x0 ;  /* 0x000000000000781c */ /* 0x000fe20003f0f070 */
[----:B------:R-:W-:Y:S01]  /*156a0*/  IMAD R9, R18, 0x9000, R17 ;  /* 0x0000900012097824 */ /* 0x000fe200078e0211 */
[----:B------:R-:W-:Y:S01]  /*156b0*/  R2UR UR10, R14 ;  /* 0x000000000e0a72ca */ /* 0x000fe200000e0000 */
[----:B------:R-:W-:Y:S01]  /*156c0*/  VIADD R3, R3, 0x30 ;  /* 0x0000003003037836 */ /* 0x000fe20000000000 */
[----:B------:R-:W-:Y:S01]  /*156d0*/  UIADD3.X UR5, URZ, UR39, URZ, UP0, !UPT ;  /* 0x000000273f057290 */ /* 0x000fe200087fe43f */
[----:B------:R-:W-:Y:S01]  /*156e0*/  IMAD R2, R10, 0x60, RZ ;  /* 0x000000600a027824 */ /* 0x000fe200078e02ff */
[----:B------:R-:W-:Y:S01]  /*156f0*/  UMOV UR6, 0x0 ;  /* 0x0000000000067882 */ /* 0x000fe20000000000 */
[----:B------:R-:W-:Y:S01]  /*15700*/  VIADD R11, R9, 0x1e400 ;  /* 0x0001e400090b7836 */ /* 0x000fe20000000000 */
[----:B------:R-:W-:-:S09]  /*15710*/  UMOV UR7, 0x14f00000 ;  /* 0x14f0000000077882 */ /* 0x000fd20000000000 */
.L_x_1272:
        /* <DEDUP_REMOVED lines=16> */
.L_x_1273:
        /* <DEDUP_REMOVED lines=16> */
.L_x_1274:
        /* <DEDUP_REMOVED lines=15> */
.L_x_1340:
[----:B------:R-:W-:Y:S05]  /*15a10*/  BSYNC B2 ;  /* 0x0000000000027941 */ /* 0x000fea0003800000 */
.L_x_1275:
[----:B------:R-:W-:Y:S01]  /*15a20*/  BSSY B2, `(.L_x_1277) ;  /* 0x000000b000027945 */ /* 0x000fe20003800000 */
[----:B------:R-:W-:Y:S02]  /*15a30*/  IMAD.MOV.U32 R12, RZ, RZ, 0x0 ;  /* 0x00000000ff0c7424 */ /* 0x000fe400078e00ff */
[----:B------:R-:W-:Y:S01]  /*15a40*/  IMAD.MOV.U32 R13, RZ, RZ, 0x14f00000 ;  /* 0x14f00000ff0d7424 */ /* 0x000fe200078e00ff */
[----:B------:R-:W-:Y:S06]  /*15a50*/  @P1 BRA `(.L_x_1278) ;  /* 0x00000000001c1947 */ /* 0x000fec0003800000 */
[----:B------:R-:W1:Y:S02]  /*15a60*/  S2R R3, SR_TID.X ;  /* 0x0000000000037919 */ /* 0x000e640000002100 */
[----:B-1----:R-:W-:Y:S01]  /*15a70*/  LOP3.LUT R9, R3, 0x1f, RZ, 0xc0, !PT ;  /* 0x0000001f03097812 */ /* 0x002fe200078ec0ff */
[----:B------:R-:W-:-:S03]  /*15a80*/  IMAD.MOV.U32 R3, RZ, RZ, 0x9000 ;  /* 0x00009000ff037424 */ /* 0x000fc600078e00ff */
[----:B------:R-:W-:Y:S01]  /*15a90*/  ISETP.NE.AND P0, PT, R9, RZ, PT ;  /* 0x000000ff0900720c */ /* 0x000fe20003f05270 */
[----:B------:R1:W-:-:S12]  /*15aa0*/  SYNCS.ARRIVE.TRANS64 RZ, [R2+URZ+0x50], R3 ;  /* 0x0000500302ff79a7 */ /* 0x0003d8000800003f */
[----:B-1----:R-:W-:Y:S05]  /*15ab0*/  @!P0 BRA `(.L_x_1278) ;  /* 0x0000000000048947 */ /* 0x002fea0003800000 */
[----:B------:R-:W-:Y:S01]  /*15ac0*/  BPT.TRAP 0x1 ;  /* 0x000000040000795c */ /* 0x000fe20000300000 */
.L_x_1278:
[----:B------:R-:W-:Y:S05]  /*15ad0*/  BSYNC B2 ;  /* 0x0000000000027941 */ /* 0x000fea0003800000 */
.L_x_1277:
[----:B------:R-:W-:Y:S01]  /*15ae0*/  R2UR UR10, R14 ;  /* 0x000000000e0a72ca */ /* 0x000fe200000e0000 */
[----:B------:R-:W-:Y:S01]  /*15af0*/  IMAD R4, R4, 0x9000, R17 ;  /* 0x0000900004047824 */ /* 0x000fe200078e0211 */
[----:B------:R-:W-:Y:S01]  /*15b00*/  R2UR UR6, R12 ;  /* 0x000000000c0672ca */ /* 0x000fe200000e0000 */
[----:B------:R-:W-:Y:S01]  /*15b10*/  UIADD3 UR4, UP0, UR38, 0x470, URZ ;  /* 0x0000047026047890 */ /* 0x000fe2000ff1e03f */
[----:B------:R-:W-:Y:S01]  /*15b20*/  R2UR UR7, R13 ;  /* 0x000000000d0772ca */ /* 0x000fe200000e0000 */
[----:B------:R-:W-:Y:S01]  /*15b30*/  IMAD R3, R19, 0x60, RZ ;  /* 0x0000006013037824 */ /* 0x000fe200078e02ff */
[----:B------:R-:W-:Y:S01]  /*15b40*/  PLOP3.LUT P0, PT, PT, PT, PT, 0x80, 0x0 ;  /* 0x000000000000781c */ /* 0x000fe20003f0f070 */
[----:B0-----:R-:W-:Y:S01]  /*15b50*/  VIADD R2, R2, 0x50 ;  /* 0x0000005002027836 */ /* 0x001fe20000000000 */
[----:B------:R-:W-:Y:S01]  /*15b60*/  UIADD3.X UR5, URZ, UR39, URZ, UP0, !UPT ;  /* 0x000000273f057290 */ /* 0x000fe200087fe43f */
[----:B------:R-:W-:-:S11]  /*15b70*/  VIADD R5, R4, 0x400 ;  /* 0x0000040004057836 */ /* 0x000fd60000000000 */
.L_x_1279:
        /* <DEDUP_REMOVED lines=15> */
.L_x_1280:
        /* <DEDUP_REMOVED lines=15> */
.L_x_1281:
        /* <DEDUP_REMOVED lines=12> */
.L_x_1266:
[----:B------:R-:W-:Y:S05]  /*15e20*/  BSYNC B1 ;  /* 0x0000000000017941 */ /* 0x000fea0003800000 */
.L_x_1265:
[----:B------:R-:W-:Y:S01]  /*15e30*/  ISETP.GT.AND P0, PT, R7, UR40, PT ;  /* 0x0000002807007c0c */ /* 0x000fe2000bf04270 */
[----:B------:R-:W-:-:S12]  /*15e40*/  VIADD R0, R0, 0xfffffffe ;  /* 0xfffffffe00007836 */ /* 0x000fd80000000000 */
[----:B------:R-:W-:Y:S05]  /*15e50*/  @P0 BRA `(.L_x_1282) ;  /* 0xffffffe8005c0947 */ /* 0x000fea000383ffff */
.L_x_1247:
[----:B------:R-:W-:Y:S05]  /*15e60*/  BSYNC B0 ;  /* 0x0000000000007941 */ /* 0x000fea0003800000 */
.L_x_1228:
[----:B0-----:R-:W0:Y:S01]  /*15e70*/  S2R R0, SR_TID.X ;  /* 0x0000000000007919 */ /* 0x001e220000002100 */
[----:B------:R-:W-:Y:S01]  /*15e80*/  BSSY B0, `(.L_x_1283) ;  /* 0x0000012000007945 */ /* 0x000fe20003800000 */
[----:B0-----:R-:W-:-:S04]  /*15e90*/  LOP3.LUT R6, R0, 0x7f, RZ, 0xc0, !PT ;  /* 0x0000007f00067812 */ /* 0x001fc800078ec0ff */
[----:B------:R-:W-:-:S13]  /*15ea0*/  ISETP.NE.AND P1, PT, R6, RZ, PT ;  /* 0x000000ff0600720c */ /* 0x000fda0003f25270 */
[----:B------:R-:W-:Y:S05]  /*15eb0*/  @P1 BRA `(.L_x_1284) ;  /* 0x0000000000381947 */ /* 0x000fea0003800000 */
[----:B------:R-:W0:Y:S01]  /*15ec0*/  S2R R3, SR_LANEID ;  /* 0x0000000000037919 */ /* 0x000e220000000000 */
[----:B------:R-:W-:Y:S01]  /*15ed0*/  VOTEU.ANY UR4, UPT, PT ;  /* 0x0000000000047886 */ /* 0x000fe200038e0100 */
[----:B------:R-:W-:Y:S01]  /*15ee0*/  ULDC.64 UR6, c[0x0][0x208] ;  /* 0x0000820000067ab9 */ /* 0x000fe20000000a00 */
[----:B------:R-:W0:Y:S08]  /*15ef0*/  FLO.U32 R0, UR4 ;  /* 0x0000000400007d00 */ /* 0x000e3000080e0000 */
[----:B------:R-:W1:Y:S01]  /*15f00*/  POPC R5, UR4 ;  /* 0x0000000400057d09 */ /* 0x000e620008000000 */
[----:B0-----:R-:W-:-:S02]  /*15f10*/  ISETP.EQ.U32.AND P0, PT, R0, R3, PT ;  /* 0x000000030000720c */ /* 0x001fc40003f02070 */
[----:B------:R-:W1:Y:S11]  /*15f20*/  LDC.64 R2, c[0x0][0xc80] ;  /* 0x00032000ff027b82 */ /* 0x000e760000000a00 */
[----:B-1----:R-:W2:Y:S01]  /*15f30*/  @P0 ATOMG.E.ADD.STRONG.GPU PT, R3, desc[UR6][R2.64], R5 ;  /* 0x00000005020309a8 */ /* 0x002ea200081ee1c6 */
[----:B------:R-:W0:Y:S02]  /*15f40*/  S2R R4, SR_LTMASK ;  /* 0x0000000000047919 */ /* 0x000e240000003900 */
[----:B0-----:R-:W-:-:S04]  /*15f50*/  LOP3.LUT R4, R4, UR4, RZ, 0xc0, !PT ;  /* 0x0000000404047c12 */ /* 0x001fc8000f8ec0ff */
[----:B------:R-:W0:Y:S01]  /*15f60*/  POPC R7, R4 ;  /* 0x0000000400077309 */ /* 0x000e220000000000 */
[----:B--2---:R-:W0:Y:S02]  /*15f70*/  SHFL.IDX PT, R0, R3, R0, 0x1f ;  /* 0x00001f0003007589 */ /* 0x004e2400000e0000 */
[----:B0-----:R-:W-:-:S05]  /*15f80*/  IADD3 R0, R0, UR44, R7 ;  /* 0x0000002c00007c10 */ /* 0x001fca000fffe007 */
[----:B------:R0:W-:Y:S02]  /*15f90*/  STL [R1+0x14], R0 ;  /* 0x0000140001007387 */ /* 0x0001e40000100800 */
.L_x_1284:
[----:B------:R-:W-:Y:S05]  /*15fa0*/  BSYNC B0 ;  /* 0x0000000000007941 */ /* 0x000fea0003800000 */
.L_x_1283:
[----:B0-----:R-:W2:Y:S01]  /*15fb0*/  LDL R0, [R1+0xc] ;  /* 0x00000c0001007983 */ /* 0x001ea20000100800 */
[----:B------:R-:W-:Y:S01]  /*15fc0*/  BSSY B0, `(.L_x_1285) ;  /* 0x0000047000007945 */ /* 0x000fe20003800000 */
[----:B--2---:R-:W-:-:S13]  /*15fd0*/  LOP3.LUT P0, RZ, R0, 0x2, RZ, 0xc0, !PT ;  /* 0x0000000200ff7812 */ /* 0x004fda000780c0ff */
[----:B------:R-:W-:Y:S05]  /*15fe0*/  @!P0 BRA `(.L_x_1286) ;  /* 0x0000000400108947 */ /* 0x000fea0003800000 */
[----:B------:R-:W2:Y:S01]  /*15ff0*/  LDL R0, [R1+0x4] ;  /* 0x0000040001007983 */ /* 0x000ea20000100800 */
[----:B------:R-:W-:Y:S01]  /*16000*/  IMAD R2, R18, 0x8, R17 ;  /* 0x0000000812027824 */ /* 0x000fe200078e0211 */
[----:B------:R-:W-:Y:S01]  /*16010*/  BSSY B1, `(.L_x_1287) ;  /* 0x0000005000017945 */ /* 0x000fe20003800000 */
[----:B------:R-:W-:Y:S02]  /*16020*/  ISETP.NE.AND P2, PT, R6, RZ, PT ;  /* 0x000000ff0600720c */ /* 0x000fe40003f45270 */
[----:B--2---:R-:W-:-:S04]  /*16030*/  SHF.L.U32 R3, R0, 0x1f, RZ ;  /* 0x0000001f00037819 */ /* 0x004fc800000006ff */
[----:B------:R-:W0:Y:S02]  /*16040*/  SYNCS.PHASECHK.TRANS64.TRYWAIT P0, [R2+URZ+0x30860], R3 ;  /* 0x03086003020075a7 */ /* 0x000e24000800017f */
[----:B0-----:R-:W-:Y:S05]  /*16050*/  @!P0 BRA `(.L_x_1288) ;  /* 0x0000001c00388947 */ /* 0x001fea0003800000 */
.L_x_1341:
[----:B------:R-:W-:Y:S05]  /*16060*/  BSYNC B1 ;  /* 0x0000000000017941 */ /* 0x000fea0003800000 */
.L_x_1287:
[----:B------:R-:W-:Y:S04]  /*16070*/  BSSY B1, `(.L_x_1289) ;  /* 0x0000009000017945 */ /* 0x000fe80003800000 */
        /* <DEDUP_REMOVED lines=8> */
.L_x_1290:
[----:B------:R-:W-:Y:S05]  /*16100*/  BSYNC B1 ;  /* 0x0000000000017941 */ /* 0x000fea0003800000 */
.L_x_1289:
[----:B------:R-:W-:Y:S01]  /*16110*/  IMAD R0, R18, 0x9000, R17 ;  /* 0x0000900012007824 */ /* 0x000fe200078e0211 */
[----:B------:R-:W-:Y:S01]  /*16120*/  UIADD3 UR4, UP0, UR38, 0x470, URZ ;  /* 0x0000047026047890 */ /* 0x000fe2000ff1e03f */
[----:B------:R-:W-:Y:S01]  /*16130*/  PLOP3.LUT P0, PT, PT, PT, PT, 0x80, 0x0 ;  /* 0x000000000000781c */ /* 0x000fe20003f0f070 */
[----:B------:R-:W-:Y:S01]  /*16140*/  IMAD R19, R19, 0x60, RZ ;  /* 0x0000006013137824 */ /* 0x000fe200078e02ff */
[----:B------:R-:W-:Y:S01]  /*16150*/  UMOV UR6, 0x0 ;  /* 0x0000000000067882 */ /* 0x000fe20000000000 */
[----:B0-----:R-:W-:Y:S01]  /*16160*/  VIADD R2, R2, 0x30850 ;  /* 0x0003085002027836 */ /* 0x001fe20000000000 */
[----:B------:R-:W-:Y:S01]  /*16170*/  UIADD3.X UR5, URZ, UR39, URZ, UP0, !UPT ;  /* 0x000000273f057290 */ /* 0x000fe200087fe43f */
[----:B------:R-:W-:Y:S01]  /*16180*/  VIADD R3, R0, 0x400 ;  /* 0x0000040000037836 */ /* 0x000fe20000000000 */
[----:B------:R-:W-:Y:S01]  /*16190*/  UMOV UR7, 0x14f00000 ;  /* 0x14f0000000077882 */ /* 0x000fe20000000000 */
[----:B------:R-:W-:-:S09]  /*161a0*/  UMOV UR10, URZ ;  /* 0x0000003f000a7c82 */ /* 0x000fd20008000000 */
.L_x_1291:
        /* <DEDUP_REMOVED lines=15> */
.L_x_1292:
        /* <DEDUP_REMOVED lines=15> */
.L_x_1293:
        /* <DEDUP_REMOVED lines=10> */
.L_x_1286:
[----:B------:R-:W-:Y:S05]  /*16430*/  BSYNC B0 ;  /* 0x0000000000007941 */ /* 0x000fea0003800000 */
.L_x_1285:
[----:B------:R-:W2:Y:S01]  /*16440*/  LDL.LU R3, [R1+0x4] ;  /* 0x0000040001037983 */ /* 0x000ea20000300800 */
[----:B------:R-:W-:-:S05]  /*16450*/  VIADD R18, R18, 0x1 ;  /* 0x0000000112127836 */ /* 0x000fca0000000000 */
[----:B------:R-:W-:-:S04]  /*16460*/  ISETP.NE.AND P0, PT, R18, 0x2, PT ;  /* 0x000000021200780c */ /* 0x000fc80003f05270 */
[----:B------:R-:W-:Y:S02]  /*16470*/  SEL R0, RZ, 0x1, P0 ;  /* 0x00000001ff007807 */ /* 0x000fe40000000000 */
[----:B------:R-:W-:Y:S02]  /*16480*/  SEL R18, R18, RZ, P0 ;  /* 0x000000ff12127207 */ /* 0x000fe40000000000 */
[----:B--2---:R-:W-:-:S05]  /*16490*/  LOP3.LUT R3, R3, R0, RZ, 0x3c, !PT ;  /* 0x0000000003037212 */ /* 0x004fca00078e3cff */
[----:B------:R0:W-:Y:S02]  /*164a0*/  STL [R1+0x4], R3 ;  /* 0x0000040301007387 */ /* 0x0001e40000100800 */
.L_x_1208:
[----:B------:R-:W-:Y:S05]  /*164b0*/  BSYNC B7 ;  /* 0x0000000000077941 */ /* 0x000fea0003800000 */
.L_x_1206:
[----:B-1----:R-:W2:Y:S04]  /*164c0*/  LDL R0, [R1+0xc] ;  /* 0x00000c0001007983 */ /* 0x002ea80000100800 */
[----:B------:R1:W5:Y:S01]  /*164d0*/  LDL R2, [R1+0x14] ;  /* 0x0000140001027983 */ /* 0x0003620000100800 */
[----:B--2---:R-:W-:-:S13]  /*164e0*/  LOP3.LUT P0, RZ, R0, 0x4, RZ, 0xc0, !PT ;  /* 0x0000000400ff7812 */ /* 0x004fda000780c0ff */
[----:B-1----:R-:W-:Y:S05]  /*164f0*/  @!P0 BRA `(.L_x_1294) ;  /* 0x0000000000288947 */ /* 0x002fea0003800000 */
[----:B------:R-:W-:Y:S05]  /*16500*/  WARPSYNC.ALL ;  /* 0x0000000000007948 */ /* 0x000fea0003800000 */
[----:B------:R-:W1:Y:S08]  /*16510*/  S2UR UR5, SR_CgaCtaId ;  /* 0x00000000000579c3 */ /* 0x000e700000008800 */
[----:B------:R-:W-:Y:S06]  /*16520*/  BAR.SYNC.DEFER_BLOCKING 0x5, 0x180 ;  /* 0x0146000000007b1d */ /* 0x000fec0000010000 */
[----:B------:R-:W-:-:S02]  /*16530*/  UMOV UR4, 0x400 ;  /* 0x0000040000047882 */ /* 0x000fc40000000000 */
[----:B-1----:R-:W-:-:S06]  /*16540*/  ULEA UR4, UR5, UR4, 0x18 ;  /* 0x0000000405047291 */ /* 0x002fcc000f8ec03f */
[----:B------:R-:W-:-:S05]  /*16550*/  IMAD.U32 R17, RZ, RZ, UR4 ;  /* 0x00000004ff117e24 */ /* 0x000fca000f8e00ff */
[----:B-----5:R-:W1:Y:S04]  /*16560*/  LDS R2, [R17+0x308d0] ;  /* 0x0308d00011027984 */ /* 0x020e680000000800 */
[----:B-1----:R3:W-:Y:S01]  /*16570*/  STL [R1+0x14], R2 ;  /* 0x0000140201007387 */ /* 0x0027e20000100800 */
[----:B------:R-:W-:Y:S06]  /*16580*/  BAR.ARV 0x4, 0x180 ;  /* 0x0106000000007b1d */ /* 0x000fec0000002000 */
[----:B------:R-:W-:Y:S05]  /*16590*/  BRA `(.L_x_1295) ;  /* 0x00000000002c7947 */ /* 0x000fea0003800000 */
.L_x_1294:
[----:B------:R-:W-:-:S03]  /*165a0*/  UMOV UR4, 0xffffffff ;  /* 0xffffffff00047882 */ /* 0x000fc60000000000 */
[----:B------:R-:W-:Y:S05]  /*165b0*/  BRA.DIV UR4, `(.L_x_1296) ;  /* 0x0000001604f47947 */ /* 0x000fea000b800000 */
[----:B-----5:R1:W2:Y:S02]  /*165c0*/  SHFL.IDX PT, R14, R2, RZ, 0x1f ;  /* 0x00001fff020e7589 */ /* 0x0202a400000e0000 */
.L_x_1344:
[----:B0-----:R-:W0:Y:S01]  /*165d0*/  @!P1 S2R R3, SR_CgaCtaId ;  /* 0x0000000000039919 */ /* 0x001e220000008800 */
[----:B------:R-:W-:Y:S05]  /*165e0*/  WARPSYNC.ALL ;  /* 0x0000000000007948 */ /* 0x000fea0003800000 */
[----:B------:R-:W-:Y:S01]  /*165f0*/  BAR.SYNC.DEFER_BLOCKING 0x4, 0x180 ;  /* 0x0106000000007b1d */ /* 0x000fe20000010000 */
[----:B------:R-:W-:-:S05]  /*16600*/  @!P1 MOV R0, 0x400 ;  /* 0x0000040000009802 */ /* 0x000fca0000000f00 */
[----:B--2---:R2:W-:Y:S01]  /*16610*/  STL [R1+0x14], R14 ;  /* 0x0000140e01007387 */ /* 0x0045e20000100800 */
[----:B0-----:R-:W-:-:S05]  /*16620*/  @!P1 LEA R17, R3, R0, 0x18 ;  /* 0x0000000003119211 */ /* 0x001fca00078ec0ff */
[----:B------:R2:W-:Y:S01]  /*16630*/  @!P1 STS [R17+0x308d0], R2 ;  /* 0x0308d00211009388 */ /* 0x0005e20000000800 */
[----:B------:R-:W-:Y:S06]  /*16640*/  BAR.ARV 0x5, 0x180 ;  /* 0x0146000000007b1d */ /* 0x000fec0000002000 */
.L_x_1295:
[----:B------:R-:W4:Y:S01]  /*16650*/  LDL R0, [R1+0x14] ;  /* 0x0000140001007983 */ /* 0x000f220000100800 */
[----:B------:R-:W-:Y:S02]  /*16660*/  ULDC UR4, c[0x0][0xc38] ;  /* 0x00030e0000047ab9 */ /* 0x000fe40000000800 */
[----:B----4-:R-:W-:-:S13]  /*16670*/  ISETP.GE.AND P0, PT, R0, UR4, PT ;  /* 0x0000000400007c0c */ /* 0x010fda000bf06270 */
[----:B------:R-:W-:Y:S05]  /*16680*/  @!P0 BRA `(.L_x_1297) ;  /* 0xffffffb000dc8947 */ /* 0x000fea000383ffff */
.L_x_1197:
[----:B0-----:R-:W4:Y:S01]  /*16690*/  LDL.LU R0, [R1+0x18] ;  /* 0x0000180001007983 */ /* 0x001f220000300800 */
[----:B------:R-:W-:Y:S01]  /*166a0*/  BSSY B0, `(.L_x_1298) ;  /* 0x000000b000007945 */ /* 0x000fe20003800000 */
[----:B------:R-:W0:Y:S01]  /*166b0*/  S2R R5, SR_CgaCtaId ;  /* 0x0000000000057919 */ /* 0x000e220000008800 */
[----:B----4-:R-:W-:-:S05]  /*166c0*/  VIADD R0, R0, 0x1 ;  /* 0x0000000100007836 */ /* 0x010fca0000000000 */
[----:B-123--:R-:W-:-:S04]  /*166d0*/  LEA.HI R2, R0, R0, RZ, 0x1 ;  /* 0x0000000000027211 */ /* 0x00efc800078f08ff */
[----:B------:R-:W-:-:S05]  /*166e0*/  LOP3.LUT R3, R2, 0xfffffffe, RZ, 0xc0, !PT ;  /* 0xfffffffe02037812 */ /* 0x000fca00078ec0ff */
[----:B------:R-:W-:Y:S01]  /*166f0*/  IMAD.IADD R3, R0, 0x1, -R3 ;  /* 0x0000000100037824 */ /* 0x000fe200078e0a03 */
[----:B------:R-:W-:-:S04]  /*16700*/  MOV R0, 0x400 ;  /* 0x0000040000007802 */ /* 0x000fc80000000f00 */
[----:B0-----:R-:W-:Y:S02]  /*16710*/  LEA R0, R5, R0, 0x18 ;  /* 0x0000000005007211 */ /* 0x001fe400078ec0ff */
[----:B------:R-:W-:-:S04]  /*16720*/  SHF.L.U32 R3, R3, 0x1f, RZ ;  /* 0x0000001f03037819 */ /* 0x000fc800000006ff */
[----:B------:R-:W0:Y:S02]  /*16730*/  SYNCS.PHASECHK.TRANS64.TRYWAIT P0, [R0+URZ+0x30820], R3 ;  /* 0x03082003000075a7 */ /* 0x000e24000800017f */
[----:B0-----:R-:W-:Y:S05]  /*16740*/  @!P0 BRA `(.L_x_1299) ;  /* 0x0000001400b88947 */ /* 0x001fea0003800000 */
.L_x_1345:
[----:B------:R-:W-:Y:S05]  /*16750*/  BSYNC B0 ;  /* 0x0000000000007941 */ /* 0x000fea0003800000 */
.L_x_1298:
[----:B------:R-:W-:-:S03]  /*16760*/  UMOV UR4, 0xffffffff ;  /* 0xffffffff00047882 */ /* 0x000fc60000000000 */
[----:B------:R-:W-:Y:S05]  /*16770*/  BRA.DIV UR4, `(.L_x_1300) ;  /* 0x0000001604c07947 */ /* 0x000fea000b800000 */
[----:B------:R-:W1:Y:S02]  /*16780*/  S2R R2, SR_TID.X ;  /* 0x0000000000027919 */ /* 0x000e640000002100 */
[----:B-1----:R-:W-:-:S04]  /*16790*/  SHF.R.U32.HI R2, RZ, 0x5, R2 ;  /* 0x00000005ff027819 */ /* 0x002fc80000011602 */
[----:B------:R-:W-:-:S05]  /*167a0*/  LOP3.LUT R2, R2, 0x3, RZ, 0xc0, !PT ;  /* 0x0000000302027812 */ /* 0x000fca00078ec0ff */
[----:B------:R1:W2:Y:S02]  /*167b0*/  SHFL.IDX PT, R14, R2, RZ, 0x1f ;  /* 0x00001fff020e7589 */ /* 0x0002a400000e0000 */
.L_x_1348:
[----:B--2---:R-:W-:Y:S01]  /*167c0*/  ISETP.NE.AND P0, PT, R14, RZ, PT ;  /* 0x000000ff0e00720c */ /* 0x004fe20003f05270 */
[----:B------:R-:W-:-:S12]  /*167d0*/  BSSY B0, `(.L_x_1301) ;  /* 0x0000027000007945 */ /* 0x000fd80003800000 */
[----:B------:R-:W-:Y:S05]  /*167e0*/  @P0 BRA `(.L_x_1302) ;  /* 0x0000000000940947 */ /* 0x000fea0003800000 */
[----:B------:R-:W-:-:S03]  /*167f0*/  UMOV UR4, 0xffffffff ;  /* 0xffffffff00047882 */ /* 0x000fc60000000000 */
[----:B------:R-:W-:Y:S05]  /*16800*/  BRA.DIV UR4, `(.L_x_1303) ;  /* 0x0000001604d07947 */ /* 0x000fea000b800000 */
[----:B------:R-:W-:-:S13]  /*16810*/  ELECT P6, URZ, PT ;  /* 0x00000000003f782f */ /* 0x000fda00038c0000 */
.L_x_1351:
[----:B------:R-:W-:Y:S05]  /*16820*/  @!P6 BRA `(.L_x_1302) ;  /* 0x000000000084e947 */ /* 0x000fea0003800000 */
[----:B-1----:R-:W2:Y:S02]  /*16830*/  LDL R2, [R1+0x1c] ;  /* 0x00001c0001027983 */ /* 0x002ea40000100800 */
[----:B--2---:R-:W-:-:S13]  /*16840*/  R2UR UR4, R2 ;  /* 0x00000000020472ca */ /* 0x004fda00000e0000 */
[----:B------:R-:W-:-:S06]  /*16850*/  ULOP3.LUT UR4, UR4, 0x2, URZ, 0xfc, !UPT ;  /* 0x0000000204047892 */ /* 0x000fcc000f8efc3f */
[----:B------:R-:W-:-:S05]  /*16860*/  IMAD.U32 R2, RZ, RZ, UR4 ;  /* 0x00000004ff027e24 */ /* 0x000fca000f8e00ff */
[----:B------:R-:W-:-:S13]  /*16870*/  ISETP.NE.AND P2, PT, R2, 0x3, PT ;  /* 0x000000030200780c */ /* 0x000fda0003f45270 */
[----:B------:R-:W-:Y:S05]  /*16880*/  @!P2 BRA `(.L_x_1304) ;  /* 0x000000000004a947 */ /* 0x000fea0003800000 */
[----:B------:R-:W-:Y:S01]  /*16890*/  BPT.TRAP 0x1 ;  /* 0x000000040000795c */ /* 0x000fe20000300000 */
.L_x_1304:
[----:B------:R-:W2:Y:S01]  /*168a0*/  LDL.LU R7, [R1+0x4] ;  /* 0x0000040001077983 */ /* 0x000ea20000300800 */
        /* <DEDUP_REMOVED lines=12> */
.L_x_1352:
[----:B------:R-:W1:Y:S02]  /*16970*/  SYNCS.PHASECHK.TRANS64.TRYWAIT P0, [R3+URZ], R2 ;  /* 0x00000002030075a7 */ /* 0x000e64000800017f */
[----:B-1----:R-:W-:Y:S05]  /*16980*/  @!P0 BRA `(.L_x_1306) ;  /* 0x0000001400a48947 */ /* 0x002fea0003800000 */
.L_x_1353:
[----:B------:R-:W-:Y:S05]  /*16990*/  @!P2 BRA `(.L_x_1307) ;  /* 0x000000000004a947 */ /* 0x000fea0003800000 */
[----:B------:R-:W-:Y:S01]  /*169a0*/  BPT.TRAP 0x1 ;  /* 0x000000040000795c */ /* 0x000fe20000300000 */
.L_x_1307:
[----:B-1----:R-:W-:-:S04]  /*169b0*/  VIADD R3, R0, 0x30860 ;  /* 0x0003086000037836 */ /* 0x002fc80000000000 */
[----:B------:R-:W-:-:S04]  /*169c0*/  IMAD R18, R18, 0x8, R3 ;  /* 0x0000000812127824 */ /* 0x000fc800078e0203 */
[----:B------:R-:W1:Y:S02]  /*169d0*/  SYNCS.PHASECHK.TRANS64.TRYWAIT P0, [R18+URZ], R5 ;  /* 0x00000005120075a7 */ /* 0x000e64000800017f */
[----:B-1----:R-:W-:Y:S05]  /*169e0*/  @!P0 BRA `(.L_x_1308) ;  /* 0x0000001400a08947 */ /* 0x002fea0003800000 */
.L_x_1354:
[----:B------:R-:W-:-:S07]  /*169f0*/  IMAD R3, R4, 0x8, R3 ;  /* 0x0000000804037824 */ /* 0x000fce00078e0203 */
.L_x_1309:
[----:B--2---:R2:W3:Y:S02]  /*16a00*/  SYNCS.PHASECHK.TRANS64.TRYWAIT P0, [R3+URZ], R2 ;  /* 0x00000002030075a7 */ /* 0x0044e4000800017f */
[----:B---3--:R-:W-:Y:S05]  /*16a10*/  @!P0 NANOSLEEP.SYNCS 0x989680 ;  /* 0x009896800000895d */ /* 0x008fea0003900000 */
[----:B------:R-:W3:Y:S02]  /*16a20*/  @!P0 SYNCS.PHASECHK.TRANS64 P0, [R3+URZ], R2 ;  /* 0x00000002030085a7 */ /* 0x000ee4000800007f */
[----:B---3--:R-:W-:Y:S05]  /*16a30*/  @!P0 BRA `(.L_x_1309) ;  /* 0xfffffffc00f08947 */ /* 0x008fea000383ffff */
.L_x_1302:
[----:B------:R-:W-:Y:S05]  /*16a40*/  BSYNC B0 ;  /* 0x0000000000007941 */ /* 0x000fea0003800000 */
.L_x_1301:
[----:B------:R-:W-:Y:S05]  /*16a50*/  EXIT ;  /* 0x000000000000794d */ /* 0x000fea0003800000 */
.L_x_1110:
[----:B0-----:R-:W-:-:S04]  /*16a60*/  IMAD.U32 R3, RZ, RZ, UR38 ;  /* 0x00000026ff037e24 */ /* 0x001fc8000f8e00ff */
[----:B------:R0:W1:Y:S03]  /*16a70*/  SYNCS.PHASECHK.TRANS64.TRYWAIT P1, [R3+URZ+0x30800], R0 ;  /* 0x03080000030075a7 */ /* 0x000066000802017f */
[----:B-1----:R-:W-:Y:S05]  /*16a80*/  @!P1 NANOSLEEP.SYNCS 0x989680 ;  /* 0x009896800000995d */ /* 0x002fea0003900000 */
[----:B------:R-:W1:Y:S02]  /*16a90*/  @!P1 SYNCS.PHASECHK.TRANS64 P1, [R3+URZ+0x30800], R0 ;  /* 0x03080000030095a7 */ /* 0x000e64000802007f */
[----:B-1----:R-:W-:Y:S05]  /*16aa0*/  @!P1 BRA `(.L_x_1110) ;  /* 0xfffffffc00ec9947 */ /* 0x002fea000383ffff */
[----:B------:R-:W-:Y:S05]  /*16ab0*/  BRA `(.L_x_1310) ;  /* 0xfffffeb000487947 */ /* 0x000fea000383ffff */
.L_x_1114:
[----:B-1----:R1:W3:Y:S02]  /*16ac0*/  SYNCS.PHASECHK.TRANS64.TRYWAIT P1, [R11+URZ+0x30830], R0 ;  /* 0x030830000b0075a7 */ /* 0x0022e4000802017f */
[----:B---3--:R-:W-:Y:S05]  /*16ad0*/  @!P1 NANOSLEEP.SYNCS 0x989680 ;  /* 0x009896800000995d */ /* 0x008fea0003900000 */
[----:B------:R-:W3:Y:S02]  /*16ae0*/  @!P1 SYNCS.PHASECHK.TRANS64 P1, [R11+URZ+0x30830], R0 ;  /* 0x030830000b0095a7 */ /* 0x000ee4000802007f */
[----:B---3--:R-:W-:Y:S05]  /*16af0*/  @!P1 BRA `(.L_x_1114) ;  /* 0xfffffffc00f09947 */ /* 0x008fea000383ffff */
[----:B------:R-:W-:Y:S05]  /*16b00*/  BRA `(.L_x_1113) ;  /* 0xfffffeb0007c7947 */ /* 0x000fea000383ffff */
.L_x_1130:
[----:B-1----:R-:W-:-:S04]  /*16b10*/  IMAD.U32 R12, RZ, RZ, UR7 ;  /* 0x00000007ff0c7e24 */ /* 0x002fc8000f8e00ff */
[----:B------:R1:W2:Y:S03]  /*16b20*/  SYNCS.PHASECHK.TRANS64.TRYWAIT P1, [R12+URZ+0x30830], R9 ;  /* 0x030830090c0075a7 */ /* 0x0002a6000802017f */
[----:B--2---:R-:W-:Y:S05]  /*16b30*/  @!P1 NANOSLEEP.SYNCS 0x989680 ;  /* 0x009896800000995d */ /* 0x004fea0003900000 */
[----:B------:R-:W2:Y:S02]  /*16b40*/  @!P1 SYNCS.PHASECHK.TRANS64 P1, [R12+URZ+0x30830], R9 ;  /* 0x030830090c0095a7 */ /* 0x000ea4000802007f */
[----:B--2---:R-:W-:Y:S05]  /*16b50*/  @!P1 BRA `(.L_x_1130) ;  /* 0xfffffffc00ec9947 */ /* 0x004fea000383ffff */
[----:B------:R-:W-:Y:S05]  /*16b60*/  BRA `(.L_x_1129) ;  /* 0xfffffee400247947 */ /* 0x000fea000383ffff */
.L_x_1134:
[----:B01----:R-:W-:-:S04]  /*16b70*/  IMAD.U32 R9, RZ, RZ, UR6 ;  /* 0x00000006ff097e24 */ /* 0x003fc8000f8e00ff */
[----:B------:R0:W1:Y:S03]  /*16b80*/  SYNCS.PHASECHK.TRANS64.TRYWAIT P1, [R9+URZ+0x30850], R0 ;  /* 0x03085000090075a7 */ /* 0x000066000802017f */
[----:B-1----:R-:W-:Y:S05]  /*16b90*/  @!P1 NANOSLEEP.SYNCS 0x989680 ;  /* 0x009896800000995d */ /* 0x002fea0003900000 */
[----:B------:R-:W1:Y:S02]  /*16ba0*/  @!P1 SYNCS.PHASECHK.TRANS64 P1, [R9+URZ+0x30850], R0 ;  /* 0x03085000090095a7 */ /* 0x000e64000802007f */
[----:B-1----:R-:W-:Y:S05]  /*16bb0*/  @!P1 BRA `(.L_x_1134) ;  /* 0xfffffffc00ec9947 */ /* 0x002fea000383ffff */
[----:B------:R-:W-:Y:S05]  /*16bc0*/  BRA `(.L_x_1133) ;  /* 0xfffffeec00cc7947 */ /* 0x000fea000383ffff */
.L_x_1151:
[----:B-1----:R-:W-:-:S04]  /*16bd0*/  IMAD.U32 R4, RZ, RZ, UR6 ;  /* 0x00000006ff047e24 */ /* 0x002fc8000f8e00ff */
[----:B------:R1:W2:Y:S03]  /*16be0*/  SYNCS.PHASECHK.TRANS64.TRYWAIT P1, [R4+URZ+0x30830], R3 ;  /* 0x03083003040075a7 */ /* 0x0002a6000802017f */
[----:B--2---:R-:W-:Y:S05]  /*16bf0*/  @!P1 NANOSLEEP.SYNCS 0x989680 ;  /* 0x009896800000995d */ /* 0x004fea0003900000 */
[----:B------:R-:W2:Y:S02]  /*16c00*/  @!P1 SYNCS.PHASECHK.TRANS64 P1, [R4+URZ+0x30830], R3 ;  /* 0x03083003040095a7 */ /* 0x000ea4000802007f */
[----:B--2---:R-:W-:Y:S05]  /*16c10*/  @!P1 BRA `(.L_x_1151) ;  /* 0xfffffffc00ec9947 */ /* 0x004fea000383ffff */
[----:B------:R-:W-:Y:S05]  /*16c20*/  BRA `(.L_x_1150) ;  /* 0xffffff1c00187947 */ /* 0x000fea000383ffff */
.L_x_1155:
[----:B01----:R-:W-:-:S04]  /*16c30*/  IMAD.U32 R3, RZ, RZ, UR10 ;  /* 0x0000000aff037e24 */ /* 0x003fc8000f8e00ff */
[----:B------:R0:W1:Y:S03]  /*16c40*/  SYNCS.PHASECHK.TRANS64.TRYWAIT P1, [R3+URZ+0x30850], R0 ;  /* 0x03085000030075a7 */ /* 0x000066000802017f */
[----:B-1----:R-:W-:Y:S05]  /*16c50*/  @!P1 NANOSLEEP.SYNCS 0x989680 ;  /* 0x009896800000995d */ /* 0x002fea0003900000 */
[----:B------:R-:W1:Y:S02]  /*16c60*/  @!P1 SYNCS.PHASECHK.TRANS64 P1, [R3+URZ+0x30850], R0 ;  /* 0x03085000030095a7 */ /* 0x000e64000802007f */
[----:B-1----:R-:W-:Y:S05]  /*16c70*/  @!P1 BRA `(.L_x_1155) ;  /* 0xfffffffc00ec9947 */ /* 0x002fea000383ffff */
[----:B------:R-:W-:Y:S05]  /*16c80*/  BRA `(.L_x_1154) ;  /* 0xffffff2400c07947 */ /* 0x000fea000383ffff */
.L_x_1161:
[----:B-1----:R-:W-:-:S04]  /*16c90*/  IMAD.U32 R4, RZ, RZ, UR6 ;  /* 0x00000006ff047e24 */ /* 0x002fc8000f8e00ff */
[----:B------:R1:W2:Y:S03]  /*16ca0*/  SYNCS.PHASECHK.TRANS64.TRYWAIT P1, [R4+URZ+0x30830], R3 ;  /* 0x03083003040075a7 */ /* 0x0002a6000802017f */
[----:B--2---:R-:W-:Y:S05]  /*16cb0*/  @!P1 NANOSLEEP.SYNCS 0x989680 ;  /* 0x009896800000995d */ /* 0x004fea0003900000 */
[----:B------:R-:W2:Y:S02]  /*16cc0*/  @!P1 SYNCS.PHASECHK.TRANS64 P1, [R4+URZ+0x30830], R3 ;  /* 0x03083003040095a7 */ /* 0x000ea4000802007f */
[----:B--2---:R-:W-:Y:S05]  /*16cd0*/  @!P1 BRA `(.L_x_1161) ;  /* 0xfffffffc00ec9947 */ /* 0x004fea000383ffff */
[----:B------:R-:W-:Y:S05]  /*16ce0*/  BRA `(.L_x_1160) ;  /* 0xffffff40000c7947 */ /* 0x000fea000383ffff */
.L_x_1165:
[----:B01----:R-:W-:-:S04]  /*16cf0*/  IMAD.U32 R3, RZ, RZ, UR10 ;  /* 0x0000000aff037e24 */ /* 0x003fc8000f8e00ff */
[----:B------:R0:W1:Y:S03]  /*16d00*/  SYNCS.PHASECHK.TRANS64.TRYWAIT P1, [R3+URZ+0x30850], R0 ;  /* 0x03085000030075a7 */ /* 0x000066000802017f */
[----:B-1----:R-:W-:Y:S05]  /*16d10*/  @!P1 NANOSLEEP.SYNCS 0x989680 ;  /* 0x009896800000995d */ /* 0x002fea0003900000 */
[----:B------:R-:W1:Y:S02]  /*16d20*/  @!P1 SYNCS.PHASECHK.TRANS64 P1, [R3+URZ+0x30850], R0 ;  /* 0x03085000030095a7 */ /* 0x000e64000802007f */
[----:B-1----:R-:W-:Y:S05]  /*16d30*/  @!P1 BRA `(.L_x_1165) ;  /* 0xfffffffc00ec9947 */ /* 0x002fea000383ffff */
[----:B------:R-:W-:Y:S05]  /*16d40*/  BRA `(.L_x_1164) ;  /* 0xffffff4800b47947 */ /* 0x000fea000383ffff */
.L_x_1178:
[----:B-1----:R-:W-:-:S04]  /*16d50*/  IMAD.U32 R7, RZ, RZ, UR5 ;  /* 0x00000005ff077e24 */ /* 0x002fc8000f8e00ff */
[----:B------:R1:W2:Y:S03]  /*16d60*/  SYNCS.PHASECHK.TRANS64.TRYWAIT P0, [R7+URZ+0x30850], R0 ;  /* 0x03085000070075a7 */ /* 0x0002a6000800017f */
[----:B--2---:R-:W-:Y:S05]  /*16d70*/  @!P0 NANOSLEEP.SYNCS 0x989680 ;  /* 0x009896800000895d */ /* 0x004fea0003900000 */
[----:B------:R-:W2:Y:S02]  /*16d80*/  @!P0 SYNCS.PHASECHK.TRANS64 P0, [R7+URZ+0x30850], R0 ;  /* 0x03085000070085a7 */ /* 0x000ea4000800007f */
[----:B--2---:R-:W-:Y:S05]  /*16d90*/  @!P0 BRA `(.L_x_1178) ;  /* 0xfffffffc00ec8947 */ /* 0x004fea000383ffff */
[----:B------:R-:W-:Y:S05]  /*16da0*/  BRA `(.L_x_1177) ;  /* 0xffffff7800a47947 */ /* 0x000fea000383ffff */
.L_x_1214:
[----:B------:R-:W-:Y:S02]  /*16db0*/  IMAD.MOV.U32 R13, RZ, RZ, R4 ;  /* 0x000000ffff0d7224 */ /* 0x000fe400078e0004 */
[----:B------:R-:W-:Y:S02]  /*16dc0*/  IMAD.MOV.U32 R12, RZ, RZ, RZ ;  /* 0x000000ffff0c7224 */ /* 0x000fe400078e00ff */
[----:B------:R-:W-:Y:S02]  /*16dd0*/  IMAD.MOV.U32 R11, RZ, RZ, 0x1f ;  /* 0x0000001fff0b7424 */ /* 0x000fe400078e00ff */
[----:B------:R-:W-:-:S07]  /*16de0*/  IMAD.MOV.U32 R15, RZ, RZ, -0x1 ;  /* 0xffffffffff0f7424 */ /* 0x000fce00078e00ff */
[----:B0-----:R-:W-:Y:S05]  /*16df0*/  WARPSYNC.COLLECTIVE R15, `(.L_x_1311) ;  /* 0x000000000f087348 */ /* 0x001fea0003c00000 */
[----:B------:R1:W2:Y:S02]  /*16e00*/  SHFL.IDX P6, R14, R13, R12, R11 ;  /* 0x0000000c0d0e7389 */ /* 0x0002a400000c000b */
[----:B012---:R-:W-:Y:S01]  /*16e10*/  ENDCOLLECTIVE ;  /* 0x000000000000791b */ /* 0x007fe20003800000 */
.L_x_1311:
[----:B------:R-:W-:Y:S05]  /*16e20*/  BRA `(.L_x_1312) ;  /* 0xffffffb800ac7947 */ /* 0x000fea000383ffff */
.L_x_1216:
[----:B------:R-:W-:Y:S01]  /*16e30*/  BSSY B0, `(.L_x_1313) ;  /* 0x0000006000007945 */ /* 0x000fe20003800000 */
[----:B------:R-:W-:-:S07]  /*16e40*/  IMAD.MOV.U32 R15, RZ, RZ, -0x1 ;  /* 0xffffffffff0f7424 */ /* 0x000fce00078e00ff */
[----:B01----:R-:W-:Y:S05]  /*16e50*/  WARPSYNC.COLLECTIVE R15, `(.L_x_1314) ;  /* 0x000000000f0c7348 */ /* 0x003fea0003c00000 */
[----:B------:R-:W-:Y:S02]  /*16e60*/  ELECT P6, UR62, PT ;  /* 0x00000000003e782f */ /* 0x000fe400038c0000 */
[----:B------:R-:W-:Y:S01]  /*16e70*/  MOV R14, UR62 ;  /* 0x0000003e000e7c02 */ /* 0x000fe20008000f00 */
[----:B01----:R-:W-:Y:S10]  /*16e80*/  ENDCOLLECTIVE ;  /* 0x000000000000791b */ /* 0x003ff40003800000 */
.L_x_1314:
[----:B------:R-:W-:Y:S05]  /*16e90*/  BSYNC B0 ;  /* 0x0000000000007941 */ /* 0x000fea0003800000 */
.L_x_1313:
[----:B------:R-:W-:Y:S05]  /*16ea0*/  BRA `(.L_x_1315) ;  /* 0xffffffb800b07947 */ /* 0x000fea000383ffff */
.L_x_1218:
[----:B0-----:R0:W2:Y:S02]  /*16eb0*/  SYNCS.PHASECHK.TRANS64.TRYWAIT P0, [R0+URZ+0x30840], R2 ;  /* 0x03084002000075a7 */ /* 0x0010a4000800017f */
[----:B--2---:R-:W-:Y:S05]  /*16ec0*/  @!P0 NANOSLEEP.SYNCS 0x989680 ;  /* 0x009896800000895d */ /* 0x004fea0003900000 */
[----:B------:R-:W2:Y:S02]  /*16ed0*/  @!P0 SYNCS.PHASECHK.TRANS64 P0, [R0+URZ+0x30840], R2 ;  /* 0x03084002000085a7 */ /* 0x000ea4000800007f */
[----:B--2---:R-:W-:Y:S05]  /*16ee0*/  @!P0 BRA `(.L_x_1218) ;  /* 0xfffffffc00f08947 */ /* 0x004fea000383ffff */
[----:B------:R-:W-:Y:S05]  /*16ef0*/  BRA `(.L_x_1316) ;  /* 0xffffffbc00047947 */ /* 0x000fea000383ffff */
.L_x_1222:
[----:B------:R-:W-:Y:S01]  /*16f00*/  IMAD.MOV.U32 R13, RZ, RZ, R6 ;  /* 0x000000ffff0d7224 */ /* 0x000fe200078e0006 */
[----:B------:R-:W-:Y:S01]  /*16f10*/  LOP3.LUT R8, R8, 0x7f, RZ, 0xc0, !PT ;  /* 0x0000007f08087812 */ /* 0x000fe200078ec0ff */
[----:B------:R-:W-:Y:S02]  /*16f20*/  IMAD.MOV.U32 R12, RZ, RZ, RZ ;  /* 0x000000ffff0c7224 */ /* 0x000fe400078e00ff */
[----:B------:R-:W-:Y:S01]  /*16f30*/  IMAD.MOV.U32 R11, RZ, RZ, 0x181f ;  /* 0x0000181fff0b7424 */ /* 0x000fe200078e00ff */
[----:B------:R-:W-:Y:S01]  /*16f40*/  SHF.R.U32.HI R8, RZ, 0x3, R8 ;  /* 0x00000003ff087819 */ /* 0x000fe20000011608 */
[----:B------:R-:W-:-:S04]  /*16f50*/  IMAD.MOV.U32 R15, RZ, RZ, -0x1 ;  /* 0xffffffffff0f7424 */ /* 0x000fc800078e00ff */
[----:B------:R-:W-:-:S07]  /*16f60*/  VIADD R4, R8, UR43 ;  /* 0x0000002b08047c36 */ /* 0x000fce0008000000 */
[----:B-----5:R-:W-:Y:S05]  /*16f70*/  WARPSYNC.COLLECTIVE R15, `(.L_x_1317) ;  /* 0x000000000f087348 */ /* 0x020fea0003c00000 */
[----:B------:R0:W1:Y:S02]  /*16f80*/  SHFL.IDX P6, R14, R13, R12, R11 ;  /* 0x0000000c0d0e7389 */ /* 0x00006400000c000b */
[----:B01---5:R-:W-:Y:S01]  /*16f90*/  ENDCOLLECTIVE ;  /* 0x000000000000791b */ /* 0x023fe20003800000 */
.L_x_1317:
[----:B------:R-:W-:Y:S02]  /*16fa0*/  VIADD R8, R4, 0x10 ;  /* 0x0000001004087836 */ /* 0x000fe40000000000 */
[----:B------:R-:W-:Y:S02]  /*16fb0*/  IMAD.MOV.U32 R13, RZ, RZ, R0 ;  /* 0x000000ffff0d7224 */ /* 0x000fe400078e0000 */
[----:B------:R-:W-:-:S07]  /*16fc0*/  IMAD.MOV.U32 R2, RZ, RZ, R14 ;  /* 0x000000ffff027224 */ /* 0x000fce00078e000e */
[----:B------:R-:W-:Y:S05]  /*16fd0*/  WARPSYNC.COLLECTIVE R15, `(.L_x_1318) ;  /* 0x000000000f087348 */ /* 0x000fea0003c00000 */
[----:B------:R0:W1:Y:S02]  /*16fe0*/  SHFL.IDX P6, R14, R13, R12, R11 ;  /* 0x0000000c0d0e7389 */ /* 0x00006400000c000b */
[----:B01----:R-:W-:Y:S01]  /*16ff0*/  ENDCOLLECTIVE ;  /* 0x000000000000791b */ /* 0x003fe20003800000 */
.L_x_1318:
[----:B------:R-:W-:Y:S01]  /*17000*/  ULDC UR4, c[0x0][0x288] ;  /* 0x0000a20000047ab9 */ /* 0x000fe20000000800 */
[----:B------:R-:W-:Y:S01]  /*17010*/  ULDC.64 UR6, c[0x0][0x208] ;  /* 0x0000820000067ab9 */ /* 0x000fe20000000a00 */
[----:B------:R-:W-:-:S05]  /*17020*/  IMAD R5, R7, UR4, RZ ;  /* 0x0000000407057c24 */ /* 0x000fca000f8e02ff */
[----:B------:R-:W-:Y:S01]  /*17030*/  ISETP.GE.AND P4, PT, R4, R5, PT ;  /* 0x000000050400720c */ /* 0x000fe20003f86270 */
[----:B------:R-:W-:Y:S02]  /*17040*/  IMAD.MOV.U32 R13, RZ, RZ, R6 ;  /* 0x000000ffff0d7224 */ /* 0x000fe400078e0006 */
[----:B------:R-:W-:Y:S02]  /*17050*/  IMAD.MOV.U32 R12, RZ, RZ, 0x1 ;  /* 0x00000001ff0c7424 */ /* 0x000fe400078e00ff */
[----:B------:R-:W-:-:S08]  /*17060*/  IMAD.MOV.U32 R3, RZ, RZ, R14 ;  /* 0x000000ffff037224 */ /* 0x000fd000078e000e */
        /* <DEDUP_REMOVED lines=11> */
[----:B------:R-:W-:-:S13]  /*17120*/  ISETP.GE.AND P4, PT, R8, R5, PT ;  /* 0x000000050800720c */ /* 0x000fda0003f86270 */
[----:B0-----:R-:W-:Y:S05]  /*17130*/  WARPSYNC.COLLECTIVE R15, `(.L_x_1319) ;  /* 0x000000000f087348 */ /* 0x001fea0003c00000 */
[----:B------:R1:W2:Y:S02]  /*17140*/  SHFL.IDX P6, R14, R13, R12, R11 ;  /* 0x0000000c0d0e7389 */ /* 0x0002a400000c000b */
[----:B012---:R-:W-:Y:S01]  /*17150*/  ENDCOLLECTIVE ;  /* 0x000000000000791b */ /* 0x007fe20003800000 */
.L_x_1319:
[----:B------:R-:W-:Y:S02]  /*17160*/  IMAD.MOV.U32 R13, RZ, RZ, R0 ;  /* 0x000000ffff0d7224 */ /* 0x000fe400078e0000 */
[----:B------:R-:W-:-:S07]  /*17170*/  IMAD.MOV.U32 R2, RZ, RZ, R14 ;  /* 0x000000ffff027224 */ /* 0x000fce00078e000e */
[----:B------:R-:W-:Y:S05]  /*17180*/  WARPSYNC.COLLECTIVE R15, `(.L_x_1320) ;  /* 0x000000000f087348 */ /* 0x000fea0003c00000 */
[----:B------:R0:W1:Y:S02]  /*17190*/  SHFL.IDX P6, R14, R13, R12, R11 ;  /* 0x0000000c0d0e7389 */ /* 0x00006400000c000b */
[----:B01----:R-:W-:Y:S01]  /*171a0*/  ENDCOLLECTIVE ;  /* 0x000000000000791b */ /* 0x003fe20003800000 */
.L_x_1320:
[----:B------:R-:W-:Y:S01]  /*171b0*/  ULDC.64 UR4, c[0x0][0x208] ;  /* 0x0000820000047ab9 */ /* 0x000fe20000000a00 */
[----:B------:R-:W-:Y:S02]  /*171c0*/  IMAD.MOV.U32 R13, RZ, RZ, R6 ;  /* 0x000000ffff0d7224 */ /* 0x000fe400078e0006 */
[----:B------:R-:W-:Y:S02]  /*171d0*/  IMAD.MOV.U32 R12, RZ, RZ, 0x2 ;  /* 0x00000002ff0c7424 */ /* 0x000fe400078e00ff */
[----:B------:R-:W-:-:S05]  /*171e0*/  IMAD.MOV.U32 R3, RZ, RZ, R14 ;  /* 0x000000ffff037224 */ /* 0x000fca00078e000e */
        /* <DEDUP_REMOVED lines=10> */
[----:B------:R0:W-:Y:S02]  /*17290*/  @!P4 LDGSTS.E.BYPASS.LTC128B.128 [R9+0x1ac00], desc[UR4][R2.64+0x100], !P2 ;  /* 0x1ac001000209cfae */ /* 0x0001e4000d101d44 */
[----:B0-----:R-:W-:Y:S05]  /*172a0*/  WARPSYNC.COLLECTIVE R15, `(.L_x_1321) ;  /* 0x000000000f087348 */ /* 0x001fea0003c00000 */
[----:B------:R1:W2:Y:S02]  /*172b0*/  SHFL.IDX P6, R14, R13, R12, R11 ;  /* 0x0000000c0d0e7389 */ /* 0x0002a400000c000b */
[----:B012---:R-:W-:Y:S01]  /*172c0*/  ENDCOLLECTIVE ;  /* 0x000000000000791b */ /* 0x007fe20003800000 */
.L_x_1321:
[----:B------:R-:W-:-:S05]  /*172d0*/  VIADD R2, R4, 0x20 ;  /* 0x0000002004027836 */ /* 0x000fca0000000000 */
[----:B------:R-:W-:Y:S01]  /*172e0*/  ISETP.GE.AND P4, PT, R2, R5, PT ;  /* 0x000000050200720c */ /* 0x000fe20003f86270 */
[----:B------:R-:W-:Y:S02]  /*172f0*/  IMAD.MOV.U32 R13, RZ, RZ, R0 ;  /* 0x000000ffff0d7224 */ /* 0x000fe400078e0000 */
[----:B------:R-:W-:-:S10]  /*17300*/  IMAD.MOV.U32 R2, RZ, RZ, R14 ;  /* 0x000000ffff027224 */ /* 0x000fd400078e000e */
[----:B------:R-:W-:Y:S05]  /*17310*/  WARPSYNC.COLLECTIVE R15, `(.L_x_1322) ;  /* 0x000000000f087348 */ /* 0x000fea0003c00000 */
[----:B------:R0:W1:Y:S02]  /*17320*/  SHFL.IDX P6, R14, R13, R12, R11 ;  /* 0x0000000c0d0e7389 */ /* 0x00006400000c000b */
[----:B01----:R-:W-:Y:S01]  /*17330*/  ENDCOLLECTIVE ;  /* 0x000000000000791b */ /* 0x003fe20003800000 */
.L_x_1322:
        /* <DEDUP_REMOVED lines=18> */
.L_x_1323:
[----:B------:R-:W-:-:S05]  /*17460*/  VIADD R2, R4, 0x30 ;  /* 0x0000003004027836 */ /* 0x000fca0000000000 */
[----:B------:R-:W-:Y:S01]  /*17470*/  ISETP.GE.AND P4, PT, R2, R5, PT ;  /* 0x000000050200720c */ /* 0x000fe20003f86270 */
[----:B------:R-:W-:Y:S02]  /*17480*/  IMAD.MOV.U32 R13, RZ, RZ, R0 ;  /* 0x000000ffff0d7224 */ /* 0x000fe400078e0000 */
[----:B------:R-:W-:-:S10]  /*17490*/  IMAD.MOV.U32 R2, RZ, RZ, R14 ;  /* 0x000000ffff027224 */ /* 0x000fd400078e000e */
[----:B------:R-:W-:Y:S05]  /*174a0*/  WARPSYNC.COLLECTIVE R15, `(.L_x_1324) ;  /* 0x000000000f087348 */ /* 0x000fea0003c00000 */
[----:B------:R0:W1:Y:S02]  /*174b0*/  SHFL.IDX P6, R14, R13, R12, R11 ;  /* 0x0000000c0d0e7389 */ /* 0x00006400000c000b */
[----:B01----:R-:W-:Y:S01]  /*174c0*/  ENDCOLLECTIVE ;  /* 0x000000000000791b */ /* 0x003fe20003800000 */
.L_x_1324:
        /* <DEDUP_REMOVED lines=18> */
.L_x_1325:
[----:B------:R-:W-:-:S05]  /*175f0*/  VIADD R2, R4, 0x40 ;  /* 0x0000004004027836 */ /* 0x000fca0000000000 */
[----:B------:R-:W-:Y:S01]  /*17600*/  ISETP.GE.AND P4, PT, R2, R5, PT ;  /* 0x000000050200720c */ /* 0x000fe20003f86270 */
[----:B------:R-:W-:Y:S02]  /*17610*/  IMAD.MOV.U32 R13, RZ, RZ, R0 ;  /* 0x000000ffff0d7224 */ /* 0x000fe400078e0000 */
[----:B------:R-:W-:-:S10]  /*17620*/  IMAD.MOV.U32 R2, RZ, RZ, R14 ;  /* 0x000000ffff027224 */ /* 0x000fd400078e000e */
[----:B------:R-:W-:Y:S05]  /*17630*/  WARPSYNC.COLLECTIVE R15, `(.L_x_1326) ;  /* 0x000000000f087348 */ /* 0x000fea0003c00000 */
[----:B------:R0:W1:Y:S02]  /*17640*/  SHFL.IDX P6, R14, R13, R12, R11 ;  /* 0x0000000c0d0e7389 */ /* 0x00006400000c000b */
[----:B01----:R-:W-:Y:S01]  /*17650*/  ENDCOLLECTIVE ;  /* 0x000000000000791b */ /* 0x003fe20003800000 */
.L_x_1326:
        /* <DEDUP_REMOVED lines=18> */
.L_x_1327:
[----:B------:R-:W-:-:S05]  /*17780*/  VIADD R2, R4, 0x50 ;  /* 0x0000005004027836 */ /* 0x000fca0000000000 */
[----:B------:R-:W-:Y:S01]  /*17790*/  ISETP.GE.AND P4, PT, R2, R5, PT ;  /* 0x000000050200720c */ /* 0x000fe20003f86270 */
[----:B------:R-:W-:Y:S02]  /*177a0*/  IMAD.MOV.U32 R13, RZ, RZ, R0 ;  /* 0x000000ffff0d7224 */ /* 0x000fe400078e0000 */
[----:B------:R-:W-:-:S10]  /*177b0*/  IMAD.MOV.U32 R2, RZ, RZ, R14 ;  /* 0x000000ffff027224 */ /* 0x000fd400078e000e */
[----:B------:R-:W-:Y:S05]  /*177c0*/  WARPSYNC.COLLECTIVE R15, `(.L_x_1328) ;  /* 0x000000000f087348 */ /* 0x000fea0003c00000 */
[----:B------:R0:W1:Y:S02]  /*177d0*/  SHFL.IDX P6, R14, R13, R12, R11 ;  /* 0x0000000c0d0e7389 */ /* 0x00006400000c000b */
[----:B01----:R-:W-:Y:S01]  /*177e0*/  ENDCOLLECTIVE ;  /* 0x000000000000791b */ /* 0x003fe20003800000 */
.L_x_1328:
        /* <DEDUP_REMOVED lines=18> */
.L_x_1329:
[----:B------:R-:W-:-:S05]  /*17910*/  VIADD R2, R4, 0x60 ;  /* 0x0000006004027836 */ /* 0x000fca0000000000 */
[----:B------:R-:W-:Y:S01]  /*17920*/  ISETP.GE.AND P4, PT, R2, R5, PT ;  /* 0x000000050200720c */ /* 0x000fe20003f86270 */
[----:B------:R-:W-:Y:S02]  /*17930*/  IMAD.MOV.U32 R13, RZ, RZ, R0 ;  /* 0x000000ffff0d7224 */ /* 0x000fe400078e0000 */
[----:B------:R-:W-:-:S10]  /*17940*/  IMAD.MOV.U32 R2, RZ, RZ, R14 ;  /* 0x000000ffff027224 */ /* 0x000fd400078e000e */
[----:B------:R-:W-:Y:S05]  /*17950*/  WARPSYNC.COLLECTIVE R15, `(.L_x_1330) ;  /* 0x000000000f087348 */ /* 0x000fea0003c00000 */
[----:B------:R0:W1:Y:S02]  /*17960*/  SHFL.IDX P6, R14, R13, R12, R11 ;  /* 0x0000000c0d0e7389 */ /* 0x00006400000c000b */
[----:B01----:R-:W-:Y:S01]  /*17970*/  ENDCOLLECTIVE ;  /* 0x000000000000791b */ /* 0x003fe20003800000 */
.L_x_1330:
        /* <DEDUP_REMOVED lines=18> */
.L_x_1331:
[----:B------:R-:W-:Y:S02]  /*17aa0*/  IMAD.MOV.U32 R13, RZ, RZ, R0 ;  /* 0x000000ffff0d7224 */ /* 0x000fe400078e0000 */
[----:B------:R-:W-:-:S07]  /*17ab0*/  IMAD.MOV.U32 R6, RZ, RZ, R14 ;  /* 0x000000ffff067224 */ /* 0x000fce00078e000e */
[----:B------:R-:W-:Y:S05]  /*17ac0*/  WARPSYNC.COLLECTIVE R15, `(.L_x_1332) ;  /* 0x000000000f087348 */ /* 0x000fea0003c00000 */
[----:B------:R0:W1:Y:S02]  /*17ad0*/  SHFL.IDX P6, R14, R13, R12, R11 ;  /* 0x0000000c0d0e7389 */ /* 0x00006400000c000b */
[----:B01----:R-:W-:Y:S01]  /*17ae0*/  ENDCOLLECTIVE ;  /* 0x000000000000791b */ /* 0x003fe20003800000 */
.L_x_1332:
[----:B------:R-:W-:Y:S01]  /*17af0*/  IMAD.MOV.U32 R0, RZ, RZ, R14 ;  /* 0x000000ffff007224 */ /* 0x000fe200078e000e */
[----:B------:R-:W-:Y:S06]  /*17b00*/  BRA `(.L_x_1333) ;  /* 0xffffffbc00787947 */ /* 0x000fec000383ffff */
.L_x_1227:
[----:B0-----:R0:W1:Y:S02]  /*17b10*/  SYNCS.PHASECHK.TRANS64.TRYWAIT P0, [R17+URZ+0x30820], R0 ;  /* 0x03082000110075a7 */ /* 0x001064000800017f */
[----:B-1----:R-:W-:Y:S05]  /*17b20*/  @!P0 NANOSLEEP.SYNCS 0x989680 ;  /* 0x009896800000895d */ /* 0x002fea0003900000 */
[----:B------:R-:W1:Y:S02]  /*17b30*/  @!P0 SYNCS.PHASECHK.TRANS64 P0, [R17+URZ+0x30820], R0 ;  /* 0x03082000110085a7 */ /* 0x000e64000800007f */
[----:B-1----:R-:W-:Y:S05]  /*17b40*/  @!P0 BRA `(.L_x_1227) ;  /* 0xfffffffc00f08947 */ /* 0x002fea000383ffff */
[----:B------:R-:W-:Y:S05]  /*17b50*/  BRA `(.L_x_1334) ;  /* 0xffffffbc00f07947 */ /* 0x000fea000383ffff */
.L_x_1234:
[----:B0-----:R0:W1:Y:S02]  /*17b60*/  SYNCS.PHASECHK.TRANS64.TRYWAIT P0, [R3+URZ+0x30840], R2 ;  /* 0x03084002030075a7 */ /* 0x001064000800017f */
[----:B-1----:R-:W-:Y:S05]  /*17b70*/  @!P0 NANOSLEEP.SYNCS 0x989680 ;  /* 0x009896800000895d */ /* 0x002fea0003900000 */
[----:B------:R-:W1:Y:S02]  /*17b80*/  @!P0 SYNCS.PHASECHK.TRANS64 P0, [R3+URZ+0x30840], R2 ;  /* 0x03084002030085a7 */ /* 0x000e64000800007f */
[----:B-1----:R-:W-:Y:S05]  /*17b90*/  @!P0 BRA `(.L_x_1234) ;  /* 0xfffffffc00f08947 */ /* 0x002fea000383ffff */
[----:B------:R-:W-:Y:S05]  /*17ba0*/  BRA `(.L_x_1335) ;  /* 0xffffffc000ac7947 */ /* 0x000fea000383ffff */
.L_x_1241:
[----:B0-----:R0:W1:Y:S02]  /*17bb0*/  SYNCS.PHASECHK.TRANS64.TRYWAIT P0, [R3+URZ+0x60], R2 ;  /* 0x00006002030075a7 */ /* 0x001064000800017f */
[----:B-1----:R-:W-:Y:S05]  /*17bc0*/  @!P0 NANOSLEEP.SYNCS 0x989680 ;  /* 0x009896800000895d */ /* 0x002fea0003900000 */
[----:B------:R-:W1:Y:S02]  /*17bd0*/  @!P0 SYNCS.PHASECHK.TRANS64 P0, [R3+URZ+0x60], R2 ;  /* 0x00006002030085a7 */ /* 0x000e64000800007f */
[----:B-1----:R-:W-:Y:S05]  /*17be0*/  @!P0 BRA `(.L_x_1241) ;  /* 0xfffffffc00f08947 */ /* 0x002fea000383ffff */
[----:B------:R-:W-:Y:S05]  /*17bf0*/  BRA `(.L_x_1336) ;  /* 0xffffffc400bc7947 */ /* 0x000fea000383ffff */
.L_x_1252:
[----:B--2---:R2:W3:Y:S02]  /*17c00*/  SYNCS.PHASECHK.TRANS64.TRYWAIT P0, [R3+URZ+0x30840], R2 ;  /* 0x03084002030075a7 */ /* 0x0044e4000800017f */
[----:B---3--:R-:W-:Y:S05]  /*17c10*/  @!P0 NANOSLEEP.SYNCS 0x989680 ;  /* 0x009896800000895d */ /* 0x008fea0003900000 */
[----:B------:R-:W3:Y:S02]  /*17c20*/  @!P0 SYNCS.PHASECHK.TRANS64 P0, [R3+URZ+0x30840], R2 ;  /* 0x03084002030085a7 */ /* 0x000ee4000800007f */
[----:B---3--:R-:W-:Y:S05]  /*17c30*/  @!P0 BRA `(.L_x_1252) ;  /* 0xfffffffc00f08947 */ /* 0x008fea000383ffff */
[----:B------:R-:W-:Y:S05]  /*17c40*/  BRA `(.L_x_1337) ;  /* 0xffffffcc00807947 */ /* 0x000fea000383ffff */
.L_x_1259:
[----:B0-----:R0:W1:Y:S02]  /*17c50*/  SYNCS.PHASECHK.TRANS64.TRYWAIT P0, [R9+URZ+0x60], R2 ;  /* 0x00006002090075a7 */ /* 0x001064000800017f */
[----:B-1----:R-:W-:Y:S05]  /*17c60*/  @!P0 NANOSLEEP.SYNCS 0x989680 ;  /* 0x009896800000895d */ /* 0x002fea0003900000 */
[----:B------:R-:W1:Y:S02]  /*17c70*/  @!P0 SYNCS.PHASECHK.TRANS64 P0, [R9+URZ+0x60], R2 ;  /* 0x00006002090085a7 */ /* 0x000e64000800007f */
[----:B-1----:R-:W-:Y:S05]  /*17c80*/  @!P0 BRA `(.L_x_1259) ;  /* 0xfffffffc00f08947 */ /* 0x002fea000383ffff */
[----:B------:R-:W-:Y:S05]  /*17c90*/  BRA `(.L_x_1338) ;  /* 0xffffffd000907947 */ /* 0x000fea000383ffff */
.L_x_1269:
[----:B-1----:R1:W2:Y:S02]  /*17ca0*/  SYNCS.PHASECHK.TRANS64.TRYWAIT P0, [R2+URZ+0x30840], R3 ;  /* 0x03084003020075a7 */ /* 0x0022a4000800017f */
[----:B--2---:R-:W-:Y:S05]  /*17cb0*/  @!P0 NANOSLEEP.SYNCS 0x989680 ;  /* 0x009896800000895d */ /* 0x004fea0003900000 */
[----:B------:R-:W2:Y:S02]  /*17cc0*/  @!P0 SYNCS.PHASECHK.TRANS64 P0, [R2+URZ+0x30840], R3 ;  /* 0x03084003020085a7 */ /* 0x000ea4000800007f */
[----:B--2---:R-:W-:Y:S05]  /*17cd0*/  @!P0 BRA `(.L_x_1269) ;  /* 0xfffffffc00f08947 */ /* 0x004fea000383ffff */
[----:B------:R-:W-:Y:S05]  /*17ce0*/  BRA `(.L_x_1339) ;  /* 0xffffffd800247947 */ /* 0x000fea000383ffff */
.L_x_1276:
[----:B0-----:R0:W1:Y:S02]  /*17cf0*/  SYNCS.PHASECHK.TRANS64.TRYWAIT P0, [R2+URZ+0x60], R5 ;  /* 0x00006005020075a7 */ /* 0x001064000800017f */
[----:B-1----:R-:W-:Y:S05]  /*17d00*/  @!P0 NANOSLEEP.SYNCS 0x989680 ;  /* 0x009896800000895d */ /* 0x002fea0003900000 */
[----:B------:R-:W1:Y:S02]  /*17d10*/  @!P0 SYNCS.PHASECHK.TRANS64 P0, [R2+URZ+0x60], R5 ;  /* 0x00006005020085a7 */ /* 0x000e64000800007f */
[----:B-1----:R-:W-:Y:S05]  /*17d20*/  @!P0 BRA `(.L_x_1276) ;  /* 0xfffffffc00f08947 */ /* 0x002fea000383ffff */
[----:B------:R-:W-:Y:S05]  /*17d30*/  BRA `(.L_x_1340) ;  /* 0xffffffdc00347947 */ /* 0x000fea000383ffff */
.L_x_1288:
[----:B0-----:R0:W1:Y:S02]  /*17d40*/  SYNCS.PHASECHK.TRANS64.TRYWAIT P0, [R2+URZ+0x30860], R3 ;  /* 0x03086003020075a7 */ /* 0x001064000800017f */
[----:B-1----:R-:W-:Y:S05]  /*17d50*/  @!P0 NANOSLEEP.SYNCS 0x989680 ;  /* 0x009896800000895d */ /* 0x002fea0003900000 */
[----:B------:R-:W1:Y:S02]  /*17d60*/  @!P0 SYNCS.PHASECHK.TRANS64 P0, [R2+URZ+0x30860], R3 ;  /* 0x03086003020085a7 */ /* 0x000e64000800007f */
[----:B-1----:R-:W-:Y:S05]  /*17d70*/  @!P0 BRA `(.L_x_1288) ;  /* 0xfffffffc00f08947 */ /* 0x002fea000383ffff */
[----:B------:R-:W-:Y:S05]  /*17d80*/  BRA `(.L_x_1341) ;  /* 0xffffffe000b47947 */ /* 0x000fea000383ffff */
.L_x_1296:
[----:B------:R-:W-:Y:S01]  /*17d90*/  BSSY B0, `(.L_x_1342) ;  /* 0x0000008000007945 */ /* 0x000fe20003800000 */
[----:B-----5:R-:W-:Y:S02]  /*17da0*/  IMAD.MOV.U32 R13, RZ, RZ, R2 ;  /* 0x000000ffff0d7224 */ /* 0x020fe400078e0002 */
[----:B------:R-:W-:Y:S02]  /*17db0*/  IMAD.MOV.U32 R12, RZ, RZ, RZ ;  /* 0x000000ffff0c7224 */ /* 0x000fe400078e00ff */
[----:B------:R-:W-:Y:S02]  /*17dc0*/  IMAD.MOV.U32 R11, RZ, RZ, 0x1f ;  /* 0x0000001fff0b7424 */ /* 0x000fe400078e00ff */
[----:B------:R-:W-:-:S07]  /*17dd0*/  IMAD.MOV.U32 R15, RZ, RZ, -0x1 ;  /* 0xffffffffff0f7424 */ /* 0x000fce00078e00ff */
[----:B0-----:R-:W-:Y:S05]  /*17de0*/  WARPSYNC.COLLECTIVE R15, `(.L_x_1343) ;  /* 0x000000000f087348 */ /* 0x001fea0003c00000 */
[----:B------:R1:W2:Y:S02]  /*17df0*/  SHFL.IDX P6, R14, R13, R12, R11 ;  /* 0x0000000c0d0e7389 */ /* 0x0002a400000c000b */
[----:B012---:R-:W-:Y:S01]  /*17e00*/  ENDCOLLECTIVE ;  /* 0x000000000000791b */ /* 0x007fe20003800000 */
.L_x_1343:
[----:B------:R-:W-:Y:S05]  /*17e10*/  BSYNC B0 ;  /* 0x0000000000007941 */ /* 0x000fea0003800000 */
.L_x_1342:
[----:B------:R-:W-:Y:S05]  /*17e20*/  BRA `(.L_x_1344) ;  /* 0xffffffe400e87947 */ /* 0x000fea000383ffff */
.L_x_1299:
[----:B0-----:R0:W1:Y:S02]  /*17e30*/  SYNCS.PHASECHK.TRANS64.TRYWAIT P0, [R0+URZ+0x30820], R3 ;  /* 0x03082003000075a7 */ /* 0x001064000800017f */
[----:B-1----:R-:W-:Y:S05]  /*17e40*/  @!P0 NANOSLEEP.SYNCS 0x989680 ;  /* 0x009896800000895d */ /* 0x002fea0003900000 */
[----:B------:R-:W1:Y:S02]  /*17e50*/  @!P0 SYNCS.PHASECHK.TRANS64 P0, [R0+URZ+0x30820], R3 ;  /* 0x03082003000085a7 */ /* 0x000e64000800007f */
[----:B-1----:R-:W-:Y:S05]  /*17e60*/  @!P0 BRA `(.L_x_1299) ;  /* 0xfffffffc00f08947 */ /* 0x002fea000383ffff */
[----:B------:R-:W-:Y:S05]  /*17e70*/  BRA `(.L_x_1345) ;  /* 0xffffffe800347947 */ /* 0x000fea000383ffff */
.L_x_1300:
        /* <DEDUP_REMOVED lines=11> */
.L_x_1347:
[----:B------:R-:W-:Y:S05]  /*17f30*/  BSYNC B0 ;  /* 0x0000000000007941 */ /* 0x000fea0003800000 */
.L_x_1346:
[----:B------:R-:W-:Y:S05]  /*17f40*/  BRA `(.L_x_1348) ;  /* 0xffffffe8001c7947 */ /* 0x000fea000383ffff */
.L_x_1303:
[----:B------:R-:W-:Y:S01]  /*17f50*/  BSSY B1, `(.L_x_1349) ;  /* 0x0000006000017945 */ /* 0x000fe20003800000 */
[----:B------:R-:W-:-:S07]  /*17f60*/  IMAD.MOV.U32 R15, RZ, RZ, -0x1 ;  /* 0xffffffffff0f7424 */ /* 0x000fce00078e00ff */
[----:B01----:R-:W-:Y:S05]  /*17f70*/  WARPSYNC.COLLECTIVE R15, `(.L_x_1350) ;  /* 0x000000000f0c7348 */ /* 0x003fea0003c00000 */
[----:B------:R-:W-:Y:S02]  /*17f80*/  ELECT P6, UR62, PT ;  /* 0x00000000003e782f */ /* 0x000fe400038c0000 */
[----:B------:R-:W-:Y:S01]  /*17f90*/  MOV R14, UR62 ;  /* 0x0000003e000e7c02 */ /* 0x000fe20008000f00 */
[----:B01----:R-:W-:Y:S10]  /*17fa0*/  ENDCOLLECTIVE ;  /* 0x000000000000791b */ /* 0x003ff40003800000 */
.L_x_1350:
[----:B------:R-:W-:Y:S05]  /*17fb0*/  BSYNC B1 ;  /* 0x0000000000017941 */ /* 0x000fea0003800000 */
.L_x_1349:
[----:B------:R-:W-:Y:S05]  /*17fc0*/  BRA `(.L_x_1351) ;  /* 0xffffffe800147947 */ /* 0x000fea000383ffff */
.L_x_1305:
[----:B0-----:R0:W1:Y:S02]  /*17fd0*/  SYNCS.PHASECHK.TRANS64.TRYWAIT P0, [R6+URZ], R5 ;  /* 0x00000005060075a7 */ /* 0x001064000800017f */
[----:B-1----:R-:W-:Y:S05]  /*17fe0*/  @!P0 NANOSLEEP.SYNCS 0x989680 ;  /* 0x009896800000895d */ /* 0x002fea0003900000 */
[----:B------:R-:W1:Y:S02]  /*17ff0*/  @!P0 SYNCS.PHASECHK.TRANS64 P0, [R6+URZ], R5 ;  /* 0x00000005060085a7 */ /* 0x000e64000800007f */
[----:B-1----:R-:W-:Y:S05]  /*18000*/  @!P0 BRA `(.L_x_1305) ;  /* 0xfffffffc00f08947 */ /* 0x002fea000383ffff */
[----:B------:R-:W-:Y:S05]  /*18010*/  BRA `(.L_x_1352) ;  /* 0xffffffe800547947 */ /* 0x000fea000383ffff */
.L_x_1306:
[----:B-1----:R1:W2:Y:S02]  /*18020*/  SYNCS.PHASECHK.TRANS64.TRYWAIT P0, [R3+URZ], R2 ;  /* 0x00000002030075a7 */ /* 0x0022a4000800017f */
[----:B--2---:R-:W-:Y:S05]  /*18030*/  @!P0 NANOSLEEP.SYNCS 0x989680 ;  /* 0x009896800000895d */ /* 0x004fea0003900000 */
[----:B------:R-:W2:Y:S02]  /*18040*/  @!P0 SYNCS.PHASECHK.TRANS64 P0, [R3+URZ], R2 ;  /* 0x00000002030085a7 */ /* 0x000ea4000800007f */
[----:B--2---:R-:W-:Y:S05]  /*18050*/  @!P0 BRA `(.L_x_1306) ;  /* 0xfffffffc00f08947 */ /* 0x004fea000383ffff */
[----:B------:R-:W-:Y:S05]  /*18060*/  BRA `(.L_x_1353) ;  /* 0xffffffe800487947 */ /* 0x000fea000383ffff */
.L_x_1308:
[----:B-1----:R1:W2:Y:S02]  /*18070*/  SYNCS.PHASECHK.TRANS64.TRYWAIT P0, [R18+URZ], R5 ;  /* 0x00000005120075a7 */ /* 0x0022a4000800017f */
[----:B--2---:R-:W-:Y:S05]  /*18080*/  @!P0 NANOSLEEP.SYNCS 0x989680 ;  /* 0x009896800000895d */ /* 0x004fea0003900000 */
[----:B------:R-:W2:Y:S02]  /*18090*/  @!P0 SYNCS.PHASECHK.TRANS64 P0, [R18+URZ], R5 ;  /* 0x00000005120085a7 */ /* 0x000ea4000800007f */
[----:B--2---:R-:W-:Y:S05]  /*180a0*/  @!P0 BRA `(.L_x_1308) ;  /* 0xfffffffc00f08947 */ /* 0x004fea000383ffff */
[----:B------:R-:W-:Y:S05]  /*180b0*/  BRA `(.L_x_1354) ;  /* 0xffffffe8004c7947 */ /* 0x000fea000383ffff */
.L_x_1355:
        /* <DEDUP_REMOVED lines=12> */
.L_x_3244:


//--------------------- .text._ZN7cutlass13device_kernelIN5flash11enable_sm90INS1_16FlashAttnFwdSm90INS1_25CollectiveMainloopFwdSm90ILi2EN4cute5tupleIJNS5_1CILi1EEES8_S8_EEENS6_IJNS7_ILi128EEENS7_ILi96EEENS7_ILi192EEEEEELi192ENS_6half_tEfNS_4arch4Sm90ELb0ELb1ELb1ELb1ELb0ELb0ELb0ELb1ELb1ELb1ELb0ELb0EEENS1_21CollectiveEpilogueFwdINS6_IJSA_SC_SB_EEES9_SE_SG_Li256ELb1ELb1ELb0ELb0EEENS1_36VarlenDynamicPersistentTileSchedulerILi128ELi96ELi256ELi128ELb0ELb1ELb1ELb1ELb0ELb1EEEEEEEEEvNT_6ParamsE --------------------------
	.section	.text._ZN7cutlass13device_kernelIN5flash11enable_sm90INS1_16FlashAttnFwdSm90INS1_25CollectiveMainloopFwdSm90ILi2EN4cute5tupleIJNS5_1CILi1EEES8_S8_EEENS6_IJNS7_ILi128EEENS7_ILi96EEENS7_ILi192EEEEEELi192ENS_6half_tEfNS_4arch4Sm90ELb0ELb1ELb1ELb1ELb0ELb0ELb0ELb1ELb1ELb1ELb0ELb0EEENS1_21CollectiveEpilogueFwdINS6_IJSA_SC_SB_EEES9_SE_SG_Li256ELb1ELb1ELb0ELb0EEENS1_36VarlenDynamicPersistentTileSchedulerILi128ELi96ELi256ELi128ELb0ELb1ELb1ELb1ELb0ELb1EEEEEEEEEvNT_6ParamsE,"ax",@progbits
	.align	128
.text._ZN7cutlass13device_kernelIN5flash11enable_sm90INS1_16FlashAttnFwdSm90INS1_25CollectiveMainloopFwdSm90ILi2EN4cute5tupleIJNS5_1CILi1EEES8_S8_EEENS6_IJNS7_ILi128EEENS7_ILi96EEENS7_ILi192EEEEEELi192ENS_6half_tEfNS_4arch4Sm90ELb0ELb1ELb1ELb1ELb0ELb0ELb0ELb1ELb1ELb1ELb0ELb0EEENS1_21CollectiveEpilogueFwdINS6_IJSA_SC_SB_EEES9_SE_SG_Li256ELb1ELb1ELb0ELb0EEENS1_36VarlenDynamicPersistentTileSchedulerILi128ELi96ELi256ELi128ELb0ELb1ELb1ELb1ELb0ELb1EEEEEEEEEvNT_6ParamsE:
        .type           _ZN7cutlass13device_kernelIN5flash11enable_sm90INS1_16FlashAttnFwdSm90INS1_25CollectiveMainloopFwdSm90ILi2EN4cute5tupleIJNS5_1CILi1EEES8_S8_EEENS6_IJNS7_ILi128EEENS7_ILi96EEENS7_ILi192EEEEEELi192ENS_6half_tEfNS_4arch4Sm90ELb0ELb1ELb1ELb1ELb0ELb0ELb0ELb1ELb1ELb1ELb0ELb0EEENS1_21CollectiveEpilogueFwdINS6_IJSA_SC_SB_EEES9_SE_SG_Li256ELb1ELb1ELb0ELb0EEENS1_36VarlenDynamicPersistentTileSchedulerILi128ELi96ELi256ELi128ELb0ELb1ELb1ELb1ELb0ELb1EEEEEEEEEvNT_6ParamsE,@function
        .size           _ZN7cutlass13device_kernelIN5flash11enable_sm90INS1_16FlashAttnFwdSm90INS1_25CollectiveMainloopFwdSm90ILi2EN4cute5tupleIJNS5_1CILi1EEES8_S8_EEENS6_IJNS7_ILi128EEENS7_ILi96EEENS7_ILi192EEEEEELi192ENS_6half_tEfNS_4arch4Sm90ELb0ELb1ELb1ELb1ELb0ELb0ELb0ELb1ELb1ELb1ELb0ELb0EEENS1_21CollectiveEpilogueFwdINS6_IJSA_SC_SB_EEES9_SE_SG_Li256ELb1ELb1ELb0ELb0EEENS1_36VarlenDynamicPersistentTileSchedulerILi128ELi96ELi256ELi128ELb0ELb1ELb1ELb1ELb0ELb1EEEEEEEEEvNT_6ParamsE,(.L_x_3245 - _ZN7cutlass13device_kernelIN5flash11enable_sm90INS1_16FlashAttnFwdSm90INS1_25CollectiveMainloopFwdSm90ILi2EN4cute5tupleIJNS5_1CILi1EEES8_S8_EEENS6_IJNS7_ILi128EEENS7_ILi96EEENS7_ILi192EEEEEELi192ENS_6half_tEfNS_4arch4Sm90ELb0ELb1ELb1ELb1ELb0ELb0ELb0ELb1ELb1ELb1ELb0ELb0EEENS1_21CollectiveEpilogueFwdINS6_IJSA_SC_SB_EEES9_SE_SG_Li256ELb1ELb1ELb0ELb0EEENS1_36VarlenDynamicPersistentTileSchedulerILi128ELi96ELi256ELi128ELb0ELb1ELb1ELb1ELb0ELb1EEEEEEEEEvNT_6ParamsE)
        .other          _ZN7cutlass13device_kernelIN5flash11enable_sm90INS1_16FlashAttnFwdSm90INS1_25CollectiveMainloopFwdSm90ILi2EN4cute5tupleIJNS5_1CILi1EEES8_S8_EEENS6_IJNS7_ILi128EEENS7_ILi96EEENS7_ILi192EEEEEELi192ENS_6half_tEfNS_4arch4Sm90ELb0ELb1ELb1ELb1ELb0ELb0ELb0ELb1ELb1ELb1ELb0ELb0EEENS1_21CollectiveEpilogueFwdINS6_IJSA_SC_SB_EEES9_SE_SG_Li256ELb1ELb1ELb0ELb0EEENS1_36VarlenDynamicPersistentTileSchedulerILi128ELi96ELi256ELi128ELb0ELb1ELb1ELb1ELb0ELb1EEEEEEEEEvNT_6ParamsE,@"STO_CUDA_ENTRY STV_DEFAULT"
_ZN7cutlass13device_kernelIN5flash11enable_sm90INS1_16FlashAttnFwdSm90INS1_25CollectiveMainloopFwdSm90ILi2EN4cute5tupleIJNS5_1CILi1EEES8_S8_EEENS6_IJNS7_ILi128EEENS7_ILi96EEENS7_ILi192EEEEEELi192ENS_6half_tEfNS_4arch4Sm90ELb0ELb1ELb1ELb1ELb0ELb0ELb0ELb1ELb1ELb1ELb0ELb0EEENS1_21CollectiveEpilogueFwdINS6_IJSA_SC_SB_EEES9_SE_SG_Li256ELb1ELb1ELb0ELb0EEENS1_36VarlenDynamicPersistentTileSchedulerILi128ELi96ELi256ELi128ELb0ELb1ELb1ELb1ELb0ELb1EEEEEEEEEvNT_6ParamsE:
        /* <DEDUP_REMOVED lines=18> */
.L_x_1357:
[----:B------:R-:W-:Y:S05]  /*0120*/  BSYNC B0 ;  /* 0x0000000000007941 */ /* 0x000fea0003800000 */
.L_x_1356:
        /* <DEDUP_REMOVED lines=41> */
.L_x_1358:
        /* <DEDUP_REMOVED lines=22> */
.L_x_1359:
        /* <DEDUP_REMOVED lines=18> */
.L_x_1360:
        /* <DEDUP_REMOVED lines=22> */
.L_x_1361:
        /* <DEDUP_REMOVED lines=22> */
.L_x_1362:
        /* <DEDUP_REMOVED lines=8> */
.L_x_1364:
        /* <DEDUP_REMOVED lines=14> */
[----:B0-----:R-:W2:Y:S01]  /*0a60*/  LDL R2, [R1+0x48] ;  /* 0x0000480001027983 */ /* 0x001ea20000100800 */
[----:B------:R-:W-:Y:S01]  /*0a70*/  R2UR UR7, R6 ;  /* 0x00000000060772ca */ /* 0x000fe200000e0000 */
[----:B------:R-:W-:Y:S01]  /*0a80*/  UMOV UR36, URZ ;  /* 0x0000003f00247c82 */ /* 0x000fe20008000000 */
[----:B------:R-:W-:Y:S01]  /*0a90*/  R2UR UR6, R7 ;  /* 0x00000000070672ca */ /* 0x000fe200000e0000 */
[----:B------:R-:W0:Y:S01]  /*0aa0*/  S2R R0, SR_TID.X ;  /* 0x0000000000007919 */ /* 0x000e220000002100 */
[----:B------:R-:W-:Y:S01]  /*0ab0*/  R2UR UR5, R5 ;  /* 0x00000000050572ca */ /* 0x000fe200000e0000 */
[----:B------:R-:W-:Y:S01]  /*0ac0*/  UMOV UR37, URZ ;  /* 0x0000003f00257c82 */ /* 0x000fe20008000000 */
[----:B0-----:R-:W-:-:S05]  /*0ad0*/  VIADD R207, R0, 0xffffff80 ;  /* 0xffffff8000cf7836 */ /* 0x001fca0000000000 */
[----:B------:R-:W-:-:S04]  /*0ae0*/  SHF.R.S32.HI R0, RZ, 0x1f, R207 ;  /* 0x0000001fff007819 */ /* 0x000fc800000114cf */
[CC--:B------:R-:W-:Y:S02]  /*0af0*/  LEA.HI R3, R0.reuse, R207.reuse, RZ, 0x7 ;  /* 0x000000cf00037211 */ /* 0x0c0fe400078f38ff */
[----:B------:R-:W-:Y:S02]  /*0b00*/  LEA.HI R4, R0, R207, RZ, 0x5 ;  /* 0x000000cf00047211 */ /* 0x000fe400078f28ff */
[----:B------:R-:W-:-:S03]  /*0b10*/  SHF.R.S32.HI R200, RZ, 0x7, R3 ;  /* 0x00000007ffc87819 */ /* 0x000fc60000011403 */
[----:B------:R-:W-:-:S05]  /*0b20*/  IMAD.SHL.U32 R6, R4, 0x20, RZ ;  /* 0x0000002004067824 */ /* 0x000fca00078e00ff */
[----:B------:R-:W-:Y:S02]  /*0b30*/  LOP3.LUT R7, R6, 0xfffffc00, RZ, 0xc0, !PT ;  /* 0xfffffc0006077812 */ /* 0x000fe400078ec0ff */
[----:B------:R-:W-:-:S04]  /*0b40*/  LEA.HI R6, R0, R207, RZ, 0x2 ;  /* 0x000000cf00067211 */ /* 0x000fc800078f10ff */
[----:B------:R-:W-:-:S05]  /*0b50*/  LOP3.LUT R6, R6, 0xfffffffc, RZ, 0xc0, !PT ;  /* 0xfffffffc06067812 */ /* 0x000fca00078ec0ff */
[----:B------:R-:W-:Y:S01]  /*0b60*/  IMAD.IADD R6, R207, 0x1, -R6 ;  /* 0x00000001cf067824 */ /* 0x000fe200078e0a06 */
[----:B--2---:R-:W-:Y:S02]  /*0b70*/  R2UR UR4, R2 ;  /* 0x00000000020472ca */ /* 0x004fe400000e0000 */
[C---:B------:R-:W-:Y:S02]  /*0b80*/  LOP3.LUT R2, R3.reuse, 0xffffff80, RZ, 0xc0, !PT ;  /* 0xffffff8003027812 */ /* 0x040fe400078ec0ff */
[----:B------:R-:W-:-:S03]  /*0b90*/  LEA.HI R3, R3, R200, RZ, 0x1 ;  /* 0x000000c803037211 */ /* 0x000fc600078f08ff */
[C---:B------:R-:W-:Y:S01]  /*0ba0*/  IMAD.IADD R199, R207.reuse, 0x1, -R2 ;  /* 0x00000001cfc77824 */ /* 0x040fe200078e0a02 */
[CC--:B------:R-:W-:Y:S02]  /*0bb0*/  LEA.HI R2, R0.reuse, R207.reuse, RZ, 0x4 ;  /* 0x000000cf00027211 */ /* 0x0c0fe400078f20ff */
[----:B------:R-:W-:Y:S02]  /*0bc0*/  LEA.HI R0, R0, R207, RZ, 0x3 ;  /* 0x000000cf00007211 */ /* 0x000fe400078f18ff */
[----:B------:R-:W-:Y:S01]  /*0bd0*/  SHF.R.S32.HI R8, RZ, 0x1f, R199 ;  /* 0x0000001fff087819 */ /* 0x000fe200000114c7 */
[----:B------:R-:W-:Y:S01]  /*0be0*/  ULOP3.LUT UR8, UR4, 0x1, URZ, 0xfc, !UPT ;  /* 0x0000000104087892 */ /* 0x000fe2000f8efc3f */
[----:B------:R-:W-:Y:S02]  /*0bf0*/  SHF.R.S32.HI R5, RZ, 0x4, R2 ;  /* 0x00000004ff057819 */ /* 0x000fe40000011402 */
[----:B------:R-:W-:Y:S01]  /*0c00*/  LEA.HI R9, R8, R199, RZ, 0x2 ;  /* 0x000000c708097211 */ /* 0x000fe200078f10ff */
[----:B------:R-:W-:Y:S01]  /*0c10*/  UMOV UR4, URZ ;  /* 0x0000003f00047c82 */ /* 0x000fe20008000000 */
[C---:B------:R-:W-:Y:S01]  /*0c20*/  LOP3.LUT R4, R2.reuse, 0x3fffff0, RZ, 0xc0, !PT ;  /* 0x03fffff002047812 */ /* 0x040fe200078ec0ff */
[----:B------:R-:W-:Y:S01]  /*0c30*/  IMAD.U32 R203, RZ, RZ, UR8 ;  /* 0x00000008ffcb7e24 */ /* 0x000fe2000f8e00ff */
[--C-:B------:R-:W-:Y:S01]  /*0c40*/  SHF.R.S32.HI R10, RZ, 0x2, R9.reuse ;  /* 0x00000002ff0a7819 */ /* 0x100fe20000011409 */
[----:B------:R-:W-:Y:S01]  /*0c50*/  IMAD.U32 R198, RZ, RZ, UR4 ;  /* 0x00000004ffc67e24 */ /* 0x000fe2000f8e00ff */
[----:B------:R-:W-:Y:S01]  /*0c60*/  SHF.R.S32.HI R11, RZ, 0x1f, R9 ;  /* 0x0000001fff0b7819 */ /* 0x000fe20000011409 */
[----:B------:R-:W-:Y:S01]  /*0c70*/  IMAD.IADD R4, R207, 0x1, -R4 ;  /* 0x00000001cf047824 */ /* 0x000fe200078e0a04 */
[----:B------:R-:W-:-:S02]  /*0c80*/  LEA.HI R2, R2, R5, RZ, 0x1 ;  /* 0x0000000502027211 */ /* 0x000fc400078f08ff */
[----:B------:R-:W-:Y:S01]  /*0c90*/  LEA.HI R11, R11, R10, RZ, 0x3 ;  /* 0x0000000a0b0b7211 */ /* 0x000fe200078f18ff */
[----:B------:R-:W-:Y:S01]  /*0ca0*/  IMAD R7, R4, 0x40, R7 ;  /* 0x0000004004077824 */ /* 0x000fe200078e0207 */
[----:B------:R-:W-:Y:S02]  /*0cb0*/  LOP3.LUT R194, R0, 0xfffffff8, RZ, 0xc0, !PT ;  /* 0xfffffff800c27812 */ /* 0x000fe400078ec0ff */
[----:B------:R-:W-:Y:S02]  /*0cc0*/  LOP3.LUT R11, R11, 0xfffffff8, RZ, 0xc0, !PT ;  /* 0xfffffff80b0b7812 */ /* 0x000fe400078ec0ff */
[----:B------:R-:W-:Y:S01]  /*0cd0*/  LEA.HI R8, R8, R199, RZ, 0x5 ;  /* 0x000000c708087211 */ /* 0x000fe200078f28ff */
[----:B------:R-:W-:Y:S01]  /*0ce0*/  IMAD.IADD R194, R207, 0x1, -R194 ;  /* 0x00000001cfc27824 */ /* 0x000fe200078e0ac2 */
[----:B------:R-:W-:Y:S01]  /*0cf0*/  LOP3.LUT R2, R2, 0x1ffffffe, RZ, 0xc0, !PT ;  /* 0x1ffffffe02027812 */ /* 0x000fe200078ec0ff */
[----:B------:R-:W-:Y:S01]  /*0d00*/  IMAD.IADD R11, R10, 0x1, -R11 ;  /* 0x000000010a0b7824 */ /* 0x000fe200078e0a0b */
[----:B------:R-:W-:Y:S01]  /*0d10*/  SHF.R.S32.HI R8, RZ, 0x5, R8 ;  /* 0x00000005ff087819 */ /* 0x000fe20000011408 */
[----:B------:R-:W-:Y:S01]  /*0d20*/  IMAD.SHL.U32 R22, R194, 0x8, RZ ;  /* 0x00000008c2167824 */ /* 0x000fe200078e00ff */
[----:B------:R-:W-:Y:S01]  /*0d30*/  LEA.HI R4, R6, R6, RZ, 0x1 ;  /* 0x0000000606047211 */ /* 0x000fe200078f08ff */
[----:B------:R-:W-:Y:S01]  /*0d40*/  IMAD.IADD R2, R5, 0x1, -R2 ;  /* 0x0000000105027824 */ /* 0x000fe200078e0a02 */
        /* <DEDUP_REMOVED lines=13> */
[----:B------:R-:W-:-:S02]  /*0e20*/  IMAD R202, R2, 0x8, R7 ;  /* 0x0000000802ca7824 */ /* 0x000fc400078e0207 */
[----:B------:R-:W-:Y:S02]  /*0e30*/  IMAD.IADD R18, R199, 0x1, -R18 ;  /* 0x00000001c7127824 */ /* 0x000fe400078e0a12 */
[----:B------:R-:W-:-:S07]  /*0e40*/  IMAD R19, R6, 0x8, R201 ;  /* 0x0000000806137824 */ /* 0x000fce00078e02c9 */
.L_x_1464:
[----:B------:R-:W-:Y:S01]  /*0e50*/  ULDC.64 UR8, c[0x0][0xa28] ;  /* 0x00028a0000087ab9 */ /* 0x000fe20000000a00 */
[----:B01----:R-:W-:Y:S01]  /*0e60*/  IMAD.MOV.U32 R7, RZ, RZ, RZ ;  /* 0x000000ffff077224 */ /* 0x003fe200078e00ff */
[----:B------:R-:W-:Y:S01]  /*0e70*/  UISETP.NE.U32.AND UP0, UPT, UR8, URZ, UPT ;  /* 0x0000003f0800728c */ /* 0x000fe2000bf05070 */
[----:B------:R-:W-:-:S03]  /*0e80*/  ULDC.64 UR12, c[0x0][0x208] ;  /* 0x00008200000c7ab9 */ /* 0x000fc60000000a00 */
[----:B------:R-:W-:-:S03]  /*0e90*/  UISETP.NE.AND.EX UP0, UPT, UR9, URZ, UPT, UP0 ;  /* 0x0000003f0900728c */ /* 0x000fc6000bf05300 */
[----:B------:R-:W-:Y:S02]  /*0ea0*/  ULDC.64 UR8, c[0x0][0xa18] ;  /* 0x0002860000087ab9 */ /* 0x000fe40000000a00 */
[----:B------:R-:W-:Y:S01]  /*0eb0*/  UISETP.NE.U32.AND UP1, UPT, UR8, URZ, UPT ;  /* 0x0000003f0800728c */ /* 0x000fe2000bf25070 */
[----:B------:R-:W-:-:S03]  /*0ec0*/  PLOP3.LUT P0, PT, PT, PT, UP0, 0x80, 0x0 ;  /* 0x000000000000781c */ /* 0x000fc60003f0f008 */
[----:B------:R-:W-:-:S03]  /*0ed0*/  UISETP.NE.AND.EX UP1, UPT, UR9, URZ, UPT, UP1 ;  /* 0x0000003f0900728c */ /* 0x000fc6000bf25310 */
[----:B------:R-:W-:Y:S02]  /*0ee0*/  @UP0 ULDC.64 UR8, c[0x0][0xa28] ;  /* 0x00028a0000080ab9 */ /* 0x000fe40000000a00 */
[----:B------:R-:W-:Y:S01]  /*0ef0*/  @UP0 UIMAD.WIDE UR8, UR6, 0x4, UR8 ;  /* 0x00000004060808a5 */ /* 0x000fe2000f8e0208 */
[----:B------:R-:W-:-:S05]  /*0f00*/  PLOP3.LUT P2, PT, PT, PT, UP1, 0x80, 0x0 ;  /* 0x000000000000781c */ /* 0x000fca0003f4f018 */
[----:B------:R-:W-:Y:S01]  /*0f10*/  @UP1 ULDC.64 UR10, c[0x0][0xa18] ;  /* 0x00028600000a1ab9 */ /* 0x000fe20000000a00 */
[----:B------:R-:W-:Y:S02]  /*0f20*/  IMAD.U32 R2, RZ, RZ, UR8 ;  /* 0x00000008ff027e24 */ /* 0x000fe4000f8e00ff */
[----:B--2-4-:R-:W-:Y:S01]  /*0f30*/  IMAD.U32 R3, RZ, RZ, UR9 ;  /* 0x00000009ff037e24 */ /* 0x014fe2000f8e00ff */
[----:B------:R-:W-:Y:S01]  /*0f40*/  @UP1 UIMAD.WIDE UR8, UR6, 0x4, UR10 ;  /* 0x00000004060818a5 */ /* 0x000fe2000f8e020a */
[----:B------:R-:W-:-:S03]  /*0f50*/  ULDC UR4, c[0x0][0x288] ;  /* 0x0000a20000047ab9 */ /* 0x000fc60000000800 */
[----:B------:R0:W5:Y:S01]  /*0f60*/  @P0 LDG.E R7, desc[UR12][R2.64] ;  /* 0x0000000c02070981 */ /* 0x000162000c1e1900 */
[----:B------:R-:W-:Y:S01]  /*0f70*/  IMAD.U32 R17, RZ, RZ, UR4 ;  /* 0x00000004ff117e24 */ /* 0x000fe2000f8e00ff */
[----:B------:R-:W-:Y:S01]  /*0f80*/  ULDC UR4, c[0x0][0x424] ;  /* 0x0001090000047ab9 */ /* 0x000fe20000000800 */
[----:B------:R-:W-:Y:S02]  /*0f90*/  IMAD.U32 R4, RZ, RZ, UR8 ;  /* 0x00000008ff047e24 */ /* 0x000fe4000f8e00ff */
[----:B------:R-:W-:Y:S01]  /*0fa0*/  IMAD.U32 R5, RZ, RZ, UR9 ;  /* 0x00000009ff057e24 */ /* 0x000fe2000f8e00ff */
[----:B------:R-:W-:Y:S02]  /*0fb0*/  ULDC.64 UR8, c[0x0][0x418] ;  /* 0x0001060000087ab9 */ /* 0x000fe40000000a00 */
[----:B------:R-:W-:Y:S02]  /*0fc0*/  UISETP.NE.U32.AND UP0, UPT, UR8, URZ, UPT ;  /* 0x0000003f0800728c */ /* 0x000fe4000bf05070 */
[----:B------:R0:W5:Y:S01]  /*0fd0*/  @P2 LDG.E R17, desc[UR12][R4.64] ;  /* 0x0000000c04112981 */ /* 0x000162000c1e1900 */
[----:B------:R-:W-:Y:S01]  /*0fe0*/  IMAD.U32 R195, RZ, RZ, UR7 ;  /* 0x00000007ffc37e24 */ /* 0x000fe2000f8e00ff */
[----:B------:R-:W-:-:S03]  /*0ff0*/  UISETP.NE.AND.EX UP0, UPT, UR9, URZ, UPT, UP0 ;  /* 0x0000003f0900728c */ /* 0x000fc6000bf05300 */
[----:B------:R-:W-:Y:S01]  /*1000*/  ULDC.64 UR8, c[0x0][0xa20] ;  /* 0x0002880000087ab9 */ /* 0x000fe20000000a00 */
[----:B------:R-:W-:Y:S01]  /*1010*/  USEL UR4, UR4, 0x1, UP0 ;  /* 0x0000000104047887 */ /* 0x000fe20008000000 */
[----:B------:R-:W-:Y:S01]  /*1020*/  ISETP.NE.U32.AND P1, PT, RZ, UR8, PT ;  /* 0x00000008ff007c0c */ /* 0x000fe2000bf25070 */
[----:B------:R-:W-:Y:S02]  /*1030*/  ULDC UR8, c[0x0][0x2f0] ;  /* 0x0000bc0000087ab9 */ /* 0x000fe40000000800 */
[----:B------:R-:W-:Y:S01]  /*1040*/  UIMAD UR4, UR4, UR8, URZ ;  /* 0x00000008040472a4 */ /* 0x000fe2000f8e023f */
[----:B------:R-:W-:Y:S01]  /*1050*/  ISETP.NE.AND.EX P1, PT, RZ, UR9, PT, P1 ;  /* 0x00000009ff007c0c */ /* 0x000fe2000bf25310 */
[----:B0--3--:R-:W-:-:S12]  /*1060*/  @P2 BRA `(.L_x_1365) ;  /* 0x0000000000302947 */ /* 0x009fd80003800000 */
[----:B------:R-:W-:Y:S02]  /*1070*/  ULDC.64 UR8, c[0x0][0xa00] ;  /* 0x0002800000087ab9 */ /* 0x000fe40000000a00 */
[----:B------:R-:W-:-:S04]  /*1080*/  ISETP.NE.U32.AND P0, PT, RZ, UR8, PT ;  /* 0x00000008ff007c0c */ /* 0x000fc8000bf05070 */
[----:B------:R-:W-:-:S13]  /*1090*/  ISETP.NE.AND.EX P0, PT, RZ, UR9, PT, P0 ;  /* 0x00000009ff007c0c */ /* 0x000fda000bf05300 */
[----:B------:R-:W-:Y:S05]  /*10a0*/  @!P0 BRA `(.L_x_1365) ;  /* 0x0000000000208947 */ /* 0x000fea0003800000 */
[----:B------:R-:W-:Y:S01]  /*10b0*/  ULDC.64 UR8, c[0x0][0xa00] ;  /* 0x0002800000087ab9 */ /* 0x000fe20000000a00 */
[----:B------:R-:W-:Y:S01]  /*10c0*/  ULDC.64 UR10, c[0x0][0x208] ;  /* 0x00008200000a7ab9 */ /* 0x000fe20000000a00 */
[----:B------:R-:W-:-:S06]  /*10d0*/  UIMAD.WIDE UR8, UR6, 0x4, UR8 ;  /* 0x00000004060878a5 */ /* 0x000fcc000f8e0208 */
[----:B------:R-:W-:Y:S02]  /*10e0*/  IMAD.U32 R2, RZ, RZ, UR8 ;  /* 0x00000008ff027e24 */ /* 0x000fe4000f8e00ff */
[----:B------:R-:W-:-:S05]  /*10f0*/  IMAD.U32 R3, RZ, RZ, UR9 ;  /* 0x00000009ff037e24 */ /* 0x000fca000f8e00ff */
[----:B-----5:R-:W2:Y:S04]  /*1100*/  LDG.E R17, desc[UR10][R2.64] ;  /* 0x0000000a02117981 */ /* 0x020ea8000c1e1900 */
[----:B------:R-:W2:Y:S02]  /*1110*/  LDG.E R0, desc[UR10][R2.64+0x4] ;  /* 0x0000040a02007981 */ /* 0x000ea4000c1e1900 */
[----:B--2---:R-:W-:-:S07]  /*1120*/  IMAD.IADD R17, R0, 0x1, -R17 ;  /* 0x0000000100117824 */ /* 0x004fce00078e0a11 */
.L_x_1365:
[----:B------:R-:W-:Y:S02]  /*1130*/  IMAD.U32 R16, RZ, RZ, UR4 ;  /* 0x00000004ff107e24 */ /* 0x000fe4000f8e00ff */
[----:B------:R-:W-:Y:S01]  /*1140*/  IMAD.U32 R197, RZ, RZ, UR6 ;  /* 0x00000006ffc57e24 */ /* 0x000fe2000f8e00ff */
[----:B------:R-:W-:Y:S06]  /*1150*/  @!P1 BRA `(.L_x_1366) ;  /* 0x00000000001c9947 */ /* 0x000fec0003800000 */
[----:B------:R-:W-:Y:S01]  /*1160*/  ULDC.64 UR8, c[0x0][0xa20] ;  /* 0x0002880000087ab9 */ /* 0x000fe20000000a00 */
[----:B------:R-:W-:Y:S01]  /*1170*/  ULDC.64 UR10, c[0x0][0x208] ;  /* 0x00008200000a7ab9 */ /* 0x000fe20000000a00 */
[----:B------:R-:W-:-:S06]  /*1180*/  UIMAD.WIDE UR6, UR6, 0x4, UR8 ;  /* 0x00000004060678a5 */ /* 0x000fcc000f8e0208 */
[----:B------:R-:W-:Y:S02]  /*1190*/  IMAD.U32 R2, RZ, RZ, UR6 ;  /* 0x00000006ff027e24 */ /* 0x000fe4000f8e00ff */
[----:B------:R-:W-:-:S05]  /*11a0*/  IMAD.U32 R3, RZ, RZ, UR7 ;  /* 0x00000007ff037e24 */ /* 0x000fca000f8e00ff */
[----:B------:R0:W5:Y:S01]  /*11b0*/  LDG.E R16, desc[UR10][R2.64] ;  /* 0x0000000a02107981 */ /* 0x000162000c1e1900 */
[----:B------:R-:W-:Y:S05]  /*11c0*/  BRA `(.L_x_1367) ;  /* 0x0000000000307947 */ /* 0x000fea0003800000 */
.L_x_1366:
        /* <DEDUP_REMOVED lines=9> */
[----:B------:R-:W2:Y:S04]  /*1260*/  LDG.E R16, desc[UR10][R2.64] ;  /* 0x0000000a02107981 */ /* 0x000ea8000c1e1900 */
[----:B------:R-:W2:Y:S02]  /*1270*/  LDG.E R5, desc[UR10][R2.64+0x4] ;  /* 0x0000040a02057981 */ /* 0x000ea4000c1e1900 */
[----:B--2---:R-:W-:-:S07]  /*1280*/  IMAD.IADD R16, R5, 0x1, -R16 ;  /* 0x0000000105107824 */ /* 0x004fce00078e0a10 */
.L_x_1367:
[----:B------:R-:W1:Y:S01]  /*1290*/  LDC R0, c[0x0][0x448] ;  /* 0x00011200ff007b82 */ /* 0x000e620000000800 */
[----:B------:R-:W-:Y:S01]  /*12a0*/  USHF.L.U32 UR60, UR5, 0x7, URZ ;  /* 0x00000007053c7899 */ /* 0x000fe2000800063f */
[----:B-----5:R-:W-:-:S03]  /*12b0*/  IMAD.IADD R16, R16, 0x1, -R7 ;  /* 0x0000000110107824 */ /* 0x020fc600078e0a07 */
[----:B------:R-:W-:Y:S02]  /*12c0*/  UIADD3 UR4, UR60, 0x7f, URZ ;  /* 0x0000007f3c047890 */ /* 0x000fe4000fffe03f */
[----:B0-----:R-:W-:Y:S01]  /*12d0*/  IADD3 R3, R16, 0x1, -R17 ;  /* 0x0000000110037810 */ /* 0x001fe20007ffe811 */
[----:B------:R-:W0:Y:S01]  /*12e0*/  LDC.64 R8, c[0x0][0x9e0] ;  /* 0x00027800ff087b82 */ /* 0x000e220000000a00 */
[----:B-1----:R-:W-:Y:S02]  /*12f0*/  ISETP.NE.AND P1, PT, R0, 0x1, PT ;  /* 0x000000010000780c */ /* 0x002fe40003f25270 */
[----:B------:R-:W-:Y:S01]  /*1300*/  IMAD.U32 R0, RZ, RZ, UR4 ;  /* 0x00000004ff007e24 */ /* 0x000fe2000f8e00ff */
[----:B0-----:R-:W-:-:S10]  /*1310*/  ISETP.GE.AND P2, PT, R9, 0x1, PT ;  /* 0x000000010900780c */ /* 0x001fd40003f46270 */
[----:B------:R-:W0:Y:S08]  /*1320*/  @P1 LDC R2, c[0x0][0x44c] ;  /* 0x00011300ff021b82 */ /* 0x000e300000000800 */
[----:B------:R-:W1:Y:S01]  /*1330*/  @P1 LDC R5, c[0x0][0x450] ;  /* 0x00011400ff051b82 */ /* 0x000e620000000800 */
[----:B0-----:R-:W-:-:S05]  /*1340*/  @P1 IMAD.HI.U32 R2, R2, UR4, RZ ;  /* 0x0000000402021c27 */ /* 0x001fca000f8e00ff */
[----:B-1----:R-:W-:-:S05]  /*1350*/  @P1 SHF.R.U32.HI R0, RZ, R5, R2 ;  /* 0x00000005ff001219 */ /* 0x002fca0000011602 */
        /* <DEDUP_REMOVED lines=13> */
.L_x_1369:
[----:B------:R-:W-:-:S13]  /*1430*/  ISETP.NE.AND P0, PT, R9, 0x1, PT ;  /* 0x000000010900780c */ /* 0x000fda0003f05270 */
[----:B------:R-:W0:Y:S02]  /*1440*/  @P0 LDC.64 R4, c[0x0][0x9e8] ;  /* 0x00027a00ff040b82 */ /* 0x000e240000000a00 */
[----:B0-----:R-:W-:-:S05]  /*1450*/  @P0 IMAD.HI.U32 R4, R2, R4, RZ ;  /* 0x0000000402040227 */ /* 0x001fca00078e00ff */
[----:B------:R-:W-:-:S07]  /*1460*/  @P0 SHF.R.U32.HI R2, RZ, R5, R4 ;  /* 0x00000005ff020219 */ /* 0x000fce0000011604 */
.L_x_1370:
[----:B------:R-:W-:-:S05]  /*1470*/  IMAD R3, R2, R9, R9 ;  /* 0x0000000902037224 */ /* 0x000fca00078e0209 */
[----:B------:R-:W-:-:S07]  /*1480*/  VIMNMX R0, R0, R3, PT ;  /* 0x0000000300007248 */ /* 0x000fce0003fe0100 */
.L_x_1368:
[----:B------:R-:W0:Y:S01]  /*1490*/  @P1 LDC R4, c[0x0][0x44c] ;  /* 0x00011300ff041b82 */ /* 0x000e220000000800 */
[----:B------:R-:W-:Y:S01]  /*14a0*/  IMAD.U32 R3, RZ, RZ, UR60 ;  /* 0x0000003cff037e24 */ /* 0x000fe2000f8e00ff */
[----:B------:R-:W-:Y:S01]  /*14b0*/  ULDC UR4, c[0x0][0x9dc] ;  /* 0x0002770000047ab9 */ /* 0x000fe20000000800 */
[----:B------:R-:W-:Y:S02]  /*14c0*/  VIADD R2, R0, 0x5f ;  /* 0x0000005f00027836 */ /* 0x000fe40000000000 */
[C---:B------:R-:W-:Y:S02]  /*14d0*/  VIADD R0, R16.reuse, 0x5f ;  /* 0x0000005f10007836 */ /* 0x040fe40000000000 */
[----:B------:R-:W-:Y:S01]  /*14e0*/  IMAD.IADD R74, R16, 0x1, -R17 ;  /* 0x00000001104a7824 */ /* 0x000fe200078e0a11 */
        /* <DEDUP_REMOVED lines=23> */
.L_x_1372:
[----:B------:R-:W-:-:S13]  /*1660*/  ISETP.NE.AND P0, PT, R9, 0x1, PT ;  /* 0x000000010900780c */ /* 0x000fda0003f05270 */
[----:B------:R-:W0:Y:S02]  /*1670*/  @P0 LDC.64 R2, c[0x0][0x9e8] ;  /* 0x00027a00ff020b82 */ /* 0x000e240000000a00 */
[----:B0-----:R-:W-:-:S05]  /*1680*/  @P0 IMAD.HI.U32 R0, R4, R2, RZ ;  /* 0x0000000204000227 */ /* 0x001fca00078e00ff */
[----:B------:R-:W-:-:S07]  /*1690*/  @P0 SHF.R.U32.HI R4, RZ, R3, R0 ;  /* 0x00000003ff040219 */ /* 0x000fce0000011600 */
.L_x_1373:
[----:B------:R-:W-:-:S05]  /*16a0*/  IMAD R4, R4, R9, RZ ;  /* 0x0000000904047224 */ /* 0x000fca00078e02ff */
[----:B------:R-:W-:-:S13]  /*16b0*/  R2UR UR5, R4 ;  /* 0x00000000040572ca */ /* 0x000fda00000e0000 */
[----:B------:R-:W-:-:S04]  /*16c0*/  UISETP.LT.AND UP0, UPT, UR4, UR5, UPT ;  /* 0x000000050400728c */ /* 0x000fc8000bf01270 */
[----:B------:R-:W-:-:S12]  /*16d0*/  USEL UR4, UR4, UR5, !UP0 ;  /* 0x0000000504047287 */ /* 0x000fd8000c000000 */
.L_x_1371:
[----:B------:R-:W-:Y:S01]  /*16e0*/  UIMAD.WIDE UR4, UR4, 0x2aaaaaab, URZ ;  /* 0x2aaaaaab040478a5 */ /* 0x000fe2000f8e023f */
[----:B------:R-:W-:Y:S02]  /*16f0*/  PLOP3.LUT P0, PT, PT, PT, PT, 0x80, 0x0 ;  /* 0x000000000000781c */ /* 0x000fe40003f0f070 */
[----:B------:R-:W-:Y:S01]  /*1700*/  CS2R R2, SRZ ;  /* 0x0000000000027805 */ /* 0x000fe2000001ff00 */
[----:B------:R-:W-:Y:S01]  /*1710*/  IMAD.MOV.U32 R0, RZ, RZ, RZ ;  /* 0x000000ffff007224 */ /* 0x000fe200078e00ff */
        /* <DEDUP_REMOVED lines=87> */
.L_x_1375:
        /* <DEDUP_REMOVED lines=11> */
.L_x_1601:
[----:B------:R-:W-:Y:S05]  /*1d40*/  @!P0 BRA `(.L_x_1377) ;  /* 0x0000000000048947 */ /* 0x000fea0003800000 */
[----:B------:R-:W-:Y:S01]  /*1d50*/  BPT.TRAP 0x1 ;  /* 0x000000040000795c */ /* 0x000fe20000300000 */
.L_x_1377:
[----:B------:R-:W-:Y:S02]  /*1d60*/  IMAD.U32 R11, RZ, RZ, UR37 ;  /* 0x00000025ff0b7e24 */ /* 0x000fe4000f8e00ff */
[----:B0-----:R-:W-:-:S03]  /*1d70*/  IMAD.U32 R0, RZ, RZ, UR36 ;  /* 0x00000024ff007e24 */ /* 0x001fc6000f8e00ff */
[----:B------:R-:W-:Y:S02]  /*1d80*/  LEA R11, R11, UR38, 0x3 ;  /* 0x000000260b0b7c11 */ /* 0x000fe4000f8e18ff */
[----:B------:R-:W-:-:S04]  /*1d90*/  SHF.L.U32 R0, R0, 0x1f, RZ ;  /* 0x0000001f00007819 */ /* 0x000fc800000006ff */
[----:B------:R0:W1:Y:S01]  /*1da0*/  SYNCS.PHASECHK.TRANS64.TRYWAIT P1, [R11+URZ+0x30830], R0 ;  /* 0x030830000b0075a7 */ /* 0x000062000802017f */
[----:B------:R-:W-:Y:S05]  /*1db0*/  @!P0 BRA `(.L_x_1378) ;  /* 0x0000000000048947 */ /* 0x000fea0003800000 */
[----:B------:R-:W-:Y:S01]  /*1dc0*/  BPT.TRAP 0x1 ;  /* 0x000000040000795c */ /* 0x000fe20000300000 */
.L_x_1378:
        /* <DEDUP_REMOVED lines=9> */
.L_x_1379:
        /* <DEDUP_REMOVED lines=15> */
[----:B------:R-:W-:-:S02]  /*1f50*/  ULOP3.LUT UR4, UR39, 0x10000, URZ, 0xfc, !UPT ;  /* 0x0001000027047892 */ /* 0x000fc4000f8efc3f */
[----:B------:R-:W-:Y:S01]  /*1f60*/  UIMAD UR5, UR37, 0x900, UR61 ;  /* 0x00000900250578a4 */ /* 0x000fe2000f8e023d */
[----:B------:R-:W-:Y:S01]  /*1f70*/  IMAD.MOV.U32 R10, RZ, RZ, R4 ;  /* 0x000000ffff0a7224 */ /* 0x000fe200078e0004 */
[----:B------:R-:W-:Y:S02]  /*1f80*/  UIADD3 UR56, UR4, 0x2, URZ ;  /* 0x0000000204387890 */ /* 0x000fe4000fffe03f */
[----:B------:R-:W-:Y:S01]  /*1f90*/  UIADD3 UR58, UR5, 0x2, URZ ;  /* 0x00000002053a7890 */ /* 0x000fe2000fffe03f */
[----:B------:R-:W-:Y:S02]  /*1fa0*/  UMOV UR8, UR4 ;  /* 0x0000000400087c82 */ /* 0x000fe40008000000 */
[----:B------:R-:W-:Y:S01]  /*1fb0*/  UMOV UR10, UR5 ;  /* 0x00000005000a7c82 */ /* 0x000fe20008000000 */
[----:B------:R-:W-:Y:S01]  /*1fc0*/  UIADD3 UR52, UR4, 0x4, URZ ;  /* 0x0000000404347890 */ /* 0x000fe2000fffe03f */
[----:B------:R-:W-:Y:S01]  /*1fd0*/  HGMMA.64x96x16.F32 R24, gdesc[UR8], RZ, !UPT, gsb0 ;  /* 0x01600000081879f0 */ /* 0x000fe2000c0008ff */
[----:B------:R-:W-:Y:S01]  /*1fe0*/  UIADD3 UR54, UR5, 0x4, URZ ;  /* 0x0000000405367890 */ /* 0x000fe2000fffe03f */
[----:B------:R-:W-:Y:S01]  /*1ff0*/  IMAD.U32 R6, RZ, RZ, UR8 ;  /* 0x00000008ff067e24 */ /* 0x000fe2000f8e00ff */
        /* <DEDUP_REMOVED lines=8> */
[----:B------:R-:W-:Y:S01]  /*2080*/  UIADD3 UR16, UR4, 0x402, URZ ;  /* 0x0000040204107890 */ /* 0x000fe2000fffe03f */
[----:B---3--:R-:W-:Y:S01]  /*2090*/  LOP3.LUT P3, RZ, R12, 0x7f, RZ, 0xc0, !PT ;  /* 0x0000007f0cff7812 */ /* 0x008fe2000786c0ff */
[----:B------:R-:W-:Y:S01]  /*20a0*/  UIADD3 UR18, UR5, 0x302, URZ ;  /* 0x0000030205127890 */ /* 0x000fe2000fffe03f */
[----:B------:R-:W-:Y:S01]  /*20b0*/  IMAD.MOV.U32 R12, RZ, RZ, -0x60 ;  /* 0xffffffa0ff0c7424 */ /* 0x000fe200078e00ff */
[----:B------:R-:W-:Y:S01]  /*20c0*/  UMOV UR17, 0x40000040 ;  /* 0x4000004000117882 */ /* 0x000fe20000000000 */
[----:B------:R-:W-:Y:S01]  /*20d0*/  UMOV UR19, 0x40000040 ;  /* 0x4000004000137882 */ /* 0x000fe20000000000 */
[----:B------:R-:W-:Y:S01]  /*20e0*/  UIADD3 UR20, UR4, 0x404, URZ ;  /* 0x0000040404147890 */ /* 0x000fe2000fffe03f */
[----:B------:R-:W-:Y:S01]  /*20f0*/  IMAD R15, R75, R12, 0x61 ;  /* 0x000000614b0f7424 */ /* 0x000fe200078e020c */
[----:B------:R-:W-:Y:S01]  /*2100*/  UIADD3 UR22, UR5, 0x304, URZ ;  /* 0x0000030405167890 */ /* 0x000fe2000fffe03f */
[----:B------:R-:W-:Y:S01]  /*2110*/  UMOV UR21, 0x40000040 ;  /* 0x4000004000157882 */ /* 0x000fe20000000000 */
[----:B------:R-:W-:Y:S01]  /*2120*/  UMOV UR23, 0x40000040 ;  /* 0x4000004000177882 */ /* 0x000fe20000000000 */
[----:B------:R-:W-:Y:S01]  /*2130*/  UIADD3 UR24, UR4, 0x406, URZ ;  /* 0x0000040604187890 */ /* 0x000fe2000fffe03f */
[----:B------:R-:W-:Y:S01]  /*2140*/  IMAD R12, R18, -0x2, R15 ;  /* 0xfffffffe120c7824 */ /* 0x000fe200078e020f */
[----:B------:R-:W-:Y:S01]  /*2150*/  UIADD3 UR26, UR5, 0x306, URZ ;  /* 0x00000306051a7890 */ /* 0x000fe2000fffe03f */
[----:B------:R-:W-:Y:S01]  /*2160*/  VIADD R15, R15, 0xffffffff ;  /* 0xffffffff0f0f7836 */ /* 0x000fe20000000000 */
        /* <DEDUP_REMOVED lines=27> */
[----:B------:R-:W-:-:S04]  /*2320*/  @P2 SHF.R.U32.HI R10, RZ, UR5, R9 ;  /* 0x00000005ff0a2c19 */ /* 0x000fc80008011609 */
[----:B------:R-:W-:Y:S01]  /*2330*/  @!P3 PRMT R4, RZ, 0x654, R4 ;  /* 0x00000654ff04b816 */ /* 0x000fe20000000004 */
        /* <DEDUP_REMOVED lines=88> */
[----:B------:R-:W2:Y:S05]  /*28c0*/  MUFU.TANH R24, R24 ;  /* 0x0000001800187308 */ /* 0x000eaa0000002400 */
[----:B------:R-:W-:Y:S01]  /*28d0*/  PLOP3.LUT P1, PT, PT, PT, UP1, 0x40, 0x0 ;  /* 0x000000000000781c */ /* 0x000fe20003f2e818 */
[----:B-1----:R-:W-:-:S02]  /*28e0*/  IMAD R4, R75, -0x60, R16 ;  /* 0xffffffa04b047824 */ /* 0x002fc400078e0210 */
[----:B------:R-:W1:Y:S02]  /*28f0*/  MUFU.TANH R25, R25 ;  /* 0x0000001900197308 */ /* 0x000e640000002400 */
[----:B------:R-:W-:Y:S01]  /*2900*/  VIADD R9, R4, 0x60 ;  /* 0x0000006004097836 */ /* 0x000fe20000000000 */
[----:B------:R-:W-:-:S03]  /*2910*/  IADD3 R4, -R17, R12, R16 ;  /* 0x0000000c11047210 */ /* 0x000fc60007ffe110 */
[----:B------:R-:W-:Y:S02]  /*2920*/  IMAD R20, R18, -0x2, R9 ;  /* 0xfffffffe12147824 */ /* 0x000fe400078e0209 */
[----:B------:R-:W3:Y:S01]  /*2930*/  MUFU.TANH R2, R2 ;  /* 0x0000000200027308 */ /* 0x000ee20000002400 */
[C---:B------:R-:W-:Y:S02]  /*2940*/  VIADD R21, R4.reuse, UR4 ;  /* 0x0000000404157c36 */ /* 0x040fe40008000000 */
[----:B------:R-:W-:-:S03]  /*2950*/  VIADD R27, R4, UR54 ;  /* 0x00000036041b7c36 */ /* 0x000fc60008000000 */
[----:B0-----:R-:W-:Y:S01]  /*2960*/  VIADDMNMX R4, R66, R21, R20, PT ;  /* 0x0000001542047246 */ /* 0x001fe20003800114 */
[----:B------:R-:W-:Y:S01]  /*2970*/  IMAD.IADD R9, R27, 0x1, R66 ;  /* 0x000000011b097824 */ /* 0x000fe200078e0242 */
        /* <DEDUP_REMOVED lines=45> */
[----:B-----5:R-:W-:Y:S01]  /*2c50*/  VIADD R31, R12, 0xffffffff ;  /* 0xffffffff0c1f7836 */ /* 0x020fe20000000000 */
[----:B-1234-:R-:W-:Y:S06]  /*2c60*/  @P1 BRA `(.L_x_1381) ;  /* 0x0000000000541947 */ /* 0x01efec0003800000 */
[----:B------:R-:W-:Y:S01]  /*2c70*/  IADD3 R12, -R17, R16, R66 ;  /* 0x00000010110c7210 */ /* 0x000fe20007ffe142 */
        /* <DEDUP_REMOVED lines=11> */
.L_x_1383:
[----:B------:R-:W-:-:S06]  /*2d30*/  UISETP.NE.AND UP2, UPT, UR5, 0x1, UPT ;  /* 0x000000010500788c */ /* 0x000fcc000bf45270 */
[----:B------:R-:W-:-:S05]  /*2d40*/  PLOP3.LUT P1, PT, PT, PT, UP2, 0x80, 0x0 ;  /* 0x000000000000781c */ /* 0x000fca0003f2f028 */
[----:B------:R-:W-:-:S08]  /*2d50*/  @UP2 ULDC.64 UR6, c[0x0][0x9e8] ;  /* 0x00027a0000062ab9 */ /* 0x000fd00000000a00 */
[----:B------:R-:W-:-:S05]  /*2d60*/  @P1 IMAD.HI.U32 R63, R12, UR6, RZ ;  /* 0x000000060c3f1c27 */ /* 0x000fca000f8e00ff */
[----:B------:R-:W-:-:S07]  /*2d70*/  @P1 SHF.R.U32.HI R12, RZ, UR7, R63 ;  /* 0x00000007ff0c1c19 */ /* 0x000fce000801163f */
.L_x_1384:
[----:B------:R-:W-:Y:S05]  /*2d80*/  BSYNC B0 ;  /* 0x0000000000007941 */ /* 0x000fea0003800000 */
.L_x_1382:
[----:B------:R-:W-:-:S05]  /*2d90*/  IMAD R12, R12, UR5, R31 ;  /* 0x000000050c0c7c24 */ /* 0x000fca000f8e021f */
[----:B------:R-:W-:Y:S02]  /*2da0*/  VIMNMX R9, R9, R12, !PT ;  /* 0x0000000c09097248 */ /* 0x000fe40007fe0100 */
[----:B------:R-:W-:-:S07]  /*2db0*/  VIADDMNMX R4, R12, UR5, R4, PT ;  /* 0x000000050c047c46 */ /* 0x000fce000b800104 */
.L_x_1381:
[C---:B------:R-:W-:Y:S02]  /*2dc0*/  ISETP.GE.AND P1, PT, R15.reuse, 0x2, PT ;  /* 0x000000020f00780c */ /* 0x040fe40003f26270 */
        /* <DEDUP_REMOVED lines=29> */
[C---:B------:R-:W-:Y:S02]  /*2fa0*/  ISETP.LT.OR P3, PT, R4.reuse, 0x1a, P3 ;  /* 0x0000001a0400780c */ /* 0x040fe40001f61670 */
        /* <DEDUP_REMOVED lines=102> */
.L_x_1387:
[----:B------:R-:W-:-:S06]  /*3610*/  UISETP.NE.AND UP2, UPT, UR5, 0x1, UPT ;  /* 0x000000010500788c */ /* 0x000fcc000bf45270 */
[----:B------:R-:W-:-:S05]  /*3620*/  PLOP3.LUT P5, PT, PT, PT, UP2, 0x80, 0x0 ;  /* 0x000000000000781c */ /* 0x000fca0003faf028 */
[----:B------:R-:W-:-:S08]  /*3630*/  @UP2 ULDC.64 UR6, c[0x0][0x9e8] ;  /* 0x00027a0000062ab9 */ /* 0x000fd00000000a00 */
[----:B------:R-:W-:Y:S01]  /*3640*/  @P5 IMAD.HI.U32 R9, R4, UR6, RZ ;  /* 0x0000000604095c27 */ /* 0x000fe2000f8e00ff */
[----:B------:R-:W-:-:S13]  /*3650*/  PLOP3.LUT P5, PT, PT, PT, UP2, 0x80, 0x0 ;  /* 0x000000000000781c */ /* 0x000fda0003faf028 */
[----:B------:R-:W-:-:S07]  /*3660*/  @P5 SHF.R.U32.HI R4, RZ, UR7, R9 ;  /* 0x00000007ff045c19 */ /* 0x000fce0008011609 */
.L_x_1388:
[----:B------:R-:W-:Y:S05]  /*3670*/  BSYNC B0 ;  /* 0x0000000000007941 */ /* 0x000fea0003800000 */
.L_x_1386:
[----:B------:R-:W-:-:S05]  /*3680*/  IMAD R4, R4, UR5, R31 ;  /* 0x0000000504047c24 */ /* 0x000fca000f8e021f */
[----:B------:R-:W-:Y:S02]  /*3690*/  VIMNMX R20, R20, R4, !PT ;  /* 0x0000000414147248 */ /* 0x000fe40007fe0100 */
[----:B------:R-:W-:-:S07]  /*36a0*/  VIADDMNMX R15, R4, UR5, R15, PT ;  /* 0x00000005040f7c46 */ /* 0x000fce000b80010f */
.L_x_1385:
        /* <DEDUP_REMOVED lines=138> */
[----:B------:R0:W1:Y:S01]  /*3f50*/  MUFU.EX2 R188, R29 ;  /* 0x0000001d00bc7308 */ /* 0x0000620000000800 */
[----:B------:R-:W-:Y:S01]  /*3f60*/  ISETP.GT.AND P2, PT, R20, 0x50, !P2 ;  /* 0x000000501400780c */ /* 0x000fe20005744270 */
[-CC-:B------:R-:W-:Y:S01]  /*3f70*/  FFMA.FTZ R43, R65, R9.reuse, -R60.reuse ;  /* 0x00000009412b7223 */ /* 0x180fe2000001083c */
[----:B------:R-:W-:Y:S01]  /*3f80*/  ISETP.LT.OR P1, PT, R15, 0x4a, P1 ;  /* 0x0000004a0f00780c */ /* 0x000fe20000f21670 */
[--C-:B------:R-:W-:Y:S01]  /*3f90*/  FFMA.FTZ R39, R91, R9, -R60.reuse ;  /* 0x000000095b277223 */ /* 0x100fe2000001083c */
[----:B------:R-:W-:Y:S01]  /*3fa0*/  FMNMX.FTZ R25, R0, R25, !PT ;  /* 0x0000001900197209 */ /* 0x000fe20007810000 */
[-CC-:B------:R-:W-:Y:S01]  /*3fb0*/  FFMA.FTZ R14, R14, R9.reuse, -R60.reuse ;  /* 0x000000090e0e7223 */ /* 0x180fe2000001083c */
[C---:B------:R-:W-:Y:S01]  /*3fc0*/  ISETP.GT.AND P4, PT, R20.reuse, 0x58, !P4 ;  /* 0x000000581400780c */ /* 0x040fe20006784270 */
[----:B------:R-:W2:Y:S01]  /*3fd0*/  MUFU.EX2 R31, R31 ;  /* 0x0000001f001f7308 */ /* 0x000ea20000000800 */
[----:B------:R-:W-:Y:S01]  /*3fe0*/  ISETP.GT.AND P5, PT, R20, 0x59, !P5 ;  /* 0x000000591400780c */ /* 0x000fe20006fa4270 */
[----:B0-----:R-:W-:Y:S01]  /*3ff0*/  FFMA.FTZ R29, R77, R9, -R60 ;  /* 0x000000094d1d7223 */ /* 0x001fe2000001083c */
[----:B------:R-:W-:-:S02]  /*4000*/  ISETP.LT.OR P2, PT, R15, 0x51, P2 ;  /* 0x000000510f00780c */ /* 0x000fc40001741670 */
[----:B------:R-:W-:Y:S01]  /*4010*/  FSEL R20, R3, -INF , !P1 ;  /* 0xff80000003147808 */ /* 0x000fe20004800000 */
[--C-:B------:R-:W-:Y:S01]  /*4020*/  FFMA.FTZ R3, R83, R9, -R60.reuse ;  /* 0x0000000953037223 */ /* 0x100fe2000001083c */
[----:B------:R-:W-:Y:S01]  /*4030*/  FMNMX.FTZ R25, R50, R25, !PT ;  /* 0x0000001932197209 */ /* 0x000fe20007810000 */
[----:B------:R0:W3:Y:S01]  /*4040*/  MUFU.EX2 R190, R33 ;  /* 0x0000002100be7308 */ /* 0x0000e20000000800 */
[C---:B------:R-:W-:Y:S02]  /*4050*/  ISETP.LT.OR P3, PT, R15.reuse, 0x52, P3 ;  /* 0x000000520f00780c */ /* 0x040fe40001f61670 */
[----:B------:R-:W-:Y:S02]  /*4060*/  FSEL R8, R8, -INF , !P2 ;  /* 0xff80000008087808 */ /* 0x000fe40005000000 */
[----:B------:R-:W-:Y:S02]  /*4070*/  FMNMX.FTZ R25, R20, R25, !PT ;  /* 0x0000001914197209 */ /* 0x000fe40007810000 */
[----:B------:R-:W-:Y:S01]  /*4080*/  ISETP.LT.OR P4, PT, R15, 0x59, P4 ;  /* 0x000000590f00780c */ /* 0x000fe20002781670 */
[----:B------:R4:W-:Y:S01]  /*4090*/  MUFU.EX2 R180, R3 ;  /* 0x0000000300b47308 */ /* 0x0009e20000000800 */
[----:B------:R-:W-:Y:S01]  /*40a0*/  FSEL R52, R5, -INF , !P3 ;  /* 0xff80000005347808 */ /* 0x000fe20005800000 */
[--C-:B------:R-:W-:Y:S01]  /*40b0*/  FFMA.FTZ R5, R41, R9, -R60.reuse ;  /* 0x0000000929057223 */ /* 0x100fe2000001083c */
[----:B------:R-:W-:Y:S01]  /*40c0*/  FMNMX.FTZ R25, R8, R25, !PT ;  /* 0x0000001908197209 */ /* 0x000fe20007810000 */
[-CC-:B------:R-:W-:Y:S01]  /*40d0*/  FFMA.FTZ R41, R61, R9.reuse, -R60.reuse ;  /* 0x000000093d297223 */ /* 0x180fe2000001083c */
[----:B------:R-:W-:Y:S01]  /*40e0*/  ISETP.LT.OR P5, PT, R15, 0x5a, P5 ;  /* 0x0000005a0f00780c */ /* 0x000fe20002fa1670 */
[--C-:B0-----:R-:W-:Y:S01]  /*40f0*/  FFMA.FTZ R33, R81, R9, -R60.reuse ;  /* 0x0000000951217223 */ /* 0x101fe2000001083c */
[----:B------:R-:W-:Y:S01]  /*4100*/  FSEL R54, R13, -INF , !P4 ;  /* 0xff8000000d367808 */ /* 0x000fe20006000000 */
[----:B------:R-:W-:Y:S01]  /*4110*/  MUFU.EX2 R174, R41 ;  /* 0x0000002900ae7308 */ /* 0x000fe20000000800 */
[----:B------:R-:W-:Y:S01]  /*4120*/  FMNMX.FTZ R25, R52, R25, !PT ;  /* 0x0000001934197209 */ /* 0x000fe20007810000 */
[-CC-:B----4-:R-:W-:Y:S01]  /*4130*/  FFMA.FTZ R3, R85, R9.reuse, -R60.reuse ;  /* 0x0000000955037223 */ /* 0x190fe2000001083c */
[----:B------:R-:W-:Y:S01]  /*4140*/  FSEL R56, R11, -INF , !P5 ;  /* 0xff8000000b387808 */ /* 0x000fe20006800000 */
[--C-:B------:R-:W-:Y:S01]  /*4150*/  FFMA.FTZ R11, R45, R9, -R60.reuse ;  /* 0x000000092d0b7223 */ /* 0x100fe2000001083c */
[----:B------:R-:W-:Y:S01]  /*4160*/  FMNMX.FTZ R25, R54, R25, !PT ;  /* 0x0000001936197209 */ /* 0x000fe20007810000 */
[-CC-:B------:R-:W-:Y:S01]  /*4170*/  FFMA.FTZ R13, R87, R9.reuse, -R60.reuse ;  /* 0x00000009570d7223 */ /* 0x180fe2000001083c */
[----:B------:R-:W-:Y:S01]  /*4180*/  FFMA.FTZ R15, R49, R9, -R60 ;  /* 0x00000009310f7223 */ /* 0x000fe2000001083c */
[----:B------:R-:W-:Y:S01]  /*4190*/  MUFU.EX2 R182, R3 ;  /* 0x0000000300b67308 */ /* 0x000fe20000000800 */
[----:B------:R-:W-:-:S02]  /*41a0*/  FMNMX.FTZ R25, R56, R25, !PT ;  /* 0x0000001938197209 */ /* 0x000fc40007810000 */
[----:B------:R-:W-:-:S03]  /*41b0*/  R2UR UR11, R74 ;  /* 0x000000004a0b72ca */ /* 0x000fc600000e0000 */
[----:B------:R-:W0:Y:S02]  /*41c0*/  SHFL.BFLY PT, R58, R25, 0x2, 0x1f ;  /* 0x0c401f00193a7f89 */ /* 0x000e2400000e0000 */
[----:B------:R-:W4:Y:S08]  /*41d0*/  MUFU.EX2 R35, R35 ;  /* 0x0000002300237308 */ /* 0x000f300000000800 */
[----:B------:R5:W4:Y:S01]  /*41e0*/  MUFU.EX2 R184, R29 ;  /* 0x0000001d00b87308 */ /* 0x000b220000000800 */
[----:B------:R-:W-:-:S04]  /*41f0*/  UIADD3 UR6, UR11, UR10, URZ ;  /* 0x0000000a0b067290 */ /* 0x000fc8000fffe03f */
[----:B------:R-:W-:-:S03]  /*4200*/  UIADD3 UR4, UR6, UR4, URZ ;  /* 0x0000000406047290 */ /* 0x000fc6000fffe03f */
[----:B------:R-:W4:Y:S01]  /*4210*/  MUFU.EX2 R37, R37 ;  /* 0x0000002500257308 */ /* 0x000f220000000800 */
[-CC-:B-----5:R-:W-:Y:S01]  /*4220*/  FFMA.FTZ R29, R89, R9.reuse, -R60.reuse ;  /* 0x00000009591d7223 */ /* 0x1a0fe2000001083c */
[----:B0-----:R-:W-:Y:S01]  /*4230*/  FMNMX.FTZ R58, R25, R58, !PT ;  /* 0x0000003a193a7209 */ /* 0x001fe20007810000 */
[----:B------:R-:W-:-:S05]  /*4240*/  FFMA.FTZ R25, R57, R9, -R60 ;  /* 0x0000000939197223 */ /* 0x000fca000001083c */
[----:B------:R-:W-:Y:S01]  /*4250*/  MUFU.EX2 R168, R43 ;  /* 0x0000002b00a87308 */ /* 0x000fe20000000800 */
[----:B------:R-:W0:Y:S07]  /*4260*/  SHFL.BFLY PT, R3, R58, 0x1, 0x1f ;  /* 0x0c201f003a037f89 */ /* 0x000e2e00000e0000 */
[----:B------:R-:W-:Y:S08]  /*4270*/  MUFU.EX2 R172, R25 ;  /* 0x0000001900ac7308 */ /* 0x000ff00000000800 */
[----:B------:R5:W4:Y:S08]  /*4280*/  MUFU.EX2 R186, R33 ;  /* 0x0000002100ba7308 */ /* 0x000b300000000800 */
[----:B------:R-:W-:Y:S01]  /*4290*/  MUFU.EX2 R5, R5 ;  /* 0x0000000500057308 */ /* 0x000fe20000000800 */
[----:B-----5:R-:W-:Y:S01]  /*42a0*/  FFMA.FTZ R33, R53, R9, -R60 ;  /* 0x0000000935217223 */ /* 0x020fe2000001083c */
[----:B0-----:R-:W-:-:S04]  /*42b0*/  FMNMX.FTZ R3, R58, R3, !PT ;  /* 0x000000033a037209 */ /* 0x001fc80007810000 */
[C---:B------:R-:W-:Y:S01]  /*42c0*/  FSETP.NEU.FTZ.AND P1, PT, R3.reuse, -INF , PT ;  /* 0xff8000000300780b */ /* 0x040fe20003f3d000 */
[-C--:B------:R-:W-:Y:S01]  /*42d0*/  FMUL.FTZ R25, R3, R9.reuse ;  /* 0x0000000903197220 */ /* 0x080fe20000410000 */
[----:B------:R-:W-:Y:S04]  /*42e0*/  MUFU.EX2 R11, R11 ;  /* 0x0000000b000b7308 */ /* 0x000fe80000000800 */
[----:B------:R-:W-:Y:S02]  /*42f0*/  FSEL R41, R25, RZ, P1 ;  /* 0x000000ff19297208 */ /* 0x000fe40000800000 */
[----:B------:R-:W-:Y:S02]  /*4300*/  PLOP3.LUT P1, PT, PT, PT, UP1, 0x40, 0x0 ;  /* 0x000000000000781c */ /* 0x000fe40003f2e818 */
        /* <DEDUP_REMOVED lines=21> */
[----:B--2---:R-:W-:Y:S01]  /*4460*/  FADD.FTZ R43, R31, R26 ;  /* 0x0000001a1f2b7221 */ /* 0x004fe20000010000 */
[----:B------:R-:W-:Y:S01]  /*4470*/  F2FP.F16.F32.PACK_AB R188, R188, R27 ;  /* 0x0000001bbcbc723e */ /* 0x000fe200000000ff */
[-C--:B------:R-:W-:Y:S01]  /*4480*/  FFMA.FTZ R10, R10, R9.reuse, -R41 ;  /* 0x000000090a0a7223 */ /* 0x080fe20000010829 */
[----:B------:R-:W0:Y:S01]  /*4490*/  MUFU.EX2 R21, R21 ;  /* 0x0000001500157308 */ /* 0x000e220000000800 */
[----:B---3--:R-:W-:Y:S01]  /*44a0*/  FADD.FTZ R26, R190, R43 ;  /* 0x0000002bbe1a7221 */ /* 0x008fe20000010000 */
[-CC-:B------:R-:W-:Y:S01]  /*44b0*/  FFMA.FTZ R50, R50, R9.reuse, -R41.reuse ;  /* 0x0000000932327223 */ /* 0x180fe20000010829 */
[-CC-:B------:R-:W-:Y:S01]  /*44c0*/  FFMA.FTZ R20, R20, R9.reuse, -R41.reuse ;  /* 0x0000000914147223 */ /* 0x180fe20000010829 */
[-CC-:B------:R-:W-:Y:S01]  /*44d0*/  FFMA.FTZ R52, R52, R9.reuse, -R41.reuse ;  /* 0x0000000934347223 */ /* 0x180fe20000010829 */
[----:B----4-:R-:W-:Y:S01]  /*44e0*/  FADD.FTZ R43, R35, R26 ;  /* 0x0000001a232b7221 */ /* 0x010fe20000010000 */
[----:B------:R-:W-:Y:S01]  /*44f0*/  FFMA.FTZ R54, R54, R9, -R41 ;  /* 0x0000000936367223 */ /* 0x000fe20000010829 */
[----:B------:R-:W-:Y:S01]  /*4500*/  F2FP.F16.F32.PACK_AB R190, R190, R31 ;  /* 0x0000001fbebe723e */ /* 0x000fe200000000ff */
[----:B------:R-:W1:Y:S01]  /*4510*/  MUFU.EX2 R24, R24 ;  /* 0x0000001800187308 */ /* 0x000e620000000800 */
[C---:B------:R-:W-:Y:S01]  /*4520*/  FADD.FTZ R26, R184.reuse, R43 ;  /* 0x0000002bb81a7221 */ /* 0x040fe20000010000 */
[----:B------:R-:W-:-:S03]  /*4530*/  F2FP.F16.F32.PACK_AB R184, R184, R35 ;  /* 0x00000023b8b8723e */ /* 0x000fc600000000ff */
[----:B------:R-:W-:-:S03]  /*4540*/  FADD.FTZ R43, R37, R26 ;  /* 0x0000001a252b7221 */ /* 0x000fc60000010000 */
[----:B------:R-:W2:Y:S01]  /*4550*/  MUFU.EX2 R28, R28 ;  /* 0x0000001c001c7308 */ /* 0x000ea20000000800 */
[C---:B------:R-:W-:Y:S01]  /*4560*/  FADD.FTZ R43, R186.reuse, R43 ;  /* 0x0000002bba2b7221 */ /* 0x040fe20000010000 */
[----:B------:R-:W-:Y:S02]  /*4570*/  F2FP.F16.F32.PACK_AB R186, R186, R37 ;  /* 0x00000025baba723e */ /* 0x000fe400000000ff */
[----:B0-----:R-:W-:Y:S01]  /*4580*/  F2FP.F16.F32.PACK_AB R189, R21, R2 ;  /* 0x0000000215bd723e */ /* 0x001fe200000000ff */
[----:B------:R-:W-:Y:S01]  /*4590*/  FADD.FTZ R26, R180, R43 ;  /* 0x0000002bb41a7221 */ /* 0x000fe20000010000 */
[----:B------:R-:W-:Y:S01]  /*45a0*/  FADD.FTZ R43, R2, R21 ;  /* 0x00000015022b7221 */ /* 0x000fe20000010000 */
[C---:B------:R-:W-:Y:S01]  /*45b0*/  F2FP.F16.F32.PACK_AB R180, R5.reuse, R180 ;  /* 0x000000b405b4723e */ /* 0x040fe200000000ff */
[----:B------:R0:W3:Y:S01]  /*45c0*/  MUFU.EX2 R185, R30 ;  /* 0x0000001e00b97308 */ /* 0x0000e20000000800 */
[----:B------:R-:W-:Y:S01]  /*45d0*/  FADD.FTZ R45, R5, R26 ;  /* 0x0000001a052d7221 */ /* 0x000fe20000010000 */
[----:B-1----:R-:W-:-:S04]  /*45e0*/  FADD.FTZ R26, R24, R43 ;  /* 0x0000002b181a7221 */ /* 0x002fc80000010000 */
[C---:B------:R-:W-:Y:S01]  /*45f0*/  FADD.FTZ R43, R191.reuse, R26 ;  /* 0x0000001abf2b7221 */ /* 0x040fe20000010000 */
[----:B------:R-:W-:Y:S01]  /*4600*/  F2FP.F16.F32.PACK_AB R191, R191, R24 ;  /* 0x00000018bfbf723e */ /* 0x000fe200000000ff */
[----:B------:R-:W1:Y:S01]  /*4610*/  MUFU.EX2 R32, R32 ;  /* 0x0000002000207308 */ /* 0x000e620000000800 */
[----:B0-----:R-:W-:Y:S01]  /*4620*/  FADD.FTZ R30, R182, R45 ;  /* 0x0000002db61e7221 */ /* 0x001fe20000010000 */
[----:B--2---:R-:W-:Y:S01]  /*4630*/  FADD.FTZ R26, R28, R43 ;  /* 0x0000002b1c1a7221 */ /* 0x004fe20000010000 */
[C---:B------:R-:W-:Y:S02]  /*4640*/  F2FP.F16.F32.PACK_AB R182, R11.reuse, R182 ;  /* 0x000000b60bb6723e */ /* 0x040fe400000000ff */
[----:B------:R-:W-:-:S03]  /*4650*/  FADD.FTZ R30, R11, R30 ;  /* 0x0000001e0b1e7221 */ /* 0x000fc60000010000 */
[----:B------:R-:W0:Y:S01]  /*4660*/  MUFU.EX2 R187, R34 ;  /* 0x0000002200bb7308 */ /* 0x000e220000000800 */
[----:B---3--:R-:W-:Y:S01]  /*4670*/  FADD.FTZ R43, R185, R26 ;  /* 0x0000001ab92b7221 */ /* 0x008fe20000010000 */
[----:B------:R-:W-:Y:S01]  /*4680*/  FADD.FTZ R45, R13, R30 ;  /* 0x0000001e0d2d7221 */ /* 0x000fe20000010000 */
[----:B------:R-:W-:-:S05]  /*4690*/  F2FP.F16.F32.PACK_AB R185, R185, R28 ;  /* 0x0000001cb9b9723e */ /* 0x000fca00000000ff */
[----:B------:R-:W2:Y:S08]  /*46a0*/  MUFU.EX2 R36, R36 ;  /* 0x0000002400247308 */ /* 0x000eb00000000800 */
[----:B------:R-:W3:Y:S08]  /*46b0*/  MUFU.EX2 R181, R38 ;  /* 0x0000002600b57308 */ /* 0x000ef00000000800 */
[----:B------:R4:W-:Y:S08]  /*46c0*/  MUFU.EX2 R179, R12 ;  /* 0x0000000c00b37308 */ /* 0x0009f00000000800 */
[----:B------:R-:W-:Y:S01]  /*46d0*/  MUFU.EX2 R40, R40 ;  /* 0x0000002800287308 */ /* 0x000fe20000000800 */
[-C--:B----4-:R-:W-:Y:S01]  /*46e0*/  FFMA.FTZ R12, R8, R9.reuse, -R41 ;  /* 0x00000009080c7223 */ /* 0x090fe20000010829 */
[----:B-1----:R-:W-:Y:S01]  /*46f0*/  FADD.FTZ R8, R32, R43 ;  /* 0x0000002b20087221 */ /* 0x002fe20000010000 */
[----:B------:R-:W-:-:S03]  /*4700*/  FFMA.FTZ R41, R56, R9, -R41 ;  /* 0x0000000938297223 */ /* 0x000fc60000010829 */
[C---:B0-----:R-:W-:Y:S01]  /*4710*/  FADD.FTZ R43, R187.reuse, R8 ;  /* 0x00000008bb2b7221 */ /* 0x041fe20000010000 */
[----:B------:R-:W-:Y:S01]  /*4720*/  F2FP.F16.F32.PACK_AB R187, R187, R32 ;  /* 0x00000020bbbb723e */ /* 0x000fe200000000ff */
[----:B------:R-:W-:Y:S02]  /*4730*/  MUFU.EX2 R183, R42 ;  /* 0x0000002a00b77308 */ /* 0x000fe40000000800 */
[----:B--2---:R-:W-:-:S04]  /*4740*/  FADD.FTZ R8, R36, R43 ;  /* 0x0000002b24087221 */ /* 0x004fc80000010000 */
[C---:B---3--:R-:W-:Y:S01]  /*4750*/  FADD.FTZ R27, R181.reuse, R8 ;  /* 0x00000008b51b7221 */ /* 0x048fe20000010000 */
[----:B------:R-:W-:Y:S01]  /*4760*/  F2FP.F16.F32.PACK_AB R181, R181, R36 ;  /* 0x00000024b5b5723e */ /* 0x000fe200000000ff */
[----:B------:R-:W-:Y:S08]  /*4770*/  MUFU.EX2 R44, R44 ;  /* 0x0000002c002c7308 */ /* 0x000ff00000000800 */
[----:B------:R0:W1:Y:S08]  /*4780*/  MUFU.EX2 R176, R15 ;  /* 0x0000000f00b07308 */ /* 0x0000700000000800 */
[----:B------:R-:W-:Y:S01]  /*4790*/  MUFU.EX2 R177, R46 ;  /* 0x0000002e00b17308 */ /* 0x000fe20000000800 */
[----:B0-----:R-:W-:-:S07]  /*47a0*/  FFMA.FTZ R15, R93, R9, -R60 ;  /* 0x000000095d0f7223 */ /* 0x001fce000001083c */
[----:B------:R-:W0:Y:S01]  /*47b0*/  MUFU.EX2 R29, R29 ;  /* 0x0000001d001d7308 */ /* 0x000e220000000800 */
[C---:B-1----:R-:W-:Y:S01]  /*47c0*/  FADD.FTZ R26, R176.reuse, R45 ;  /* 0x0000002db01a7221 */ /* 0x042fe20000010000 */
        /* <DEDUP_REMOVED lines=66> */
.L_x_1390:
[----:B------:R-:W-:-:S11]  /*4bf0*/  UISETP.NE.AND UP2, UPT, UR5, 0x1, UPT ;  /* 0x000000010500788c */ /* 0x000fd6000bf45270 */
[----:B------:R-:W-:Y:S02]  /*4c00*/  @UP2 ULDC.64 UR6, c[0x0][0x9e8] ;  /* 0x00027a0000062ab9 */ /* 0x000fe40000000a00 */
[----:B------:R-:W-:-:S04]  /*4c10*/  UIMAD.WIDE.U32 UR10, UR14, UR6, URZ ;  /* 0x000000060e0a72a5 */ /* 0x000fc8000f8e003f */
[----:B------:R-:W-:-:S12]  /*4c20*/  @UP2 USHF.R.U32.HI UR14, URZ, UR7, UR11 ;  /* 0x000000073f0e2299 */ /* 0x000fd8000801160b */
.L_x_1391:
[----:B------:R-:W-:-:S04]  /*4c30*/  UIMAD UR5, UR14, UR5, UR5 ;  /* 0x000000050e0572a4 */ /* 0x000fc8000f8e0205 */
[----:B------:R-:W-:-:S04]  /*4c40*/  UISETP.LT.AND UP2, UPT, UR4, UR5, UPT ;  /* 0x000000050400728c */ /* 0x000fc8000bf41270 */
[----:B------:R-:W-:-:S12]  /*4c50*/  USEL UR4, UR4, UR5, UP2 ;  /* 0x0000000504047287 */ /* 0x000fd80009000000 */
.L_x_1389:
        /* <DEDUP_REMOVED lines=63> */
.L_x_1409:
[----:B------:R-:W-:-:S04]  /*5050*/  UIADD3 UR5, UR37, 0x1, URZ ;  /* 0x0000000125057890 */ /* 0x000fc8000fffe03f */
[----:B------:R-:W-:-:S04]  /*5060*/  UISETP.NE.AND UP2, UPT, UR5, 0x2, UPT ;  /* 0x000000020500788c */ /* 0x000fc8000bf45270 */
[----:B------:R-:W-:Y:S02]  /*5070*/  USEL UR39, URZ, 0x1, UP2 ;  /* 0x000000013f277887 */ /* 0x000fe40009000000 */
[----:B------:R-:W-:Y:S02]  /*5080*/  USEL UR5, UR5, URZ, UP2 ;  /* 0x0000003f05057287 */ /* 0x000fe40009000000 */
[----:B------:R-:W-:Y:S01]  /*5090*/  ULOP3.LUT UR39, UR36, UR39, URZ, 0x3c, !UPT ;  /* 0x0000002724277292 */ /* 0x000fe2000f8e3c3f */
[----:B------:R-:W-:Y:S11]  /*50a0*/  @!P0 BRA `(.L_x_1393) ;  /* 0x0000000000048947 */ /* 0x000ff60003800000 */
[----:B------:R-:W-:Y:S01]  /*50b0*/  BPT.TRAP 0x1 ;  /* 0x000000040000795c */ /* 0x000fe20000300000 */
.L_x_1393:
[----:B------:R-:W-:Y:S01]  /*50c0*/  ULEA UR7, UR5, UR38, 0x3 ;  /* 0x0000002605077291 */ /* 0x000fe2000f8e183f */
[----:B------:R-:W-:-:S05]  /*50d0*/  IMAD.U32 R9, RZ, RZ, UR39 ;  /* 0x00000027ff097e24 */ /* 0x000fca000f8e00ff */
[----:B------:R-:W-:-:S04]  /*50e0*/  SHF.L.U32 R9, R9, 0x1f, RZ ;  /* 0x0000001f09097819 */ /* 0x000fc800000006ff */
[----:B------:R0:W1:Y:S01]  /*50f0*/  SYNCS.PHASECHK.TRANS64.TRYWAIT P1, [UR7+0x30830], R9 ;  /* 0x03083009ff0075a7 */ /* 0x0000620008020147 */
[----:B------:R-:W-:Y:S05]  /*5100*/  @!P0 BRA `(.L_x_1394) ;  /* 0x0000000000048947 */ /* 0x000fea0003800000 */
[----:B------:R-:W-:Y:S01]  /*5110*/  BPT.TRAP 0x1 ;  /* 0x000000040000795c */ /* 0x000fe20000300000 */
.L_x_1394:
[----:B-1----:R-:W-:Y:S05]  /*5120*/  @P1 BRA `(.L_x_1395) ;  /* 0x0000000000081947 */ /* 0x002fea0003800000 */
[----:B------:R-:W1:Y:S02]  /*5130*/  SYNCS.PHASECHK.TRANS64.TRYWAIT P1, [UR7+0x30830], R9 ;  /* 0x03083009ff0075a7 */ /* 0x000e640008020147 */
[----:B-1----:R-:W-:Y:S05]  /*5140*/  @!P1 BRA `(.L_x_1396) ;  /* 0x0000013800849947 */ /* 0x002fea0003800000 */
.L_x_1395:
        /* <DEDUP_REMOVED lines=167> */
.L_x_1397:
[----:B------:R-:W-:Y:S01]  /*5bc0*/  ULEA UR6, UR37, UR38, 0x3 ;  /* 0x0000002625067291 */ /* 0x000fe2000f8e183f */
[----:B------:R-:W-:-:S05]  /*5bd0*/  IMAD.U32 R0, RZ, RZ, UR36 ;  /* 0x00000024ff007e24 */ /* 0x000fca000f8e00ff */
[----:B------:R-:W-:-:S04]  /*5be0*/  SHF.L.U32 R0, R0, 0x1f, RZ ;  /* 0x0000001f00007819 */ /* 0x000fc800000006ff */
[----:B------:R2:W3:Y:S01]  /*5bf0*/  SYNCS.PHASECHK.TRANS64.TRYWAIT P1, [UR6+0x30850], R0 ;  /* 0x03085000ff0075a7 */ /* 0x0004e20008020146 */
[----:B------:R-:W-:Y:S05]  /*5c00*/  @!P0 BRA `(.L_x_1398) ;  /* 0x0000000000048947 */ /* 0x000fea0003800000 */
[----:B------:R-:W-:Y:S01]  /*5c10*/  BPT.TRAP 0x1 ;  /* 0x000000040000795c */ /* 0x000fe20000300000 */
.L_x_1398:
[----:B---3--:R-:W-:Y:S05]  /*5c20*/  @P1 BRA `(.L_x_1399) ;  /* 0x0000000000081947 */ /* 0x008fea0003800000 */
[----:B------:R-:W3:Y:S02]  /*5c30*/  SYNCS.PHASECHK.TRANS64.TRYWAIT P1, [UR6+0x30850], R0 ;  /* 0x03085000ff0075a7 */ /* 0x000ee40008020146 */
[----:B---3--:R-:W-:Y:S05]  /*5c40*/  @!P1 BRA `(.L_x_1400) ;  /* 0x0000012c00dc9947 */ /* 0x008fea0003800000 */
.L_x_1399:
        /* <DEDUP_REMOVED lines=10> */
[----:B------:R-:W-:Y:S02]  /*5cf0*/  VIADD R143, R19, UR60 ;  /* 0x0000003c138f7c36 */ /* 0x000fe40008000000 */
[----:B0-2---:R-:W-:Y:S01]  /*5d00*/  FMUL.FTZ R0, R122, UR4 ;  /* 0x000000047a007c20 */ /* 0x005fe20008410000 */
[----:B------:R-:W-:Y:S01]  /*5d10*/  ULOP3.LUT UR10, UR10, 0x3000000, URZ, 0xfc, !UPT ;  /* 0x030000000a0a7892 */ /* 0x000fe2000f8efc3f */
[----:B------:R-:W-:Y:S01]  /*5d20*/  FMUL.FTZ R14, R127, UR4 ;  /* 0x000000047f0e7c20 */ /* 0x000fe20008410000 */
[----:B------:R-:W-:Y:S01]  /*5d30*/  FMUL.FTZ R122, R138, UR4 ;  /* 0x000000048a7a7c20 */ /* 0x000fe20008410000 */
[----:B------:R-:W-:Y:S01]  /*5d40*/  FMUL.FTZ R138, R140, UR4 ;  /* 0x000000048c8a7c20 */ /* 0x000fe20008410000 */
[----:B------:R-:W-:Y:S01]  /*5d50*/  UIMAD UR14, UR37, 0x900, UR10 ;  /* 0x00000900250e78a4 */ /* 0x000fe2000f8e020a */
[----:B------:R-:W-:Y:S01]  /*5d60*/  FMUL.FTZ R127, R162, UR4 ;  /* 0x00000004a27f7c20 */ /* 0x000fe20008410000 */
[----:B------:R-:W-:Y:S01]  /*5d70*/  FMUL.FTZ R140, R144, UR4 ;  /* 0x00000004908c7c20 */ /* 0x000fe20008410000 */
[----:B------:R-:W-:Y:S01]  /*5d80*/  FMUL.FTZ R144, R148, UR4 ;  /* 0x0000000494907c20 */ /* 0x000fe20008410000 */
[----:B------:R-:W-:Y:S01]  /*5d90*/  FMUL.FTZ R148, R152, UR4 ;  /* 0x0000000498947c20 */ /* 0x000fe20008410000 */
[----:B------:R-:W-:Y:S01]  /*5da0*/  FMUL.FTZ R152, R156, UR4 ;  /* 0x000000049c987c20 */ /* 0x000fe20008410000 */
[----:B-1----:R-:W-:Y:S01]  /*5db0*/  FMUL.FTZ R9, R120, UR4 ;  /* 0x0000000478097c20 */ /* 0x002fe20008410000 */
        /* <DEDUP_REMOVED lines=70> */
[----:B------:R-:W-:-:S10]  /*6220*/  FMUL.FTZ R121, R139, UR4 ;  /* 0x000000048b797c20 */ /* 0x000fd40008410000 */
        /* <DEDUP_REMOVED lines=24> */
[----:B------:R-:W-:Y:S02]  /*63b0*/  IMAD R147, R10, -0x60, RZ ;  /* 0xffffffa00a937824 */ /* 0x000fe400078e02ff */
[----:B------:R-:W-:Y:S01]  /*63c0*/  FMUL.FTZ R172, R124, UR4 ;  /* 0x000000047cac7c20 */ /* 0x000fe20008410000 */
        /* <DEDUP_REMOVED lines=14> */
[----:B------:R-:W5:Y:S01]  /*64b0*/  SHFL.IDX PT, R162, R143, RZ, 0x1c1f ;  /* 0x001c1fff8fa27589 */ /* 0x000f6200000e0000 */
[----:B------:R-:W-:Y:S01]  /*64c0*/  IMAD R13, R18, -0x2, R13 ;  /* 0xfffffffe120d7824 */ /* 0x000fe200078e020d */
[----:B------:R-:W0:Y:S01]  /*64d0*/  MUFU.TANH R172, R172 ;  /* 0x000000ac00ac7308 */ /* 0x000e220000002400 */
[----:B------:R-:W-:-:S02]  /*64e0*/  @!P3 VIADD R12, R12, 0x30840 ;  /* 0x000308400c0cb836 */ /* 0x000fc40000000000 */
[----:B------:R-:W-:Y:S01]  /*64f0*/  VIADD R145, R13, 0xffffffff ;  /* 0xffffffff0d917836 */ /* 0x000fe20000000000 */
[----:B------:R-:W-:Y:S02]  /*6500*/  IADD3 R149, -R17, R13, R16 ;  /* 0x0000000d11957210 */ /* 0x000fe40007ffe110 */
[----:B------:R-:W-:Y:S02]  /*6510*/  @!P3 PRMT R12, RZ, 0x654, R12 ;  /* 0x00000654ff0cb816 */ /* 0x000fe4000000000c */
[----:B------:R-:W0:Y:S01]  /*6520*/  MUFU.TANH R173, R173 ;  /* 0x000000ad00ad7308 */ /* 0x000e220000002400 */
[C---:B------:R-:W-:Y:S02]  /*6530*/  VIADD R151, R149.reuse, UR55 ;  /* 0x0000003795977c36 */ /* 0x040fe40008000000 */
[----:B------:R-:W-:-:S05]  /*6540*/  VIADD R149, R149, UR54 ;  /* 0x0000003695957c36 */ /* 0x000fca0008000000 */
[----:B------:R-:W0:Y:S01]  /*6550*/  MUFU.TANH R174, R174 ;  /* 0x000000ae00ae7308 */ /* 0x000e220000002400 */
[----:B-----5:R-:W-:-:S07]  /*6560*/  IMAD.IADD R153, R151, 0x1, R162 ;  /* 0x0000000197997824 */ /* 0x020fce00078e02a2 */
[----:B------:R-:W0:Y:S01]  /*6570*/  MUFU.TANH R175, R175 ;  /* 0x000000af00af7308 */ /* 0x000e220000002400 */
[----:B------:R-:W-:-:S07]  /*6580*/  IMAD.IADD R155, R149, 0x1, R162 ;  /* 0x00000001959b7824 */ /* 0x000fce00078e02a2 */
        /* <DEDUP_REMOVED lines=8> */
[----:B------:R-:W-:Y:S01]  /*6610*/  IADD3 R141, -R17, R16, R162 ;  /* 0x00000010118d7210 */ /* 0x000fe20007ffe1a2 */
        /* <DEDUP_REMOVED lines=11> */
.L_x_1403:
[----:B------:R-:W-:-:S05]  /*66d0*/  IMAD.U32 R162, RZ, RZ, UR51 ;  /* 0x00000033ffa27e24 */ /* 0x000fca000f8e00ff */
[----:B------:R-:W-:-:S13]  /*66e0*/  ISETP.NE.AND P1, PT, R162, 0x1, PT ;  /* 0x00000001a200780c */ /* 0x000fda0003f25270 */
[----:B0-----:R-:W0:Y:S02]  /*66f0*/  @P1 LDC.64 R12, c[0x0][0x9e8] ;  /* 0x00027a00ff0c1b82 */ /* 0x001e240000000a00 */
[----:B0-----:R-:W-:-:S05]  /*6700*/  @P1 IMAD.HI.U32 R12, R141, R12, RZ ;  /* 0x0000000c8d0c1227 */ /* 0x001fca00078e00ff */
[----:B------:R-:W-:-:S07]  /*6710*/  @P1 SHF.R.U32.HI R141, RZ, R13, R12 ;  /* 0x0000000dff8d1219 */ /* 0x000fce000001160c */
.L_x_1404:
[----:B------:R-:W-:Y:S05]  /*6720*/  BSYNC B0 ;  /* 0x0000000000007941 */ /* 0x000fea0003800000 */
.L_x_1402:
[----:B------:R-:W-:-:S05]  /*6730*/  IMAD R12, R141, R162, R145 ;  /* 0x000000a28d0c7224 */ /* 0x000fca00078e0291 */
[----:B------:R-:W-:Y:S02]  /*6740*/  VIADDMNMX R153, R12, R162, R153, PT ;  /* 0x000000a20c997246 */ /* 0x000fe40003800199 */
[----:B------:R-:W-:-:S07]  /*6750*/  VIMNMX R155, R155, R12, !PT ;  /* 0x0000000c9b9b7248 */ /* 0x000fce0007fe0100 */
.L_x_1401:
        /* <DEDUP_REMOVED lines=120> */
[----:B------:R-:W-:Y:S01]  /*6ee0*/  IADD3 R9, -R17, R16, R12 ;  /* 0x0000001011097210 */ /* 0x000fe20007ffe10c */
        /* <DEDUP_REMOVED lines=11> */
.L_x_1407:
[----:B------:R-:W-:-:S05]  /*6fa0*/  IMAD.U32 R184, RZ, RZ, UR51 ;  /* 0x00000033ffb87e24 */ /* 0x000fca000f8e00ff */
[----:B------:R-:W-:-:S13]  /*6fb0*/  ISETP.NE.AND P6, PT, R184, 0x1, PT ;  /* 0x00000001b800780c */ /* 0x000fda0003fc5270 */
[----:B------:R-:W0:Y:S02]  /*6fc0*/  @P6 LDC.64 R12, c[0x0][0x9e8] ;  /* 0x00027a00ff0c6b82 */ /* 0x000e240000000a00 */
[----:B0-----:R-:W-:-:S05]  /*6fd0*/  @P6 IMAD.HI.U32 R12, R9, R12, RZ ;  /* 0x0000000c090c6227 */ /* 0x001fca00078e00ff */
[----:B------:R-:W-:-:S07]  /*6fe0*/  @P6 SHF.R.U32.HI R9, RZ, R13, R12 ;  /* 0x0000000dff096219 */ /* 0x000fce000001160c */
.L_x_1408:
[----:B------:R-:W-:Y:S05]  /*6ff0*/  BSYNC B0 ;  /* 0x0000000000007941 */ /* 0x000fea0003800000 */
.L_x_1406:
[----:B------:R-:W-:-:S05]  /*7000*/  IMAD R12, R9, R184, R145 ;  /* 0x000000b8090c7224 */ /* 0x000fca00078e0291 */
[----:B------:R-:W-:Y:S02]  /*7010*/  VIADDMNMX R137, R12, R184, R137, PT ;  /* 0x000000b80c897246 */ /* 0x000fe40003800189 */
[----:B------:R-:W-:-:S07]  /*7020*/  VIMNMX R139, R139, R12, !PT ;  /* 0x0000000c8b8b7248 */ /* 0x000fce0007fe0100 */
.L_x_1405:
        /* <DEDUP_REMOVED lines=70> */
[----:B------:R-:W-:Y:S01]  /*7490*/  ISETP.LT.OR P1, PT, R137, 0x31, P1 ;  /* 0x000000318900780c */ /* 0x000fe20000f21670 */
[----:B------:R-:W0:Y:S01]  /*74a0*/  LDC R9, c[0x0][0x988] ;  /* 0x00026200ff097b82 */ /* 0x000e220000000800 */
[----:B------:R-:W-:Y:S01]  /*74b0*/  ISETP.NE.AND P2, PT, R187, RZ, PT ;  /* 0x000000ffbb00720c */ /* 0x000fe20003f45270 */
[----:B------:R-:W1:Y:S01]  /*74c0*/  SHFL.BFLY PT, R12, R11, 0x2, 0x1f ;  /* 0x0c401f000b0c7f89 */ /* 0x000e6200000e0000 */
[----:B------:R-:W-:Y:S02]  /*74d0*/  FSEL R126, R126, -INF , !P1 ;  /* 0xff8000007e7e7808 */ /* 0x000fe40004800000 */
[----:B------:R-:W-:-:S02]  /*74e0*/  ISETP.NE.AND P1, PT, R173, RZ, PT ;  /* 0x000000ffad00720c */ /* 0x000fc40003f25270 */
[----:B------:R-:W-:Y:S02]  /*74f0*/  ISETP.NE.AND P6, PT, R189, RZ, PT ;  /* 0x000000ffbd00720c */ /* 0x000fe40003fc5270 */
[C---:B------:R-:W-:Y:S02]  /*7500*/  ISETP.GT.AND P1, PT, R139.reuse, 0x31, !P1 ;  /* 0x000000318b00780c */ /* 0x040fe40004f24270 */
[----:B------:R-:W-:Y:S02]  /*7510*/  ISETP.GT.AND P3, PT, R139, 0x50, !P3 ;  /* 0x000000508b00780c */ /* 0x000fe40005f64270 */
[----:B------:R-:W-:Y:S02]  /*7520*/  ISETP.LT.OR P1, PT, R137, 0x32, P1 ;  /* 0x000000328900780c */ /* 0x000fe40000f21670 */
[----:B------:R-:W-:Y:S02]  /*7530*/  ISETP.GT.AND P4, PT, R139, 0x51, !P4 ;  /* 0x000000518b00780c */ /* 0x000fe40006784270 */
[----:B------:R-:W-:-:S02]  /*7540*/  FSEL R20, R125, -INF , !P1 ;  /* 0xff8000007d147808 */ /* 0x000fc40004800000 */
[----:B------:R-:W-:Y:S02]  /*7550*/  ISETP.NE.AND P1, PT, R175, RZ, PT ;  /* 0x000000ffaf00720c */ /* 0x000fe40003f25270 */
[----:B------:R-:W-:Y:S02]  /*7560*/  ISETP.LT.OR P3, PT, R137, 0x51, P3 ;  /* 0x000000518900780c */ /* 0x000fe40001f61670 */
[C---:B------:R-:W-:Y:S02]  /*7570*/  ISETP.GT.AND P1, PT, R139.reuse, 0x38, !P1 ;  /* 0x000000388b00780c */ /* 0x040fe40004f24270 */
[----:B------:R-:W-:Y:S02]  /*7580*/  ISETP.GT.AND P5, PT, R139, 0x58, !P5 ;  /* 0x000000588b00780c */ /* 0x000fe40006fa4270 */
[----:B------:R-:W-:Y:S02]  /*7590*/  ISETP.LT.OR P1, PT, R137, 0x39, P1 ;  /* 0x000000398900780c */ /* 0x000fe40000f21670 */
[----:B-1----:R-:W-:-:S02]  /*75a0*/  FMNMX.FTZ R13, R11, R12, !PT ;  /* 0x0000000c0b0d7209 */ /* 0x002fc40007810000 */
[----:B------:R-:W-:Y:S02]  /*75b0*/  FSEL R132, R132, -INF , !P1 ;  /* 0xff80000084847808 */ /* 0x000fe40004800000 */
[----:B------:R-:W-:Y:S01]  /*75c0*/  ISETP.NE.AND P1, PT, R177, RZ, PT ;  /* 0x000000ffb100720c */ /* 0x000fe20003f25270 */
[----:B------:R-:W1:Y:S01]  /*75d0*/  SHFL.BFLY PT, R12, R13, 0x1, 0x1f ;  /* 0x0c201f000d0c7f89 */ /* 0x000e6200000e0000 */
[----:B------:R-:W-:Y:S02]  /*75e0*/  ISETP.LT.OR P4, PT, R137, 0x52, P4 ;  /* 0x000000528900780c */ /* 0x000fe40002781670 */
[----:B------:R-:W-:Y:S02]  /*75f0*/  ISETP.GT.AND P1, PT, R139, 0x39, !P1 ;  /* 0x000000398b00780c */ /* 0x000fe40004f24270 */
[C---:B------:R-:W-:Y:S02]  /*7600*/  ISETP.LT.OR P5, PT, R137.reuse, 0x59, P5 ;  /* 0x000000598900780c */ /* 0x040fe40002fa1670 */
[----:B------:R-:W-:-:S02]  /*7610*/  ISETP.LT.OR P1, PT, R137, 0x3a, P1 ;  /* 0x0000003a8900780c */ /* 0x000fc40000f21670 */
[----:B------:R-:W-:Y:S02]  /*7620*/  FSEL R128, R128, -INF , !P4 ;  /* 0xff80000080807808 */ /* 0x000fe40006000000 */
[----:B------:R-:W-:Y:S02]  /*7630*/  FSEL R120, R131, -INF , !P1 ;  /* 0xff80000083787808 */ /* 0x000fe40004800000 */
[----:B------:R-:W-:-:S04]  /*7640*/  ISETP.NE.AND P1, PT, R179, RZ, PT ;  /* 0x000000ffb300720c */ /* 0x000fc80003f25270 */
[----:B------:R-:W-:-:S04]  /*7650*/  ISETP.GT.AND P1, PT, R139, 0x40, !P1 ;  /* 0x000000408b00780c */ /* 0x000fc80004f24270 */
[----:B------:R-:W-:Y:S02]  /*7660*/  ISETP.LT.OR P1, PT, R137, 0x41, P1 ;  /* 0x000000418900780c */ /* 0x000fe40000f21670 */
[----:B-1----:R-:W-:Y:S02]  /*7670*/  FMNMX.FTZ R12, R13, R12, !PT ;  /* 0x0000000c0d0c7209 */ /* 0x002fe40007810000 */
[----:B------:R-:W-:Y:S02]  /*7680*/  FSEL R134, R134, -INF , !P1 ;  /* 0xff80000086867808 */ /* 0x000fe40004800000 */
[----:B------:R-:W-:Y:S01]  /*7690*/  ISETP.NE.AND P1, PT, R181, RZ, PT ;  /* 0x000000ffb500720c */ /* 0x000fe20003f25270 */
[----:B0-----:R-:W-:-:S03]  /*76a0*/  FMUL.FTZ R121, R12, R9 ;  /* 0x000000090c797220 */ /* 0x001fc60000410000 */
[----:B------:R-:W-:-:S04]  /*76b0*/  ISETP.GT.AND P1, PT, R139, 0x41, !P1 ;  /* 0x000000418b00780c */ /* 0x000fc80004f24270 */
        /* <DEDUP_REMOVED lines=42> */
[----:B------:R-:W-:Y:S01]  /*7960*/  MUFU.EX2 R11, R141 ;  /* 0x0000008d000b7308 */ /* 0x000fe20000000800 */
[--C-:B0-----:R-:W-:Y:S01]  /*7970*/  FFMA.FTZ R172, R178, R9, -R121.reuse ;  /* 0x00000009b2ac7223 */ /* 0x101fe20000010879 */
[----:B------:R-:W-:Y:S01]  /*7980*/  FMNMX.FTZ R15, R186, R15, !PT ;  /* 0x0000000fba0f7209 */ /* 0x000fe20007810000 */
[-CC-:B------:R-:W-:Y:S01]  /*7990*/  FFMA.FTZ R178, R144, R9.reuse, -R121.reuse ;  /* 0x0000000990b27223 */ /* 0x180fe20000010879 */
[----:B------:R-:W-:Y:S01]  /*79a0*/  FFMA.FTZ R144, R154, R9, -R121 ;  /* 0x000000099a907223 */ /* 0x000fe20000010879 */
[----:B------:R-:W-:-:S02]  /*79b0*/  LOP3.LUT P6, RZ, R209, 0x7f, RZ, 0xc0, !PT ;  /* 0x0000007fd1ff7812 */ /* 0x000fc400078cc0ff */
        /* <DEDUP_REMOVED lines=8> */
[----:B0-----:R-:W-:Y:S01]  /*7a40*/  FSEL R174, R127, -INF , !P3 ;  /* 0xff8000007fae7808 */ /* 0x001fe20005800000 */
[--C-:B------:R-:W-:Y:S01]  /*7a50*/  FFMA.FTZ R127, R166, R9, -R121.reuse ;  /* 0x00000009a67f7223 */ /* 0x100fe20000010879 */
[----:B------:R-:W-:Y:S02]  /*7a60*/  FMNMX.FTZ R123, R132, R123, !PT ;  /* 0x0000007b847b7209 */ /* 0x000fe40007810000 */
[----:B------:R-:W-:Y:S01]  /*7a70*/  FSEL R166, R129, -INF , !P5 ;  /* 0xff80000081a67808 */ /* 0x000fe20006800000 */
[--C-:B------:R-:W-:Y:S01]  /*7a80*/  FFMA.FTZ R129, R146, R9, -R121.reuse ;  /* 0x0000000992817223 */ /* 0x100fe20000010879 */
[----:B------:R-:W-:Y:S01]  /*7a90*/  FMNMX.FTZ R123, R120, R123, !PT ;  /* 0x0000007b787b7209 */ /* 0x000fe20007810000 */
[----:B------:R-:W-:Y:S01]  /*7aa0*/  MUFU.EX2 R21, R180 ;  /* 0x000000b400157308 */ /* 0x000fe20000000800 */
[----:B------:R-:W-:-:S02]  /*7ab0*/  FFMA.FTZ R146, R158, R9, -R121 ;  /* 0x000000099e927223 */ /* 0x000fc40000010879 */
        /* <DEDUP_REMOVED lines=9> */
[----:B------:R0:W-:Y:S03]  /*7b50*/  MUFU.EX2 R123, R127 ;  /* 0x0000007f007b7308 */ /* 0x0001e60000000800 */
[----:B------:R-:W-:-:S04]  /*7b60*/  FMNMX.FTZ R125, R166, R125, !PT ;  /* 0x0000007da67d7209 */ /* 0x000fc80007810000 */
[----:B------:R-:W-:Y:S01]  /*7b70*/  FMNMX.FTZ R0, R130, R125, !PT ;  /* 0x0000007d82007209 */ /* 0x000fe20007810000 */
[----:B------:R-:W-:Y:S01]  /*7b80*/  MUFU.EX2 R172, R172 ;  /* 0x000000ac00ac7308 */ /* 0x000fe20000000800 */
[----:B0-----:R-:W-:-:S03]  /*7b90*/  FFMA.FTZ R127, R140, R9, -R121 ;  /* 0x000000098c7f7223 */ /* 0x001fc60000010879 */
[----:B------:R-:W0:Y:S04]  /*7ba0*/  SHFL.BFLY PT, R133, R0, 0x2, 0x1f ;  /* 0x0c401f0000857f89 */ /* 0x000e2800000e0000 */
        /* <DEDUP_REMOVED lines=21> */
[-CC-:B-1----:R-:W-:Y:S01]  /*7d00*/  FFMA.FTZ R148, R216, R9.reuse, -R121.reuse ;  /* 0x00000009d8947223 */ /* 0x182fe20000010879 */
[-CC-:B------:R-:W-:Y:S01]  /*7d10*/  FFMA.FTZ R150, R214, R9.reuse, -R121.reuse ;  /* 0x00000009d6967223 */ /* 0x180fe20000010879 */
        /* <DEDUP_REMOVED lines=29> */
[-CC-:B------:R-:W-:Y:S01]  /*7ef0*/  FFMA.FTZ R174, R174, R9.reuse, -R121.reuse ;  /* 0x00000009aeae7223 */ /* 0x180fe20000010879 */
[-CC-:B------:R-:W-:Y:S01]  /*7f00*/  FFMA.FTZ R128, R128, R9.reuse, -R121.reuse ;  /* 0x0000000980807223 */ /* 0x180fe20000010879 */
[-CC-:B------:R-:W-:Y:S01]  /*7f10*/  FFMA.FTZ R166, R166, R9.reuse, -R121.reuse ;  /* 0x00000009a6a67223 */ /* 0x180fe20000010879 */
[----:B------:R-:W-:Y:S01]  /*7f20*/  FFMA.FTZ R121, R130, R9, -R121 ;  /* 0x0000000982797223 */ /* 0x000fe20000010879 */
[----:B------:R-:W-:Y:S01]  /*7f30*/  IMAD.U32 R132, RZ, RZ, UR6 ;  /* 0x00000006ff847e24 */ /* 0x000fe2000f8e00ff */
[----:B------:R-:W-:Y:S01]  /*7f40*/  ISETP.GT.AND P1, PT, R10, UR50, PT ;  /* 0x000000320a007c0c */ /* 0x000fe2000bf24270 */
[----:B------:R-:W0:Y:S01]  /*7f50*/  MUFU.EX2 R150, R150 ;  /* 0x0000009600967308 */ /* 0x000e220000000800 */
[----:B-1----:R-:W-:Y:S01]  /*7f60*/  FADD.FTZ R8, R148, R5 ;  /* 0x0000000594087221 */ /* 0x002fe20000010000 */
[----:B------:R-:W-:Y:S01]  /*7f70*/  FADD.FTZ R5, R21, R126 ;  /* 0x0000007e15057221 */ /* 0x000fe20000010000 */
[----:B------:R-:W-:Y:S01]  /*7f80*/  @!P6 VIADD R132, R132, 0x30860 ;  /* 0x000308608484e836 */ /* 0x000fe20000000000 */
[----:B------:R-:W-:Y:S01]  /*7f90*/  F2FP.F16.F32.PACK_AB R184, R170, R15 ;  /* 0x0000000faab8723e */ /* 0x000fe200000000ff */
[----:B------:R-:W-:-:S02]  /*7fa0*/  VIADD R10, R10, 0xffffffff ;  /* 0xffffffff0a0a7836 */ /* 0x000fc40000000000 */
[----:B------:R-:W-:Y:S01]  /*7fb0*/  FADD.FTZ R5, R172, R5 ;  /* 0x00000005ac057221 */ /* 0x000fe20000010000 */
[----:B------:R-:W-:Y:S01]  /*7fc0*/  F2FP.F16.F32.PACK_AB R188, R176, R11 ;  /* 0x0000000bb0bc723e */ /* 0x000fe200000000ff */
[----:B------:R-:W1:Y:S01]  /*7fd0*/  MUFU.EX2 R185, R185 ;  /* 0x000000b900b97308 */ /* 0x000e620000000800 */
[----:B--2---:R-:W-:Y:S01]  /*7fe0*/  FADD.FTZ R3, R191, R8 ;  /* 0x00000008bf037221 */ /* 0x004fe20000010000 */
[----:B------:R-:W-:Y:S01]  /*7ff0*/  FADD.FTZ R126, R180, R5 ;  /* 0x00000005b47e7221 */ /* 0x000fe20000010000 */
[----:B------:R-:W-:Y:S02]  /*8000*/  @!P6 PRMT R132, RZ, 0x654, R132 ;  /* 0x00000654ff84e816 */ /* 0x000fe40000000084 */
[----:B------:R-:W-:Y:S01]  /*8010*/  F2FP.F16.F32.PACK_AB R190, R168, R13 ;  /* 0x0000000da8be723e */ /* 0x000fe200000000ff */
[----:B------:R-:W-:Y:S01]  /*8020*/  FADD.FTZ R5, R123, R126 ;  /* 0x0000007e7b057221 */ /* 0x000fe20000010000 */
[----:B------:R2:W-:Y:S01]  /*8030*/  @!P6 SYNCS.ARRIVE.TRANS64.RED.A1T0 RZ, [R132+URZ], RZ ;  /* 0x000000ff84ffe9a7 */ /* 0x0005e2000810043f */
[----:B------:R-:W3:Y:S01]  /*8040*/  MUFU.EX2 R152, R152 ;  /* 0x0000009800987308 */ /* 0x000ee20000000800 */
[----:B0-----:R-:W-:Y:S01]  /*8050*/  FADD.FTZ R8, R150, R3 ;  /* 0x0000000396087221 */ /* 0x001fe20000010000 */
[----:B------:R-:W-:Y:S01]  /*8060*/  FADD.FTZ R126, R182, R5 ;  /* 0x00000005b67e7221 */ /* 0x000fe20000010000 */
[----:B------:R-:W-:-:S02]  /*8070*/  F2FP.F16.F32.PACK_AB R186, R172, R21 ;  /* 0x00000015acba723e */ /* 0x000fc400000000ff */
[----:B------:R-:W-:Y:S01]  /*8080*/  F2FP.F16.F32.PACK_AB R180, R123, R180 ;  /* 0x000000b47bb4723e */ /* 0x000fe200000000ff */
[C---:B------:R-:W-:Y:S01]  /*8090*/  FADD.FTZ R126, R125.reuse, R126 ;  /* 0x0000007e7d7e7221 */ /* 0x040fe20000010000 */
[----:B------:R-:W-:Y:S01]  /*80a0*/  F2FP.F16.F32.PACK_AB R182, R125, R182 ;  /* 0x000000b67db6723e */ /* 0x000fe200000000ff */
[----:B------:R-:W0:Y:S01]  /*80b0*/  MUFU.EX2 R187, R187 ;  /* 0x000000bb00bb7308 */ /* 0x000e220000000800 */
[----:B-1----:R-:W-:Y:S01]  /*80c0*/  FADD.FTZ R3, R185, R8 ;  /* 0x00000008b9037221 */ /* 0x002fe20000010000 */
[----:B------:R-:W-:Y:S01]  /*80d0*/  FADD.FTZ R5, R127, R126 ;  /* 0x0000007e7f057221 */ /* 0x000fe20000010000 */
[----:B------:R-:W-:Y:S02]  /*80e0*/  F2FP.F16.F32.PACK_AB R176, R138, R127 ;  /* 0x0000007f8ab0723e */ /* 0x000fe400000000ff */
[----:B------:R-:W-:Y:S01]  /*80f0*/  F2FP.F16.F32.PACK_AB R189, R148, R189 ;  /* 0x000000bd94bd723e */ /* 0x000fe200000000ff */
[----:B------:R-:W-:Y:S01]  /*8100*/  FADD.FTZ R5, R138, R5 ;  /* 0x000000058a057221 */ /* 0x000fe20000010000 */
[----:B------:R-:W-:Y:S01]  /*8110*/  F2FP.F16.F32.PACK_AB R191, R150, R191 ;  /* 0x000000bf96bf723e */ /* 0x000fe200000000ff */
[----:B------:R-:W1:Y:S01]  /*8120*/  MUFU.EX2 R154, R154 ;  /* 0x0000009a009a7308 */ /* 0x000e620000000800 */
[----:B---3--:R-:W-:Y:S01]  /*8130*/  FADD.FTZ R8, R152, R3 ;  /* 0x0000000398087221 */ /* 0x008fe20000010000 */
[----:B------:R-:W-:Y:S01]  /*8140*/  FADD.FTZ R126, R178, R5 ;  /* 0x00000005b27e7221 */ /* 0x000fe20000010000 */
[----:B------:R-:W-:-:S02]  /*8150*/  F2FP.F16.F32.PACK_AB R178, R129, R178 ;  /* 0x000000b281b2723e */ /* 0x000fc400000000ff */
[----:B------:R-:W-:Y:S01]  /*8160*/  F2FP.F16.F32.PACK_AB R185, R152, R185 ;  /* 0x000000b998b9723e */ /* 0x000fe200000000ff */
[----:B------:R-:W-:Y:S02]  /*8170*/  FADD.FTZ R126, R129, R126 ;  /* 0x0000007e817e7221 */ /* 0x000fe40000010000 */
[----:B------:R-:W3:Y:S01]  /*8180*/  MUFU.EX2 R181, R181 ;  /* 0x000000b500b57308 */ /* 0x000ee20000000800 */
[----:B0-----:R-:W-:Y:S01]  /*8190*/  FADD.FTZ R3, R187, R8 ;  /* 0x00000008bb037221 */ /* 0x001fe20000010000 */
[----:B------:R-:W-:-:S06]  /*81a0*/  FADD.FTZ R5, R131, R126 ;  /* 0x0000007e83057221 */ /* 0x000fcc0000010000 */
[----:B------:R-:W0:Y:S01]  /*81b0*/  MUFU.EX2 R156, R156 ;  /* 0x0000009c009c7308 */ /* 0x000e220000000800 */
[C---:B-1----:R-:W-:Y:S01]  /*81c0*/  FADD.FTZ R8, R154.reuse, R3 ;  /* 0x000000039a087221 */ /* 0x042fe20000010000 */
[----:B------:R-:W-:-:S06]  /*81d0*/  F2FP.F16.F32.PACK_AB R187, R154, R187 ;  /* 0x000000bb9abb723e */ /* 0x000fcc00000000ff */
[----:B------:R-:W1:Y:S01]  /*81e0*/  MUFU.EX2 R183, R183 ;  /* 0x000000b700b77308 */ /* 0x000e620000000800 */
[----:B---3--:R-:W-:-:S07]  /*81f0*/  FADD.FTZ R3, R181, R8 ;  /* 0x00000008b5037221 */ /* 0x008fce0000010000 */
[----:B------:R-:W3:Y:S01]  /*8200*/  MUFU.EX2 R124, R124 ;  /* 0x0000007c007c7308 */ /* 0x000ee20000000800 */
[C---:B0-----:R-:W-:Y:S01]  /*8210*/  FADD.FTZ R8, R156.reuse, R3 ;  /* 0x000000039c087221 */ /* 0x041fe20000010000 */
[----:B------:R-:W-:-:S06]  /*8220*/  F2FP.F16.F32.PACK_AB R181, R156, R181 ;  /* 0x000000b59cb5723e */ /* 0x000fcc00000000ff */
[----:B------:R-:W0:Y:S01]  /*8230*/  MUFU.EX2 R177, R177 ;  /* 0x000000b100b17308 */ /* 0x000e220000000800 */
[----:B-1----:R-:W-:-:S07]  /*8240*/  FADD.FTZ R3, R183, R8 ;  /* 0x00000008b7037221 */ /* 0x002fce0000010000 */
[----:B------:R-:W1:Y:S01]  /*8250*/  MUFU.EX2 R20, R20 ;  /* 0x0000001400147308 */ /* 0x000e620000000800 */
[C---:B---3--:R-:W-:Y:S01]  /*8260*/  FADD.FTZ R8, R124.reuse, R3 ;  /* 0x000000037c087221 */ /* 0x048fe20000010000 */
[----:B------:R-:W-:-:S06]  /*8270*/  F2FP.F16.F32.PACK_AB R183, R124, R183 ;  /* 0x000000b77cb7723e */ /* 0x000fcc00000000ff */
[----:B------:R-:W3:Y:S01]  /*8280*/  MUFU.EX2 R179, R179 ;  /* 0x000000b300b37308 */ /* 0x000ee20000000800 */
[----:B0-----:R-:W-:-:S07]  /*8290*/  FADD.FTZ R3, R177, R8 ;  /* 0x00000008b1037221 */ /* 0x001fce0000010000 */
        /* <DEDUP_REMOVED lines=14> */
[C---:B0-----:R-:W-:Y:S01]  /*8380*/  FADD.FTZ R3, R14.reuse, R3 ;  /* 0x000000030e037221 */ /* 0x041fe20000010000 */
[----:B------:R-:W-:-:S06]  /*8390*/  F2FP.F16.F32.PACK_AB R173, R14, R173 ;  /* 0x000000ad0ead723e */ /* 0x000fcc00000000ff */
[----:B------:R-:W0:Y:S01]  /*83a0*/  MUFU.EX2 R144, R144 ;  /* 0x0000009000907308 */ /* 0x000e220000000800 */
[----:B-1----:R-:W-:-:S07]  /*83b0*/  FADD.FTZ R5, R133, R126 ;  /* 0x0000007e85057221 */ /* 0x002fce0000010000 */
[----:B------:R0:W1:Y:S01]  /*83c0*/  MUFU.EX2 R175, R122 ;  /* 0x0000007a00af7308 */ /* 0x0000620000000800 */
[----:B---3--:R-:W-:-:S07]  /*83d0*/  FADD.FTZ R3, R136, R3 ;  /* 0x0000000388037221 */ /* 0x008fce0000010000 */
[----:B------:R-:W3:Y:S01]  /*83e0*/  MUFU.EX2 R135, R135 ;  /* 0x0000008700877308 */ /* 0x000ee20000000800 */
[----:B0-----:R-:W-:-:S07]  /*83f0*/  FADD.FTZ R122, R144, R5 ;  /* 0x00000005907a7221 */ /* 0x001fce0000010000 */
[----:B------:R0:W4:Y:S01]  /*8400*/  MUFU.EX2 R130, R174 ;  /* 0x000000ae00827308 */ /* 0x0001220000000800 */
[C---:B-1----:R-:W-:Y:S01]  /*8410*/  FADD.FTZ R3, R175.reuse, R3 ;  /* 0x00000003af037221 */ /* 0x042fe20000010000 */
[----:B------:R-:W-:-:S06]  /*8420*/  F2FP.F16.F32.PACK_AB R175, R175, R136 ;  /* 0x00000088afaf723e */ /* 0x000fcc00000000ff */
[----:B------:R-:W1:Y:S01]  /*8430*/  MUFU.EX2 R146, R146 ;  /* 0x0000009200927308 */ /* 0x000e620000000800 */
[----:B---3--:R-:W-:Y:S01]  /*8440*/  FADD.FTZ R5, R135, R122 ;  /* 0x0000007a87057221 */ /* 0x008fe20000010000 */
[----:B0-----:R-:W-:-:S06]  /*8450*/  F2FP.F16.F32.PACK_AB R174, R144, R133 ;  /* 0x0000008590ae723e */ /* 0x001fcc00000000ff */
[----:B------:R-:W0:Y:S01]  /*8460*/  MUFU.EX2 R128, R128 ;  /* 0x0000008000807308 */ /* 0x000e220000000800 */
[----:B----4-:R-:W-:-:S07]  /*8470*/  FADD.FTZ R3, R130, R3 ;  /* 0x0000000382037221 */ /* 0x010fce0000010000 */
[----:B------:R-:W3:Y:S01]  /*8480*/  MUFU.EX2 R137, R160 ;  /* 0x000000a000897308 */ /* 0x000ee20000000800 */
[C---:B-1----:R-:W-:Y:S01]  /*8490*/  FADD.FTZ R8, R146.reuse, R5 ;  /* 0x0000000592087221 */ /* 0x042fe20000010000 */
[----:B------:R-:W-:-:S06]  /*84a0*/  F2FP.F16.F32.PACK_AB R168, R146, R135 ;  /* 0x0000008792a8723e */ /* 0x000fcc00000000ff */
[----:B------:R-:W1:Y:S01]  /*84b0*/  MUFU.EX2 R166, R166 ;  /* 0x000000a600a67308 */ /* 0x000e620000000800 */
[C---:B0-----:R-:W-:Y:S01]  /*84c0*/  FADD.FTZ R3, R128.reuse, R3 ;  /* 0x0000000380037221 */ /* 0x041fe20000010000 */
[----:B------:R-:W-:-:S06]  /*84d0*/  F2FP.F16.F32.PACK_AB R169, R128, R130 ;  /* 0x0000008280a9723e */ /* 0x000fcc00000000ff */
[----:B------:R-:W0:Y:S01]  /*84e0*/  MUFU.EX2 R4, R4 ;  /* 0x0000000400047308 */ /* 0x000e220000000800 */
[----:B---3--:R-:W-:-:S07]  /*84f0*/  FADD.FTZ R5, R137, R8 ;  /* 0x0000000889057221 */ /* 0x008fce0000010000 */
[----:B------:R-:W3:Y:S01]  /*8500*/  MUFU.EX2 R121, R121 ;  /* 0x0000007900797308 */ /* 0x000ee20000000800 */
[----:B-1----:R-:W-:Y:S01]  /*8510*/  FADD.FTZ R3, R166, R3 ;  /* 0x00000003a6037221 */ /* 0x002fe20000010000 */
[C---:B0-----:R-:W-:Y:S01]  /*8520*/  FADD.FTZ R8, R4.reuse, R5 ;  /* 0x0000000504087221 */ /* 0x041fe20000010000 */
[----:B------:R-:W-:Y:S01]  /*8530*/  F2FP.F16.F32.PACK_AB R170, R4, R137 ;  /* 0x0000008904aa723e */ /* 0x000fe200000000ff */
[----:B------:R-:W-:Y:S02]  /*8540*/  IMAD.MOV.U32 R4, RZ, RZ, R12 ;  /* 0x000000ffff047224 */ /* 0x000fe400078e000c */
[C---:B---3--:R-:W-:Y:S01]  /*8550*/  FADD.FTZ R5, R121.reuse, R3 ;  /* 0x0000000379057221 */ /* 0x048fe20000010000 */
[----:B------:R-:W-:Y:S01]  /*8560*/  F2FP.F16.F32.PACK_AB R171, R121, R166 ;  /* 0x000000a679ab723e */ /* 0x000fe200000000ff */
[----:B------:R-:W-:Y:S01]  /*8570*/  IMAD.MOV.U32 R3, RZ, RZ, R140 ;  /* 0x000000ffff037224 */ /* 0x000fe200078e008c */
[----:B--2---:R-:W-:Y:S06]  /*8580*/  @P1 BRA `(.L_x_1409) ;  /* 0xffffffc800b01947 */ /* 0x004fec000383ffff */
[----:B------:R-:W-:Y:S01]  /*8590*/  IMAD.MOV.U32 R3, RZ, RZ, R140 ;  /* 0x000000ffff037224 */ /* 0x000fe200078e008c */
[----:B------:R-:W-:Y:S01]  /*85a0*/  UMOV UR37, UR5 ;  /* 0x0000000500257c82 */ /* 0x000fe20008000000 */
[----:B------:R-:W-:Y:S01]  /*85b0*/  IMAD.MOV.U32 R4, RZ, RZ, R12 ;  /* 0x000000ffff047224 */ /* 0x000fe200078e000c */
[----:B------:R-:W-:-:S06]  /*85c0*/  UMOV UR36, UR39 ;  /* 0x0000002700247c82 */ /* 0x000fcc0008000000 */
.L_x_1392:
        /* <DEDUP_REMOVED lines=27> */
.L_x_1411:
[----:B------:R-:W-:-:S11]  /*8780*/  UISETP.NE.AND UP2, UPT, UR10, 0x1, UPT ;  /* 0x000000010a00788c */ /* 0x000fd6000bf45270 */
[----:B------:R-:W-:Y:S02]  /*8790*/  @UP2 ULDC.64 UR4, c[0x0][0x9e8] ;  /* 0x00027a0000042ab9 */ /* 0x000fe40000000a00 */
[----:B------:R-:W-:-:S04]  /*87a0*/  UIMAD.WIDE.U32 UR6, UR11, UR4, URZ ;  /* 0x000000040b0672a5 */ /* 0x000fc8000f8e003f */
[----:B------:R-:W-:-:S12]  /*87b0*/  @UP2 USHF.R.U32.HI UR11, URZ, UR5, UR7 ;  /* 0x000000053f0b2299 */ /* 0x000fd80008011607 */
.L_x_1412:
[----:B------:R-:W-:-:S04]  /*87c0*/  UIMAD UR10, UR11, UR10, URZ ;  /* 0x0000000a0b0a72a4 */ /* 0x000fc8000f8e023f */
[----:B------:R-:W-:-:S04]  /*87d0*/  UISETP.LT.AND UP2, UPT, UR14, UR10, UPT ;  /* 0x0000000a0e00728c */ /* 0x000fc8000bf41270 */
[----:B------:R-:W-:-:S12]  /*87e0*/  USEL UR14, UR14, UR10, !UP2 ;  /* 0x0000000a0e0e7287 */ /* 0x000fd8000d000000 */
.L_x_1410:
        /* <DEDUP_REMOVED lines=14> */
.L_x_1422:
[----:B------:R-:W-:-:S04]  /*88d0*/  UIADD3 UR37, UR4, 0x1, URZ ;  /* 0x0000000104257890 */ /* 0x000fc8000fffe03f */
[----:B------:R-:W-:-:S04]  /*88e0*/  UISETP.NE.AND UP2, UPT, UR37, 0x2, UPT ;  /* 0x000000022500788c */ /* 0x000fc8000bf45270 */
[----:B------:R-:W-:Y:S02]  /*88f0*/  USEL UR36, URZ, 0x1, UP2 ;  /* 0x000000013f247887 */ /* 0x000fe40009000000 */
[----:B------:R-:W-:Y:S02]  /*8900*/  USEL UR37, UR37, URZ, UP2 ;  /* 0x0000003f25257287 */ /* 0x000fe40009000000 */
[----:B------:R-:W-:Y:S01]  /*8910*/  ULOP3.LUT UR36, UR7, UR36, URZ, 0x3c, !UPT ;  /* 0x0000002407247292 */ /* 0x000fe2000f8e3c3f */
[----:B------:R-:W-:Y:S11]  /*8920*/  @!P0 BRA `(.L_x_1414) ;  /* 0x0000000000048947 */ /* 0x000ff60003800000 */
[----:B------:R-:W-:Y:S01]  /*8930*/  BPT.TRAP 0x1 ;  /* 0x000000040000795c */ /* 0x000fe20000300000 */
.L_x_1414:
[----:B------:R-:W-:Y:S01]  /*8940*/  ULEA UR6, UR37, UR38, 0x3 ;  /* 0x0000002625067291 */ /* 0x000fe2000f8e183f */
[----:B------:R-:W-:-:S05]  /*8950*/  IMAD.U32 R3, RZ, RZ, UR36 ;  /* 0x00000024ff037e24 */ /* 0x000fca000f8e00ff */
[----:B------:R-:W-:-:S04]  /*8960*/  SHF.L.U32 R3, R3, 0x1f, RZ ;  /* 0x0000001f03037819 */ /* 0x000fc800000006ff */
[----:B------:R0:W1:Y:S01]  /*8970*/  SYNCS.PHASECHK.TRANS64.TRYWAIT P1, [UR6+0x30830], R3 ;  /* 0x03083003ff0075a7 */ /* 0x0000620008020146 */
[----:B------:R-:W-:Y:S05]  /*8980*/  @!P0 BRA `(.L_x_1415) ;  /* 0x0000000000048947 */ /* 0x000fea0003800000 */
[----:B------:R-:W-:Y:S01]  /*8990*/  BPT.TRAP 0x1 ;  /* 0x000000040000795c */ /* 0x000fe20000300000 */
.L_x_1415:
[----:B-1----:R-:W-:Y:S05]  /*89a0*/  @P1 BRA `(.L_x_1416) ;  /* 0x0000000000081947 */ /* 0x002fea0003800000 */
[----:B------:R-:W1:Y:S02]  /*89b0*/  SYNCS.PHASECHK.TRANS64.TRYWAIT P1, [UR6+0x30830], R3 ;  /* 0x03083003ff0075a7 */ /* 0x000e640008020146 */
[----:B-1----:R-:W-:Y:S05]  /*89c0*/  @!P1 BRA `(.L_x_1417) ;  /* 0x0000010000949947 */ /* 0x002fea0003800000 */
.L_x_1416:
        /* <DEDUP_REMOVED lines=167> */
.L_x_1418:
[----:B------:R-:W-:Y:S01]  /*9440*/  ULEA UR10, UR4, UR38, 0x3 ;  /* 0x00000026040a7291 */ /* 0x000fe2000f8e183f */
[----:B------:R-:W-:-:S05]  /*9450*/  IMAD.U32 R0, RZ, RZ, UR7 ;  /* 0x00000007ff007e24 */ /* 0x000fca000f8e00ff */
[----:B------:R-:W-:-:S04]  /*9460*/  SHF.L.U32 R0, R0, 0x1f, RZ ;  /* 0x0000001f00007819 */ /* 0x000fc800000006ff */
[----:B------:R2:W3:Y:S01]  /*9470*/  SYNCS.PHASECHK.TRANS64.TRYWAIT P1, [UR10+0x30850], R0 ;  /* 0x03085000ff0075a7 */ /* 0x0004e2000802014a */
[----:B------:R-:W-:Y:S05]  /*9480*/  @!P0 BRA `(.L_x_1419) ;  /* 0x0000000000048947 */ /* 0x000fea0003800000 */
[----:B------:R-:W-:Y:S01]  /*9490*/  BPT.TRAP 0x1 ;  /* 0x000000040000795c */ /* 0x000fe20000300000 */
.L_x_1419:
[----:B---3--:R-:W-:Y:S05]  /*94a0*/  @P1 BRA `(.L_x_1420) ;  /* 0x0000000000081947 */ /* 0x008fea0003800000 */
[----:B------:R-:W3:Y:S02]  /*94b0*/  SYNCS.PHASECHK.TRANS64.TRYWAIT P1, [UR10+0x30850], R0 ;  /* 0x03085000ff0075a7 */ /* 0x000ee4000802014a */
[----:B---3--:R-:W-:Y:S05]  /*94c0*/  @!P1 BRA `(.L_x_1421) ;  /* 0x000000f400ec9947 */ /* 0x008fea0003800000 */
.L_x_1420:
        /* <DEDUP_REMOVED lines=56> */
[----:B------:R-:W0:Y:S01]  /*9850*/  LDC R9, c[0x0][0x988] ;  /* 0x00026200ff097b82 */ /* 0x000e220000000800 */
[----:B------:R-:W1:Y:S02]  /*9860*/  S2R R209, SR_TID.X ;  /* 0x0000000000d17919 */ /* 0x000e640000002100 */
        /* <DEDUP_REMOVED lines=71> */
[----:B------:R-:W1:Y:S01]  /*9ce0*/  MUFU.TANH R180, R180 ;  /* 0x000000b400b47308 */ /* 0x000e620000002400 */
[----:B------:R-:W-:Y:S01]  /*9cf0*/  UIADD3 UR6, UR4, 0x200, URZ ;  /* 0x0000020004067890 */ /* 0x000fe2000fffe03f */
[----:B------:R-:W-:-:S06]  /*9d00*/  UMOV UR7, 0x40000040 ;  /* 0x4000004000077882 */ /* 0x000fcc0000000000 */
[----:B------:R-:W3:Y:S08]  /*9d10*/  MUFU.TANH R182, R182 ;  /* 0x000000b600b67308 */ /* 0x000ef00000002400 */
[----:B------:R-:W4:Y:S01]  /*9d20*/  MUFU.TANH R148, R148 ;  /* 0x0000009400947308 */ /* 0x000f220000002400 */
[----:B-1----:R-:W-:-:S07]  /*9d30*/  FMNMX.FTZ R3, R180, R3, !PT ;  /* 0x00000003b4037209 */ /* 0x002fce0007810000 */
[----:B------:R-:W1:Y:S01]  /*9d40*/  MUFU.TANH R150, R150 ;  /* 0x0000009600967308 */ /* 0x000e620000002400 */
        /* <DEDUP_REMOVED lines=9> */
[----:B--2---:R-:W2:Y:S02]  /*9de0*/  SHFL.BFLY PT, R0, R3, 0x2, 0x1f ;  /* 0x0c401f0003007f89 */ /* 0x004ea400000e0000 */
[----:B--2---:R-:W-:-:S05]  /*9df0*/  FMNMX.FTZ R0, R3, R0, !PT ;  /* 0x0000000003007209 */ /* 0x004fca0007810000 */
[----:B------:R-:W2:Y:S02]  /*9e00*/  SHFL.BFLY PT, R3, R0, 0x1, 0x1f ;  /* 0x0c201f0000037f89 */ /* 0x000ea400000e0000 */
[----:B--2---:R-:W-:Y:S02]  /*9e10*/  FMNMX.FTZ R4, R0, R3, !PT ;  /* 0x0000000300047209 */ /* 0x004fe40007810000 */
        /* <DEDUP_REMOVED lines=31> */
[-C--:B------:R-:W-:Y:S01]  /*a010*/  FFMA.FTZ R160, R160, R9.reuse, -R127 ;  /* 0x00000009a0a07223 */ /* 0x080fe2000001087f */
[----:B------:R-:W-:Y:S01]  /*a020*/  FMUL.FTZ R0, R0, R9 ;  /* 0x0000000900007220 */ /* 0x000fe20000410000 */
[----:B------:R-:W-:Y:S01]  /*a030*/  FMNMX.FTZ R3, R138, R3, !PT ;  /* 0x000000038a037209 */ /* 0x000fe20007810000 */
[----:B------:R-:W-:Y:S03]  /*a040*/  MUFU.EX2 R11, R11 ;  /* 0x0000000b000b7308 */ /* 0x000fe60000000800 */
[----:B------:R-:W-:-:S04]  /*a050*/  FMNMX.FTZ R3, R140, R3, !PT ;  /* 0x000000038c037209 */ /* 0x000fc80007810000 */
[----:B------:R-:W-:Y:S01]  /*a060*/  FMNMX.FTZ R3, R142, R3, !PT ;  /* 0x000000038e037209 */ /* 0x000fe20007810000 */
[----:B------:R-:W-:Y:S03]  /*a070*/  MUFU.EX2 R0, R0 ;  /* 0x0000000000007308 */ /* 0x000fe60000000800 */
[----:B------:R-:W-:-:S04]  /*a080*/  FMNMX.FTZ R3, R144, R3, !PT ;  /* 0x0000000390037209 */ /* 0x000fc80007810000 */
[----:B------:R-:W-:Y:S01]  /*a090*/  FMNMX.FTZ R3, R146, R3, !PT ;  /* 0x0000000392037209 */ /* 0x000fe20007810000 */
[----:B------:R-:W0:Y:S03]  /*a0a0*/  MUFU.EX2 R14, R14 ;  /* 0x0000000e000e7308 */ /* 0x000e260000000800 */
[----:B----4-:R-:W-:-:S04]  /*a0b0*/  FMNMX.FTZ R3, R148, R3, !PT ;  /* 0x0000000394037209 */ /* 0x010fc80007810000 */
[----:B-1----:R-:W-:Y:S01]  /*a0c0*/  FMNMX.FTZ R3, R150, R3, !PT ;  /* 0x0000000396037209 */ /* 0x002fe20007810000 */
[----:B------:R-:W-:Y:S03]  /*a0d0*/  MUFU.EX2 R15, R15 ;  /* 0x0000000f000f7308 */ /* 0x000fe60000000800 */
[----:B------:R-:W-:-:S04]  /*a0e0*/  FMNMX.FTZ R3, R152, R3, !PT ;  /* 0x0000000398037209 */ /* 0x000fc80007810000 */
[----:B------:R-:W-:Y:S01]  /*a0f0*/  FMNMX.FTZ R3, R154, R3, !PT ;  /* 0x000000039a037209 */ /* 0x000fe20007810000 */
        /* <DEDUP_REMOVED lines=48> */
[-C--:B------:R-:W-:Y:S01]  /*a400*/  FFMA.FTZ R214, R230, R9.reuse, -R127 ;  /* 0x00000009e6d67223 */ /* 0x080fe2000001087f */
[-C--:B------:R-:W-:Y:S02]  /*a410*/  FMUL.FTZ R127, R3, R9.reuse ;  /* 0x00000009037f7220 */ /* 0x080fe40000410000 */
[----:B------:R-:W-:Y:S01]  /*a420*/  HGMMA.64x192x16.F32 R24, R168, gdesc[UR4].tnspB, R24, gsb0 ;  /* 0x42e00004a8187df0 */ /* 0x000fe20008000818 */
[----:B------:R-:W-:Y:S01]  /*a430*/  MUFU.EX2 R172, R172 ;  /* 0x000000ac00ac7308 */ /* 0x000fe20000000800 */
[-CC-:B------:R-:W-:Y:S01]  /*a440*/  FFMA.FTZ R189, R13, R9.reuse, -R127.reuse ;  /* 0x000000090dbd7223 */ /* 0x180fe2000001087f */
[----:B------:R-:W-:Y:S02]  /*a450*/  IMAD.U32 R13, RZ, RZ, UR37 ;  /* 0x00000025ff0d7e24 */ /* 0x000fe4000f8e00ff */
[-CC-:B------:R-:W-:Y:S01]  /*a460*/  FFMA.FTZ R20, R20, R9.reuse, -R127.reuse ;  /* 0x0000000914147223 */ /* 0x180fe2000001087f */
[-CC-:B------:R-:W-:Y:S01]  /*a470*/  FFMA.FTZ R191, R120, R9.reuse, -R127.reuse ;  /* 0x0000000978bf7223 */ /* 0x180fe2000001087f */
[-CC-:B------:R-:W-:Y:S01]  /*a480*/  FFMA.FTZ R120, R124, R9.reuse, -R127.reuse ;  /* 0x000000097c787223 */ /* 0x180fe2000001087f */
[-CC-:B------:R-:W-:Y:S01]  /*a490*/  FFMA.FTZ R185, R126, R9.reuse, -R127.reuse ;  /* 0x000000097eb97223 */ /* 0x180fe2000001087f */
[----:B------:R-:W-:Y:S01]  /*a4a0*/  @!P1 LEA R13, R13, UR38, 0x3 ;  /* 0x000000260d0d9c11 */ /* 0x000fe2000f8e18ff */
[----:B------:R-:W0:Y:S01]  /*a4b0*/  MUFU.EX2 R189, R189 ;  /* 0x000000bd00bd7308 */ /* 0x000e220000000800 */
[----:B------:R-:W-:Y:S01]  /*a4c0*/  FFMA.FTZ R181, R136, R9, -R127 ;  /* 0x0000000988b57223 */ /* 0x000fe2000001087f */
[----:B------:R-:W-:-:S02]  /*a4d0*/  IMAD.U32 R136, RZ, RZ, UR10 ;  /* 0x0000000aff887e24 */ /* 0x000fc4000f8e00ff */
[-CC-:B------:R-:W-:Y:S01]  /*a4e0*/  FFMA.FTZ R124, R130, R9.reuse, -R127.reuse ;  /* 0x00000009827c7223 */ /* 0x180fe2000001087f */
[----:B------:R-:W-:Y:S02]  /*a4f0*/  @!P1 VIADD R13, R13, 0x30840 ;  /* 0x000308400d0d9836 */ /* 0x000fe40000000000 */
[-CC-:B------:R-:W-:Y:S01]  /*a500*/  FFMA.FTZ R187, R132, R9.reuse, -R127.reuse ;  /* 0x0000000984bb7223 */ /* 0x180fe2000001087f */
[----:B------:R-:W-:Y:S02]  /*a510*/  @!P1 VIADD R136, R136, 0x30860 ;  /* 0x0003086088889836 */ /* 0x000fe40000000000 */
[-C--:B------:R-:W-:Y:S01]  /*a520*/  FFMA.FTZ R130, R138, R9.reuse, -R127 ;  /* 0x000000098a827223 */ /* 0x080fe2000001087f */
[----:B------:R-:W1:Y:S01]  /*a530*/  MUFU.EX2 R20, R20 ;  /* 0x0000001400147308 */ /* 0x000e620000000800 */
[----:B------:R-:W-:Y:S01]  /*a540*/  @!P1 PRMT R13, RZ, 0x654, R13 ;  /* 0x00000654ff0d9816 */ /* 0x000fe2000000000d */
[-CC-:B------:R-:W-:Y:S01]  /*a550*/  FFMA.FTZ R126, R134, R9.reuse, -R127.reuse ;  /* 0x00000009867e7223 */ /* 0x180fe2000001087f */
[----:B------:R-:W-:Y:S01]  /*a560*/  @!P1 PRMT R138, RZ, 0x654, R136 ;  /* 0x00000654ff8a9816 */ /* 0x000fe20000000088 */
[-CC-:B------:R-:W-:Y:S01]  /*a570*/  FFMA.FTZ R183, R140, R9.reuse, -R127.reuse ;  /* 0x000000098cb77223 */ /* 0x180fe2000001087f */
[-CC-:B------:R-:W-:Y:S01]  /*a580*/  FFMA.FTZ R132, R142, R9.reuse, -R127.reuse ;  /* 0x000000098e847223 */ /* 0x180fe2000001087f */
[-CC-:B------:R-:W-:Y:S01]  /*a590*/  FFMA.FTZ R177, R144, R9.reuse, -R127.reuse ;  /* 0x0000000990b17223 */ /* 0x180fe2000001087f */
        /* <DEDUP_REMOVED lines=12> */
[----:B------:R-:W-:Y:S01]  /*a660*/  FFMA.FTZ R166, R166, R9, -R127 ;  /* 0x00000009a6a67223 */ /* 0x000fe2000001087f */
[----:B------:R-:W-:Y:S01]  /*a670*/  UMOV UR7, UR36 ;  /* 0x0000002400077c82 */ /* 0x000fe20008000000 */
[----:B------:R-:W-:-:S03]  /*a680*/  F2FP.F16.F32.PACK_AB R182, R172, R125 ;  /* 0x0000007dacb6723e */ /* 0x000fc600000000ff */
        /* <DEDUP_REMOVED lines=18> */
[----:B------:R-:W0:Y:S01]  /*a7b0*/  MUFU.EX2 R214, R214 ;  /* 0x000000d600d67308 */ /* 0x000e220000000800 */
[----:B-1----:R-:W-:-:S07]  /*a7c0*/  F2FP.F16.F32.PACK_AB R175, R158, R156 ;  /* 0x0000009c9eaf723e */ /* 0x002fce00000000ff */
[----:B------:R-:W-:Y:S01]  /*a7d0*/  MUFU.EX2 R166, R166 ;  /* 0x000000a600a67308 */ /* 0x000fe20000000800 */
[----:B------:R-:W-:Y:S02]  /*a7e0*/  WARPGROUP.DEPBAR.LE gsb0, 0x0 ;  /* 0x00008000000079c5 */ /* 0x000fe40000010000 */
[----:B------:R1:W-:Y:S01]  /*a7f0*/  @!P1 SYNCS.ARRIVE.TRANS64.RED.A1T0 RZ, [R13+URZ], RZ ;  /* 0x000000ff0dff99a7 */ /* 0x0003e2000810043f */
[----:B------:R-:W-:Y:S02]  /*a800*/  F2FP.F16.F32.PACK_AB R170, R12, R139 ;  /* 0x0000008b0caa723e */ /* 0x000fe400000000ff */
[----:B0-----:R-:W-:Y:S01]  /*a810*/  F2FP.F16.F32.PACK_AB R168, R214, R137 ;  /* 0x00000089d6a8723e */ /* 0x001fe200000000ff */
[----:B-1----:R-:W-:Y:S01]  /*a820*/  FFMA.FTZ R13, R0, R8, R11 ;  /* 0x00000008000d7223 */ /* 0x002fe2000001000b */
[----:B------:R0:W-:Y:S01]  /*a830*/  @!P1 SYNCS.ARRIVE.TRANS64.RED.A1T0 RZ, [R138+URZ], RZ ;  /* 0x000000ff8aff99a7 */ /* 0x0001e2000810043f */
[C---:B------:R-:W-:Y:S01]  /*a840*/  ISETP.GT.AND P1, PT, R10.reuse, UR39, PT ;  /* 0x000000270a007c0c */ /* 0x040fe2000bf24270 */
[----:B------:R-:W-:-:S02]  /*a850*/  VIADD R10, R10, 0xffffffff ;  /* 0xffffffff0a0a7836 */ /* 0x000fc40000000000 */
[----:B------:R-:W-:Y:S01]  /*a860*/  FADD.FTZ R8, R14, R13 ;  /* 0x0000000d0e087221 */ /* 0x000fe20000010000 */
[----:B------:R-:W-:Y:S01]  /*a870*/  FADD.FTZ R13, R191, R136 ;  /* 0x00000088bf0d7221 */ /* 0x000fe20000010000 */
[C---:B------:R-:W-:Y:S02]  /*a880*/  F2FP.F16.F32.PACK_AB R191, R120.reuse, R191 ;  /* 0x000000bf78bf723e */ /* 0x040fe400000000ff */
        /* <DEDUP_REMOVED lines=66> */
.L_x_1413:
        /* <DEDUP_REMOVED lines=9> */
[----:B------:R-:W-:-:S05]  /*ad40*/  ULDC UR50, c[0x0][0x9e0] ;  /* 0x0002780000327ab9 */ /* 0x000fca0000000800 */
.L_x_1440:
[----:B------:R-:W-:-:S04]  /*ad50*/  UIADD3 UR37, UR4, 0x1, URZ ;  /* 0x0000000104257890 */ /* 0x000fc8000fffe03f */
[----:B------:R-:W-:-:S04]  /*ad60*/  UISETP.NE.AND UP2, UPT, UR37, 0x2, UPT ;  /* 0x000000022500788c */ /* 0x000fc8000bf45270 */
[----:B------:R-:W-:Y:S02]  /*ad70*/  USEL UR36, URZ, 0x1, UP2 ;  /* 0x000000013f247887 */ /* 0x000fe40009000000 */
[----:B------:R-:W-:Y:S02]  /*ad80*/  USEL UR37, UR37, URZ, UP2 ;  /* 0x0000003f25257287 */ /* 0x000fe40009000000 */
[----:B------:R-:W-:Y:S01]  /*ad90*/  ULOP3.LUT UR36, UR7, UR36, URZ, 0x3c, !UPT ;  /* 0x0000002407247292 */ /* 0x000fe2000f8e3c3f */
[----:B------:R-:W-:Y:S11]  /*ada0*/  @!P0 BRA `(.L_x_1424) ;  /* 0x0000000000048947 */ /* 0x000ff60003800000 */
[----:B------:R-:W-:Y:S01]  /*adb0*/  BPT.TRAP 0x1 ;  /* 0x000000040000795c */ /* 0x000fe20000300000 */
.L_x_1424:
[----:B------:R-:W-:Y:S01]  /*adc0*/  ULEA UR6, UR37, UR38, 0x3 ;  /* 0x0000002625067291 */ /* 0x000fe2000f8e183f */
[----:B------:R-:W-:-:S05]  /*add0*/  IMAD.U32 R3, RZ, RZ, UR36 ;  /* 0x00000024ff037e24 */ /* 0x000fca000f8e00ff */
[----:B------:R-:W-:-:S04]  /*ade0*/  SHF.L.U32 R3, R3, 0x1f, RZ ;  /* 0x0000001f03037819 */ /* 0x000fc800000006ff */
[----:B------:R0:W1:Y:S01]  /*adf0*/  SYNCS.PHASECHK.TRANS64.TRYWAIT P1, [UR6+0x30830], R3 ;  /* 0x03083003ff0075a7 */ /* 0x0000620008020146 */
[----:B------:R-:W-:Y:S05]  /*ae00*/  @!P0 BRA `(.L_x_1425) ;  /* 0x0000000000048947 */ /* 0x000fea0003800000 */
[----:B------:R-:W-:Y:S01]  /*ae10*/  BPT.TRAP 0x1 ;  /* 0x000000040000795c */ /* 0x000fe20000300000 */
.L_x_1425:
[----:B-1----:R-:W-:Y:S05]  /*ae20*/  @P1 BRA `(.L_x_1426) ;  /* 0x0000000000081947 */ /* 0x002fea0003800000 */
[----:B------:R-:W1:Y:S02]  /*ae30*/  SYNCS.PHASECHK.TRANS64.TRYWAIT P1, [UR6+0x30830], R3 ;  /* 0x03083003ff0075a7 */ /* 0x000e640008020146 */
[----:B-1----:R-:W-:Y:S05]  /*ae40*/  @!P1 BRA `(.L_x_1427) ;  /* 0x000000dc00a49947 */ /* 0x002fea0003800000 */
.L_x_1426:
        /* <DEDUP_REMOVED lines=167> */
.L_x_1428:
[----:B------:R-:W-:Y:S01]  /*b8c0*/  ULEA UR10, UR4, UR38, 0x3 ;  /* 0x00000026040a7291 */ /* 0x000fe2000f8e183f */
[----:B------:R-:W-:-:S05]  /*b8d0*/  IMAD.U32 R0, RZ, RZ, UR7 ;  /* 0x00000007ff007e24 */ /* 0x000fca000f8e00ff */
[----:B------:R-:W-:-:S04]  /*b8e0*/  SHF.L.U32 R0, R0, 0x1f, RZ ;  /* 0x0000001f00007819 */ /* 0x000fc800000006ff */
[----:B------:R2:W3:Y:S01]  /*b8f0*/  SYNCS.PHASECHK.TRANS64.TRYWAIT P1, [UR10+0x30850], R0 ;  /* 0x03085000ff0075a7 */ /* 0x0004e2000802014a */
[----:B------:R-:W-:Y:S05]  /*b900*/  @!P0 BRA `(.L_x_1429) ;  /* 0x0000000000048947 */ /* 0x000fea0003800000 */
[----:B------:R-:W-:Y:S01]  /*b910*/  BPT.TRAP 0x1 ;  /* 0x000000040000795c */ /* 0x000fe20000300000 */
.L_x_1429:
[----:B---3--:R-:W-:Y:S05]  /*b920*/  @P1 BRA `(.L_x_1430) ;  /* 0x0000000000081947 */ /* 0x008fea0003800000 */
[----:B------:R-:W3:Y:S02]  /*b930*/  SYNCS.PHASECHK.TRANS64.TRYWAIT P1, [UR10+0x30850], R0 ;  /* 0x03085000ff0075a7 */ /* 0x000ee4000802014a */
[----:B---3--:R-:W-:Y:S05]  /*b940*/  @!P1 BRA `(.L_x_1431) ;  /* 0x000000d000fc9947 */ /* 0x008fea0003800000 */
.L_x_1430:
[----:B------:R-:W-:Y:S01]  /*b950*/  UIADD3 UR6, UR38, 0x400, URZ ;  /* 0x0000040026067890 */ /* 0x000fe2000fffe03f */
[----:B------:R-:W-:Y:S01]  /*b960*/  WARPGROUP.ARRIVE ;  /* 0x00000000000079c5 */ /* 0x000fe20000000000 */
[----:B------:R-:W-:-:S05]  /*b970*/  UMOV UR7, 0x40000040 ;  /* 0x4000004000077882 */ /* 0x000fca0000000000 */
[----:B------:R-:W3:Y:S01]  /*b980*/  S2R R209, SR_TID.X ;  /* 0x0000000000d17919 */ /* 0x000ee20000002100 */
[----:B------:R-:W-:Y:S01]  /*b990*/  USHF.R.U32.HI UR6, URZ, 0x4, UR6 ;  /* 0x000000043f067899 */ /* 0x000fe20008011606 */
[----:B------:R-:W-:Y:S01]  /*b9a0*/  PLOP3.LUT P1, PT, PT, PT, UP0, 0x80, 0x0 ;  /* 0x000000000000781c */ /* 0x000fe20003f2f008 */
[----:B0-2---:R-:W-:Y:S01]  /*b9b0*/  FMUL.FTZ R0, R122, UR5 ;  /* 0x000000057a007c20 */ /* 0x005fe20008410000 */
[----:B------:R-:W-:Y:S01]  /*b9c0*/  PLOP3.LUT P2, PT, PT, PT, UP0, 0x80, 0x0 ;  /* 0x000000000000781c */ /* 0x000fe20003f4f008 */
[----:B------:R-:W-:Y:S01]  /*b9d0*/  ULOP3.LUT UR6, UR6, 0x3fff, URZ, 0xc0, !UPT ;  /* 0x00003fff06067892 */ /* 0x000fe2000f8ec03f */
[----:B------:R-:W-:Y:S01]  /*b9e0*/  FMUL.FTZ R9, R127, UR5 ;  /* 0x000000057f097c20 */ /* 0x000fe20008410000 */
[----:B------:R-:W-:Y:S01]  /*b9f0*/  FMUL.FTZ R122, R138, UR5 ;  /* 0x000000058a7a7c20 */ /* 0x000fe20008410000 */
[----:B------:R-:W-:Y:S01]  /*ba00*/  FMUL.FTZ R138, R140, UR5 ;  /* 0x000000058c8a7c20 */ /* 0x000fe20008410000 */
[----:B------:R-:W-:Y:S01]  /*ba10*/  ULOP3.LUT UR6, UR6, 0x3000000, URZ, 0xfc, !UPT ;  /* 0x0300000006067892 */ /* 0x000fe2000f8efc3f */
[----:B------:R-:W-:Y:S01]  /*ba20*/  FMUL.FTZ R127, R162, UR5 ;  /* 0x00000005a27f7c20 */ /* 0x000fe20008410000 */
[----:B------:R-:W-:-:S02]  /*ba30*/  IMAD.U32 R15, RZ, RZ, UR37 ;  /* 0x00000025ff0f7e24 */ /* 0x000fc4000f8e00ff */
[----:B------:R-:W-:Y:S01]  /*ba40*/  FMUL.FTZ R140, R144, UR5 ;  /* 0x00000005908c7c20 */ /* 0x000fe20008410000 */
[----:B------:R-:W-:Y:S01]  /*ba50*/  UIMAD UR4, UR4, 0x900, UR6 ;  /* 0x00000900040478a4 */ /* 0x000fe2000f8e0206 */
[----:B------:R-:W-:Y:S01]  /*ba60*/  FMUL.FTZ R144, R148, UR5 ;  /* 0x0000000594907c20 */ /* 0x000fe20008410000 */
[----:B------:R-:W-:Y:S01]  /*ba70*/  FMUL.FTZ R148, R152, UR5 ;  /* 0x0000000598947c20 */ /* 0x000fe20008410000 */
        /* <DEDUP_REMOVED lines=73> */
[----:B------:R-:W-:Y:S02]  /*bf10*/  VIADD R141, R19, UR60 ;  /* 0x0000003c138d7c36 */ /* 0x000fe40008000000 */
[----:B------:R-:W-:-:S09]  /*bf20*/  FMUL.FTZ R177, R132, UR5 ;  /* 0x0000000584b17c20 */ /* 0x000fd20008410000 */
        /* <DEDUP_REMOVED lines=13> */
[----:B------:R-:W-:Y:S01]  /*c000*/  @!P3 LEA R14, R15, UR38, 0x3 ;  /* 0x000000260f0ebc11 */ /* 0x000fe2000f8e18ff */
[----:B------:R-:W-:Y:S01]  /*c010*/  FMUL.FTZ R158, R161, UR5 ;  /* 0x00000005a19e7c20 */ /* 0x000fe20008410000 */
[----:B------:R-:W-:Y:S01]  /*c020*/  PLOP3.LUT P1, PT, PT, PT, UP1, 0x40, 0x0 ;  /* 0x000000000000781c */ /* 0x000fe20003f2e818 */
[----:B------:R-:W5:Y:S01]  /*c030*/  SHFL.IDX PT, R162, R141, RZ, 0x1c1f ;  /* 0x001c1fff8da27589 */ /* 0x000f6200000e0000 */
[----:B------:R-:W0:Y:S01]  /*c040*/  MUFU.TANH R176, R176 ;  /* 0x000000b000b07308 */ /* 0x000e220000002400 */
[----:B------:R-:W-:-:S05]  /*c050*/  @!P3 VIADD R14, R14, 0x30840 ;  /* 0x000308400e0eb836 */ /* 0x000fca0000000000 */
[----:B------:R-:W-:Y:S02]  /*c060*/  @!P3 PRMT R14, RZ, 0x654, R14 ;  /* 0x00000654ff0eb816 */ /* 0x000fe4000000000e */
        /* <DEDUP_REMOVED lines=15> */
[----:B------:R-:W-:Y:S02]  /*c160*/  IMAD R145, R10, -0x60, RZ ;  /* 0xffffffa00a917824 */ /* 0x000fe400078e02ff */
[----:B------:R-:W-:Y:S01]  /*c170*/  FMUL.FTZ R173, R125, UR5 ;  /* 0x000000057dad7c20 */ /* 0x000fe20008410000 */
[----:B------:R-:W-:Y:S01]  /*c180*/  HGMMA.64x192x16.F32 R24, R168, gdesc[UR4].tnspB, R24, gsb0 ;  /* 0x42e00004a8187df0 */ /* 0x000fe20008000818 */
[----:B------:R-:W-:Y:S01]  /*c190*/  FMUL.FTZ R174, R128, UR5 ;  /* 0x0000000580ae7c20 */ /* 0x000fe20008410000 */
[----:B------:R-:W-:Y:S01]  /*c1a0*/  FMUL.FTZ R175, R129, UR5 ;  /* 0x0000000581af7c20 */ /* 0x000fe20008410000 */
[----:B------:R-:W-:-:S02]  /*c1b0*/  VIADD R15, R145, 0x1 ;  /* 0x00000001910f7836 */ /* 0x000fc40000000000 */
[----:B------:R-:W-:Y:S01]  /*c1c0*/  FMUL.FTZ R125, R147, UR5 ;  /* 0x00000005937d7c20 */ /* 0x000fe20008410000 */
[----:B------:R-:W-:Y:S01]  /*c1d0*/  FMUL.FTZ R128, R163, UR5 ;  /* 0x00000005a3807c20 */ /* 0x000fe20008410000 */
[----:B------:R-:W-:Y:S01]  /*c1e0*/  FMUL.FTZ R129, R166, UR5 ;  /* 0x00000005a6817c20 */ /* 0x000fe20008410000 */
[----:B------:R-:W-:Y:S01]  /*c1f0*/  IMAD R15, R18, -0x2, R15 ;  /* 0xfffffffe120f7824 */ /* 0x000fe200078e020f */
[----:B------:R-:W0:Y:S03]  /*c200*/  MUFU.TANH R172, R172 ;  /* 0x000000ac00ac7308 */ /* 0x000e260000002400 */
[----:B------:R-:W-:Y:S01]  /*c210*/  VIADD R143, R15, 0xffffffff ;  /* 0xffffffff0f8f7836 */ /* 0x000fe20000000000 */
[----:B------:R-:W-:-:S04]  /*c220*/  IADD3 R147, -R17, R15, R16 ;  /* 0x0000000f11937210 */ /* 0x000fc80007ffe110 */
        /* <DEDUP_REMOVED lines=27> */
.L_x_1434:
[----:B------:R-:W-:-:S05]  /*c3e0*/  IMAD.U32 R162, RZ, RZ, UR39 ;  /* 0x00000027ffa27e24 */ /* 0x000fca000f8e00ff */
[----:B------:R-:W-:-:S13]  /*c3f0*/  ISETP.NE.AND P1, PT, R162, 0x1, PT ;  /* 0x00000001a200780c */ /* 0x000fda0003f25270 */
[----:B0-----:R-:W0:Y:S02]  /*c400*/  @P1 LDC.64 R14, c[0x0][0x9e8] ;  /* 0x00027a00ff0e1b82 */ /* 0x001e240000000a00 */
[----:B0-----:R-:W-:-:S05]  /*c410*/  @P1 IMAD.HI.U32 R14, R155, R14, RZ ;  /* 0x0000000e9b0e1227 */ /* 0x001fca00078e00ff */
[----:B------:R-:W-:-:S07]  /*c420*/  @P1 SHF.R.U32.HI R155, RZ, R15, R14 ;  /* 0x0000000fff9b1219 */ /* 0x000fce000001160e */
.L_x_1435:
[----:B------:R-:W-:Y:S05]  /*c430*/  BSYNC B0 ;  /* 0x0000000000007941 */ /* 0x000fea0003800000 */
.L_x_1433:
[----:B------:R-:W-:-:S05]  /*c440*/  IMAD R14, R155, R162, R143 ;  /* 0x000000a29b0e7224 */ /* 0x000fca00078e028f */
[----:B------:R-:W-:Y:S02]  /*c450*/  VIADDMNMX R151, R14, R162, R151, PT ;  /* 0x000000a20e977246 */ /* 0x000fe40003800197 */
[----:B------:R-:W-:-:S07]  /*c460*/  VIMNMX R153, R153, R14, !PT ;  /* 0x0000000e99997248 */ /* 0x000fce0007fe0100 */
.L_x_1432:
        /* <DEDUP_REMOVED lines=111> */
[----:B------:R-:W-:Y:S01]  /*cb60*/  FSEL R218, R3, -INF , !P6 ;  /* 0xff80000003da7808 */ /* 0x000fe20007000000 */
[----:B------:R-:W-:Y:S01]  /*cb70*/  IMAD.IADD R3, R149, 0x1, R14 ;  /* 0x0000000195037824 */ /* 0x000fe200078e020e */
        /* <DEDUP_REMOVED lines=19> */
.L_x_1438:
[----:B------:R-:W-:-:S05]  /*ccb0*/  IMAD.U32 R184, RZ, RZ, UR39 ;  /* 0x00000027ffb87e24 */ /* 0x000fca000f8e00ff */
[----:B------:R-:W-:-:S13]  /*ccc0*/  ISETP.NE.AND P6, PT, R184, 0x1, PT ;  /* 0x00000001b800780c */ /* 0x000fda0003fc5270 */
[----:B------:R-:W0:Y:S02]  /*ccd0*/  @P6 LDC.64 R14, c[0x0][0x9e8] ;  /* 0x00027a00ff0e6b82 */ /* 0x000e240000000a00 */
[----:B0-----:R-:W-:-:S05]  /*cce0*/  @P6 IMAD.HI.U32 R14, R139, R14, RZ ;  /* 0x0000000e8b0e6227 */ /* 0x001fca00078e00ff */
[----:B------:R-:W-:-:S07]  /*ccf0*/  @P6 SHF.R.U32.HI R139, RZ, R15, R14 ;  /* 0x0000000fff8b6219 */ /* 0x000fce000001160e */
.L_x_1439:
[----:B------:R-:W-:Y:S05]  /*cd00*/  BSYNC B0 ;  /* 0x0000000000007941 */ /* 0x000fea0003800000 */
.L_x_1437:
[----:B------:R-:W-:-:S05]  /*cd10*/  IMAD R14, R139, R184, R143 ;  /* 0x000000b88b0e7224 */ /* 0x000fca00078e028f */
[----:B------:R-:W-:Y:S02]  /*cd20*/  VIADDMNMX R3, R14, R184, R3, PT ;  /* 0x000000b80e037246 */ /* 0x000fe40003800103 */
[----:B------:R-:W-:-:S07]  /*cd30*/  VIMNMX R137, R137, R14, !PT ;  /* 0x0000000e89897248 */ /* 0x000fce0007fe0100 */
.L_x_1436:
[C---:B------:R-:W-:Y:S01]  /*cd40*/  ISETP.GT.AND P1, PT, R137.reuse, 0x1, !P1 ;  /* 0x000000018900780c */ /* 0x040fe20004f24270 */
[----:B------:R-:W-:Y:S01]  /*cd50*/  UMOV UR7, UR36 ;  /* 0x0000002400077c82 */ /* 0x000fe20008000000 */
[----:B------:R-:W-:Y:S02]  /*cd60*/  ISETP.GT.AND P2, PT, R137, 0x8, !P2 ;  /* 0x000000088900780c */ /* 0x000fe40005744270 */
        /* <DEDUP_REMOVED lines=32> */
[----:B------:R-:W-:Y:S02]  /*cf70*/  ISETP.NE.AND P2, PT, R186, RZ, PT ;  /* 0x000000ffba00720c */ /* 0x000fe40003f45270 */
        /* <DEDUP_REMOVED lines=55> */
[C---:B------:R-:W-:Y:S01]  /*d2f0*/  ISETP.LT.OR P5, PT, R3.reuse, 0x59, P5 ;  /* 0x000000590300780c */ /* 0x040fe20002fa1670 */
[----:B------:R-:W1:Y:S01]  /*d300*/  SHFL.BFLY PT, R4, R15, 0x1, 0x1f ;  /* 0x0c201f000f047f89 */ /* 0x000e6200000e0000 */
[----:B------:R-:W-:Y:S02]  /*d310*/  ISETP.LT.OR P1, PT, R3, 0x3a, P1 ;  /* 0x0000003a0300780c */ /* 0x000fe40000f21670 */
[----:B------:R-:W-:-:S02]  /*d320*/  FSEL R128, R128, -INF , !P4 ;  /* 0xff80000080807808 */ /* 0x000fc40006000000 */
[----:B------:R-:W-:Y:S02]  /*d330*/  FSEL R120, R131, -INF , !P1 ;  /* 0xff80000083787808 */ /* 0x000fe40004800000 */
[----:B------:R-:W-:Y:S02]  /*d340*/  ISETP.NE.AND P1, PT, R177, RZ, PT ;  /* 0x000000ffb100720c */ /* 0x000fe40003f25270 */
[----:B------:R-:W-:Y:S02]  /*d350*/  R2UR UR4, R23 ;  /* 0x00000000170472ca */ /* 0x000fe400000e0000 */
        /* <DEDUP_REMOVED lines=32> */
[--C-:B------:R-:W-:Y:S01]  /*d560*/  FFMA.FTZ R176, R176, R9, -R125.reuse ;  /* 0x00000009b0b07223 */ /* 0x100fe2000001087d */
[----:B------:R-:W-:Y:S01]  /*d570*/  FSEL R146, R4, RZ, P1 ;  /* 0x000000ff04927208 */ /* 0x000fe20000800000 */
        /* <DEDUP_REMOVED lines=14> */
[----:B------:R-:W-:Y:S01]  /*d660*/  FFMA.FTZ R141, R160, R9, -R125 ;  /* 0x00000009a08d7223 */ /* 0x000fe2000001087d */
[----:B------:R-:W-:Y:S01]  /*d670*/  LOP3.LUT P6, RZ, R209, 0x7f, RZ, 0xc0, !PT ;  /* 0x0000007fd1ff7812 */ /* 0x000fe200078cc0ff */
[----:B------:R0:W-:Y:S01]  /*d680*/  MUFU.EX2 R15, R172 ;  /* 0x000000ac000f7308 */ /* 0x0001e20000000800 */
[----:B------:R-:W-:-:S04]  /*d690*/  FMNMX.FTZ R21, R186, R21, !PT ;  /* 0x00000015ba157209 */ /* 0x000fc80007810000 */
[----:B------:R-:W-:-:S03]  /*d6a0*/  FMNMX.FTZ R121, R208, R21, !PT ;  /* 0x00000015d0797209 */ /* 0x000fc60007810000 */
[----:B------:R1:W-:Y:S01]  /*d6b0*/  MUFU.EX2 R21, R174 ;  /* 0x000000ae00157308 */ /* 0x0003e20000000800 */
[----:B------:R-:W-:Y:S01]  /*d6c0*/  FMNMX.FTZ R121, R124, R121, !PT ;  /* 0x000000797c797209 */ /* 0x000fe20007810000 */
[-CC-:B0-----:R-:W-:Y:S01]  /*d6d0*/  FFMA.FTZ R172, R178, R9.reuse, -R125.reuse ;  /* 0x00000009b2ac7223 */ /* 0x181fe2000001087d */
[-CC-:B------:R-:W-:Y:S01]  /*d6e0*/  FFMA.FTZ R178, R144, R9.reuse, -R125.reuse ;  /* 0x0000000990b27223 */ /* 0x180fe2000001087d */
[----:B------:R-:W-:Y:S01]  /*d6f0*/  FFMA.FTZ R144, R158, R9, -R125 ;  /* 0x000000099e907223 */ /* 0x000fe2000001087d */
[----:B------:R-:W-:-:S03]  /*d700*/  FMNMX.FTZ R121, R190, R121, !PT ;  /* 0x00000079be797209 */ /* 0x000fc60007810000 */
[----:B------:R-:W-:Y:S01]  /*d710*/  MUFU.EX2 R168, R168 ;  /* 0x000000a800a87308 */ /* 0x000fe20000000800 */
[----:B------:R-:W-:Y:S02]  /*d720*/  FMNMX.FTZ R121, R126, R121, !PT ;  /* 0x000000797e797209 */ /* 0x000fe40007810000 */
[----:B-1----:R-:W-:Y:S01]  /*d730*/  FSEL R174, R127, -INF , !P3 ;  /* 0xff8000007fae7808 */ /* 0x002fe20005800000 */
[--C-:B------:R-:W-:Y:S01]  /*d740*/  FFMA.FTZ R127, R166, R9, -R125.reuse ;  /* 0x00000009a67f7223 */ /* 0x100fe2000001087d */
[----:B------:R-:W-:Y:S02]  /*d750*/  FMNMX.FTZ R131, R20, R121, !PT ;  /* 0x0000007914837209 */ /* 0x000fe40007810000 */
[----:B------:R-:W-:Y:S01]  /*d760*/  FSEL R166, R129, -INF , !P5 ;  /* 0xff80000081a67808 */ /* 0x000fe20006800000 */
[--C-:B------:R-:W-:Y:S01]  /*d770*/  FFMA.FTZ R129, R138, R9, -R125.reuse ;  /* 0x000000098a817223 */ /* 0x100fe2000001087d */
[----:B------:R-:W-:Y:S01]  /*d780*/  FMNMX.FTZ R131, R132, R131, !PT ;  /* 0x0000008384837209 */ /* 0x000fe20007810000 */
[-CC-:B------:R-:W-:Y:S01]  /*d790*/  FFMA.FTZ R138, R142, R9.reuse, -R125.reuse ;  /* 0x000000098e8a7223 */ /* 0x180fe2000001087d */
[----:B------:R-:W-:Y:S01]  /*d7a0*/  MUFU.EX2 R170, R170 ;  /* 0x000000aa00aa7308 */ /* 0x000fe20000000800 */
[----:B------:R-:W-:Y:S01]  /*d7b0*/  FFMA.FTZ R142, R154, R9, -R125 ;  /* 0x000000099a8e7223 */ /* 0x000fe2000001087d */
[----:B------:R-:W-:-:S04]  /*d7c0*/  FMNMX.FTZ R131, R120, R131, !PT ;  /* 0x0000008378837209 */ /* 0x000fc80007810000 */
[----:B------:R-:W-:Y:S02]  /*d7d0*/  FMNMX.FTZ R131, R134, R131, !PT ;  /* 0x0000008386837209 */ /* 0x000fe40007810000 */
[----:B------:R-:W-:Y:S02]  /*d7e0*/  MUFU.EX2 R121, R180 ;  /* 0x000000b400797308 */ /* 0x000fe40000000800 */
[----:B------:R-:W-:-:S04]  /*d7f0*/  FMNMX.FTZ R131, R14, R131, !PT ;  /* 0x000000830e837209 */ /* 0x000fc80007810000 */
[----:B------:R-:W-:Y:S02]  /*d800*/  FMNMX.FTZ R131, R136, R131, !PT ;  /* 0x0000008388837209 */ /* 0x000fe40007810000 */
[----:B------:R-:W-:Y:S02]  /*d810*/  MUFU.EX2 R172, R172 ;  /* 0x000000ac00ac7308 */ /* 0x000fe40000000800 */
[----:B------:R-:W-:-:S04]  /*d820*/  FMNMX.FTZ R131, R122, R131, !PT ;  /* 0x000000837a837209 */ /* 0x000fc80007810000 */
[----:B------:R-:W-:Y:S02]  /*d830*/  FMNMX.FTZ R131, R174, R131, !PT ;  /* 0x00000083ae837209 */ /* 0x000fe40007810000 */
[----:B------:R0:W-:Y:S02]  /*d840*/  MUFU.EX2 R180, R182 ;  /* 0x000000b600b47308 */ /* 0x0001e40000000800 */
[----:B------:R-:W-:-:S04]  /*d850*/  FMNMX.FTZ R131, R128, R131, !PT ;  /* 0x0000008380837209 */ /* 0x000fc80007810000 */
[----:B------:R-:W-:Y:S02]  /*d860*/  FMNMX.FTZ R131, R166, R131, !PT ;  /* 0x00000083a6837209 */ /* 0x000fe40007810000 */
[----:B------:R-:W-:Y:S01]  /*d870*/  MUFU.EX2 R127, R127 ;  /* 0x0000007f007f7308 */ /* 0x000fe20000000800 */
[--C-:B0-----:R-:W-:Y:S01]  /*d880*/  FFMA.FTZ R182, R162, R9, -R125.reuse ;  /* 0x00000009a2b67223 */ /* 0x101fe2000001087d */
[----:B------:R-:W-:Y:S01]  /*d890*/  FMNMX.FTZ R0, R130, R131, !PT ;  /* 0x0000008382007209 */ /* 0x000fe20007810000 */
[-CC-:B------:R-:W-:Y:S01]  /*d8a0*/  FFMA.FTZ R131, R140, R9.reuse, -R125.reuse ;  /* 0x000000098c837223 */ /* 0x180fe2000001087d */
[----:B------:R-:W-:-:S03]  /*d8b0*/  FFMA.FTZ R140, R150, R9, -R125 ;  /* 0x00000009968c7223 */ /* 0x000fc6000001087d */
        /* <DEDUP_REMOVED lines=159> */
.L_x_1423:
        /* <DEDUP_REMOVED lines=99> */
.L_x_1441:
[----:B------:R-:W-:Y:S01]  /*e8e0*/  ULEA UR5, UR37, UR38, 0x3 ;  /* 0x0000002625057291 */ /* 0x000fe2000f8e183f */
[----:B------:R-:W-:-:S05]  /*e8f0*/  IMAD.U32 R0, RZ, RZ, UR36 ;  /* 0x00000024ff007e24 */ /* 0x000fca000f8e00ff */
[----:B------:R-:W-:-:S04]  /*e900*/  SHF.L.U32 R0, R0, 0x1f, RZ ;  /* 0x0000001f00007819 */ /* 0x000fc800000006ff */
[----:B------:R0:W1:Y:S01]  /*e910*/  SYNCS.PHASECHK.TRANS64.TRYWAIT P1, [UR5+0x30850], R0 ;  /* 0x03085000ff0075a7 */ /* 0x0000620008020145 */
[----:B------:R-:W-:Y:S05]  /*e920*/  @!P0 BRA `(.L_x_1442) ;  /* 0x0000000000048947 */ /* 0x000fea0003800000 */
[----:B------:R-:W-:Y:S01]  /*e930*/  BPT.TRAP 0x1 ;  /* 0x000000040000795c */ /* 0x000fe20000300000 */
.L_x_1442:
[----:B-1----:R-:W-:Y:S05]  /*e940*/  @P1 BRA `(.L_x_1443) ;  /* 0x0000000000081947 */ /* 0x002fea0003800000 */
[----:B------:R-:W1:Y:S02]  /*e950*/  SYNCS.PHASECHK.TRANS64.TRYWAIT P0, [UR5+0x30850], R0 ;  /* 0x03085000ff0075a7 */ /* 0x000e640008000145 */
[----:B-1----:R-:W-:Y:S05]  /*e960*/  @!P0 BRA `(.L_x_1444) ;  /* 0x000000a4000c8947 */ /* 0x002fea0003800000 */
.L_x_1443:
[----:B------:R-:W-:Y:S01]  /*e970*/  UIADD3 UR38, UR38, 0x400, URZ ;  /* 0x0000040026267890 */ /* 0x000fe2000fffe03f */
[----:B------:R-:W-:Y:S01]  /*e980*/  WARPGROUP.ARRIVE ;  /* 0x00000000000079c5 */ /* 0x000fe20000000000 */
[----:B------:R-:W-:Y:S01]  /*e990*/  UMOV UR7, 0x40000040 ;  /* 0x4000004000077882 */ /* 0x000fe20000000000 */
[----:B01----:R-:W0:Y:S01]  /*e9a0*/  SHFL.BFLY PT, R0, R5, 0x2, 0x1f ;  /* 0x0c401f0005007f89 */ /* 0x003e2200000e0000 */
[----:B------:R-:W-:Y:S01]  /*e9b0*/  USHF.R.U32.HI UR38, URZ, 0x4, UR38 ;  /* 0x000000043f267899 */ /* 0x000fe20008011626 */
[----:B------:R-:W-:Y:S01]  /*e9c0*/  IMAD.MOV.U32 R10, RZ, RZ, RZ ;  /* 0x000000ffff0a7224 */ /* 0x000fe200078e00ff */
[----:B------:R-:W-:Y:S01]  /*e9d0*/  R2UR UR8, R198 ;  /* 0x00000000c60872ca */ /* 0x000fe200000e0000 */
[----:B------:R-:W1:Y:S01]  /*e9e0*/  SHFL.BFLY PT, R7, R8, 0x2, 0x1f ;  /* 0x0c401f0008077f89 */ /* 0x000e6200000e0000 */
[----:B------:R-:W-:Y:S01]  /*e9f0*/  ULOP3.LUT UR38, UR38, 0x3fff, URZ, 0xc0, !UPT ;  /* 0x00003fff26267892 */ /* 0x000fe2000f8ec03f */
[----:B------:R-:W2:Y:S03]  /*ea00*/  S2R R12, SR_TID.X ;  /* 0x00000000000c7919 */ /* 0x000ea60000002100 */
        /* <DEDUP_REMOVED lines=8> */
[----:B0-----:R-:W-:Y:S01]  /*ea90*/  FADD.FTZ R2, R0, R5 ;  /* 0x0000000500027221 */ /* 0x001fe20000010000 */
[----:B------:R-:W-:Y:S01]  /*eaa0*/  UMOV UR7, 0x40000040 ;  /* 0x4000004000077882 */ /* 0x000fe20000000000 */
[----:B------:R-:W-:-:S02]  /*eab0*/  IMAD.U32 R198, RZ, RZ, UR8 ;  /* 0x00000008ffc67e24 */ /* 0x000fc4000f8e00ff */
[----:B-1----:R-:W-:Y:S01]  /*eac0*/  FADD.FTZ R7, R7, R8 ;  /* 0x0000000807077221 */ /* 0x002fe20000010000 */
        /* <DEDUP_REMOVED lines=9> */
[----:B------:R-:W-:Y:S02]  /*eb60*/  IMAD.U32 R7, RZ, RZ, UR5 ;  /* 0x00000005ff077e24 */ /* 0x000fe4000f8e00ff */
[----:B------:R-:W-:Y:S01]  /*eb70*/  IMAD.MOV.U32 R0, RZ, RZ, -0x800000 ;  /* 0xff800000ff007424 */ /* 0x000fe200078e00ff */
[----:B------:R-:W-:-:S03]  /*eb80*/  FSETP.NE.FTZ.AND P0, PT, R13, RZ, PT ;  /* 0x000000ff0d00720b */ /* 0x000fc60003f15000 */
[----:B------:R-:W-:-:S06]  /*eb90*/  @!P2 VIADD R7, R7, 0x30860 ;  /* 0x000308600707a836 */ /* 0x000fcc0000000000 */
[----:B------:R-:W0:Y:S04]  /*eba0*/  @P1 MUFU.LG2 R11, R14 ;  /* 0x0000000e000b1308 */ /* 0x000e280000000c00 */
[C---:B------:R-:W-:Y:S01]  /*ebb0*/  @P0 FMUL.FTZ R5, R9.reuse, 0.69314718246459960938 ;  /* 0x3f31721809050820 */ /* 0x040fe20000410000 */
[----:B------:R-:W-:-:S03]  /*ebc0*/  @P1 FMUL.FTZ R9, R9, 0.69314718246459960938 ;  /* 0x3f31721809091820 */ /* 0x000fc60000410000 */
[----:B------:R-:W1:Y:S08]  /*ebd0*/  @P0 MUFU.LG2 R6, R13 ;  /* 0x0000000d00060308 */ /* 0x000e700000000c00 */
[----:B------:R-:W2:Y:S01]  /*ebe0*/  @P1 MUFU.RCP R10, R14 ;  /* 0x0000000e000a1308 */ /* 0x000ea20000001000 */
[----:B0-----:R-:W-:-:S04]  /*ebf0*/  @P1 FMUL.FTZ R12, R11, 0.69314718246459960938 ;  /* 0x3f3172180b0c1820 */ /* 0x001fc80000410000 */
[----:B------:R-:W-:Y:S01]  /*ec00*/  @P1 FFMA.FTZ R2, R9, R3, R12 ;  /* 0x0000000309021223 */ /* 0x000fe2000001000c */
[----:B------:R-:W-:Y:S02]  /*ec10*/  @!P2 PRMT R9, RZ, 0x654, R7 ;  /* 0x00000654ff09a816 */ /* 0x000fe40000000007 */
[----:B------:R-:W0:Y:S01]  /*ec20*/  @P0 MUFU.RCP R8, R13 ;  /* 0x0000000d00080308 */ /* 0x000e220000001000 */
[----:B-1----:R-:W-:-:S04]  /*ec30*/  @P0 FMUL.FTZ R6, R6, 0.69314718246459960938 ;  /* 0x3f31721806060820 */ /* 0x002fc80000410000 */
[----:B------:R-:W-:Y:S01]  /*ec40*/  @P0 FFMA.FTZ R0, R5, R4, R6 ;  /* 0x0000000405000223 */ /* 0x000fe20000010006 */
[----:B------:R-:W-:Y:S01]  /*ec50*/  PLOP3.LUT P0, PT, PT, PT, PT, 0x8, 0x0 ;  /* 0x000000000000781c */ /* 0x000fe20003f0e170 */
        /* <DEDUP_REMOVED lines=27> */
[----:B------:R1:W-:Y:S01]  /*ee10*/  @!P2 SYNCS.ARRIVE.TRANS64.RED.A1T0 RZ, [R9+URZ], RZ ;  /* 0x000000ff09ffa9a7 */ /* 0x0003e2000810043f */
[----:B--2---:R-:W-:Y:S01]  /*ee20*/  FMUL.FTZ R125, R43, R10 ;  /* 0x0000000a2b7d7220 */ /* 0x004fe20000410000 */
[----:B0-----:R-:W-:Y:S01]  /*ee30*/  FMUL.FTZ R3, R32, R8 ;  /* 0x0000000820037220 */ /* 0x001fe20000410000 */
        /* <DEDUP_REMOVED lines=94> */
.L_x_1374:
[----:B------:R-:W0:Y:S01]  /*f420*/  S2R R8, SR_CgaCtaId ;  /* 0x0000000000087919 */ /* 0x000e220000008800 */
[----:B------:R-:W-:Y:S01]  /*f430*/  MOV R23, 0x400 ;  /* 0x0000040000177802 */ /* 0x000fe20000000f00 */
[----:B------:R-:W-:Y:S01]  /*f440*/  BSSY B0, `(.L_x_1445) ;  /* 0x0000288000007945 */ /* 0x000fe20003800000 */
[----:B------:R-:W-:Y:S02]  /*f450*/  BAR.SYNC.DEFER_BLOCKING 0x5, 0x180 ;  /* 0x0146000000007b1d */ /* 0x000fe40000010000 */
[----:B0-----:R-:W-:-:S05]  /*f460*/  LEA R23, R8, R23, 0x18 ;  /* 0x0000001708177211 */ /* 0x001fca00078ec0ff */
[----:B------:R-:W0:Y:S02]  /*f470*/  LDS.128 R8, [R23+0x308d0] ;  /* 0x0308d00017087984 */ /* 0x000e240000000c00 */
[----:B0-----:R-:W-:Y:S02]  /*f480*/  R2UR UR5, R9 ;  /* 0x00000000090572ca */ /* 0x001fe400000e0000 */
[----:B------:R-:W-:Y:S02]  /*f490*/  R2UR UR7, R10 ;  /* 0x000000000a0772ca */ /* 0x000fe400000e0000 */
[----:B------:R-:W-:Y:S01]  /*f4a0*/  R2UR UR6, R11 ;  /* 0x000000000b0672ca */ /* 0x000fe200000e0000 */
[----:B------:R-:W-:Y:S06]  /*f4b0*/  BAR.ARV 0x4, 0x180 ;  /* 0x0106000000007b1d */ /* 0x000fec0000002000 */
[----:B------:R-:W-:Y:S08]  /*f4c0*/  @P0 BRA `(.L_x_1446) ;  /* 0x0000001800ac0947 */ /* 0x000ff00003800000 */
[----:B------:R-:W0:Y:S01]  /*f4d0*/  S2R R8, SR_SWINHI ;  /* 0x0000000000087919 */ /* 0x000e220000002f00 */
[----:B------:R-:W-:Y:S01]  /*f4e0*/  F2FP.F16.F32.PACK_AB R4, R5, R4 ;  /* 0x000000040504723e */ /* 0x000fe200000000ff */
[----:B------:R-:W-:Y:S01]  /*f4f0*/  ULDC.64 UR8, c[0x0][0xc00] ;  /* 0x0003000000087ab9 */ /* 0x000fe20000000a00 */
[----:B------:R-:W-:Y:S01]  /*f500*/  F2FP.F16.F32.PACK_AB R6, R7, R6 ;  /* 0x000000060706723e */ /* 0x000fe200000000ff */
[----:B------:R-:W-:Y:S01]  /*f510*/  UISETP.NE.U32.AND UP0, UPT, UR8, URZ, UPT ;  /* 0x0000003f0800728c */ /* 0x000fe2000bf05070 */
[----:B------:R-:W-:Y:S01]  /*f520*/  F2FP.F16.F32.PACK_AB R5, R131, R32 ;  /* 0x000000208305723e */ /* 0x000fe200000000ff */
[----:B------:R-:W-:Y:S01]  /*f530*/  ULDC.64 UR12, c[0x0][0x208] ;  /* 0x00008200000c7ab9 */ /* 0x000fe20000000a00 */
[----:B------:R-:W-:Y:S01]  /*f540*/  F2FP.F16.F32.PACK_AB R7, R129, R20 ;  /* 0x000000148107723e */ /* 0x000fe200000000ff */
[----:B------:R-:W-:Y:S01]  /*f550*/  UISETP.NE.AND.EX UP0, UPT, UR9, URZ, UPT, UP0 ;  /* 0x0000003f0900728c */ /* 0x000fe2000bf05300 */
[----:B------:R-:W-:Y:S02]  /*f560*/  F2FP.F16.F32.PACK_AB R88, R89, R88 ;  /* 0x000000585958723e */ /* 0x000fe400000000ff */
[----:B------:R-:W-:Y:S01]  /*f570*/  F2FP.F16.F32.PACK_AB R89, R43, R90 ;  /* 0x0000005a2b59723e */ /* 0x000fe200000000ff */
[----:B------:R-:W-:Y:S01]  /*f580*/  ULDC.64 UR8, c[0x0][0xc00] ;  /* 0x0003000000087ab9 */ /* 0x000fe20000000a00 */
        /* <DEDUP_REMOVED lines=10> */
[----:B------:R-:W-:Y:S02]  /*f630*/  MOV R16, R23 ;  /* 0x0000001700107202 */ /* 0x000fe40000000f00 */
[----:B0-----:R-:W-:Y:S02]  /*f640*/  MOV R17, R8 ;  /* 0x0000000800117202 */ /* 0x001fe40000000f00 */
[----:B------:R-:W-:-:S02]  /*f650*/  F2FP.F16.F32.PACK_AB R107, R111, R110 ;  /* 0x0000006e6f6b723e */ /* 0x000fc400000000ff */
[----:B------:R-:W-:Y:S01]  /*f660*/  F2FP.F16.F32.PACK_AB R113, R115, R114 ;  /* 0x000000727371723e */ /* 0x000fe200000000ff */
[----:B------:R-:W-:Y:S01]  /*f670*/  IMAD.WIDE R38, R202, 0x2, R16 ;  /* 0x00000002ca267825 */ /* 0x000fe200078e0210 */
[----:B------:R-:W-:Y:S02]  /*f680*/  F2FP.F16.F32.PACK_AB R114, R117, R116 ;  /* 0x000000747572723e */ /* 0x000fe400000000ff */
[----:B------:R-:W-:Y:S02]  /*f690*/  F2FP.F16.F32.PACK_AB R115, R119, R118 ;  /* 0x000000767773723e */ /* 0x000fe400000000ff */
[C---:B------:R-:W-:Y:S02]  /*f6a0*/  LOP3.LUT R21, R38.reuse, 0x380, RZ, 0xc0, !PT ;  /* 0x0000038026157812 */ /* 0x040fe400078ec0ff */
[C---:B------:R-:W-:Y:S02]  /*f6b0*/  IADD3 R75, P2, R38.reuse, 0x20, RZ ;  /* 0x00000020264b7810 */ /* 0x040fe40007f5e0ff */
[----:B------:R-:W-:-:S02]  /*f6c0*/  IADD3 R95, P1, R38, 0x40, RZ ;  /* 0x00000040265f7810 */ /* 0x000fc40007f3e0ff */
[C---:B------:R-:W-:Y:S01]  /*f6d0*/  IADD3 R133, P6, R38.reuse, 0x60, RZ ;  /* 0x0000006026857810 */ /* 0x040fe20007fde0ff */
[--C-:B------:R-:W-:Y:S01]  /*f6e0*/  IMAD.X R9, RZ, RZ, R39.reuse, P2 ;  /* 0x000000ffff097224 */ /* 0x100fe200010e0627 */
[C---:B------:R-:W-:Y:S01]  /*f6f0*/  IADD3 R135, P5, R38.reuse, 0x4000, RZ ;  /* 0x0000400026877810 */ /* 0x040fe20007fbe0ff */
[--C-:B------:R-:W-:Y:S01]  /*f700*/  IMAD.X R11, RZ, RZ, R39.reuse, P1 ;  /* 0x000000ffff0b7224 */ /* 0x100fe200008e0627 */
[----:B------:R-:W-:Y:S01]  /*f710*/  SHF.R.U64 R21, R21, 0x3, RZ ;  /* 0x0000000315157819 */ /* 0x000fe200000012ff */
        /* <DEDUP_REMOVED lines=8> */
[----:B------:R-:W-:Y:S01]  /*f7a0*/  LOP3.LUT R8, R75, 0x380, RZ, 0xc0, !PT ;  /* 0x000003804b087812 */ /* 0x000fe200078ec0ff */
[--C-:B------:R-:W-:Y:S01]  /*f7b0*/  IMAD.X R29, RZ, RZ, R39.reuse, P3 ;  /* 0x000000ffff1d7224 */ /* 0x100fe200018e0627 */
[----:B------:R-:W-:Y:S01]  /*f7c0*/  LOP3.LUT R10, R95, 0x380, RZ, 0xc0, !PT ;  /* 0x000003805f0a7812 */ /* 0x000fe200078ec0ff */
[----:B------:R-:W-:Y:S01]  /*f7d0*/  IMAD.X R31, RZ, RZ, R39, P2 ;  /* 0x000000ffff1f7224 */ /* 0x000fe200010e0627 */
[----:B------:R-:W-:-:S02]  /*f7e0*/  IADD3 R145, P1, R38, 0x8020, RZ ;  /* 0x0000802026917810 */ /* 0x000fc40007f3e0ff */
[C---:B------:R-:W-:Y:S02]  /*f7f0*/  IADD3 R147, P6, R38.reuse, 0x8040, RZ ;  /* 0x0000804026937810 */ /* 0x040fe40007fde0ff */
[----:B------:R-:W-:Y:S01]  /*f800*/  IADD3 R149, P5, R38, 0x8060, RZ ;  /* 0x0000806026957810 */ /* 0x000fe20007fbe0ff */
[--C-:B------:R-:W-:Y:S01]  /*f810*/  IMAD.X R33, RZ, RZ, R39.reuse, P1 ;  /* 0x000000ffff217224 */ /* 0x100fe200008e0627 */
[----:B------:R-:W-:Y:S01]  /*f820*/  LOP3.LUT R38, R21, R38, RZ, 0x3c, !PT ;  /* 0x0000002615267212 */ /* 0x000fe200078e3cff */
[--C-:B------:R-:W-:Y:S01]  /*f830*/  IMAD.X R35, RZ, RZ, R39.reuse, P6 ;  /* 0x000000ffff237224 */ /* 0x100fe200030e0627 */
[----:B------:R-:W-:Y:S01]  /*f840*/  LOP3.LUT R12, R133, 0x380, RZ, 0xc0, !PT ;  /* 0x00000380850c7812 */ /* 0x000fe200078ec0ff */
[----:B------:R-:W-:Y:S01]  /*f850*/  IMAD.X R21, RZ, RZ, R39, P5 ;  /* 0x000000ffff157224 */ /* 0x000fe200028e0627 */
[----:B------:R-:W-:Y:S02]  /*f860*/  LOP3.LUT R14, R135, 0x380, RZ, 0xc0, !PT ;  /* 0x00000380870e7812 */ /* 0x000fe400078ec0ff */
[----:B------:R-:W-:-:S02]  /*f870*/  LOP3.LUT R24, R137, 0x380, RZ, 0xc0, !PT ;  /* 0x0000038089187812 */ /* 0x000fc400078ec0ff */
[----:B------:R-:W-:Y:S02]  /*f880*/  LOP3.LUT R26, R139, 0x380, RZ, 0xc0, !PT ;  /* 0x000003808b1a7812 */ /* 0x000fe400078ec0ff */
[----:B------:R-:W-:Y:S02]  /*f890*/  SHF.R.U64 R8, R8, 0x3, RZ ;  /* 0x0000000308087819 */ /* 0x000fe400000012ff */
[----:B------:R-:W-:Y:S02]  /*f8a0*/  SHF.R.U64 R10, R10, 0x3, RZ ;  /* 0x000000030a0a7819 */ /* 0x000fe400000012ff */
[----:B------:R-:W-:Y:S02]  /*f8b0*/  LOP3.LUT R28, R141, 0x380, RZ, 0xc0, !PT ;  /* 0x000003808d1c7812 */ /* 0x000fe400078ec0ff */
[----:B------:R-:W-:Y:S02]  /*f8c0*/  LOP3.LUT R30, R143, 0x380, RZ, 0xc0, !PT ;  /* 0x000003808f1e7812 */ /* 0x000fe400078ec0ff */
[----:B------:R-:W-:-:S02]  /*f8d0*/  SHF.R.U64 R12, R12, 0x3, RZ ;  /* 0x000000030c0c7819 */ /* 0x000fc400000012ff */
[----:B------:R-:W-:Y:S02]  /*f8e0*/  SHF.R.U64 R14, R14, 0x3, RZ ;  /* 0x000000030e0e7819 */ /* 0x000fe400000012ff */
[----:B------:R-:W-:Y:S01]  /*f8f0*/  MOV R132, R38 ;  /* 0x0000002600847202 */ /* 0x000fe20000000f00 */
[----:B------:R-:W-:Y:S01]  /*f900*/  BAR.SYNC.DEFER_BLOCKING 0x1, 0x100 ;  /* 0x0044000000007b1d */ /* 0x000fe20000010000 */
[----:B------:R-:W-:Y:S02]  /*f910*/  SHF.R.U64 R24, R24, 0x3, RZ ;  /* 0x0000000318187819 */ /* 0x000fe400000012ff */
[----:B------:R-:W-:Y:S02]  /*f920*/  SHF.R.U64 R26, R26, 0x3, RZ ;  /* 0x000000031a1a7819 */ /* 0x000fe400000012ff */
[----:B------:R-:W-:Y:S02]  /*f930*/  LOP3.LUT R38, R149, 0x380, RZ, 0xc0, !PT ;  /* 0x0000038095267812 */ /* 0x000fe400078ec0ff */
[----:B------:R-:W-:-:S02]  /*f940*/  LOP3.LUT R8, R8, R75, RZ, 0x3c, !PT ;  /* 0x0000004b08087212 */ /* 0x000fc400078e3cff */
[----:B------:R-:W-:Y:S02]  /*f950*/  LOP3.LUT R10, R10, R95, RZ, 0x3c, !PT ;  /* 0x0000005f0a0a7212 */ /* 0x000fe400078e3cff */
[----:B------:R-:W-:Y:S02]  /*f960*/  SHF.R.U64 R28, R28, 0x3, RZ ;  /* 0x000000031c1c7819 */ /* 0x000fe400000012ff */
[----:B------:R-:W-:Y:S02]  /*f970*/  SHF.R.U64 R30, R30, 0x3, RZ ;  /* 0x000000031e1e7819 */ /* 0x000fe400000012ff */
[----:B------:R-:W-:Y:S02]  /*f980*/  LOP3.LUT R32, R145, 0x380, RZ, 0xc0, !PT ;  /* 0x0000038091207812 */ /* 0x000fe400078ec0ff */
[----:B------:R-:W-:Y:S02]  /*f990*/  LOP3.LUT R12, R12, R133, RZ, 0x3c, !PT ;  /* 0x000000850c0c7212 */ /* 0x000fe400078e3cff */
[----:B------:R-:W-:-:S02]  /*f9a0*/  LOP3.LUT R14, R14, R135, RZ, 0x3c, !PT ;  /* 0x000000870e0e7212 */ /* 0x000fc400078e3cff */
[----:B------:R-:W-:Y:S02]  /*f9b0*/  LOP3.LUT R34, R147, 0x380, RZ, 0xc0, !PT ;  /* 0x0000038093227812 */ /* 0x000fe400078ec0ff */
[----:B------:R-:W-:Y:S01]  /*f9c0*/  LOP3.LUT R24, R24, R137, RZ, 0x3c, !PT ;  /* 0x0000008918187212 */ /* 0x000fe200078e3cff */
[----:B------:R0:W-:Y:S01]  /*f9d0*/  STSM.16.M88.4 [R132], R4 ;  /* 0x0000000484007844 */ /* 0x0001e20000000200 */
[----:B------:R-:W-:Y:S02]  /*f9e0*/  LOP3.LUT R26, R26, R139, RZ, 0x3c, !PT ;  /* 0x0000008b1a1a7212 */ /* 0x000fe400078e3cff */
[----:B------:R-:W-:Y:S02]  /*f9f0*/  SHF.R.U64 R38, R38, 0x3, RZ ;  /* 0x0000000326267819 */ /* 0x000fe400000012ff */
[----:B------:R-:W-:Y:S02]  /*fa00*/  LOP3.LUT R28, R28, R141, RZ, 0x3c, !PT ;  /* 0x0000008d1c1c7212 */ /* 0x000fe400078e3cff */
[----:B------:R-:W-:-:S02]  /*fa10*/  LOP3.LUT R30, R30, R143, RZ, 0x3c, !PT ;  /* 0x0000008f1e1e7212 */ /* 0x000fc400078e3cff */
[----:B------:R-:W-:Y:S02]  /*fa20*/  MOV R130, R8 ;  /* 0x0000000800827202 */ /* 0x000fe40000000f00 */
[----:B------:R-:W-:Y:S02]  /*fa30*/  MOV R129, R10 ;  /* 0x0000000a00817202 */ /* 0x000fe40000000f00 */
[----:B------:R-:W-:Y:S02]  /*fa40*/  SHF.R.U64 R32, R32, 0x3, RZ ;  /* 0x0000000320207819 */ /* 0x000fe400000012ff */
[----:B------:R-:W-:Y:S02]  /*fa50*/  F2FP.F16.F32.PACK_AB R8, R41, R40 ;  /* 0x000000282908723e */ /* 0x000fe400000000ff */
[----:B0-----:R-:W-:Y:S02]  /*fa60*/  F2FP.F16.F32.PACK_AB R4, R120, R3 ;  /* 0x000000037804723e */ /* 0x001fe400000000ff */
[----:B------:R-:W-:-:S02]  /*fa70*/  F2FP.F16.F32.PACK_AB R5, R127, R124 ;  /* 0x0000007c7f05723e */ /* 0x000fc400000000ff */
[----:B------:R-:W-:Y:S02]  /*fa80*/  F2FP.F16.F32.PACK_AB R6, R37, R36 ;  /* 0x000000242506723e */ /* 0x000fe400000000ff */
[----:B------:R-:W-:Y:S02]  /*fa90*/  F2FP.F16.F32.PACK_AB R7, R128, R123 ;  /* 0x0000007b8007723e */ /* 0x000fe400000000ff */
[----:B------:R-:W-:Y:S02]  /*faa0*/  F2FP.F16.F32.PACK_AB R9, R125, R122 ;  /* 0x0000007a7d09723e */ /* 0x000fe400000000ff */
[----:B------:R-:W-:Y:S01]  /*fab0*/  F2FP.F16.F32.PACK_AB R10, R45, R44 ;  /* 0x0000002c2d0a723e */ /* 0x000fe200000000ff */
[----:B------:R0:W-:Y:S01]  /*fac0*/  STSM.16.M88.4 [R130], R4 ;  /* 0x0000000482007844 */ /* 0x0001e20000000200 */
[----:B------:R-:W-:Y:S02]  /*fad0*/  F2FP.F16.F32.PACK_AB R11, R126, R121 ;  /* 0x000000797e0b723e */ /* 0x000fe400000000ff */
[----:B------:R-:W-:-:S02]  /*fae0*/  SHF.R.U64 R34, R34, 0x3, RZ ;  /* 0x0000000322227819 */ /* 0x000fc400000012ff */
        /* <DEDUP_REMOVED lines=10> */
[----:B------:R-:W-:Y:S02]  /*fb90*/  MOV R39, R28 ;  /* 0x0000001c00277202 */ /* 0x000fe40000000f00 */
[----:B------:R-:W-:Y:S01]  /*fba0*/  MOV R38, R30 ;  /* 0x0000001e00267202 */ /* 0x000fe20000000f00 */
[----:B------:R-:W-:Y:S01]  /*fbb0*/  STSM.16.M88.4 [R95], R12 ;  /* 0x0000000c5f007844 */ /* 0x000fe20000000200 */
[----:B------:R-:W-:-:S02]  /*fbc0*/  F2FP.F16.F32.PACK_AB R24, R57, R56 ;  /* 0x000000383918723e */ /* 0x000fc400000000ff */
[----:B------:R-:W-:Y:S02]  /*fbd0*/  F2FP.F16.F32.PACK_AB R25, R59, R58 ;  /* 0x0000003a3b19723e */ /* 0x000fe400000000ff */
[----:B------:R-:W-:Y:S02]  /*fbe0*/  F2FP.F16.F32.PACK_AB R26, R61, R60 ;  /* 0x0000003c3d1a723e */ /* 0x000fe400000000ff */
[----:B------:R-:W-:Y:S01]  /*fbf0*/  F2FP.F16.F32.PACK_AB R27, R63, R62 ;  /* 0x0000003e3f1b723e */ /* 0x000fe200000000ff */
[----:B------:R-:W2:Y:S01]  /*fc00*/  LDC R60, c[0x0][0xbe8] ;  /* 0x0002fa00ff3c7b82 */ /* 0x000ea20000000800 */
[----:B------:R-:W-:Y:S02]  /*fc10*/  LOP3.LUT R32, R32, R145, RZ, 0x3c, !PT ;  /* 0x0000009120207212 */ /* 0x000fe400078e3cff */
[----:B------:R-:W-:Y:S01]  /*fc20*/  F2FP.F16.F32.PACK_AB R28, R65, R64 ;  /* 0x00000040411c723e */ /* 0x000fe200000000ff */
[----:B------:R-:W-:Y:S01]  /*fc30*/  STSM.16.M88.4 [R94], R24 ;  /* 0x000000185e007844 */ /* 0x000fe20000000200 */
[----:B------:R-:W-:-:S02]  /*fc40*/  F2FP.F16.F32.PACK_AB R29, R67, R66 ;  /* 0x00000042431d723e */ /* 0x000fc400000000ff */
[----:B------:R-:W-:Y:S02]  /*fc50*/  F2FP.F16.F32.PACK_AB R30, R69, R68 ;  /* 0x00000044451e723e */ /* 0x000fe400000000ff */
[----:B------:R-:W-:Y:S02]  /*fc60*/  F2FP.F16.F32.PACK_AB R31, R71, R70 ;  /* 0x00000046471f723e */ /* 0x000fe400000000ff */
[----:B------:R-:W-:Y:S02]  /*fc70*/  LOP3.LUT R34, R34, R147, RZ, 0x3c, !PT ;  /* 0x0000009322227212 */ /* 0x000fe400078e3cff */
[----:B0-----:R-:W-:Y:S01]  /*fc80*/  F2FP.F16.F32.PACK_AB R4, R73, R72 ;  /* 0x000000484904723e */ /* 0x001fe200000000ff */
[----:B------:R-:W-:Y:S01]  /*fc90*/  STSM.16.M88.4 [R75], R28 ;  /* 0x0000001c4b007844 */ /* 0x000fe20000000200 */
[----:B------:R-:W-:Y:S02]  /*fca0*/  F2FP.F16.F32.PACK_AB R5, R47, R42 ;  /* 0x0000002a2f05723e */ /* 0x000fe400000000ff */
[----:B------:R-:W-:-:S02]  /*fcb0*/  F2FP.F16.F32.PACK_AB R6, R77, R76 ;  /* 0x0000004c4d06723e */ /* 0x000fc400000000ff */
[----:B------:R-:W-:Y:S02]  /*fcc0*/  F2FP.F16.F32.PACK_AB R7, R79, R78 ;  /* 0x0000004e4f07723e */ /* 0x000fe400000000ff */
[----:B-1----:R-:W-:Y:S02]  /*fcd0*/  F2FP.F16.F32.PACK_AB R8, R81, R80 ;  /* 0x000000505108723e */ /* 0x002fe400000000ff */
[----:B------:R-:W-:Y:S01]  /*fce0*/  F2FP.F16.F32.PACK_AB R9, R83, R82 ;  /* 0x000000525309723e */ /* 0x000fe200000000ff */
[----:B------:R0:W-:Y:S01]  /*fcf0*/  STSM.16.M88.4 [R74], R4 ;  /* 0x000000044a007844 */ /* 0x0001e20000000200 */
[----:B------:R-:W-:Y:S02]  /*fd00*/  F2FP.F16.F32.PACK_AB R10, R85, R84 ;  /* 0x00000054550a723e */ /* 0x000fe400000000ff */
[----:B------:R-:W-:Y:S02]  /*fd10*/  F2FP.F16.F32.PACK_AB R11, R87, R86 ;  /* 0x00000056570b723e */ /* 0x000fe400000000ff */
[----:B------:R-:W-:-:S02]  /*fd20*/  MOV R32, R32 ;  /* 0x0000002000207202 */ /* 0x000fc40000000f00 */
[----:B------:R-:W-:Y:S01]  /*fd30*/  MOV R34, R34 ;  /* 0x0000002200227202 */ /* 0x000fe20000000f00 */
[----:B------:R1:W-:Y:S01]  /*fd40*/  STSM.16.M88.4 [R39], R8 ;  /* 0x0000000827007844 */ /* 0x0003e20000000200 */
[----:B------:R-:W-:Y:S02]  /*fd50*/  MOV R20, R20 ;  /* 0x0000001400147202 */ /* 0x000fe40000000f00 */
[----:B------:R-:W-:Y:S01]  /*fd60*/  R2UR UR4, R197 ;  /* 0x00000000c50472ca */ /* 0x000fe200000e0000 */
[----:B------:R3:W-:Y:S01]  /*fd70*/  STSM.16.M88.4 [R38], R88 ;  /* 0x0000005826007844 */ /* 0x0007e20000000200 */
[----:B------:R-:W-:-:S03]  /*fd80*/  PLOP3.LUT P0, PT, PT, PT, UP0, 0x80, 0x0 ;  /* 0x000000000000781c */ /* 0x000fc60003f0f008 */
[----:B------:R3:W-:Y:S04]  /*fd90*/  STSM.16.M88.4 [R32], R96 ;  /* 0x0000006020007844 */ /* 0x0007e80000000200 */
[----:B------:R3:W-:Y:S04]  /*fda0*/  STSM.16.M88.4 [R34], R104 ;  /* 0x0000006822007844 */ /* 0x0007e80000000200 */
[----:B------:R3:W-:Y:S01]  /*fdb0*/  STSM.16.M88.4 [R20], R112 ;  /* 0x0000007014007844 */ /* 0x0007e20000000200 */
[----:B------:R-:W-:-:S06]  /*fdc0*/  UIMAD.WIDE UR8, UR4, 0x4, UR8 ;  /* 0x00000004040878a5 */ /* 0x000fcc000f8e0208 */
[----:B0-----:R-:W-:Y:S02]  /*fdd0*/  IMAD.U32 R4, RZ, RZ, UR8 ;  /* 0x00000008ff047e24 */ /* 0x001fe4000f8e00ff */
[----:B------:R-:W-:Y:S01]  /*fde0*/  IMAD.U32 R5, RZ, RZ, UR9 ;  /* 0x00000009ff057e24 */ /* 0x000fe2000f8e00ff */
[----:B------:R-:W-:Y:S01]  /*fdf0*/  BAR.SYNC.DEFER_BLOCKING 0x1, 0x100 ;  /* 0x0044000000007b1d */ /* 0x000fe20000010000 */
[----:B--2---:R-:W-:-:S05]  /*fe00*/  ISETP.NE.AND P1, PT, R60, 0x1, PT ;  /* 0x000000013c00780c */ /* 0x004fca0003f25270 */
[----:B------:R-:W-:Y:S01]  /*fe10*/  ULDC.64 UR8, c[0x0][0xc08] ;  /* 0x0003020000087ab9 */ /* 0x000fe20000000a00 */
[----:B------:R-:W2:Y:S01]  /*fe20*/  @P0 LDG.E R3, desc[UR12][R4.64] ;  /* 0x0000000c04030981 */ /* 0x000ea2000c1e1900 */
[----:B------:R-:W-:-:S06]  /*fe30*/  UISETP.NE.U32.AND UP1, UPT, UR8, URZ, UPT ;  /* 0x0000003f0800728c */ /* 0x000fcc000bf25070 */
[----:B------:R-:W0:Y:S01]  /*fe40*/  @P1 LDC R6, c[0x0][0xbec] ;  /* 0x0002fb00ff061b82 */ /* 0x000e220000000800 */
[----:B------:R-:W-:Y:S01]  /*fe50*/  ULDC UR10, c[0x0][0xa88] ;  /* 0x0002a200000a7ab9 */ /* 0x000fe20000000800 */
[----:B------:R-:W-:-:S06]  /*fe60*/  UISETP.NE.AND.EX UP1, UPT, UR9, URZ, UPT, UP1 ;  /* 0x0000003f0900728c */ /* 0x000fcc000bf25310 */
[----:B-1----:R-:W1:Y:S01]  /*fe70*/  @P1 LDC R8, c[0x0][0xbf0] ;  /* 0x0002fc00ff081b82 */ /* 0x002e620000000800 */
[----:B------:R-:W-:-:S04]  /*fe80*/  PLOP3.LUT P2, PT, PT, PT, UP1, 0x80, 0x0 ;  /* 0x000000000000781c */ /* 0x000fc80003f4f018 */
[----:B------:R-:W-:Y:S02]  /*fe90*/  @UP1 ULDC.64 UR8, c[0x0][0xc08] ;  /* 0x0003020000081ab9 */ /* 0x000fe40000000a00 */
[----:B------:R-:W-:-:S03]  /*fea0*/  @UP1 UIMAD.WIDE UR8, UR4, 0x4, UR8 ;  /* 0x00000004040818a5 */ /* 0x000fc6000f8e0208 */
[----:B------:R-:W-:-:S03]  /*feb0*/  UMOV UR4, URZ ;  /* 0x0000003f00047c82 */ /* 0x000fc60008000000 */
[----:B------:R-:W-:Y:S02]  /*fec0*/  IMAD.U32 R10, RZ, RZ, UR8 ;  /* 0x00000008ff0a7e24 */ /* 0x000fe4000f8e00ff */
[----:B------:R-:W-:Y:S01]  /*fed0*/  IMAD.U32 R11, RZ, RZ, UR9 ;  /* 0x00000009ff0b7e24 */ /* 0x000fe2000f8e00ff */
[----:B--2---:R-:W-:Y:S01]  /*fee0*/  @P0 R2UR UR4, R3 ;  /* 0x00000000030402ca */ /* 0x004fe200000e0000 */
[----:B------:R-:W-:-:S06]  /*fef0*/  IMAD.U32 R3, RZ, RZ, UR10 ;  /* 0x0000000aff037e24 */ /* 0x000fcc000f8e00ff */
[----:B------:R3:W5:Y:S01]  /*ff00*/  @P2 LDG.E R3, desc[UR12][R10.64] ;  /* 0x0000000c0a032981 */ /* 0x000762000c1e1900 */
[----:B01----:R-:W-:Y:S07]  /*ff10*/  @P2 BRA `(.L_x_1447) ;  /* 0x0000000000142947 */ /* 0x003fee0003800000 */
[----:B------:R-:W-:Y:S05]  /*ff20*/  @!P0 BRA `(.L_x_1447) ;  /* 0x0000000000108947 */ /* 0x000fea0003800000 */
[----:B------:R-:W-:Y:S02]  /*ff30*/  ULDC.64 UR8, c[0x0][0x208] ;  /* 0x0000820000087ab9 */ /* 0x000fe40000000a00 */
[----:B---3--:R-:W2:Y:S04]  /*ff40*/  LDG.E R10, desc[UR8][R4.64] ;  /* 0x00000008040a7981 */ /* 0x008ea8000c1e1900 */
[----:B-----5:R-:W2:Y:S02]  /*ff50*/  LDG.E R3, desc[UR8][R4.64+0x4] ;  /* 0x0000040804037981 */ /* 0x020ea4000c1e1900 */
[----:B--2---:R-:W-:-:S07]  /*ff60*/  IMAD.IADD R3, R3, 0x1, -R10 ;  /* 0x0000000103037824 */ /* 0x004fce00078e0a0a */
.L_x_1447:
[----:B------:R-:W-:Y:S01]  /*ff70*/  R2UR UR19, R195 ;  /* 0x00000000c31372ca */ /* 0x000fe200000e0000 */
[----:B------:R-:W-:Y:S01]  /*ff80*/  USHF.R.S32.HI UR9, URZ, 0x1f, UR4 ;  /* 0x0000001f3f097899 */ /* 0x000fe20008011404 */
[----:B------:R-:W-:Y:S01]  /*ff90*/  R2UR UR13, R197 ;  /* 0x00000000c50d72ca */ /* 0x000fe200000e0000 */
[----:B------:R-:W-:Y:S01]  /*ffa0*/  ULDC.64 UR14, c[0x0][0xb90] ;  /* 0x0002e400000e7ab9 */ /* 0x000fe20000000a00 */
[----:B------:R-:W-:Y:S01]  /*ffb0*/  UMOV UR8, UR4 ;  /* 0x0000000400087c82 */ /* 0x000fe20008000000 */
[----:B------:R-:W-:Y:S01]  /*ffc0*/  VIADD R9, R19, UR60 ;  /* 0x0000003c13097c36 */ /* 0x000fe20008000000 */
[----:B------:R-:W-:Y:S01]  /*ffd0*/  ULDC.64 UR20, c[0x0][0x208] ;  /* 0x0000820000147ab9 */ /* 0x000fe20000000a00 */
[----:B------:R-:W-:Y:S02]  /*ffe0*/  VIADD R26, R201, UR60 ;  /* 0x0000003cc91a7c36 */ /* 0x000fe40008000000 */
[----:B------:R-:W-:-:S04]  /*fff0*/  @P1 IMAD.HI.U32 R5, R9, R6, RZ ;  /* 0x0000000609051227 */ /* 0x000fc800078e00ff */
[----:B------:R-:W-:Y:S01]  /*10000*/  USHF.R.S32.HI UR16, URZ, 0x1f, UR19 ;  /* 0x0000001f3f107899 */ /* 0x000fe20008011413 */
[----:B------:R-:W-:Y:S01]  /*10010*/  IMAD.MOV.U32 R4, RZ, RZ, R9 ;  /* 0x000000ffff047224 */ /* 0x000fe200078e0009 */
[----:B------:R-:W-:Y:S01]  /*10020*/  UIMAD.WIDE.U32 UR10, UR19, UR14, UR8 ;  /* 0x0000000e130a72a5 */ /* 0x000fe2000f8e0008 */
[----:B------:R-:W-:Y:S01]  /*10030*/  @P1 SHF.R.U32.HI R4, RZ, R8, R5 ;  /* 0x00000008ff041219 */ /* 0x000fe20000011605 */
[----:B------:R-:W-:Y:S01]  /*10040*/  USHF.R.S32.HI UR8, URZ, 0x1f, UR13 ;  /* 0x0000001f3f087899 */ /* 0x000fe2000801140d */
[----:B------:R-:W-:Y:S01]  /*10050*/  IMAD R5, R196, 0x40, R22 ;  /* 0x00000040c4057824 */ /* 0x000fe200078e0216 */
[----:B------:R-:W-:Y:S01]  /*10060*/  UIMAD UR12, UR16, UR14, URZ ;  /* 0x0000000e100c72a4 */ /* 0x000fe2000f8e023f */
[----:B-----5:R-:W-:Y:S01]  /*10070*/  IMAD R63, R3, R60, RZ ;  /* 0x0000003c033f7224 */ /* 0x020fe200078e02ff */
[----:B------:R-:W-:Y:S01]  /*10080*/  USEL UR18, UR8, URZ, !UP0 ;  /* 0x0000003f08127287 */ /* 0x000fe2000c000000 */
[----:B------:R-:W-:Y:S01]  /*10090*/  IMAD.MOV R7, RZ, RZ, -R4 ;  /* 0x000000ffff077224 */ /* 0x000fe200078e0a04 */
[----:B------:R-:W-:Y:S01]  /*100a0*/  UIMAD UR12, UR19, UR15, UR12 ;  /* 0x0000000f130c72a4 */ /* 0x000fe2000f8e020c */
[----:B------:R-:W-:Y:S01]  /*100b0*/  IMAD.WIDE R16, R5, 0x2, R16 ;  /* 0x0000000205107825 */ /* 0x000fe200078e0210 */
[----:B------:R-:W-:Y:S01]  /*100c0*/  USEL UR17, UR13, URZ, !UP0 ;  /* 0x0000003f0d117287 */ /* 0x000fe2000c000000 */
[----:B------:R-:W-:Y:S01]  /*100d0*/  SHF.R.S32.HI R5, RZ, 0x1f, R4 ;  /* 0x0000001fff057819 */ /* 0x000fe20000011404 */
[----:B------:R-:W-:Y:S01]  /*100e0*/  ULDC.64 UR14, c[0x0][0xb98] ;  /* 0x0002e600000e7ab9 */ /* 0x000fe20000000a00 */
[----:B------:R-:W-:Y:S01]  /*100f0*/  UIADD3 UR11, UR11, UR12, URZ ;  /* 0x0000000c0b0b7290 */ /* 0x000fe2000fffe03f */
[----:B------:R-:W-:Y:S01]  /*10100*/  IMAD R7, R60, R7, R9 ;  /* 0x000000073c077224 */ /* 0x000fe200078e0209 */
[----:B------:R-:W-:Y:S01]  /*10110*/  UIMAD UR8, UR18, UR14, URZ ;  /* 0x0000000e120872a4 */ /* 0x000fe2000f8e023f */
[C---:B------:R-:W-:Y:S01]  /*10120*/  IADD3 R13, P2, R16.reuse, 0x1000, RZ ;  /* 0x00001000100d7810 */ /* 0x040fe20007f5e0ff */
[----:B------:R-:W-:Y:S01]  /*10130*/  UIMAD.WIDE.U32 UR10, UR17, UR14, UR10 ;  /* 0x0000000e110a72a5 */ /* 0x000fe2000f8e000a */
[----:B------:R-:W-:Y:S01]  /*10140*/  IADD3 R33, P3, R16, 0x6000, RZ ;  /* 0x0000600010217810 */ /* 0x000fe20007f7e0ff */
[----:B------:R-:W-:Y:S01]  /*10150*/  UIMAD UR8, UR17, UR15, UR8 ;  /* 0x0000000f110872a4 */ /* 0x000fe2000f8e0208 */
[----:B------:R-:W-:Y:S01]  /*10160*/  SHF.R.S32.HI R6, RZ, 0x1f, R7 ;  /* 0x0000001fff067819 */ /* 0x000fe20000011407 */
[----:B------:R-:W-:Y:S01]  /*10170*/  ULDC.64 UR12, c[0x0][0xaa0] ;  /* 0x0002a800000c7ab9 */ /* 0x000fe20000000a00 */
[----:B------:R-:W-:-:S02]  /*10180*/  LOP3.LUT R12, R13, 0x380, RZ, 0xc0, !PT ;  /* 0x000003800d0c7812 */ /* 0x000fc400078ec0ff */
[----:B------:R-:W-:Y:S01]  /*10190*/  IADD3 R4, P0, R4, UR10, RZ ;  /* 0x0000000a04047c10 */ /* 0x000fe2000ff1e0ff */
[----:B------:R-:W-:Y:S01]  /*101a0*/  IMAD.U32 R8, RZ, RZ, UR8 ;  /* 0x00000008ff087e24 */ /* 0x000fe2000f8e00ff */
[----:B------:R-:W-:Y:S02]  /*101b0*/  SHF.R.U64 R12, R12, 0x3, RZ ;  /* 0x000000030c0c7819 */ /* 0x000fe400000012ff */
[----:B---3--:R-:W-:Y:S02]  /*101c0*/  LOP3.LUT R32, R33, 0x380, RZ, 0xc0, !PT ;  /* 0x0000038021207812 */ /* 0x008fe400078ec0ff */
[----:B------:R-:W-:Y:S01]  /*101d0*/  IADD3.X R5, R5, UR11, R8, P0, !PT ;  /* 0x0000000b05057c10 */ /* 0x000fe200087fe408 */
[----:B------:R-:W-:Y:S01]  /*101e0*/  ULDC.64 UR10, c[0x0][0xb88] ;  /* 0x0002e200000a7ab9 */ /* 0x000fe20000000a00 */
[----:B------:R-:W-:Y:S01]  /*101f0*/  LOP3.LUT R12, R12, R13, RZ, 0x3c, !PT ;  /* 0x0000000d0c0c7212 */ /* 0x000fe200078e3cff */
[----:B------:R-:W-:Y:S01]  /*10200*/  IMAD R6, R6, UR10, RZ ;  /* 0x0000000a06067c24 */ /* 0x000fe2000f8e02ff */
[----:B------:R-:W-:Y:S01]  /*10210*/  SHF.R.U64 R32, R32, 0x3, RZ ;  /* 0x0000000320207819 */ /* 0x000fe200000012ff */
[----:B------:R-:W-:Y:S01]  /*10220*/  IMAD.WIDE.U32 R4, R7, UR10, R4 ;  /* 0x0000000a07047c25 */ /* 0x000fe2000f8e0004 */
[----:B------:R-:W-:-:S02]  /*10230*/  IADD3 R9, P6, R16, 0x2000, RZ ;  /* 0x0000200010097810 */ /* 0x000fc40007fde0ff */
[----:B------:R-:W-:Y:S01]  /*10240*/  LOP3.LUT R32, R32, R33, RZ, 0x3c, !PT ;  /* 0x0000002120207212 */ /* 0x000fe200078e3cff */
[----:B------:R-:W-:Y:S01]  /*10250*/  IMAD R11, R7, UR11, R6 ;  /* 0x0000000b070b7c24 */ /* 0x000fe2000f8e0206 */
[----:B------:R-:W-:Y:S01]  /*10260*/  ULDC.64 UR10, c[0x0][0xb50] ;  /* 0x0002d400000a7ab9 */ /* 0x000fe20000000a00 */
[----:B------:R-:W-:Y:S01]  /*10270*/  IMAD.X R13, RZ, RZ, R17, P2 ;  /* 0x000000ffff0d7224 */ /* 0x000fe200010e0611 */
[----:B------:R-:W-:Y:S01]  /*10280*/  IADD3 R25, P2, R16, 0x7000, RZ ;  /* 0x0000700010197810 */ /* 0x000fe20007f5e0ff */
[----:B------:R-:W-:Y:S01]  /*10290*/  IMAD.IADD R5, R5, 0x1, R11 ;  /* 0x0000000105057824 */ /* 0x000fe200078e020b */
[----:B------:R-:W-:Y:S01]  /*102a0*/  LEA R11, P0, R4, UR10, 0x2 ;  /* 0x0000000a040b7c11 */ /* 0x000fe2000f8010ff */
[----:B------:R-:W-:Y:S01]  /*102b0*/  IMAD.X R33, RZ, RZ, R17, P3 ;  /* 0x000000ffff217224 */ /* 0x000fe200018e0611 */
[----:B------:R-:W-:Y:S01]  /*102c0*/  LOP3.LUT R24, R25, 0x380, RZ, 0xc0, !PT ;  /* 0x0000038019187812 */ /* 0x000fe200078ec0ff */
[----:B------:R-:W-:Y:S01]  /*102d0*/  VIADD R6, R26, 0x8 ;  /* 0x000000081a067836 */ /* 0x000fe20000000000 */
[----:B------:R-:W-:Y:S01]  /*102e0*/  LEA.HI.X R14, R4, UR11, R5, 0x2, P0 ;  /* 0x0000000b040e7c11 */ /* 0x000fe200080f1405 */
[----:B------:R-:W-:Y:S01]  /*102f0*/  SHFL.IDX PT, R20, R11, RZ, 0x1c1f ;  /* 0x001c1fff0b147589 */ /* 0x000fe200000e0000 */
[----:B------:R-:W-:-:S02]  /*10300*/  IADD3 R41, P0, R16, 0x5000, RZ ;  /* 0x0000500010297810 */ /* 0x000fc40007f1e0ff */
[----:B------:R-:W-:Y:S01]  /*10310*/  SHF.R.U64 R24, R24, 0x3, RZ ;  /* 0x0000000318187819 */ /* 0x000fe200000012ff */
[----:B------:R-:W0:Y:S01]  /*10320*/  SHFL.IDX PT, R21, R14, RZ, 0x1c1f ;  /* 0x001c1fff0e157589 */ /* 0x000e2200000e0000 */
[----:B------:R-:W-:Y:S02]  /*10330*/  LOP3.LUT R40, R41, 0x380, RZ, 0xc0, !PT ;  /* 0x0000038029287812 */ /* 0x000fe400078ec0ff */
[----:B------:R-:W-:Y:S01]  /*10340*/  IADD3 R10, P3, R16, 0xb000, RZ ;  /* 0x0000b000100a7810 */ /* 0x000fe20007f7e0ff */
[----:B------:R-:W-:Y:S01]  /*10350*/  SHFL.IDX PT, R38, R11, 0x1, 0x1c1f ;  /* 0x003c1f000b267f89 */ /* 0x000fe200000e0000 */
[----:B------:R-:W-:Y:S02]  /*10360*/  SHF.R.U64 R40, R40, 0x3, RZ ;  /* 0x0000000328287819 */ /* 0x000fe400000012ff */
[----:B------:R-:W-:Y:S01]  /*10370*/  LOP3.LUT R24, R24, R25, RZ, 0x3c, !PT ;  /* 0x0000001918187212 */ /* 0x000fe200078e3cff */
[--C-:B------:R-:W-:Y:S01]  /*10380*/  IMAD.X R25, RZ, RZ, R17.reuse, P2 ;  /* 0x000000ffff197224 */ /* 0x100fe200010e0611 */
[----:B------:R-:W-:Y:S01]  /*10390*/  LOP3.LUT R40, R40, R41, RZ, 0x3c, !PT ;  /* 0x0000002928287212 */ /* 0x000fe200078e3cff */
[----:B------:R-:W-:Y:S01]  /*103a0*/  IMAD.X R41, RZ, RZ, R17, P0 ;  /* 0x000000ffff297224 */ /* 0x000fe200000e0611 */
[----:B------:R-:W-:Y:S01]  /*103b0*/  LOP3.LUT P0, RZ, R199, 0x3, RZ, 0xc0, !PT ;  /* 0x00000003c7ff7812 */ /* 0x000fe2000780c0ff */
[----:B------:R-:W1:Y:S01]  /*103c0*/  SHFL.IDX PT, R39, R14, 0x1, 0x1c1f ;  /* 0x003c1f000e277f89 */ /* 0x000e6200000e0000 */
[----:B------:R-:W-:-:S02]  /*103d0*/  LOP3.LUT R3, R10, 0x380, RZ, 0xc0, !PT ;  /* 0x000003800a037812 */ /* 0x000fc400078ec0ff */
[C---:B------:R-:W-:Y:S02]  /*103e0*/  IADD3 R45, P4, R16.reuse, 0x4000, RZ ;  /* 0x00004000102d7810 */ /* 0x040fe40007f9e0ff */
[----:B------:R-:W-:Y:S02]  /*103f0*/  LOP3.LUT R8, R9, 0x380, RZ, 0xc0, !PT ;  /* 0x0000038009087812 */ /* 0x000fe400078ec0ff */
[----:B------:R-:W-:Y:S01]  /*10400*/  LOP3.LUT R7, R16, 0x380, RZ, 0xc0, !PT ;  /* 0x0000038010077812 */ /* 0x000fe200078ec0ff */
[----:B------:R-:W-:Y:S01]  /*10410*/  UIMAD UR10, UR9, UR12, URZ ;  /* 0x0000000c090a72a4 */ /* 0x000fe2000f8e023f */
[----:B------:R-:W-:Y:S01]  /*10420*/  ISETP.GE.OR P2, PT, R26, R63, P0 ;  /* 0x0000003f1a00720c */ /* 0x000fe20000746670 */
[----:B------:R-:W-:Y:S01]  /*10430*/  IMAD.X R37, RZ, RZ, R17, P3 ;  /* 0x000000ffff257224 */ /* 0x000fe200018e0611 */
[----:B------:R-:W-:Y:S02]  /*10440*/  SHF.R.U64 R3, R3, 0x3, RZ ;  /* 0x0000000303037819 */ /* 0x000fe400000012ff */
[----:B------:R-:W-:-:S02]  /*10450*/  IADD3 R5, P5, R16, 0x3000, RZ ;  /* 0x0000300010057810 */ /* 0x000fc40007fbe0ff */
[----:B------:R-:W-:Y:S02]  /*10460*/  LOP3.LUT R36, R3, R10, RZ, 0x3c, !PT ;  /* 0x0000000a03247212 */ /* 0x000fe400078e3cff */
[----:B------:R-:W2:Y:S01]  /*10470*/  @P1 LDC R3, c[0x0][0xbec] ;  /* 0x0002fb00ff031b82 */ /* 0x000ea20000000800 */
[----:B------:R-:W-:Y:S02]  /*10480*/  LOP3.LUT R4, R5, 0x380, RZ, 0xc0, !PT ;  /* 0x0000038005047812 */ /* 0x000fe400078ec0ff */
[----:B------:R-:W-:Y:S02]  /*10490*/  LOP3.LUT R44, R45, 0x380, RZ, 0xc0, !PT ;  /* 0x000003802d2c7812 */ /* 0x000fe400078ec0ff */
[----:B0-----:R0:W-:Y:S01]  /*104a0*/  @!P2 ST.E desc[UR20][R20.64], R0 ;  /* 0x000000001400a985 */ /* 0x0011e2000c101914 */
[----:B------:R-:W-:Y:S02]  /*104b0*/  ISETP.GE.OR P0, PT, R6, R63, P0 ;  /* 0x0000003f0600720c */ /* 0x000fe40000706670 */
[----:B------:R-:W-:-:S02]  /*104c0*/  SHF.R.U64 R8, R8, 0x3, RZ ;  /* 0x0000000308087819 */ /* 0x000fc400000012ff */
[----:B------:R-:W-:Y:S02]  /*104d0*/  SHF.R.U64 R4, R4, 0x3, RZ ;  /* 0x0000000304047819 */ /* 0x000fe400000012ff */
[----:B------:R-:W-:Y:S02]  /*104e0*/  SHF.R.U64 R44, R44, 0x3, RZ ;  /* 0x000000032c2c7819 */ /* 0x000fe400000012ff */
[----:B------:R-:W-:Y:S02]  /*104f0*/  SHF.R.U64 R7, R7, 0x3, RZ ;  /* 0x0000000307077819 */ /* 0x000fe400000012ff */
[----:B------:R-:W-:Y:S01]  /*10500*/  LOP3.LUT R8, R8, R9, RZ, 0x3c, !PT ;  /* 0x0000000908087212 */ /* 0x000fe200078e3cff */
[----:B0-----:R-:W0:Y:S01]  /*10510*/  @P1 LDC R21, c[0x0][0xbf0] ;  /* 0x0002fc00ff151b82 */ /* 0x001e220000000800 */
[----:B------:R-:W-:Y:S01]  /*10520*/  LOP3.LUT R4, R4, R5, RZ, 0x3c, !PT ;  /* 0x0000000504047212 */ /* 0x000fe200078e3cff */
[--C-:B------:R-:W-:Y:S01]  /*10530*/  IMAD.X R9, RZ, RZ, R17.reuse, P6 ;  /* 0x000000ffff097224 */ /* 0x100fe200030e0611 */
[----:B------:R-:W-:Y:S01]  /*10540*/  LOP3.LUT R44, R44, R45, RZ, 0x3c, !PT ;  /* 0x0000002d2c2c7212 */ /* 0x000fe200078e3cff */
[--C-:B------:R-:W-:Y:S01]  /*10550*/  IMAD.X R5, RZ, RZ, R17.reuse, P5 ;  /* 0x000000ffff057224 */ /* 0x100fe200028e0611 */
[C---:B------:R-:W-:Y:S01]  /*10560*/  IADD3 R57, P6, R16.reuse, 0x8000, RZ ;  /* 0x0000800010397810 */ /* 0x040fe20007fde0ff */
[--C-:B------:R-:W-:Y:S01]  /*10570*/  IMAD.X R45, RZ, RZ, R17.reuse, P4 ;  /* 0x000000ffff2d7224 */ /* 0x100fe200020e0611 */
[C---:B------:R-:W-:Y:S01]  /*10580*/  IADD3 R53, P5, R16.reuse, 0x9000, RZ ;  /* 0x0000900010357810 */ /* 0x040fe20007fbe0ff */
[----:B------:R-:W-:Y:S01]  /*10590*/  UIMAD.WIDE.U32 UR8, UR4, UR12, URZ ;  /* 0x0000000c040872a5 */ /* 0x000fe2000f8e003f */
[----:B------:R-:W-:Y:S01]  /*105a0*/  IADD3 R49, P4, R16, 0xa000, RZ ;  /* 0x0000a00010317810 */ /* 0x000fe20007f9e0ff */
[----:B------:R-:W-:Y:S01]  /*105b0*/  UIMAD UR10, UR4, UR13, UR10 ;  /* 0x0000000d040a72a4 */ /* 0x000fe2000f8e020a */
[----:B------:R-:W-:Y:S01]  /*105c0*/  LOP3.LUT R16, R7, R16, RZ, 0x3c, !PT ;  /* 0x0000001007107212 */ /* 0x000fe200078e3cff */
[----:B------:R-:W-:Y:S01]  /*105d0*/  IMAD R0, R194, 0x20, R196 ;  /* 0x00000020c2007824 */ /* 0x000fe200078e02c4 */
[----:B------:R-:W-:Y:S01]  /*105e0*/  ULDC.64 UR12, c[0x0][0xae8] ;  /* 0x0002ba00000c7ab9 */ /* 0x000fe20000000a00 */
[----:B------:R-:W-:Y:S01]  /*105f0*/  UIADD3 UR9, UR9, UR10, URZ ;  /* 0x0000000a09097290 */ /* 0x000fe2000fffe03f */
[----:B------:R-:W-:Y:S01]  /*10600*/  LOP3.LUT R56, R57, 0x380, RZ, 0xc0, !PT ;  /* 0x0000038039387812 */ /* 0x000fe200078ec0ff */
[----:B------:R-:W-:Y:S01]  /*10610*/  UIMAD UR4, UR16, UR12, URZ ;  /* 0x0000000c100472a4 */ /* 0x000fe2000f8e023f */
[----:B------:R-:W-:Y:S01]  /*10620*/  LOP3.LUT R52, R53, 0x380, RZ, 0xc0, !PT ;  /* 0x0000038035347812 */ /* 0x000fe200078ec0ff */
[----:B-1----:R1:W-:Y:S01]  /*10630*/  @!P0 ST.E desc[UR20][R38.64], R2 ;  /* 0x0000000226008985 */ /* 0x0023e2000c101914 */
[----:B------:R-:W-:Y:S01]  /*10640*/  LOP3.LUT R48, R49, 0x380, RZ, 0xc0, !PT ;  /* 0x0000038031307812 */ /* 0x000fe200078ec0ff */
[----:B------:R-:W-:Y:S01]  /*10650*/  UIMAD UR4, UR19, UR13, UR4 ;  /* 0x0000000d130472a4 */ /* 0x000fe2000f8e0204 */
[----:B------:R-:W-:Y:S01]  /*10660*/  SHF.R.U64 R56, R56, 0x3, RZ ;  /* 0x0000000338387819 */ /* 0x000fe200000012ff */
[----:B------:R3:W5:Y:S01]  /*10670*/  LD.E.128 R28, desc[UR20][R16.64] ;  /* 0x00000014101c7980 */ /* 0x000762000c101d00 */
[----:B------:R-:W-:Y:S01]  /*10680*/  UIMAD.WIDE.U32 UR8, UR19, UR12, UR8 ;  /* 0x0000000c130872a5 */ /* 0x000fe2000f8e0008 */
[----:B------:R-:W-:Y:S01]  /*10690*/  SHF.R.U64 R52, R52, 0x3, RZ ;  /* 0x0000000334347819 */ /* 0x000fe200000012ff */
[----:B------:R-:W-:Y:S01]  /*106a0*/  ULDC.64 UR10, c[0x0][0xaf0] ;  /* 0x0002bc00000a7ab9 */ /* 0x000fe20000000a00 */
[----:B------:R-:W-:Y:S01]  /*106b0*/  SHF.R.U64 R48, R48, 0x3, RZ ;  /* 0x0000000330307819 */ /* 0x000fe200000012ff */
[----:B------:R-:W-:Y:S01]  /*106c0*/  UIADD3 UR9, UR9, UR4, URZ ;  /* 0x0000000409097290 */ /* 0x000fe2000fffe03f */
[----:B------:R-:W-:Y:S01]  /*106d0*/  LOP3.LUT R56, R56, R57, RZ, 0x3c, !PT ;  /* 0x0000003938387212 */ /* 0x000fe200078e3cff */
[----:B------:R-:W5:Y:S01]  /*106e0*/  LD.E.128 R12, desc[UR20][R12.64] ;  /* 0x000000140c0c7980 */ /* 0x000f62000c101d00 */
[----:B------:R-:W-:Y:S01]  /*106f0*/  LOP3.LUT R52, R52, R53, RZ, 0x3c, !PT ;  /* 0x0000003534347212 */ /* 0x000fe200078e3cff */
[----:B---3--:R-:W-:Y:S01]  /*10700*/  VIADD R16, R0, UR60 ;  /* 0x0000003c00107c36 */ /* 0x008fe20008000000 */
[----:B------:R-:W-:Y:S01]  /*10710*/  LOP3.LUT R48, R48, R49, RZ, 0x3c, !PT ;  /* 0x0000003130307212 */ /* 0x000fe200078e3cff */
[----:B------:R-:W-:Y:S01]  /*10720*/  UIMAD UR4, UR18, UR10, URZ ;  /* 0x0000000a120472a4 */ /* 0x000fe2000f8e023f */
[----:B------:R-:W-:Y:S01]  /*10730*/  IMAD.X R57, RZ, RZ, R17, P6 ;  /* 0x000000ffff397224 */ /* 0x000fe200030e0611 */
[----:B------:R-:W5:Y:S01]  /*10740*/  LD.E.128 R8, desc[UR20][R8.64] ;  /* 0x0000001408087980 */ /* 0x000f62000c101d00 */
[----:B--2---:R-:W-:Y:S01]  /*10750*/  @P1 IMAD.HI.U32 R0, R16, R3, RZ ;  /* 0x0000000310001227 */ /* 0x004fe200078e00ff */
[----:B------:R-:W-:-:S02]  /*10760*/  UIMAD UR4, UR17, UR11, UR4 ;  /* 0x0000000b110472a4 */ /* 0x000fc4000f8e0204 */
[----:B------:R-:W5:Y:S01]  /*10770*/  LD.E.128 R4, desc[UR20][R4.64] ;  /* 0x0000001404047980 */ /* 0x000f62000c101d00 */
[--C-:B------:R-:W-:Y:S02]  /*10780*/  IMAD.X R53, RZ, RZ, R17.reuse, P5 ;  /* 0x000000ffff357224 */ /* 0x100fe400028e0611 */
[----:B------:R-:W-:Y:S01]  /*10790*/  IMAD.X R49, RZ, RZ, R17, P4 ;  /* 0x000000ffff317224 */ /* 0x000fe200020e0611 */
[----:B------:R-:W-:Y:S01]  /*107a0*/  UIMAD.WIDE.U32 UR8, UR17, UR10, UR8 ;  /* 0x0000000a110872a5 */ /* 0x000fe2000f8e0008 */
[----:B------:R-:W-:Y:S01]  /*107b0*/  IMAD.MOV.U32 R17, RZ, RZ, R16 ;  /* 0x000000ffff117224 */ /* 0x000fe200078e0010 */
[----:B0-----:R-:W-:Y:S01]  /*107c0*/  @P1 SHF.R.U32.HI R17, RZ, R21, R0 ;  /* 0x00000015ff111219 */ /* 0x001fe20000011600 */
[----:B------:R-:W-:Y:S01]  /*107d0*/  ULDC.64 UR10, c[0x0][0xae0] ;  /* 0x0002b800000a7ab9 */ /* 0x000fe20000000a00 */
[----:B------:R-:W-:Y:S01]  /*107e0*/  UIADD3 UR4, UR9, UR4, URZ ;  /* 0x0000000409047290 */ /* 0x000fe2000fffe03f */
[----:B------:R-:W5:Y:S01]  /*107f0*/  LD.E.128 R44, desc[UR20][R44.64] ;  /* 0x000000142c2c7980 */ /* 0x000f62000c101d00 */
[--C-:B------:R-:W-:Y:S01]  /*10800*/  SHF.R.S32.HI R0, RZ, 0x1f, R17.reuse ;  /* 0x0000001fff007819 */ /* 0x100fe20000011411 */
[----:B------:R-:W-:-:S02]  /*10810*/  IMAD.MOV R21, RZ, RZ, -R17 ;  /* 0x000000ffff157224 */ /* 0x000fc400078e0a11 */
[----:B------:R-:W-:Y:S01]  /*10820*/  IMAD.U32 R3, RZ, RZ, UR9 ;  /* 0x00000009ff037e24 */ /* 0x000fe2000f8e00ff */
[----:B------:R-:W5:Y:S01]  /*10830*/  LD.E.128 R40, desc[UR20][R40.64] ;  /* 0x0000001428287980 */ /* 0x000f62000c101d00 */
[----:B------:R-:W-:Y:S02]  /*10840*/  IMAD R0, R0, UR10, RZ ;  /* 0x0000000a00007c24 */ /* 0x000fe4000f8e02ff */
[----:B------:R-:W-:Y:S01]  /*10850*/  IMAD R21, R60, R21, R16 ;  /* 0x000000153c157224 */ /* 0x000fe200078e0210 */
[----:B------:R-:W5:Y:S01]  /*10860*/  LD.E.128 R32, desc[UR20][R32.64] ;  /* 0x0000001420207980 */ /* 0x000f62000c101d00 */
[----:B-1----:R-:W-:Y:S01]  /*10870*/  IMAD.U32 R2, RZ, RZ, UR8 ;  /* 0x00000008ff027e24 */ /* 0x002fe2000f8e00ff */
[----:B------:R-:W-:Y:S01]  /*10880*/  ULDC.64 UR8, c[0x0][0xad8] ;  /* 0x0002b60000087ab9 */ /* 0x000fe20000000a00 */
[----:B------:R-:W-:Y:S01]  /*10890*/  IMAD.U32 R3, RZ, RZ, UR4 ;  /* 0x00000004ff037e24 */ /* 0x000fe2000f8e00ff */
[----:B------:R-:W5:Y:S01]  /*108a0*/  LD.E.128 R24, desc[UR20][R24.64] ;  /* 0x0000001418187980 */ /* 0x000f62000c101d00 */
[----:B------:R-:W-:Y:S01]  /*108b0*/  IMAD R61, R17, UR11, R0 ;  /* 0x0000000b113d7c24 */ /* 0x000fe2000f8e0200 */
[----:B------:R-:W-:-:S02]  /*108c0*/  SHF.R.S32.HI R0, RZ, 0x1f, R21 ;  /* 0x0000001fff007819 */ /* 0x000fc40000011415 */
[----:B------:R-:W5:Y:S01]  /*108d0*/  LD.E.128 R56, desc[UR20][R56.64] ;  /* 0x0000001438387980 */ /* 0x000f62000c101d00 */
[----:B------:R-:W-:-:S03]  /*108e0*/  IMAD.WIDE.U32 R2, R17, UR10, R2 ;  /* 0x0000000a11027c25 */ /* 0x000fc6000f8e0002 */
        /* <DEDUP_REMOVED lines=14> */
[----:B------:R-:W-:Y:S01]  /*109d0*/  ISETP.GE.AND P2, PT, R62, R63, PT ;  /* 0x0000003f3e00720c */ /* 0x000fe20003f46270 */
[----:B------:R-:W-:Y:S02]  /*109e0*/  ULDC.64 UR8, c[0x0][0xa80] ;  /* 0x0002a00000087ab9 */ /* 0x000fe40000000a00 */
[----:B------:R-:W-:Y:S01]  /*109f0*/  IMAD.IADD R3, R3, 0x1, R17 ;  /* 0x0000000103037824 */ /* 0x000fe200078e0211 */
[----:B------:R-:W-:Y:S01]  /*10a00*/  LEA R60, P3, R2, UR8, 0x1 ;  /* 0x00000008023c7c11 */ /* 0x000fe2000f8608ff */
[----:B------:R-:W-:-:S02]  /*10a10*/  VIADD R23, R23, 0x30820 ;  /* 0x0003082017177836 */ /* 0x000fc40000000000 */
[----:B------:R-:W-:Y:S01]  /*10a20*/  VIADD R0, R62, 0x20 ;  /* 0x000000203e007836 */ /* 0x000fe20000000000 */
[----:B------:R-:W-:Y:S02]  /*10a30*/  LEA.HI.X R61, R2, UR9, R3, 0x1, P3 ;  /* 0x00000009023d7c11 */ /* 0x000fe400098f0c03 */
[----:B------:R-:W-:Y:S02]  /*10a40*/  PRMT R23, RZ, 0x654, R23 ;  /* 0x00000654ff177816 */ /* 0x000fe40000000017 */
[-C--:B------:R-:W-:Y:S01]  /*10a50*/  ISETP.GE.AND P1, PT, R0, R63.reuse, PT ;  /* 0x0000003f0000720c */ /* 0x080fe20003f26270 */
[----:B------:R-:W-:Y:S01]  /*10a60*/  VIADD R0, R62, 0x40 ;  /* 0x000000403e007836 */ /* 0x000fe20000000000 */
[----:B0-----:R0:W-:Y:S01]  /*10a70*/  SYNCS.ARRIVE.TRANS64.RED.A1T0 RZ, [R23+URZ], RZ ;  /* 0x000000ff17ff79a7 */ /* 0x0011e2000810043f */
[----:B------:R0:W1:Y:S01]  /*10a80*/  SHFL.IDX PT, R17, R60, RZ, 0x181f ;  /* 0x00181fff3c117589 */ /* 0x00006200000e0000 */
[----:B------:R-:W-:Y:S03]  /*10a90*/  BSSY B1, `(.L_x_1448) ;  /* 0x0000012000017945 */ /* 0x000fe60003800000 */
[----:B------:R0:W2:Y:S01]  /*10aa0*/  SHFL.IDX PT, R21, R61, RZ, 0x181f ;  /* 0x00181fff3d157589 */ /* 0x0000a200000e0000 */
[----:B------:R-:W-:Y:S01]  /*10ab0*/  ISETP.GE.AND P0, PT, R0, R63, PT ;  /* 0x0000003f0000720c */ /* 0x000fe20003f06270 */
[----:B------:R-:W-:-:S12]  /*10ac0*/  @P2 BRA `(.L_x_1449) ;  /* 0x0000000000382947 */ /* 0x000fd80003800000 */
        /* <DEDUP_REMOVED lines=14> */
.L_x_1449:
[----:B------:R-:W-:Y:S05]  /*10bb0*/  BSYNC B1 ;  /* 0x0000000000017941 */ /* 0x000fea0003800000 */
.L_x_1448:
[----:B--23--:R2:W3:Y:S01]  /*10bc0*/  SHFL.IDX PT, R21, R61, 0x1, 0x181f ;  /* 0x00381f003d157f89 */ /* 0x00c4e200000e0000 */
[----:B------:R-:W-:Y:S03]  /*10bd0*/  BSSY B1, `(.L_x_1450) ;  /* 0x0000011000017945 */ /* 0x000fe60003800000 */
[----:B------:R2:W4:Y:S01]  /*10be0*/  SHFL.IDX PT, R3, R60, 0x1, 0x181f ;  /* 0x00381f003c037f89 */ /* 0x00052200000e0000 */
[----:B------:R-:W-:Y:S05]  /*10bf0*/  @P1 BRA `(.L_x_1451) ;  /* 0x0000000000381947 */ /* 0x000fea0003800000 */
[----:B------:R-:W-:Y:S01]  /*10c00*/  ULDC UR4, c[0x0][0xac8] ;  /* 0x0002b20000047ab9 */ /* 0x000fe20000000800 */
[----:B------:R-:W-:Y:S01]  /*10c10*/  ULDC.64 UR8, c[0x0][0x208] ;  /* 0x0000820000087ab9 */ /* 0x000fe20000000a00 */
[----:B------:R-:W-:Y:S02]  /*10c20*/  ISETP.GE.AND P4, PT, R22, UR4, PT ;  /* 0x0000000416007c0c */ /* 0x000fe4000bf86270 */
[----:B------:R-:W-:Y:S02]  /*10c30*/  ISETP.GE.AND P5, PT, R192, UR4, PT ;  /* 0x00000004c0007c0c */ /* 0x000fe4000bfa6270 */
[----:B------:R-:W-:-:S09]  /*10c40*/  ISETP.GE.AND P6, PT, R193, UR4, PT ;  /* 0x00000004c1007c0c */ /* 0x000fd2000bfc6270 */
[-C--:B----4-:R-:W-:Y:S02]  /*10c50*/  @!P4 LEA R2, P1, R22, R3.reuse, 0x1 ;  /* 0x000000031602c211 */ /* 0x090fe400078208ff */
[-C--:B------:R-:W-:Y:S02]  /*10c60*/  @!P5 LEA R16, P2, R192, R3.reuse, 0x1 ;  /* 0x00000003c010d211 */ /* 0x080fe400078408ff */
[C---:B------:R-:W-:Y:S02]  /*10c70*/  @!P6 LEA R20, P3, R193.reuse, R3, 0x1 ;  /* 0x00000003c114e211 */ /* 0x040fe400078608ff */
[-C--:B---3--:R-:W-:Y:S02]  /*10c80*/  @!P4 LEA.HI.X R3, R22, R21.reuse, R206, 0x1, P1 ;  /* 0x000000151603c211 */ /* 0x088fe400008f0cce */
[-C--:B-1----:R-:W-:Y:S02]  /*10c90*/  @!P5 LEA.HI.X R17, R192, R21.reuse, R205, 0x1, P2 ;  /* 0x00000015c011d211 */ /* 0x082fe400010f0ccd */
[----:B------:R-:W-:Y:S01]  /*10ca0*/  @!P6 LEA.HI.X R21, R193, R21, R204, 0x1, P3 ;  /* 0x00000015c115e211 */ /* 0x000fe200018f0ccc */
[----:B-----5:R1:W-:Y:S04]  /*10cb0*/  @!P4 ST.E.128 desc[UR8][R2.64], R12 ;  /* 0x0000000c0200c985 */ /* 0x0203e8000c101d08 */
[----:B------:R1:W-:Y:S04]  /*10cc0*/  @!P5 ST.E.128 desc[UR8][R16.64], R40 ;  /* 0x000000281000d985 */ /* 0x0003e8000c101d08 */
[----:B------:R1:W-:Y:S02]  /*10cd0*/  @!P6 ST.E.128 desc[UR8][R20.64], R52 ;  /* 0x000000341400e985 */ /* 0x0003e4000c101d08 */
.L_x_1451:
[----:B------:R-:W-:Y:S05]  /*10ce0*/  BSYNC B1 ;  /* 0x0000000000017941 */ /* 0x000fea0003800000 */
.L_x_1450:
[----:B-1---5:R1:W0:Y:S01]  /*10cf0*/  SHFL.IDX PT, R15, R61, 0x2, 0x181f ;  /* 0x00581f003d0f7f89 */ /* 0x02222200000e0000 */
[----:B------:R-:W-:Y:S03]  /*10d00*/  BSSY B1, `(.L_x_1452) ;  /* 0x0000011000017945 */ /* 0x000fe60003800000 */
[----:B----4-:R1:W4:Y:S01]  /*10d10*/  SHFL.IDX PT, R3, R60, 0x2, 0x181f ;  /* 0x00581f003c037f89 */ /* 0x01032200000e0000 */
        /* <DEDUP_REMOVED lines=15> */
.L_x_1453:
[----:B------:R-:W-:Y:S05]  /*10e10*/  BSYNC B1 ;  /* 0x0000000000017941 */ /* 0x000fea0003800000 */
.L_x_1452:
[----:B------:R-:W-:Y:S01]  /*10e20*/  VIADD R0, R62, 0x60 ;  /* 0x000000603e007836 */ /* 0x000fe20000000000 */
[----:B012---:R-:W0:Y:S04]  /*10e30*/  SHFL.IDX PT, R61, R61, 0x3, 0x181f ;  /* 0x00781f003d3d7f89 */ /* 0x007e2800000e0000 */
        /* <DEDUP_REMOVED lines=9> */
[-C--:B0---4-:R-:W-:Y:S02]  /*10ed0*/  @!P2 LEA.HI.X R3, R22, R61.reuse, R206, 0x1, P0 ;  /* 0x0000003d1603a211 */ /* 0x091fe400000f0cce */
[----:B------:R-:W-:Y:S02]  /*10ee0*/  ISETP.GE.AND P0, PT, R193, UR4, PT ;  /* 0x00000004c1007c0c */ /* 0x000fe4000bf06270 */
[----:B------:R-:W-:Y:S01]  /*10ef0*/  @!P3 LEA.HI.X R9, R192, R61, R205, 0x1, P1 ;  /* 0x0000003dc009b211 */ /* 0x000fe200008f0ccd */
[----:B------:R1:W-:Y:S04]  /*10f00*/  @!P2 ST.E.128 desc[UR8][R2.64], R4 ;  /* 0x000000040200a985 */ /* 0x0003e8000c101d08 */
[----:B------:R1:W-:Y:S06]  /*10f10*/  @!P3 ST.E.128 desc[UR8][R8.64], R24 ;  /* 0x000000180800b985 */ /* 0x0003ec000c101d08 */
[----:B------:R-:W-:Y:S05]  /*10f20*/  @P0 BRA `(.L_x_1454) ;  /* 0x0000000c00640947 */ /* 0x000fea0003800000 */
[----:B-1----:R-:W-:Y:S01]  /*10f30*/  LEA R2, P0, R193, R11, 0x1 ;  /* 0x0000000bc1027211 */ /* 0x002fe200078008ff */
[----:B------:R-:W-:-:S03]  /*10f40*/  ULDC.64 UR8, c[0x0][0x208] ;  /* 0x0000820000087ab9 */ /* 0x000fc60000000a00 */
[----:B------:R-:W-:-:S05]  /*10f50*/  LEA.HI.X R3, R193, R61, R204, 0x1, P0 ;  /* 0x0000003dc1037211 */ /* 0x000fca00000f0ccc */
[----:B------:R0:W-:Y:S01]  /*10f60*/  ST.E.128 desc[UR8][R2.64], R36 ;  /* 0x0000002402007985 */ /* 0x0001e2000c101d08 */
[----:B------:R-:W-:Y:S05]  /*10f70*/  BRA `(.L_x_1454) ;  /* 0x0000000c00507947 */ /* 0x000fea0003800000 */
.L_x_1446:
[----:B------:R-:W-:Y:S01]  /*10f80*/  ULDC.64 UR8, c[0x0][0xc00] ;  /* 0x0003000000087ab9 */ /* 0x000fe20000000a00 */
[----:B------:R-:W-:Y:S01]  /*10f90*/  R2UR UR4, R197 ;  /* 0x00000000c50472ca */ /* 0x000fe200000e0000 */
[----:B------:R-:W-:Y:S01]  /*10fa0*/  UISETP.NE.U32.AND UP0, UPT, UR8, URZ, UPT ;  /* 0x0000003f0800728c */ /* 0x000fe2000bf05070 */
[----:B------:R-:W0:Y:S01]  /*10fb0*/  LDC R11, c[0x0][0xbe8] ;  /* 0x0002fa00ff0b7b82 */ /* 0x000e220000000800 */
[----:B------:R-:W-:Y:S01]  /*10fc0*/  ULDC.64 UR12, c[0x0][0x208] ;  /* 0x00008200000c7ab9 */ /* 0x000fe20000000a00 */
[----:B------:R-:W-:Y:S01]  /*10fd0*/  R2UR UR10, R195 ;  /* 0x00000000c30a72ca */ /* 0x000fe200000e0000 */
[----:B------:R-:W-:-:S03]  /*10fe0*/  UISETP.NE.AND.EX UP0, UPT, UR9, URZ, UPT, UP0 ;  /* 0x0000003f0900728c */ /* 0x000fc6000bf05300 */
[----:B------:R-:W-:-:S03]  /*10ff0*/  ULDC.64 UR8, c[0x0][0xc00] ;  /* 0x0003000000087ab9 */ /* 0x000fc60000000a00 */
[----:B------:R-:W-:Y:S02]  /*11000*/  PLOP3.LUT P2, PT, PT, PT, UP0, 0x80, 0x0 ;  /* 0x000000000000781c */ /* 0x000fe40003f4f008 */
[----:B------:R-:W-:-:S06]  /*11010*/  UIMAD.WIDE UR8, UR4, 0x4, UR8 ;  /* 0x00000004040878a5 */ /* 0x000fcc000f8e0208 */
[----:B------:R-:W-:Y:S02]  /*11020*/  IMAD.U32 R2, RZ, RZ, UR8 ;  /* 0x00000008ff027e24 */ /* 0x000fe4000f8e00ff */
[----:B------:R-:W-:Y:S01]  /*11030*/  IMAD.U32 R3, RZ, RZ, UR9 ;  /* 0x00000009ff037e24 */ /* 0x000fe2000f8e00ff */
[----:B------:R-:W-:-:S04]  /*11040*/  ULDC.64 UR8, c[0x0][0xc08] ;  /* 0x0003020000087ab9 */ /* 0x000fc80000000a00 */
[----:B------:R-:W2:Y:S01]  /*11050*/  @P2 LDG.E R6, desc[UR12][R2.64] ;  /* 0x0000000c02062981 */ /* 0x000ea2000c1e1900 */
[----:B0-----:R-:W-:Y:S01]  /*11060*/  ISETP.NE.AND P0, PT, R11, 0x1, PT ;  /* 0x000000010b00780c */ /* 0x001fe20003f05270 */
[----:B------:R-:W-:-:S04]  /*11070*/  UISETP.NE.U32.AND UP1, UPT, UR8, URZ, UPT ;  /* 0x0000003f0800728c */ /* 0x000fc8000bf25070 */
[----:B------:R-:W-:-:S06]  /*11080*/  UISETP.NE.AND.EX UP1, UPT, UR9, URZ, UPT, UP1 ;  /* 0x0000003f0900728c */ /* 0x000fcc000bf25310 */
[----:B------:R-:W-:Y:S02]  /*11090*/  PLOP3.LUT P3, PT, PT, PT, UP1, 0x80, 0x0 ;  /* 0x000000000000781c */ /* 0x000fe40003f6f018 */
[----:B------:R-:W0:Y:S03]  /*110a0*/  @P0 LDC R9, c[0x0][0xbec] ;  /* 0x0002fb00ff090b82 */ /* 0x000e260000000800 */
[----:B------:R-:W-:Y:S02]  /*110b0*/  @UP1 ULDC.64 UR8, c[0x0][0xc08] ;  /* 0x0003020000081ab9 */ /* 0x000fe40000000a00 */
[----:B------:R-:W-:-:S03]  /*110c0*/  @UP1 UIMAD.WIDE UR8, UR4, 0x4, UR8 ;  /* 0x00000004040818a5 */ /* 0x000fc6000f8e0208 */
[----:B------:R-:W-:Y:S02]  /*110d0*/  ULDC UR4, c[0x0][0xa88] ;  /* 0x0002a20000047ab9 */ /* 0x000fe40000000800 */
[----:B------:R-:W-:Y:S02]  /*110e0*/  IMAD.U32 R0, RZ, RZ, UR4 ;  /* 0x00000004ff007e24 */ /* 0x000fe4000f8e00ff */
[----:B------:R-:W-:Y:S02]  /*110f0*/  IMAD.U32 R4, RZ, RZ, UR8 ;  /* 0x00000008ff047e24 */ /* 0x000fe4000f8e00ff */
[----:B------:R-:W-:Y:S01]  /*11100*/  IMAD.U32 R5, RZ, RZ, UR9 ;  /* 0x00000009ff057e24 */ /* 0x000fe2000f8e00ff */
[----:B------:R-:W-:-:S04]  /*11110*/  UMOV UR4, URZ ;  /* 0x0000003f00047c82 */ /* 0x000fc80008000000 */
[----:B------:R1:W5:Y:S01]  /*11120*/  @P3 LDG.E R0, desc[UR12][R4.64] ;  /* 0x0000000c04003981 */ /* 0x000362000c1e1900 */
[----:B------:R-:W-:Y:S01]  /*11130*/  USHF.R.S32.HI UR12, URZ, 0x1f, UR10 ;  /* 0x0000001f3f0c7899 */ /* 0x000fe2000801140a */
[----:B------:R-:W-:Y:S02]  /*11140*/  ISETP.GE.AND P1, PT, R207, 0x80, PT ;  /* 0x00000080cf00780c */ /* 0x000fe40003f26270 */
[----:B--2---:R-:W-:Y:S01]  /*11150*/  @P2 R2UR UR4, R6 ;  /* 0x00000000060422ca */ /* 0x004fe200000e0000 */
[----:B01----:R-:W-:-:S14]  /*11160*/  @P3 BRA `(.L_x_1455) ;  /* 0x0000000000143947 */ /* 0x003fdc0003800000 */
[----:B------:R-:W-:Y:S05]  /*11170*/  @!P2 BRA `(.L_x_1455) ;  /* 0x000000000010a947 */ /* 0x000fea0003800000 */
[----:B------:R-:W-:Y:S02]  /*11180*/  ULDC.64 UR8, c[0x0][0x208] ;  /* 0x0000820000087ab9 */ /* 0x000fe40000000a00 */
[----:B------:R-:W2:Y:S04]  /*11190*/  LDG.E R5, desc[UR8][R2.64] ;  /* 0x0000000802057981 */ /* 0x000ea8000c1e1900 */
[----:B-----5:R-:W2:Y:S02]  /*111a0*/  LDG.E R0, desc[UR8][R2.64+0x4] ;  /* 0x0000040802007981 */ /* 0x020ea4000c1e1900 */
[----:B--2---:R-:W-:-:S07]  /*111b0*/  IMAD.IADD R0, R0, 0x1, -R5 ;  /* 0x0000000100007824 */ /* 0x004fce00078e0a05 */
.L_x_1455:
[----:B------:R-:W-:Y:S01]  /*111c0*/  R2UR UR9, R197 ;  /* 0x00000000c50972ca */ /* 0x000fe200000e0000 */
[----:B------:R-:W-:Y:S01]  /*111d0*/  USHF.R.S32.HI UR11, URZ, 0x1f, UR4 ;  /* 0x0000001f3f0b7899 */ /* 0x000fe20008011404 */
[----:B------:R-:W-:Y:S11]  /*111e0*/  BSSY B1, `(.L_x_1456) ;  /* 0x0000030000017945 */ /* 0x000ff60003800000 */
[----:B------:R-:W-:-:S02]  /*111f0*/  USHF.R.S32.HI UR8, URZ, 0x1f, UR9 ;  /* 0x0000001f3f087899 */ /* 0x000fc40008011409 */
[----:B------:R-:W-:Y:S02]  /*11200*/  USEL UR13, UR9, URZ, !UP0 ;  /* 0x0000003f090d7287 */ /* 0x000fe4000c000000 */
[----:B------:R-:W-:Y:S01]  /*11210*/  USEL UR14, UR8, URZ, !UP0 ;  /* 0x0000003f080e7287 */ /* 0x000fe2000c000000 */
[----:B------:R-:W-:Y:S11]  /*11220*/  @P1 BRA `(.L_x_1457) ;  /* 0x0000000000ac1947 */ /* 0x000ff60003800000 */
[----:B------:R-:W0:Y:S01]  /*11230*/  S2R R3, SR_TID.X ;  /* 0x0000000000037919 */ /* 0x000e220000002100 */
[----:B------:R-:W1:Y:S01]  /*11240*/  LDC R7, c[0x0][0xbe8] ;  /* 0x0002fa00ff077b82 */ /* 0x000e620000000800 */
[----:B------:R-:W-:Y:S02]  /*11250*/  IMAD.U32 R4, RZ, RZ, UR60 ;  /* 0x0000003cff047e24 */ /* 0x000fe4000f8e00ff */
[----:B-1---5:R-:W-:-:S03]  /*11260*/  IMAD R2, R0, R7, RZ ;  /* 0x0000000700027224 */ /* 0x022fc600078e02ff */
[----:B0-----:R-:W-:-:S04]  /*11270*/  IADD3 R4, R4, -0x80, R3 ;  /* 0xffffff8004047810 */ /* 0x001fc80007ffe003 */
[----:B------:R-:W-:-:S13]  /*11280*/  ISETP.GE.AND P1, PT, R4, R2, PT ;  /* 0x000000020400720c */ /* 0x000fda0003f26270 */
[----:B------:R-:W-:Y:S05]  /*11290*/  @P1 BRA `(.L_x_1457) ;  /* 0x0000000000901947 */ /* 0x000fea0003800000 */
[----:B------:R-:W-:Y:S01]  /*112a0*/  ISETP.NE.AND P1, PT, R7, 0x1, PT ;  /* 0x000000010700780c */ /* 0x000fe20003f25270 */
[----:B------:R-:W-:Y:S01]  /*112b0*/  ULDC.64 UR16, c[0x0][0xb90] ;  /* 0x0002e40000107ab9 */ /* 0x000fe20000000a00 */
[----:B------:R-:W-:Y:S01]  /*112c0*/  R2UR UR15, R195 ;  /* 0x00000000c30f72ca */ /* 0x000fe200000e0000 */
[----:B------:R-:W-:Y:S01]  /*112d0*/  UIMAD UR10, UR12, UR16, URZ ;  /* 0x000000100c0a72a4 */ /* 0x000fe2000f8e023f */
[----:B------:R-:W-:Y:S01]  /*112e0*/  IMAD.MOV.U32 R2, RZ, RZ, R4 ;  /* 0x000000ffff027224 */ /* 0x000fe200078e0004 */
[----:B------:R-:W-:Y:S01]  /*112f0*/  UMOV UR8, UR4 ;  /* 0x0000000400087c82 */ /* 0x000fe20008000000 */
[----:B------:R-:W-:Y:S01]  /*11300*/  UMOV UR9, UR11 ;  /* 0x0000000b00097c82 */ /* 0x000fe20008000000 */
[----:B------:R-:W-:-:S06]  /*11310*/  ULDC.64 UR18, c[0x0][0x208] ;  /* 0x0000820000127ab9 */ /* 0x000fcc0000000a00 */
[----:B------:R-:W0:Y:S02]  /*11320*/  @P1 LDC R3, c[0x0][0xbec] ;  /* 0x0002fb00ff031b82 */ /* 0x000e240000000800 */
[----:B------:R-:W-:Y:S02]  /*11330*/  UIMAD.WIDE.U32 UR8, UR15, UR16, UR8 ;  /* 0x000000100f0872a5 */ /* 0x000fe4000f8e0008 */
[----:B------:R-:W-:-:S03]  /*11340*/  UIMAD UR10, UR15, UR17, UR10 ;  /* 0x000000110f0a72a4 */ /* 0x000fc6000f8e020a */
[----:B------:R-:W-:Y:S01]  /*11350*/  ULDC.64 UR16, c[0x0][0xb98] ;  /* 0x0002e60000107ab9 */ /* 0x000fe20000000a00 */
[----:B------:R-:W1:Y:S01]  /*11360*/  @P1 LDC R6, c[0x0][0xbf0] ;  /* 0x0002fc00ff061b82 */ /* 0x000e620000000800 */
[----:B------:R-:W-:Y:S02]  /*11370*/  UIADD3 UR9, UR9, UR10, URZ ;  /* 0x0000000a09097290 */ /* 0x000fe4000fffe03f */
[----:B------:R-:W-:Y:S02]  /*11380*/  UIMAD UR10, UR14, UR16, URZ ;  /* 0x000000100e0a72a4 */ /* 0x000fe4000f8e023f */
[----:B------:R-:W-:Y:S02]  /*11390*/  UIMAD.WIDE.U32 UR8, UR13, UR16, UR8 ;  /* 0x000000100d0872a5 */ /* 0x000fe4000f8e0008 */
[----:B------:R-:W-:-:S03]  /*113a0*/  UIMAD UR10, UR13, UR17, UR10 ;  /* 0x000000110d0a72a4 */ /* 0x000fc6000f8e020a */
[----:B------:R-:W-:Y:S01]  /*113b0*/  ULDC.64 UR16, c[0x0][0xb88] ;  /* 0x0002e20000107ab9 */ /* 0x000fe20000000a00 */
[----:B0-----:R-:W-:-:S05]  /*113c0*/  @P1 IMAD.HI.U32 R3, R4, R3, RZ ;  /* 0x0000000304031227 */ /* 0x001fca00078e00ff */
[----:B-1----:R-:W-:Y:S01]  /*113d0*/  @P1 SHF.R.U32.HI R2, RZ, R6, R3 ;  /* 0x00000006ff021219 */ /* 0x002fe20000011603 */
[----:B------:R-:W-:-:S03]  /*113e0*/  IMAD.U32 R6, RZ, RZ, UR10 ;  /* 0x0000000aff067e24 */ /* 0x000fc6000f8e00ff */
[--C-:B------:R-:W-:Y:S01]  /*113f0*/  SHF.R.S32.HI R3, RZ, 0x1f, R2.reuse ;  /* 0x0000001fff037819 */ /* 0x100fe20000011402 */
[----:B------:R-:W-:Y:S01]  /*11400*/  IMAD.MOV R5, RZ, RZ, -R2 ;  /* 0x000000ffff057224 */ /* 0x000fe200078e0a02 */
[----:B------:R-:W-:-:S03]  /*11410*/  IADD3 R2, P1, R2, UR8, RZ ;  /* 0x0000000802027c10 */ /* 0x000fc6000ff3e0ff */
[----:B------:R-:W-:Y:S01]  /*11420*/  IMAD R5, R7, R5, R4 ;  /* 0x0000000507057224 */ /* 0x000fe200078e0204 */
[----:B------:R-:W-:Y:S01]  /*11430*/  IADD3.X R3, R3, UR9, R6, P1, !PT ;  /* 0x0000000903037c10 */ /* 0x000fe20008ffe406 */
[----:B------:R-:W-:-:S03]  /*11440*/  ULDC.64 UR8, c[0x0][0xb50] ;  /* 0x0002d40000087ab9 */ /* 0x000fc60000000a00 */
[----:B------:R-:W-:Y:S01]  /*11450*/  SHF.R.S32.HI R4, RZ, 0x1f, R5 ;  /* 0x0000001fff047819 */ /* 0x000fe20000011405 */
[----:B------:R-:W-:-:S04]  /*11460*/  IMAD.WIDE.U32 R2, R5, UR16, R2 ;  /* 0x0000001005027c25 */ /* 0x000fc8000f8e0002 */
[----:B------:R-:W-:-:S04]  /*11470*/  IMAD R4, R4, UR16, RZ ;  /* 0x0000001004047c24 */ /* 0x000fc8000f8e02ff */
[----:B------:R-:W-:Y:S01]  /*11480*/  IMAD R7, R5, UR17, R4 ;  /* 0x0000001105077c24 */ /* 0x000fe2000f8e0204 */
[----:B------:R-:W-:-:S03]  /*11490*/  LEA R4, P1, R2, UR8, 0x2 ;  /* 0x0000000802047c11 */ /* 0x000fc6000f8210ff */
[----:B------:R-:W-:-:S05]  /*114a0*/  IMAD.IADD R3, R3, 0x1, R7 ;  /* 0x0000000103037824 */ /* 0x000fca00078e0207 */
[----:B------:R-:W-:Y:S01]  /*114b0*/  LEA.HI.X R5, R2, UR9, R3, 0x2, P1 ;  /* 0x0000000902057c11 */ /* 0x000fe200088f1403 */
[----:B------:R-:W-:-:S05]  /*114c0*/  IMAD.MOV.U32 R3, RZ, RZ, -0x800000 ;  /* 0xff800000ff037424 */ /* 0x000fca00078e00ff */
[----:B------:R0:W-:Y:S02]  /*114d0*/  STG.E desc[UR18][R4.64], R3 ;  /* 0x0000000304007986 */ /* 0x0001e4000c101912 */
.L_x_1457:
[----:B------:R-:W-:Y:S05]  /*114e0*/  BSYNC B1 ;  /* 0x0000000000017941 */ /* 0x000fea0003800000 */
.L_x_1456:
[----:B0-----:R-:W0:Y:S01]  /*114f0*/  @P0 LDC R3, c[0x0][0xbf0] ;  /* 0x0002fc00ff030b82 */ /* 0x001e220000000800 */
[----:B------:R-:W-:Y:S01]  /*11500*/  ULDC.64 UR16, c[0x0][0xaa0] ;  /* 0x0002a80000107ab9 */ /* 0x000fe20000000a00 */
[----:B------:R-:W-:Y:S01]  /*11510*/  R2UR UR15, R195 ;  /* 0x00000000c30f72ca */ /* 0x000fe200000e0000 */
[----:B------:R-:W-:Y:S01]  /*11520*/  UIMAD UR10, UR11, UR16, URZ ;  /* 0x000000100b0a72a4 */ /* 0x000fe2000f8e023f */
[----:B------:R-:W-:Y:S01]  /*11530*/  IMAD R2, R194, 0x20, R196 ;  /* 0x00000020c2027824 */ /* 0x000fe200078e02c4 */
[----:B------:R-:W-:Y:S01]  /*11540*/  UIMAD.WIDE.U32 UR8, UR4, UR16, URZ ;  /* 0x00000010040872a5 */ /* 0x000fe2000f8e003f */
[----:B------:R-:W-:Y:S01]  /*11550*/  BSSY B1, `(.L_x_1458) ;  /* 0x000003d000017945 */ /* 0x000fe20003800000 */
[----:B------:R-:W-:Y:S01]  /*11560*/  UIMAD UR10, UR4, UR17, UR10 ;  /* 0x00000011040a72a4 */ /* 0x000fe2000f8e020a */
[----:B------:R-:W-:Y:S02]  /*11570*/  VIADD R6, R2, UR60 ;  /* 0x0000003c02067c36 */ /* 0x000fe40008000000 */
[----:B------:R-:W-:Y:S01]  /*11580*/  ULDC.64 UR16, c[0x0][0xae8] ;  /* 0x0002ba0000107ab9 */ /* 0x000fe20000000a00 */
[----:B------:R-:W-:Y:S01]  /*11590*/  UIADD3 UR9, UR9, UR10, URZ ;  /* 0x0000000a09097290 */ /* 0x000fe2000fffe03f */
[----:B------:R-:W-:Y:S01]  /*115a0*/  @P0 IMAD.HI.U32 R2, R6, R9, RZ ;  /* 0x0000000906020227 */ /* 0x000fe200078e00ff */
[----:B------:R-:W-:-:S02]  /*115b0*/  UIMAD UR4, UR12, UR16, URZ ;  /* 0x000000100c0472a4 */ /* 0x000fc4000f8e023f */
[----:B------:R-:W-:Y:S01]  /*115c0*/  UIMAD.WIDE.U32 UR8, UR15, UR16, UR8 ;  /* 0x000000100f0872a5 */ /* 0x000fe2000f8e0008 */
[----:B------:R-:W-:Y:S01]  /*115d0*/  IMAD.MOV.U32 R5, RZ, RZ, R6 ;  /* 0x000000ffff057224 */ /* 0x000fe200078e0006 */
[----:B------:R-:W-:Y:S01]  /*115e0*/  UIMAD UR4, UR15, UR17, UR4 ;  /* 0x000000110f0472a4 */ /* 0x000fe2000f8e0204 */
[----:B------:R-:W-:-:S03]  /*115f0*/  ULDC.64 UR10, c[0x0][0xaf0] ;  /* 0x0002bc00000a7ab9 */ /* 0x000fc60000000a00 */
[----:B------:R-:W-:Y:S02]  /*11600*/  UIADD3 UR9, UR9, UR4, URZ ;  /* 0x0000000409097290 */ /* 0x000fe4000fffe03f */
[----:B------:R-:W-:Y:S01]  /*11610*/  UIMAD UR4, UR14, UR10, URZ ;  /* 0x0000000a0e0472a4 */ /* 0x000fe2000f8e023f */
[----:B0-----:R-:W-:Y:S01]  /*11620*/  @P0 SHF.R.U32.HI R5, RZ, R3, R2 ;  /* 0x00000003ff050219 */ /* 0x001fe20000011602 */
[----:B------:R-:W-:Y:S02]  /*11630*/  UIMAD.WIDE.U32 UR8, UR13, UR10, UR8 ;  /* 0x0000000a0d0872a5 */ /* 0x000fe4000f8e0008 */
[----:B------:R-:W-:Y:S01]  /*11640*/  UIMAD UR4, UR13, UR11, UR4 ;  /* 0x0000000b0d0472a4 */ /* 0x000fe2000f8e0204 */
[--C-:B------:R-:W-:Y:S01]  /*11650*/  SHF.R.S32.HI R2, RZ, 0x1f, R5.reuse ;  /* 0x0000001fff027819 */ /* 0x100fe20000011405 */
[----:B------:R-:W-:Y:S01]  /*11660*/  IMAD.MOV R7, RZ, RZ, -R5 ;  /* 0x000000ffff077224 */ /* 0x000fe200078e0a05 */
[----:B------:R-:W-:Y:S01]  /*11670*/  ULDC.64 UR10, c[0x0][0xae0] ;  /* 0x0002b800000a7ab9 */ /* 0x000fe20000000a00 */
[----:B------:R-:W-:-:S02]  /*11680*/  UIADD3 UR4, UR9, UR4, URZ ;  /* 0x0000000409047290 */ /* 0x000fc4000fffe03f */
[----:B------:R-:W-:Y:S02]  /*11690*/  IMAD.U32 R3, RZ, RZ, UR9 ;  /* 0x00000009ff037e24 */ /* 0x000fe4000f8e00ff */
[----:B------:R-:W-:Y:S02]  /*116a0*/  IMAD R4, R2, UR10, RZ ;  /* 0x0000000a02047c24 */ /* 0x000fe4000f8e02ff */
[----:B------:R-:W-:Y:S02]  /*116b0*/  IMAD R7, R11, R7, R6 ;  /* 0x000000070b077224 */ /* 0x000fe400078e0206 */
[----:B------:R-:W-:Y:S01]  /*116c0*/  IMAD.U32 R2, RZ, RZ, UR8 ;  /* 0x00000008ff027e24 */ /* 0x000fe2000f8e00ff */
[----:B------:R-:W-:Y:S01]  /*116d0*/  ULDC.64 UR8, c[0x0][0xad8] ;  /* 0x0002b60000087ab9 */ /* 0x000fe20000000a00 */
[----:B------:R-:W-:Y:S02]  /*116e0*/  IMAD.U32 R3, RZ, RZ, UR4 ;  /* 0x00000004ff037e24 */ /* 0x000fe4000f8e00ff */
[C---:B------:R-:W-:Y:S01]  /*116f0*/  IMAD R9, R5.reuse, UR11, R4 ;  /* 0x0000000b05097c24 */ /* 0x040fe2000f8e0204 */
[----:B------:R-:W-:Y:S01]  /*11700*/  SHF.R.S32.HI R4, RZ, 0x1f, R7 ;  /* 0x0000001fff047819 */ /* 0x000fe20000011407 */
[----:B------:R-:W-:-:S04]  /*11710*/  IMAD.WIDE.U32 R2, R5, UR10, R2 ;  /* 0x0000000a05027c25 */ /* 0x000fc8000f8e0002 */
[----:B------:R-:W-:Y:S02]  /*11720*/  IMAD.IADD R3, R3, 0x1, R9 ;  /* 0x0000000103037824 */ /* 0x000fe400078e0209 */
[----:B------:R-:W-:Y:S02]  /*11730*/  IMAD R4, R4, UR8, RZ ;  /* 0x0000000804047c24 */ /* 0x000fe4000f8e02ff */
[----:B------:R-:W-:Y:S02]  /*11740*/  VIADD R6, R196, UR60 ;  /* 0x0000003cc4067c36 */ /* 0x000fe40008000000 */
[----:B-----5:R-:W-:Y:S02]  /*11750*/  IMAD R11, R0, R11, RZ ;  /* 0x0000000b000b7224 */ /* 0x020fe400078e02ff */
[C---:B------:R-:W-:Y:S02]  /*11760*/  IMAD R5, R7.reuse, UR9, R4 ;  /* 0x0000000907057c24 */ /* 0x040fe4000f8e0204 */
[----:B------:R-:W-:Y:S01]  /*11770*/  IMAD.WIDE.U32 R2, R7, UR8, R2 ;  /* 0x0000000807027c25 */ /* 0x000fe2000f8e0002 */
[----:B------:R-:W-:Y:S01]  /*11780*/  ISETP.GE.AND P2, PT, R6, R11, PT ;  /* 0x0000000b0600720c */ /* 0x000fe20003f46270 */
[----:B------:R-:W-:-:S02]  /*11790*/  ULDC.64 UR8, c[0x0][0xa80] ;  /* 0x0002a00000087ab9 */ /* 0x000fc40000000a00 */
[----:B------:R-:W-:Y:S01]  /*117a0*/  IMAD.IADD R3, R3, 0x1, R5 ;  /* 0x0000000103037824 */ /* 0x000fe200078e0205 */
[----:B------:R-:W-:Y:S01]  /*117b0*/  LEA R4, P3, R2, UR8, 0x1 ;  /* 0x0000000802047c11 */ /* 0x000fe2000f8608ff */
[----:B------:R-:W-:-:S03]  /*117c0*/  VIADD R0, R6, 0x20 ;  /* 0x0000002006007836 */ /* 0x000fc60000000000 */
[----:B------:R-:W-:Y:S01]  /*117d0*/  LEA.HI.X R5, R2, UR9, R3, 0x1, P3 ;  /* 0x0000000902057c11 */ /* 0x000fe200098f0c03 */
[----:B------:R0:W1:Y:S01]  /*117e0*/  SHFL.IDX PT, R7, R4, RZ, 0x181f ;  /* 0x00181fff04077589 */ /* 0x00006200000e0000 */
[-C--:B------:R-:W-:Y:S01]  /*117f0*/  ISETP.GE.AND P1, PT, R0, R11.reuse, PT ;  /* 0x0000000b0000720c */ /* 0x080fe20003f26270 */
[----:B------:R-:W-:Y:S02]  /*11800*/  VIADD R0, R6, 0x40 ;  /* 0x0000004006007836 */ /* 0x000fe40000000000 */
[----:B------:R0:W2:Y:S03]  /*11810*/  SHFL.IDX PT, R3, R5, RZ, 0x181f ;  /* 0x00181fff05037589 */ /* 0x0000a600000e0000 */
        /* <DEDUP_REMOVED lines=16> */
.L_x_1459:
[----:B------:R-:W-:Y:S05]  /*11920*/  BSYNC B1 ;  /* 0x0000000000017941 */ /* 0x000fea0003800000 */
.L_x_1458:
[----:B--23--:R2:W3:Y:S01]  /*11930*/  SHFL.IDX PT, R3, R5, 0x1, 0x181f ;  /* 0x00381f0005037f89 */ /* 0x00c4e200000e0000 */
[----:B------:R-:W-:Y:S03]  /*11940*/  BSSY B1, `(.L_x_1460) ;  /* 0x0000011000017945 */ /* 0x000fe60003800000 */
[----:B-1----:R2:W1:Y:S01]  /*11950*/  SHFL.IDX PT, R7, R4, 0x1, 0x181f ;  /* 0x00381f0004077f89 */ /* 0x00246200000e0000 */
        /* <DEDUP_REMOVED lines=15> */
.L_x_1461:
[----:B------:R-:W-:Y:S05]  /*11a50*/  BSYNC B1 ;  /* 0x0000000000017941 */ /* 0x000fea0003800000 */
.L_x_1460:
[----:B---34-:R3:W4:Y:S01]  /*11a60*/  SHFL.IDX PT, R3, R5, 0x2, 0x181f ;  /* 0x00581f0005037f89 */ /* 0x01872200000e0000 */
        /* <DEDUP_REMOVED lines=17> */
.L_x_1463:
[----:B------:R-:W-:Y:S05]  /*11b80*/  BSYNC B1 ;  /* 0x0000000000017941 */ /* 0x000fea0003800000 */
.L_x_1462:
[----:B------:R-:W-:Y:S01]  /*11b90*/  VIADD R0, R6, 0x60 ;  /* 0x0000006006007836 */ /* 0x000fe20000000000 */
[----:B0-23--:R-:W0:Y:S04]  /*11ba0*/  SHFL.IDX PT, R5, R5, 0x3, 0x181f ;  /* 0x00781f0005057f89 */ /* 0x00de2800000e0000 */
[----:B------:R-:W-:Y:S01]  /*11bb0*/  ISETP.GE.AND P0, PT, R0, R11, PT ;  /* 0x0000000b0000720c */ /* 0x000fe20003f06270 */
[----:B-1--4-:R1:W2:-:S12]  /*11bc0*/  SHFL.IDX PT, R3, R4, 0x3, 0x181f ;  /* 0x00781f0004037f89 */ /* 0x01229800000e0000 */
[----:B-1----:R-:W-:Y:S05]  /*11bd0*/  @P0 BRA `(.L_x_1454) ;  /* 0x0000000000380947 */ /* 0x002fea0003800000 */
[----:B------:R-:W-:Y:S01]  /*11be0*/  ULDC UR4, c[0x0][0xac8] ;  /* 0x0002b20000047ab9 */ /* 0x000fe20000000800 */
[----:B------:R-:W-:Y:S01]  /*11bf0*/  ULDC.64 UR8, c[0x0][0x208] ;  /* 0x0000820000087ab9 */ /* 0x000fe20000000a00 */
        /* <DEDUP_REMOVED lines=12> */
.L_x_1454:
[----:B------:R-:W-:Y:S05]  /*11cc0*/  BSYNC B0 ;  /* 0x0000000000007941 */ /* 0x000fea0003800000 */
.L_x_1445:
[----:B------:R-:W-:Y:S02]  /*11cd0*/  ULDC UR4, c[0x0][0xc3c] ;  /* 0x00030f0000047ab9 */ /* 0x000fe40000000800 */
[----:B------:R-:W-:-:S06]  /*11ce0*/  UISETP.GE.AND UP0, UPT, UR6, UR4, UPT ;  /* 0x000000040600728c */ /* 0x000fcc000bf06270 */
[----:B------:R-:W-:-:S13]  /*11cf0*/  PLOP3.LUT P0, PT, PT, PT, UP0, 0x80, 0x0 ;  /* 0x000000000000781c */ /* 0x000fda0003f0f008 */
[----:B------:R-:W-:Y:S05]  /*11d00*/  @!P0 BRA `(.L_x_1464) ;  /* 0xfffffef000508947 */ /* 0x000fea000383ffff */
[----:B------:R-:W-:Y:S05]  /*11d10*/  EXIT ;  /* 0x000000000000794d */ /* 0x000fea0003800000 */
.L_x_1363:
        /* <DEDUP_REMOVED lines=15> */
[----:B------:R-:W2:Y:S01]  /*11e10*/  LDS.128 R16, [UR4+0x308d0] ;  /* 0x0308d004ff107984 */ /* 0x000ea20008000c00 */
[----:B------:R-:W-:Y:S06]  /*11e20*/  BAR.ARV 0x4, 0x180 ;  /* 0x0106000000007b1d */ /* 0x000fec0000002000 */
[----:B------:R-:W-:Y:S05]  /*11e30*/  BRA `(.L_x_1466) ;  /* 0x0000000800947947 */ /* 0x000fea0003800000 */
.L_x_1465:
[----:B------:R-:W1:Y:S01]  /*11e40*/  S2R R0, SR_TID.X ;  /* 0x0000000000007919 */ /* 0x000e620000002100 */
[----:B------:R-:W-:Y:S01]  /*11e50*/  ULDC UR4, c[0x0][0xc3c] ;  /* 0x00030f0000047ab9 */ /* 0x000fe20000000800 */
[----:B------:R-:W-:Y:S01]  /*11e60*/  ULDC.64 UR6, c[0x0][0x208] ;  /* 0x0000820000067ab9 */ /* 0x000fe20000000a00 */
[----:B------:R-:W-:Y:S01]  /*11e70*/  ULDC UR5, c[0x0][0xc38] ;  /* 0x00030e0000057ab9 */ /* 0x000fe20000000800 */
[----:B-1----:R-:W-:-:S04]  /*11e80*/  LOP3.LUT R0, R0, 0x1f, RZ, 0xc0, !PT ;  /* 0x0000001f00007812 */ /* 0x002fc800078ec0ff */
[----:B------:R-:W-:-:S04]  /*11e90*/  ISETP.NE.AND P0, PT, R0, 0x1f, PT ;  /* 0x0000001f0000780c */ /* 0x000fc80003f05270 */
[----:B------:R-:W-:-:S13]  /*11ea0*/  ISETP.GE.OR P1, PT, R0, UR4, !P0 ;  /* 0x0000000400007c0c */ /* 0x000fda000c726670 */
[----:B0-----:R-:W0:Y:S02]  /*11eb0*/  @!P1 LDC.64 R2, c[0x0][0xc80] ;  /* 0x00032000ff029b82 */ /* 0x001e240000000a00 */
[----:B0-----:R-:W-:-:S05]  /*11ec0*/  @!P1 IMAD.WIDE.U32 R2, R0, 0x4, R2 ;  /* 0x0000000400029825 */ /* 0x001fca00078e0002 */
[----:B------:R-:W2:Y:S01]  /*11ed0*/  @!P1 LDG.E R5, desc[UR6][R2.64] ;  /* 0x0000000602059981 */ /* 0x000ea2000c1e1900 */
[C---:B------:R-:W-:Y:S01]  /*11ee0*/  ISETP.NE.AND P1, PT, R0.reuse, RZ, PT ;  /* 0x000000ff0000720c */ /* 0x040fe20003f25270 */
[----:B------:R-:W0:Y:S01]  /*11ef0*/  S2UR UR6, SR_CTAID.X ;  /* 0x00000000000679c3 */ /* 0x000e220000002500 */
[C---:B------:R-:W-:Y:S01]  /*11f00*/  ISETP.GE.U32.AND P2, PT, R0.reuse, 0x2, PT ;  /* 0x000000020000780c */ /* 0x040fe20003f46070 */
[----:B------:R-:W-:Y:S01]  /*11f10*/  UMOV UR4, URZ ;  /* 0x0000003f00047c82 */ /* 0x000fe20008000000 */
[C---:B------:R-:W-:Y:S01]  /*11f20*/  ISETP.GE.U32.AND P3, PT, R0.reuse, 0x4, PT ;  /* 0x000000040000780c */ /* 0x040fe20003f66070 */
[----:B------:R-:W-:Y:S01]  /*11f30*/  IMAD.MOV.U32 R16, RZ, RZ, RZ ;  /* 0x000000ffff107224 */ /* 0x000fe200078e00ff */
[C---:B------:R-:W-:Y:S02]  /*11f40*/  ISETP.GE.U32.AND P4, PT, R0.reuse, 0x8, PT ;  /* 0x000000080000780c */ /* 0x040fe40003f86070 */
[----:B------:R-:W-:Y:S01]  /*11f50*/  ISETP.GE.U32.AND P5, PT, R0, 0x10, PT ;  /* 0x000000100000780c */ /* 0x000fe20003fa6070 */
[----:B--2---:R-:W1:Y:S02]  /*11f60*/  SHFL.UP PT, R4, R5, 0x1, RZ ;  /* 0x0420000005047989 */ /* 0x004e6400000e00ff */
[----:B-1----:R-:W-:-:S05]  /*11f70*/  SEL R4, R4, RZ, P1 ;  /* 0x000000ff04047207 */ /* 0x002fca0000800000 */
[----:B------:R-:W-:-:S05]  /*11f80*/  IMAD.IADD R4, R5, 0x1, R4 ;  /* 0x0000000105047824 */ /* 0x000fca00078e0204 */
[----:B------:R-:W1:Y:S02]  /*11f90*/  SHFL.UP PT, R6, R4, 0x2, RZ ;  /* 0x0440000004067989 */ /* 0x000e6400000e00ff */
        /* <DEDUP_REMOVED lines=11> */
[----:B------:R-:W1:Y:S02]  /*12050*/  SHFL.IDX PT, R2, R4, 0x1f, 0x1f ;  /* 0x03e01f0004027f89 */ /* 0x000e6400000e0000 */
[----:B-1----:R-:W-:-:S04]  /*12060*/  IMAD R6, R2, UR5, RZ ;  /* 0x0000000502067c24 */ /* 0x002fc8000f8e02ff */
[----:B------:R-:W-:Y:S01]  /*12070*/  IMAD.MOV.U32 R7, RZ, RZ, R6 ;  /* 0x000000ffff077224 */ /* 0x000fe200078e0006 */
[----:B0-----:R-:W-:-:S13]  /*12080*/  ISETP.GT.AND P6, PT, R6, UR6, PT ;  /* 0x0000000606007c0c */ /* 0x001fda000bfc4270 */
[----:B------:R-:W-:Y:S05]  /*12090*/  @P6 BRA `(.L_x_1467) ;  /* 0x0000000000a06947 */ /* 0x000fea0003800000 */
[----:B------:R-:W0:Y:S01]  /*120a0*/  LDC R4, c[0x0][0xc3c] ;  /* 0x00030f00ff047b82 */ /* 0x000e220000000800 */
[----:B------:R-:W-:Y:S01]  /*120b0*/  IMAD.MOV.U32 R6, RZ, RZ, R7 ;  /* 0x000000ffff067224 */ /* 0x000fe200078e0007 */
[----:B------:R-:W-:Y:S01]  /*120c0*/  UMOV UR4, URZ ;  /* 0x0000003f00047c82 */ /* 0x000fe20008000000 */
[----:B------:R-:W-:Y:S01]  /*120d0*/  ULDC UR7, c[0x0][0xc3c] ;  /* 0x00030f0000077ab9 */ /* 0x000fe20000000800 */
[----:B------:R-:W-:-:S05]  /*120e0*/  ULDC UR5, c[0x0][0xc38] ;  /* 0x00030e0000057ab9 */ /* 0x000fca0000000800 */
.L_x_1471:
        /* <DEDUP_REMOVED lines=9> */
[----:B------:R-:W0:Y:S01]  /*12180*/  LDC.64 R2, c[0x0][0xc80] ;  /* 0x00032000ff027b82 */ /* 0x000e220000000a00 */
[----:B------:R-:W-:Y:S01]  /*12190*/  ULDC.64 UR8, c[0x0][0x208] ;  /* 0x0000820000087ab9 */ /* 0x000fe20000000a00 */
[----:B0-----:R-:W-:-:S05]  /*121a0*/  IMAD.WIDE R2, R7, 0x4, R2 ;  /* 0x0000000407027825 */ /* 0x001fca00078e0202 */
[----:B------:R0:W5:Y:S02]  /*121b0*/  LDG.E R5, desc[UR8][R2.64] ;  /* 0x0000000802057981 */ /* 0x000164000c1e1900 */
.L_x_1470:
[----:B------:R-:W-:Y:S05]  /*121c0*/  BSYNC B0 ;  /* 0x0000000000007941 */ /* 0x000fea0003800000 */
.L_x_1469:
[----:B0----5:R-:W0:Y:S02]  /*121d0*/  SHFL.UP PT, R2, R5, 0x1, RZ ;  /* 0x0420000005027989 */ /* 0x021e2400000e00ff */
        /* <DEDUP_REMOVED lines=19> */
[----:B------:R-:W-:-:S07]  /*12310*/  IMAD.MOV.U32 R4, RZ, RZ, R10 ;  /* 0x000000ffff047224 */ /* 0x000fce00078e000a */
.L_x_1467:
[----:B------:R-:W-:Y:S01]  /*12320*/  IMAD.IADD R7, R6, 0x1, -R7 ;  /* 0x0000000106077824 */ /* 0x000fe200078e0a07 */
[----:B------:R-:W-:-:S03]  /*12330*/  ULDC.64 UR8, c[0x0][0x208] ;  /* 0x0000820000087ab9 */ /* 0x000fc60000000a00 */
[----:B------:R-:W-:-:S05]  /*12340*/  IMAD R2, R4, UR5, R7 ;  /* 0x0000000504027c24 */ /* 0x000fca000f8e0207 */
[----:B------:R-:W-:Y:S02]  /*12350*/  ISETP.GT.AND P0, PT, R2, UR6, PT ;  /* 0x0000000602007c0c */ /* 0x000fe4000bf04270 */
[----:B------:R-:W0:Y:S11]  /*12360*/  LDC.64 R2, c[0x0][0xc90] ;  /* 0x00032400ff027b82 */ /* 0x000e360000000a00 */
[----:B------:R-:W-:-:S04]  /*12370*/  VOTE.ANY R11, PT, !P0 ;  /* 0x00000000000b7806 */ /* 0x000fc800040e0100 */
[----:B------:R-:W1:Y:S02]  /*12380*/  POPC R6, R11 ;  /* 0x0000000b00067309 */ /* 0x000e640000000000 */
[----:B-1----:R-:W-:-:S04]  /*12390*/  VIADD R19, R6, UR4 ;  /* 0x0000000406137c36 */ /* 0x002fc80008000000 */
[----:B0-----:R-:W-:-:S05]  /*123a0*/  IMAD.WIDE R2, R19, 0x4, R2 ;  /* 0x0000000413027825 */ /* 0x001fca00078e0202 */
[----:B------:R-:W2:Y:S01]  /*123b0*/  LDG.E R10, desc[UR8][R2.64] ;  /* 0x00000008020a7981 */ /* 0x000ea2000c1e1900 */
[----:B------:R-:W-:-:S03]  /*123c0*/  ISETP.NE.AND P0, PT, R11, RZ, PT ;  /* 0x000000ff0b00720c */ /* 0x000fc60003f05270 */
[----:B------:R-:W2:Y:S02]  /*123d0*/  SHFL.IDX PT, R5, R5, R6, 0x1f ;  /* 0x00001f0605057589 */ /* 0x000ea400000e0000 */
[----:B--2---:R-:W-:-:S05]  /*123e0*/  IMAD R8, R5, R10, RZ ;  /* 0x0000000a05087224 */ /* 0x004fca00078e02ff */
[----:B------:R-:W-:-:S04]  /*123f0*/  IABS R9, R8 ;  /* 0x0000000800097213 */ /* 0x000fc80000000000 */
[----:B------:R-:W0:Y:S08]  /*12400*/  I2F.RP R12, R9 ;  /* 0x00000009000c7306 */ /* 0x000e300000209400 */
[----:B0-----:R-:W0:Y:S02]  /*12410*/  MUFU.RCP R12, R12 ;  /* 0x0000000c000c7308 */ /* 0x001e240000001000 */
[----:B0-----:R-:W-:-:S06]  /*12420*/  VIADD R13, R12, 0xffffffe ;  /* 0x0ffffffe0c0d7836 */ /* 0x001fcc0000000000 */
[----:B------:R0:W1:Y:S01]  /*12430*/  F2I.FTZ.U32.TRUNC.NTZ R3, R13 ;  /* 0x0000000d00037305 */ /* 0x000062000021f000 */
[----:B------:R-:W-:Y:S05]  /*12440*/  @!P0 BRA `(.L_x_1472) ;  /* 0x0000000000088947 */ /* 0x000fea0003800000 */
[----:B------:R-:W-:-:S05]  /*12450*/  VIADD R11, R6, 0xffffffff ;  /* 0xffffffff060b7836 */ /* 0x000fca0000000000 */
[----:B------:R2:W3:Y:S02]  /*12460*/  SHFL.IDX PT, R16, R4, R11, 0x1f ;  /* 0x00001f0b04107589 */ /* 0x0004e400000e0000 */
.L_x_1472:
[----:B-1----:R-:W-:Y:S01]  /*12470*/  IMAD.MOV R2, RZ, RZ, -R3 ;  /* 0x000000ffff027224 */ /* 0x002fe200078e0a03 */
[----:B--2---:R-:W-:Y:S01]  /*12480*/  IABS R4, R8 ;  /* 0x0000000800047213 */ /* 0x004fe20000000000 */
[----:B---3--:R-:W-:Y:S02]  /*12490*/  IMAD R16, R16, UR5, R7 ;  /* 0x0000000510107c24 */ /* 0x008fe4000f8e0207 */
[----:B------:R-:W-:Y:S02]  /*124a0*/  IMAD R7, R2, R9, RZ ;  /* 0x0000000902077224 */ /* 0x000fe400078e02ff */
[----:B------:R-:W-:Y:S02]  /*124b0*/  IMAD.MOV.U32 R2, RZ, RZ, RZ ;  /* 0x000000ffff027224 */ /* 0x000fe400078e00ff */
[----:B------:R-:W-:Y:S02]  /*124c0*/  IMAD.MOV R4, RZ, RZ, -R4 ;  /* 0x000000ffff047224 */ /* 0x000fe400078e0a04 */
[----:B------:R-:W-:Y:S01]  /*124d0*/  IMAD.HI.U32 R2, R3, R7, R2 ;  /* 0x0000000703027227 */ /* 0x000fe200078e0002 */
[----:B------:R-:W-:-:S04]  /*124e0*/  IADD3 R7, -R16, UR6, RZ ;  /* 0x0000000610077c10 */ /* 0x000fc8000fffe1ff */
[----:B------:R-:W-:-:S05]  /*124f0*/  IABS R3, R7 ;  /* 0x0000000700037213 */ /* 0x000fca0000000000 */
[----:B------:R-:W-:-:S04]  /*12500*/  IMAD.HI.U32 R2, R2, R3, RZ ;  /* 0x0000000302027227 */ /* 0x000fc800078e00ff */
[----:B------:R-:W-:Y:S01]  /*12510*/  IMAD R4, R2, R4, R3 ;  /* 0x0000000402047224 */ /* 0x000fe200078e0203 */
[----:B------:R-:W-:-:S04]  /*12520*/  LOP3.LUT R3, R7, R8, RZ, 0x3c, !PT ;  /* 0x0000000807037212 */ /* 0x000fc800078e3cff */
[----:B------:R-:W-:Y:S02]  /*12530*/  ISETP.GT.U32.AND P1, PT, R9, R4, PT ;  /* 0x000000040900720c */ /* 0x000fe40003f24070 */
[----:B------:R-:W-:-:S11]  /*12540*/  ISETP.GE.AND P2, PT, R3, RZ, PT ;  /* 0x000000ff0300720c */ /* 0x000fd60003f46270 */
[----:B------:R-:W-:Y:S02]  /*12550*/  @!P1 IMAD.IADD R4, R4, 0x1, -R9 ;  /* 0x0000000104049824 */ /* 0x000fe400078e0a09 */
[----:B------:R-:W-:Y:S01]  /*12560*/  @!P1 VIADD R2, R2, 0x1 ;  /* 0x0000000102029836 */ /* 0x000fe20000000000 */
[----:B------:R-:W-:Y:S02]  /*12570*/  ISETP.NE.AND P1, PT, R8, RZ, PT ;  /* 0x000000ff0800720c */ /* 0x000fe40003f25270 */
[----:B------:R-:W-:-:S13]  /*12580*/  ISETP.GE.U32.AND P0, PT, R4, R9, PT ;  /* 0x000000090400720c */ /* 0x000fda0003f06070 */
[----:B------:R-:W-:-:S04]  /*12590*/  @P0 VIADD R2, R2, 0x1 ;  /* 0x0000000102020836 */ /* 0x000fc80000000000 */
[----:B------:R-:W-:-:S04]  /*125a0*/  IMAD.MOV.U32 R9, RZ, RZ, R2 ;  /* 0x000000ffff097224 */ /* 0x000fc800078e0002 */
[----:B------:R-:W-:Y:S01]  /*125b0*/  @!P2 IMAD.MOV R9, RZ, RZ, -R9 ;  /* 0x000000ffff09a224 */ /* 0x000fe200078e0a09 */
[----:B------:R-:W-:-:S05]  /*125c0*/  @!P1 LOP3.LUT R9, RZ, R8, RZ, 0x33, !PT ;  /* 0x00000008ff099212 */ /* 0x000fca00078e33ff */
[----:B------:R-:W-:Y:S02]  /*125d0*/  IMAD R4, R10, R9, RZ ;  /* 0x000000090a047224 */ /* 0x000fe400078e02ff */
[----:B------:R-:W-:Y:S02]  /*125e0*/  IMAD.MOV R9, RZ, RZ, -R9 ;  /* 0x000000ffff097224 */ /* 0x000fe400078e0a09 */
[----:B------:R-:W-:Y:S02]  /*125f0*/  IMAD.MOV R3, RZ, RZ, -R4 ;  /* 0x000000ffff037224 */ /* 0x000fe400078e0a04 */
[----:B------:R-:W-:-:S03]  /*12600*/  IMAD R7, R8, R9, R7 ;  /* 0x0000000908077224 */ /* 0x000fc600078e0207 */
[----:B------:R-:W-:Y:S01]  /*12610*/  VIADDMNMX R10, R3, UR5, R10, PT ;  /* 0x00000005030a7c46 */ /* 0x000fe2000b80010a */
[----:B------:R-:W-:Y:S01]  /*12620*/  IMAD.IADD R4, R7, 0x1, R4 ;  /* 0x0000000107047824 */ /* 0x000fe200078e0204 */
[----:B------:R-:W-:Y:S02]  /*12630*/  IABS R8, R7 ;  /* 0x0000000700087213 */ /* 0x000fe40000000000 */
[----:B------:R-:W-:-:S04]  /*12640*/  IABS R6, R10 ;  /* 0x0000000a00067213 */ /* 0x000fc80000000000 */
[----:B------:R-:W1:Y:S08]  /*12650*/  I2F.RP R11, R6 ;  /* 0x00000006000b7306 */ /* 0x000e700000209400 */
[----:B-1----:R-:W1:Y:S02]  /*12660*/  MUFU.RCP R11, R11 ;  /* 0x0000000b000b7308 */ /* 0x002e640000001000 */
[----:B-1----:R-:W-:-:S06]  /*12670*/  VIADD R2, R11, 0xffffffe ;  /* 0x0ffffffe0b027836 */ /* 0x002fcc0000000000 */
[----:B------:R1:W2:Y:S02]  /*12680*/  F2I.FTZ.U32.TRUNC.NTZ R3, R2 ;  /* 0x0000000200037305 */ /* 0x0002a4000021f000 */
[----:B-1----:R-:W-:Y:S02]  /*12690*/  IMAD.MOV.U32 R2, RZ, RZ, RZ ;  /* 0x000000ffff027224 */ /* 0x002fe400078e00ff */
[----:B--2---:R-:W-:-:S04]  /*126a0*/  IMAD.MOV R9, RZ, RZ, -R3 ;  /* 0x000000ffff097224 */ /* 0x004fc800078e0a03 */
[----:B------:R-:W-:-:S04]  /*126b0*/  IMAD R9, R9, R6, RZ ;  /* 0x0000000609097224 */ /* 0x000fc800078e02ff */
[----:B------:R-:W-:Y:S01]  /*126c0*/  IMAD.HI.U32 R3, R3, R9, R2 ;  /* 0x0000000903037227 */ /* 0x000fe200078e0002 */
[-C--:B------:R-:W-:Y:S02]  /*126d0*/  IABS R9, R10.reuse ;  /* 0x0000000a00097213 */ /* 0x080fe40000000000 */
[----:B------:R-:W-:-:S03]  /*126e0*/  LOP3.LUT R2, R7, R10, RZ, 0x3c, !PT ;  /* 0x0000000a07027212 */ /* 0x000fc600078e3cff */
[----:B------:R-:W-:Y:S01]  /*126f0*/  IMAD.MOV R9, RZ, RZ, -R9 ;  /* 0x000000ffff097224 */ /* 0x000fe200078e0a09 */
[----:B------:R-:W-:Y:S01]  /*12700*/  ISETP.GE.AND P2, PT, R2, RZ, PT ;  /* 0x000000ff0200720c */ /* 0x000fe20003f46270 */
[----:B------:R-:W-:-:S04]  /*12710*/  IMAD.HI.U32 R3, R3, R8, RZ ;  /* 0x0000000803037227 */ /* 0x000fc800078e00ff */
[----:B------:R-:W-:-:S05]  /*12720*/  IMAD R9, R3, R9, R8 ;  /* 0x0000000903097224 */ /* 0x000fca00078e0208 */
[----:B------:R-:W-:-:S13]  /*12730*/  ISETP.GT.U32.AND P1, PT, R6, R9, PT ;  /* 0x000000090600720c */ /* 0x000fda0003f24070 */
[----:B------:R-:W-:Y:S02]  /*12740*/  @!P1 IMAD.IADD R9, R9, 0x1, -R6 ;  /* 0x0000000109099824 */ /* 0x000fe400078e0a06 */
[----:B------:R-:W-:Y:S01]  /*12750*/  @!P1 VIADD R3, R3, 0x1 ;  /* 0x0000000103039836 */ /* 0x000fe20000000000 */
[----:B------:R-:W-:Y:S02]  /*12760*/  ISETP.NE.AND P1, PT, R10, RZ, PT ;  /* 0x000000ff0a00720c */ /* 0x000fe40003f25270 */
[----:B------:R-:W-:-:S13]  /*12770*/  ISETP.GE.U32.AND P0, PT, R9, R6, PT ;  /* 0x000000060900720c */ /* 0x000fda0003f06070 */
[----:B------:R-:W-:-:S04]  /*12780*/  @P0 VIADD R3, R3, 0x1 ;  /* 0x0000000103030836 */ /* 0x000fc80000000000 */
[----:B------:R-:W-:Y:S01]  /*12790*/  @!P2 IMAD.MOV R3, RZ, RZ, -R3 ;  /* 0x000000ffff03a224 */ /* 0x000fe200078e0a03 */
[----:B------:R-:W-:Y:S01]  /*127a0*/  @!P1 LOP3.LUT R3, RZ, R10, RZ, 0x33, !PT ;  /* 0x0000000aff039212 */ /* 0x000fe200078e33ff */
[----:B------:R-:W-:-:S03]  /*127b0*/  IMAD.MOV R10, RZ, RZ, -R10 ;  /* 0x000000ffff0a7224 */ /* 0x000fc600078e0a0a */
[----:B------:R-:W-:Y:S01]  /*127c0*/  LOP3.LUT R2, RZ, R3, RZ, 0x33, !PT ;  /* 0x00000003ff027212 */ /* 0x000fe200078e33ff */
[----:B------:R-:W-:-:S04]  /*127d0*/  IMAD R18, R3, R10, R4 ;  /* 0x0000000a03127224 */ /* 0x000fc800078e0204 */
[----:B------:R-:W-:Y:S01]  /*127e0*/  IMAD.IADD R17, R5, 0x1, R2 ;  /* 0x0000000105117824 */ /* 0x000fe200078e0202 */
[----:B------:R-:W-:Y:S06]  /*127f0*/  BRA `(.L_x_1473) ;  /* 0x00000000000c7947 */ /* 0x000fec0003800000 */
.L_x_1468:
[----:B------:R-:W-:Y:S02]  /*12800*/  IMAD.MOV.U32 R17, RZ, RZ, RZ ;  /* 0x000000ffff117224 */ /* 0x000fe400078e00ff */
[----:B------:R-:W-:Y:S02]  /*12810*/  IMAD.U32 R16, RZ, RZ, UR6 ;  /* 0x00000006ff107e24 */ /* 0x000fe4000f8e00ff */
[----:B------:R-:W-:-:S07]  /*12820*/  IMAD.MOV.U32 R18, RZ, RZ, RZ ;  /* 0x000000ffff127224 */ /* 0x000fce00078e00ff */
.L_x_1473:
[----:B------:R-:W-:-:S13]  /*12830*/  ISETP.NE.AND P0, PT, R0, RZ, PT ;  /* 0x000000ff0000720c */ /* 0x000fda0003f05270 */
[----:B------:R-:W1:Y:S01]  /*12840*/  @!P0 S2R R3, SR_CgaCtaId ;  /* 0x0000000000038919 */ /* 0x000e620000008800 */
[----:B------:R-:W-:-:S04]  /*12850*/  @!P0 MOV R0, 0x400 ;  /* 0x0000040000008802 */ /* 0x000fc80000000f00 */
[----:B-1----:R-:W-:-:S05]  /*12860*/  @!P0 LEA R0, R3, R0, 0x18 ;  /* 0x0000000003008211 */ /* 0x002fca00078ec0ff */
[----:B------:R1:W-:Y:S01]  /*12870*/  @!P0 STS.128 [R0+0x308d0], R16 ;  /* 0x0308d01000008388 */ /* 0x0003e20000000c00 */
[----:B------:R-:W-:Y:S06]  /*12880*/  BAR.ARV 0x5, 0x180 ;  /* 0x0146000000007b1d */ /* 0x000fec0000002000 */
.L_x_1466:
[----:B-1----:R-:W-:Y:S01]  /*12890*/  IMAD.MOV.U32 R0, RZ, RZ, 0x1 ;  /* 0x00000001ff007424 */ /* 0x002fe200078e00ff */
[----:B------:R1:W-:Y:S01]  /*128a0*/  STL [R1+0x4], RZ ;  /* 0x000004ff01007387 */ /* 0x0003e20000100800 */
[----:B------:R-:W-:Y:S02]  /*128b0*/  ULDC UR4, c[0x0][0xc3c] ;  /* 0x00030f0000047ab9 */ /* 0x000fe40000000800 */
[----:B--2---:R-:W-:Y:S01]  /*128c0*/  ISETP.GE.AND P0, PT, R19, UR4, PT ;  /* 0x0000000413007c0c */ /* 0x004fe2000bf06270 */
[----:B------:R1:W-:Y:S04]  /*128d0*/  STL [R1+0x10], R0 ;  /* 0x0000100001007387 */ /* 0x0003e80000100800 */
[----:B------:R1:W-:Y:S08]  /*128e0*/  STL [R1+0x38], RZ ;  /* 0x000038ff01007387 */ /* 0x0003f00000100800 */
[----:B-1----:R-:W-:Y:S05]  /*128f0*/  @P0 BRA `(.L_x_1474) ;  /* 0x0000005c00700947 */ /* 0x002fea0003800000 */
[----:B------:R-:W1:Y:S01]  /*12900*/  S2R R5, SR_TID.X ;  /* 0x0000000000057919 */ /* 0x000e620000002100 */
[----:B------:R-:W2:Y:S01]  /*12910*/  S2UR UR5, SR_CgaCtaId ;  /* 0x00000000000579c3 */ /* 0x000ea20000008800 */
[----:B------:R-:W-:Y:S01]  /*12920*/  UMOV UR4, 0x400 ;  /* 0x0000040000047882 */ /* 0x000fe20000000000 */
[----:B------:R-:W-:Y:S01]  /*12930*/  BSSY B8, `(.L_x_1474) ;  /* 0x00005d8000087945 */ /* 0x000fe20003800000 */
[----:B------:R-:W-:Y:S01]  /*12940*/  ULDC UR38, c[0x0][0xc] ;  /* 0x0000030000267ab9 */ /* 0x000fe20000000800 */
[----:B------:R-:W-:Y:S01]  /*12950*/  ULDC.64 UR36, c[0x0][0x198] ;  /* 0x0000660000247ab9 */ /* 0x000fe20000000a00 */
[----:B--2---:R-:W-:Y:S01]  /*12960*/  ULEA UR4, UR5, UR4, 0x18 ;  /* 0x0000000405047291 */ /* 0x004fe2000f8ec03f */
[C---:B-1----:R-:W-:Y:S01]  /*12970*/  IMAD.SHL.U32 R0, R5.reuse, 0x8, RZ ;  /* 0x0000000805007824 */ /* 0x042fe200078e00ff */
[----:B------:R-:W-:-:S04]  /*12980*/  LOP3.LUT R4, R5, 0x7f, RZ, 0xc0, !PT ;  /* 0x0000007f05047812 */ /* 0x000fc800078ec0ff */
[C---:B0-----:R-:W-:Y:S02]  /*12990*/  LOP3.LUT R2, R0.reuse, 0x1f8, RZ, 0xc0, !PT ;  /* 0x000001f800027812 */ /* 0x041fe400078ec0ff */
        /* <DEDUP_REMOVED lines=9> */
[----:B------:R-:W-:Y:S01]  /*12a30*/  STL [R1], R4 ;  /* 0x0000000401007387 */ /* 0x000fe20000100800 */
[----:B------:R-:W-:-:S03]  /*12a40*/  IMAD.MOV.U32 R2, RZ, RZ, 0x1 ;  /* 0x00000001ff027424 */ /* 0x000fc600078e00ff */
[----:B------:R-:W-:Y:S04]  /*12a50*/  STL [R1+0x1c], R3 ;  /* 0x00001c0301007387 */ /* 0x000fe80000100800 */
[----:B------:R-:W-:Y:S04]  /*12a60*/  STL [R1+0x38], RZ ;  /* 0x000038ff01007387 */ /* 0x000fe80000100800 */
[----:B------:R0:W-:Y:S04]  /*12a70*/  STL [R1+0x10], R2 ;  /* 0x0000100201007387 */ /* 0x0001e80000100800 */
[----:B------:R1:W-:Y:S01]  /*12a80*/  STL [R1+0x4], RZ ;  /* 0x000004ff01007387 */ /* 0x0003e20000100800 */
[----:B0-----:R-:W-:-:S02]  /*12a90*/  LOP3.LUT R2, R0, 0x40, RZ, 0xfc, !PT ;  /* 0x0000004000027812 */ /* 0x001fc400078efcff */
[----:B-1----:R-:W-:-:S07]  /*12aa0*/  LOP3.LUT R0, R0, 0x80, RZ, 0xfc, !PT ;  /* 0x0000008000007812 */ /* 0x002fce00078efcff */
.L_x_1588:
[----:B------:R-:W-:Y:S05]  /*12ab0*/  YIELD ;  /* 0x0000000000007946 */ /* 0x000fea0003800000 */
[----:B------:R-:W-:Y:S01]  /*12ac0*/  ULDC.64 UR4, c[0x0][0xa28] ;  /* 0x00028a0000047ab9 */ /* 0x000fe20000000a00 */
[----:B---3--:R-:W-:Y:S01]  /*12ad0*/  IMAD.MOV.U32 R0, RZ, RZ, RZ ;  /* 0x000000ffff007224 */ /* 0x008fe200078e00ff */
[----:B------:R-:W-:Y:S01]  /*12ae0*/  ISETP.NE.U32.AND P0, PT, RZ, UR4, PT ;  /* 0x00000004ff007c0c */ /* 0x000fe2000bf05070 */
[----:B0-----:R-:W0:Y:S01]  /*12af0*/  LDC.64 R4, c[0x0][0xa00] ;  /* 0x00028000ff047b82 */ /* 0x001e220000000a00 */
[----:B------:R-:W-:Y:S01]  /*12b00*/  ULDC.64 UR8, c[0x0][0x208] ;  /* 0x0000820000087ab9 */ /* 0x000fe20000000a00 */
[----:B-1----:R-:W-:-:S02]  /*12b10*/  CS2R R8, SRZ ;  /* 0x0000000000087805 */ /* 0x002fc4000001ff00 */
[----:B------:R-:W-:Y:S01]  /*12b20*/  ISETP.NE.AND.EX P0, PT, RZ, UR5, PT, P0 ;  /* 0x00000005ff007c0c */ /* 0x000fe2000bf05300 */
[----:B------:R-:W-:Y:S01]  /*12b30*/  ULDC.64 UR4, c[0x0][0xa18] ;  /* 0x0002860000047ab9 */ /* 0x000fe20000000a00 */
[----:B------:R-:W-:-:S11]  /*12b40*/  ULDC.64 UR6, c[0x0][0xa08] ;  /* 0x0002820000067ab9 */ /* 0x000fd60000000a00 */
[----:B------:R-:W1:Y:S02]  /*12b50*/  @P0 LDC.64 R2, c[0x0][0xa28] ;  /* 0x00028a00ff020b82 */ /* 0x000e640000000a00 */
[----:B-1----:R-:W-:-:S05]  /*12b60*/  @P0 IMAD.WIDE R2, R19, 0x4, R2 ;  /* 0x0000000413020825 */ /* 0x002fca00078e0202 */
[----:B------:R1:W5:Y:S01]  /*12b70*/  @P0 LDG.E R0, desc[UR8][R2.64] ;  /* 0x0000000802000981 */ /* 0x000362000c1e1900 */
[----:B------:R-:W-:Y:S01]  /*12b80*/  ISETP.NE.U32.AND P0, PT, RZ, UR4, PT ;  /* 0x00000004ff007c0c */ /* 0x000fe2000bf05070 */
[----:B0-----:R-:W-:Y:S01]  /*12b90*/  IMAD.WIDE R4, R19, 0x4, R4 ;  /* 0x0000000413047825 */ /* 0x001fe200078e0204 */
[----:B------:R-:W-:Y:S02]  /*12ba0*/  ISETP.NE.U32.AND P1, PT, RZ, UR6, PT ;  /* 0x00000006ff007c0c */ /* 0x000fe4000bf25070 */
[----:B------:R-:W-:Y:S01]  /*12bb0*/  ISETP.NE.AND.EX P2, PT, RZ, UR5, PT, P0 ;  /* 0x00000005ff007c0c */ /* 0x000fe2000bf45300 */
[----:B------:R-:W-:Y:S01]  /*12bc0*/  ULDC.64 UR4, c[0x0][0xa00] ;  /* 0x0002800000047ab9 */ /* 0x000fe20000000a00 */
[----:B------:R-:W-:Y:S02]  /*12bd0*/  ISETP.NE.AND.EX P1, PT, RZ, UR7, PT, P1 ;  /* 0x00000007ff007c0c */ /* 0x000fe4000bf25310 */
[----:B------:R-:W-:Y:S01]  /*12be0*/  ISETP.NE.U32.AND P0, PT, RZ, UR4, PT ;  /* 0x00000004ff007c0c */ /* 0x000fe2000bf05070 */
[----:B-1----:R-:W0:Y:S03]  /*12bf0*/  LDC.64 R2, c[0x0][0xa08] ;  /* 0x00028200ff027b82 */ /* 0x002e260000000a00 */
[----:B------:R-:W-:-:S05]  /*12c00*/  ISETP.NE.AND.EX P0, PT, RZ, UR5, PT, P0 ;  /* 0x00000005ff007c0c */ /* 0x000fca000bf05300 */
[----:B--2---:R-:W1:Y:S08]  /*12c10*/  @P2 LDC.64 R6, c[0x0][0xa18] ;  /* 0x00028600ff062b82 */ /* 0x004e700000000a00 */
[----:B------:R-:W2:Y:S01]  /*12c20*/  @P0 LDG.E R9, desc[UR8][R4.64] ;  /* 0x0000000804090981 */ /* 0x000ea2000c1e1900 */
[----:B------:R-:W-:Y:S01]  /*12c30*/  ULDC UR4, c[0x0][0x288] ;  /* 0x0000a20000047ab9 */ /* 0x000fe20000000800 */
[----:B0-----:R-:W-:-:S05]  /*12c40*/  IMAD.WIDE R2, R19, 0x4, R2 ;  /* 0x0000000413027825 */ /* 0x001fca00078e0202 */
[----:B------:R-:W5:Y:S01]  /*12c50*/  @P1 LDG.E R8, desc[UR8][R2.64] ;  /* 0x0000000802081981 */ /* 0x000f62000c1e1900 */
[----:B-1----:R-:W-:-:S03]  /*12c60*/  @P2 IMAD.WIDE R6, R19, 0x4, R6 ;  /* 0x0000000413062825 */ /* 0x002fc600078e0206 */
[----:B--2---:R0:W-:Y:S02]  /*12c70*/  STL [R1+0x34], R9 ;  /* 0x0000340901007387 */ /* 0x0041e40000100800 */
[----:B0-----:R-:W-:Y:S01]  /*12c80*/  IMAD.U32 R9, RZ, RZ, UR4 ;  /* 0x00000004ff097e24 */ /* 0x001fe2000f8e00ff */
[----:B------:R-:W-:-:S05]  /*12c90*/  ULDC.64 UR4, c[0x0][0x418] ;  /* 0x0001060000047ab9 */ /* 0x000fca0000000a00 */
        /* <DEDUP_REMOVED lines=11> */
[----:B------:R-:W-:Y:S02]  /*12d50*/  ULDC.64 UR4, c[0x0][0x208] ;  /* 0x0000820000047ab9 */ /* 0x000fe40000000a00 */
[----:B------:R-:W0:Y:S04]  /*12d60*/  LDG.E R7, desc[UR4][R4.64] ;  /* 0x0000000404077981 */ /* 0x000e28000c1e1900 */
[----:B------:R-:W0:Y:S02]  /*12d70*/  LDG.E R4, desc[UR4][R4.64+0x4] ;  /* 0x0000040404047981 */ /* 0x000e24000c1e1900 */
[----:B0-----:R-:W-:-:S05]  /*12d80*/  IMAD.IADD R9, R4, 0x1, -R7 ;  /* 0x0000000104097824 */ /* 0x001fca00078e0a07 */
[----:B------:R1:W-:Y:S02]  /*12d90*/  STL [R1+0x30], R9 ;  /* 0x0000300901007387 */ /* 0x0003e40000100800 */
.L_x_1475:
[----:B-----5:R-:W-:Y:S01]  /*12da0*/  IMAD.IADD R4, R8, 0x1, R0 ;  /* 0x0000000108047824 */ /* 0x020fe200078e0200 */
[----:B------:R-:W-:Y:S02]  /*12db0*/  ULDC.64 UR4, c[0x0][0xa20] ;  /* 0x0002880000047ab9 */ /* 0x000fe40000000a00 */
[----:B------:R-:W-:Y:S02]  /*12dc0*/  ISETP.NE.U32.AND P0, PT, RZ, UR4, PT ;  /* 0x00000004ff007c0c */ /* 0x000fe4000bf05070 */
[----:B------:R2:W-:Y:S02]  /*12dd0*/  STL [R1+0x14], R4 ;  /* 0x0000140401007387 */ /* 0x0005e40000100800 */
[----:B------:R-:W-:-:S13]  /*12de0*/  ISETP.NE.AND.EX P0, PT, RZ, UR5, PT, P0 ;  /* 0x00000005ff007c0c */ /* 0x000fda000bf05300 */
[----:B--2---:R-:W-:Y:S05]  /*12df0*/  @!P0 BRA `(.L_x_1476) ;  /* 0x0000000000148947 */ /* 0x004fea0003800000 */
[----:B------:R-:W2:Y:S01]  /*12e00*/  LDC.64 R2, c[0x0][0xa20] ;  /* 0x00028800ff027b82 */ /* 0x000ea20000000a00 */
[----:B------:R-:W-:Y:S01]  /*12e10*/  ULDC.64 UR4, c[0x0][0x208] ;  /* 0x0000820000047ab9 */ /* 0x000fe20000000a00 */
[----:B--2---:R-:W-:-:S05]  /*12e20*/  IMAD.WIDE R2, R19, 0x4, R2 ;  /* 0x0000000413027825 */ /* 0x004fca00078e0202 */
[----:B------:R2:W5:Y:S01]  /*12e30*/  LDG.E R6, desc[UR4][R2.64] ;  /* 0x0000000402067981 */ /* 0x000562000c1e1900 */
[----:B------:R-:W-:Y:S05]  /*12e40*/  BRA `(.L_x_1477) ;  /* 0x0000000000147947 */ /* 0x000fea0003800000 */
.L_x_1476:
[----:B------:R-:W-:Y:S05]  /*12e50*/  @!P1 BRA `(.L_x_1477) ;  /* 0x0000000000109947 */ /* 0x000fea0003800000 */
[----:B------:R-:W-:Y:S02]  /*12e60*/  ULDC.64 UR4, c[0x0][0x208] ;  /* 0x0000820000047ab9 */ /* 0x000fe40000000a00 */
[----:B------:R-:W2:Y:S04]  /*12e70*/  LDG.E R6, desc[UR4][R2.64] ;  /* 0x0000000402067981 */ /* 0x000ea8000c1e1900 */
[----:B------:R-:W2:Y:S02]  /*12e80*/  LDG.E R2, desc[UR4][R2.64+0x4] ;  /* 0x0000040402027981 */ /* 0x000ea4000c1e1900 */
[----:B--2---:R-:W-:-:S07]  /*12e90*/  IMAD.IADD R6, R2, 0x1, -R6 ;  /* 0x0000000102067824 */ /* 0x004fce00078e0a06 */
.L_x_1477:
[----:B--2---:R-:W2:Y:S01]  /*12ea0*/  LDC R2, c[0x0][0x448] ;  /* 0x00011200ff027b82 */ /* 0x004ea20000000800 */
[----:B------:R-:W-:Y:S02]  /*12eb0*/  IMAD.SHL.U32 R8, R17, 0x80, RZ ;  /* 0x0000008011087824 */ /* 0x000fe400078e00ff */
[----:B-----5:R-:W-:Y:S02]  /*12ec0*/  IMAD.IADD R0, R6, 0x1, -R0 ;  /* 0x0000000106007824 */ /* 0x020fe400078e0a00 */
[----:B------:R-:W-:Y:S01]  /*12ed0*/  VIADD R4, R8, 0x7f ;  /* 0x0000007f08047836 */ /* 0x000fe20000000000 */
[----:B------:R3:W-:Y:S03]  /*12ee0*/  STL [R1+0x2c], R8 ;  /* 0x00002c0801007387 */ /* 0x0007e60000100800 */
[----:B------:R-:W-:Y:S01]  /*12ef0*/  IMAD.MOV.U32 R6, RZ, RZ, R4 ;  /* 0x000000ffff067224 */ /* 0x000fe200078e0004 */
[----:B--2---:R-:W-:-:S13]  /*12f00*/  ISETP.NE.AND P1, PT, R2, 0x1, PT ;  /* 0x000000010200780c */ /* 0x004fda0003f25270 */
[----:B------:R-:W2:Y:S08]  /*12f10*/  @P1 LDC R3, c[0x0][0x44c] ;  /* 0x00011300ff031b82 */ /* 0x000eb00000000800 */
[----:B------:R-:W4:Y:S01]  /*12f20*/  @P1 LDC R2, c[0x0][0x450] ;  /* 0x00011400ff021b82 */ /* 0x000f220000000800 */
[----:B--2---:R-:W-:-:S05]  /*12f30*/  @P1 IMAD.HI.U32 R3, R4, R3, RZ ;  /* 0x0000000304031227 */ /* 0x004fca00078e00ff */
[----:B----4-:R-:W-:Y:S02]  /*12f40*/  @P1 SHF.R.U32.HI R6, RZ, R2, R3 ;  /* 0x00000002ff061219 */ /* 0x010fe40000011603 */
[----:B------:R-:W-:-:S05]  /*12f50*/  IADD3 R2, R0, 0x1, -R9 ;  /* 0x0000000100027810 */ /* 0x000fca0007ffe809 */
[----:B------:R-:W-:Y:S02]  /*12f60*/  IMAD.IADD R6, R2, 0x1, R6 ;  /* 0x0000000102067824 */ /* 0x000fe400078e0206 */
[----:B------:R-:W2:Y:S02]  /*12f70*/  LDC.64 R2, c[0x0][0x9e0] ;  /* 0x00027800ff027b82 */ /* 0x000ea40000000a00 */
[----:B--2---:R-:W-:Y:S01]  /*12f80*/  ISETP.GE.AND P2, PT, R3, 0x1, PT ;  /* 0x000000010300780c */ /* 0x004fe20003f46270 */
[----:B------:R-:W-:-:S12]  /*12f90*/  IMAD.IADD R2, R6, 0x1, R2 ;  /* 0x0000000106027824 */ /* 0x000fd800078e0202 */
[----:B---3--:R-:W-:Y:S05]  /*12fa0*/  @!P2 BRA `(.L_x_1478) ;  /* 0x000000000048a947 */ /* 0x008fea0003800000 */
[C---:B------:R-:W-:Y:S01]  /*12fb0*/  ISETP.GT.AND P0, PT, R6.reuse, RZ, PT ;  /* 0x000000ff0600720c */ /* 0x040fe20003f04270 */
[----:B------:R-:W-:Y:S01]  /*12fc0*/  BSSY B0, `(.L_x_1479) ;  /* 0x000000e000007945 */ /* 0x000fe20003800000 */
[----:B------:R-:W-:-:S11]  /*12fd0*/  VIADD R7, R6, 0xffffffff ;  /* 0xffffffff06077836 */ /* 0x000fd60000000000 */
[----:B------:R-:W-:Y:S05]  /*12fe0*/  @P0 BRA `(.L_x_1480) ;  /* 0x00000000001c0947 */ /* 0x000fea0003800000 */
[----:B------:R-:W-:Y:S01]  /*12ff0*/  ISETP.NE.AND P0, PT, R3, 0x1, PT ;  /* 0x000000010300780c */ /* 0x000fe20003f05270 */
[----:B------:R-:W-:-:S12]  /*13000*/  IMAD.MOV R6, RZ, RZ, -R6 ;  /* 0x000000ffff067224 */ /* 0x000fd800078e0a06 */
[----:B------:R-:W2:Y:S02]  /*13010*/  @P0 LDC.64 R4, c[0x0][0x9e8] ;  /* 0x00027a00ff040b82 */ /* 0x000ea40000000a00 */
[----:B--2---:R-:W-:-:S05]  /*13020*/  @P0 IMAD.HI.U32 R4, R6, R4, RZ ;  /* 0x0000000406040227 */ /* 0x004fca00078e00ff */
[----:B------:R-:W-:-:S04]  /*13030*/  @P0 SHF.R.U32.HI R6, RZ, R5, R4 ;  /* 0x00000005ff060219 */ /* 0x000fc80000011604 */
[----:B------:R-:W-:Y:S01]  /*13040*/  LOP3.LUT R7, RZ, R6, RZ, 0x33, !PT ;  /* 0x00000006ff077212 */ /* 0x000fe200078e33ff */
[----:B------:R-:W-:Y:S06]  /*13050*/  BRA `(.L_x_1481) ;  /* 0x0000000000107947 */ /* 0x000fec0003800000 */
.L_x_1480:
[----:B------:R-:W-:-:S13]  /*13060*/  ISETP.NE.AND P0, PT, R3, 0x1, PT ;  /* 0x000000010300780c */ /* 0x000fda0003f05270 */
[----:B------:R-:W2:Y:S02]  /*13070*/  @P0 LDC.64 R4, c[0x0][0x9e8] ;  /* 0x00027a00ff040b82 */ /* 0x000ea40000000a00 */
[----:B--2---:R-:W-:-:S05]  /*13080*/  @P0 IMAD.HI.U32 R4, R7, R4, RZ ;  /* 0x0000000407040227 */ /* 0x004fca00078e00ff */
[----:B------:R-:W-:-:S07]  /*13090*/  @P0 SHF.R.U32.HI R7, RZ, R5, R4 ;  /* 0x00000005ff070219 */ /* 0x000fce0000011604 */
.L_x_1481:
[----:B------:R-:W-:Y:S05]  /*130a0*/  BSYNC B0 ;  /* 0x0000000000007941 */ /* 0x000fea0003800000 */
.L_x_1479:
[----:B------:R-:W-:-:S05]  /*130b0*/  IMAD R7, R7, R3, R3 ;  /* 0x0000000307077224 */ /* 0x000fca00078e0203 */
[----:B------:R-:W-:-:S07]  /*130c0*/  VIMNMX R2, R2, R7, PT ;  /* 0x0000000702027248 */ /* 0x000fce0003fe0100 */
.L_x_1478:
[----:B------:R-:W2:Y:S01]  /*130d0*/  @P1 LDC R6, c[0x0][0x44c] ;  /* 0x00011300ff061b82 */ /* 0x000ea20000000800 */
[----:B------:R-:W-:Y:S01]  /*130e0*/  IMAD.MOV.U32 R4, RZ, RZ, R8 ;  /* 0x000000ffff047224 */ /* 0x000fe200078e0008 */
[----:B------:R-:W-:-:S06]  /*130f0*/  ULDC UR4, c[0x0][0x9dc] ;  /* 0x0002770000047ab9 */ /* 0x000fcc0000000800 */
[----:B------:R-:W3:Y:S01]  /*13100*/  @P1 LDC R5, c[0x0][0x450] ;  /* 0x00011400ff051b82 */ /* 0x000ee20000000800 */
[----:B--2---:R-:W-:-:S05]  /*13110*/  @P1 IMAD.HI.U32 R6, R8, R6, RZ ;  /* 0x0000000608061227 */ /* 0x004fca00078e00ff */
[----:B---3--:R-:W-:Y:S01]  /*13120*/  @P1 SHF.R.U32.HI R4, RZ, R5, R6 ;  /* 0x00000005ff041219 */ /* 0x008fe20000011606 */
[----:B------:R-:W-:Y:S02]  /*13130*/  VIADD R5, R2, 0x5f ;  /* 0x0000005f02057836 */ /* 0x000fe40000000000 */
[----:B------:R-:W-:Y:S01]  /*13140*/  VIADD R6, R0, 0x5f ;  /* 0x0000005f00067836 */ /* 0x000fe20000000000 */
[----:B------:R-:W-:Y:S01]  /*13150*/  IADD3 R2, R4, R0, -R9 ;  /* 0x0000000004027210 */ /* 0x000fe20007ffe809 */
[----:B------:R-:W-:-:S04]  /*13160*/  IMAD.HI R5, R5, 0x2aaaaaab, RZ ;  /* 0x2aaaaaab05057827 */ /* 0x000fc800078e02ff */
[----:B------:R-:W-:Y:S01]  /*13170*/  IMAD.HI R6, R6, 0x2aaaaaab, RZ ;  /* 0x2aaaaaab06067827 */ /* 0x000fe200078e02ff */
[----:B------:R-:W-:-:S04]  /*13180*/  SHF.R.U32.HI R0, RZ, 0x1f, R5 ;  /* 0x0000001fff007819 */ /* 0x000fc80000011605 */
[----:B------:R-:W-:Y:S02]  /*13190*/  SHF.R.U32.HI R4, RZ, 0x1f, R6 ;  /* 0x0000001fff047819 */ /* 0x000fe40000011606 */
[----:B------:R-:W-:Y:S02]  /*131a0*/  LEA.HI.SX32 R0, R5, R0, 0x1c ;  /* 0x0000000005007211 */ /* 0x000fe400078fe2ff */
[----:B------:R-:W-:-:S04]  /*131b0*/  LEA.HI.SX32 R4, R6, R4, 0x1c ;  /* 0x0000000406047211 */ /* 0x000fc800078fe2ff */
[----:B------:R-:W-:Y:S01]  /*131c0*/  VIMNMX R7, R4, R0, PT ;  /* 0x0000000004077248 */ /* 0x000fe20003fe0100 */
[----:B------:R-:W-:-:S04]  /*131d0*/  VIADD R0, R2, -UR4 ;  /* 0x8000000402007c36 */ /* 0x000fc80008000000 */
[----:B------:R2:W-:Y:S01]  /*131e0*/  STL [R1+0x28], R7 ;  /* 0x0000280701007387 */ /* 0x0005e20000100800 */
[----:B------:R-:W-:Y:S05]  /*131f0*/  @!P2 BRA `(.L_x_1482) ;  /* 0x000000000044a947 */ /* 0x000fea0003800000 */
[----:B------:R-:W-:Y:S01]  /*13200*/  ISETP.GT.AND P0, PT, R2, -0x1, PT ;  /* 0xffffffff0200780c */ /* 0x000fe20003f04270 */
[----:B------:R-:W-:-:S12]  /*13210*/  BSSY B0, `(.L_x_1483) ;  /* 0x000000d000007945 */ /* 0x000fd80003800000 */
[----:B------:R-:W-:Y:S05]  /*13220*/  @P0 BRA `(.L_x_1484) ;  /* 0x00000000001c0947 */ /* 0x000fea0003800000 */
[----:B------:R-:W-:Y:S02]  /*13230*/  ISETP.NE.AND P0, PT, R3, 0x1, PT ;  /* 0x000000010300780c */ /* 0x000fe40003f05270 */
[----:B------:R-:W-:-:S11]  /*13240*/  LOP3.LUT R2, RZ, R2, RZ, 0x33, !PT ;  /* 0x00000002ff027212 */ /* 0x000fd600078e33ff */
[----:B------:R-:W3:Y:S02]  /*13250*/  @P0 LDC.64 R4, c[0x0][0x9e8] ;  /* 0x00027a00ff040b82 */ /* 0x000ee40000000a00 */
[----:B---3--:R-:W-:-:S05]  /*13260*/  @P0 IMAD.HI.U32 R4, R2, R4, RZ ;  /* 0x0000000402040227 */ /* 0x008fca00078e00ff */
[----:B------:R-:W-:-:S04]  /*13270*/  @P0 SHF.R.U32.HI R2, RZ, R5, R4 ;  /* 0x00000005ff020219 */ /* 0x000fc80000011604 */
[----:B------:R-:W-:Y:S01]  /*13280*/  LOP3.LUT R2, RZ, R2, RZ, 0x33, !PT ;  /* 0x00000002ff027212 */ /* 0x000fe200078e33ff */
[----:B------:R-:W-:Y:S06]  /*13290*/  BRA `(.L_x_1485) ;  /* 0x0000000000107947 */ /* 0x000fec0003800000 */
.L_x_1484:
[----:B------:R-:W-:-:S13]  /*132a0*/  ISETP.NE.AND P0, PT, R3, 0x1, PT ;  /* 0x000000010300780c */ /* 0x000fda0003f05270 */
[----:B------:R-:W3:Y:S02]  /*132b0*/  @P0 LDC.64 R4, c[0x0][0x9e8] ;  /* 0x00027a00ff040b82 */ /* 0x000ee40000000a00 */
[----:B---3--:R-:W-:-:S05]  /*132c0*/  @P0 IMAD.HI.U32 R4, R2, R4, RZ ;  /* 0x0000000402040227 */ /* 0x008fca00078e00ff */
[----:B------:R-:W-:-:S07]  /*132d0*/  @P0 SHF.R.U32.HI R2, RZ, R5, R4 ;  /* 0x00000005ff020219 */ /* 0x000fce0000011604 */
.L_x_1485:
[----:B------:R-:W-:Y:S05]  /*132e0*/  BSYNC B0 ;  /* 0x0000000000007941 */ /* 0x000fea0003800000 */
.L_x_1483:
[----:B------:R-:W-:-:S05]  /*132f0*/  IMAD R2, R2, R3, RZ ;  /* 0x0000000302027224 */ /* 0x000fca00078e02ff */
[----:B------:R-:W-:-:S07]  /*13300*/  VIMNMX R0, R0, R2, !PT ;  /* 0x0000000200007248 */ /* 0x000fce0007fe0100 */
.L_x_1482:
[----:B------:R-:W-:Y:S01]  /*13310*/  IMAD.HI R0, R0, 0x2aaaaaab, RZ ;  /* 0x2aaaaaab00007827 */ /* 0x000fe200078e02ff */
[----:B------:R-:W-:Y:S04]  /*13320*/  BSSY B7, `(.L_x_1486) ;  /* 0x000046f000077945 */ /* 0x000fe80003800000 */
[----:B------:R-:W-:-:S04]  /*13330*/  SHF.R.U32.HI R2, RZ, 0x1f, R0 ;  /* 0x0000001fff027819 */ /* 0x000fc80000011600 */
[----:B------:R-:W-:-:S04]  /*13340*/  LEA.HI.SX32 R2, R0, R2, 0x1c ;  /* 0x0000000200027211 */ /* 0x000fc800078fe2ff */
[----:B------:R-:W-:-:S04]  /*13350*/  VIMNMX R3, RZ, R2, !PT ;  /* 0x00000002ff037248 */ /* 0x000fc80007fe0100 */
[----:B------:R-:W-:Y:S01]  /*13360*/  ISETP.GT.AND P0, PT, R7, R3, PT ;  /* 0x000000030700720c */ /* 0x000fe20003f04270 */
[----:B------:R3:W-:-:S12]  /*13370*/  STL [R1+0x20], R3 ;  /* 0x0000200301007387 */ /* 0x0007d80000100800 */
[----:B---3--:R-:W-:Y:S05]  /*13380*/  @P0 BRA `(.L_x_1487) ;  /* 0x0000000000480947 */ /* 0x008fea0003800000 */
[----:B------:R-:W3:Y:S02]  /*13390*/  S2R R3, SR_TID.X ;  /* 0x0000000000037919 */ /* 0x000ee40000002100 */
[----:B---3--:R-:W-:-:S04]  /*133a0*/  LOP3.LUT R3, R3, 0x7f, RZ, 0xc0, !PT ;  /* 0x0000007f03037812 */ /* 0x008fc800078ec0ff */
[----:B------:R-:W-:-:S13]  /*133b0*/  ISETP.NE.AND P0, PT, R3, RZ, PT ;  /* 0x000000ff0300720c */ /* 0x000fda0003f05270 */
[----:B------:R-:W-:Y:S05]  /*133c0*/  @P0 BRA `(.L_x_1488) ;  /* 0x0000004400900947 */ /* 0x000fea0003800000 */
[----:B------:R-:W3:Y:S01]  /*133d0*/  S2R R5, SR_LANEID ;  /* 0x0000000000057919 */ /* 0x000ee20000000000 */
[----:B------:R-:W-:Y:S01]  /*133e0*/  VOTEU.ANY UR4, UPT, PT ;  /* 0x0000000000047886 */ /* 0x000fe200038e0100 */
[----:B------:R-:W4:Y:S01]  /*133f0*/  LDC.64 R2, c[0x0][0xc60] ;  /* 0x00031800ff027b82 */ /* 0x000f220000000a00 */
[----:B------:R-:W3:Y:S01]  /*13400*/  FLO.U32 R0, UR4 ;  /* 0x0000000400007d00 */ /* 0x000ee200080e0000 */
[----:B------:R-:W-:Y:S01]  /*13410*/  ULDC.64 UR6, c[0x0][0x208] ;  /* 0x0000820000067ab9 */ /* 0x000fe20000000a00 */
[----:B---3--:R-:W-:-:S06]  /*13420*/  ISETP.EQ.U32.AND P0, PT, R0, R5, PT ;  /* 0x000000050000720c */ /* 0x008fcc0003f02070 */
[----:B------:R-:W4:Y:S07]  /*13430*/  POPC R5, UR4 ;  /* 0x0000000400057d09 */ /* 0x000f2e0008000000 */
[----:B----4-:R-:W3:Y:S01]  /*13440*/  @P0 ATOMG.E.ADD.STRONG.GPU PT, R3, desc[UR6][R2.64], R5 ;  /* 0x00000005020309a8 */ /* 0x010ee200081ee1c6 */
[----:B------:R-:W4:Y:S02]  /*13450*/  S2R R4, SR_LTMASK ;  /* 0x0000000000047919 */ /* 0x000f240000003900 */
[----:B----4-:R-:W-:-:S04]  /*13460*/  LOP3.LUT R4, R4, UR4, RZ, 0xc0, !PT ;  /* 0x0000000404047c12 */ /* 0x010fc8000f8ec0ff */
[----:B--2---:R-:W2:Y:S01]  /*13470*/  POPC R7, R4 ;  /* 0x0000000400077309 */ /* 0x004ea20000000000 */
[----:B---3--:R-:W2:Y:S02]  /*13480*/  SHFL.IDX PT, R0, R3, R0, 0x1f ;  /* 0x00001f0003007589 */ /* 0x008ea400000e0000 */
[----:B--2---:R-:W-:Y:S01]  /*13490*/  IADD3 R16, R0, UR38, R7 ;  /* 0x0000002600107c10 */ /* 0x004fe2000fffe007 */
[----:B------:R-:W-:Y:S06]  /*134a0*/  BRA `(.L_x_1488) ;  /* 0x0000004400587947 */ /* 0x000fec0003800000 */
.L_x_1487:
[----:B------:R-:W3:Y:S01]  /*134b0*/  LDL R17, [R1] ;  /* 0x0000000001117983 */ /* 0x000ee20000100800 */
[----:B------:R-:W-:Y:S01]  /*134c0*/  BSSY B6, `(.L_x_1489) ;  /* 0x0000014000067945 */ /* 0x000fe20003800000 */
[----:B---3--:R-:W-:-:S05]  /*134d0*/  VIADD R0, R17, 0x1e400 ;  /* 0x0001e40011007836 */ /* 0x008fca0000000000 */
[----:B------:R-:W-:-:S13]  /*134e0*/  LOP3.LUT P0, RZ, R0, 0x3ff, RZ, 0xc0, !PT ;  /* 0x000003ff00ff7812 */ /* 0x000fda000780c0ff */
[----:B------:R-:W-:Y:S05]  /*134f0*/  @!P0 BRA `(.L_x_1490) ;  /* 0x0000000000408947 */ /* 0x000fea0003800000 */
[----:B------:R-:W-:Y:S01]  /*13500*/  MOV R2, 0x0 ;  /* 0x0000000000027802 */ /* 0x000fe20000000f00 */
[----:B------:R-:W-:Y:S01]  /*13510*/  ULDC.64 UR6, c[0x4][0xa8] ;  /* 0x01002a0000067ab9 */ /* 0x000fe20000000a00 */
[----:B------:R-:W-:Y:S01]  /*13520*/  ULDC.64 UR8, c[0x4][0xb0] ;  /* 0x01002c0000087ab9 */ /* 0x000fe20000000a00 */
[----:B------:R-:W-:Y:S01]  /*13530*/  ULDC.64 UR4, c[0x4][0x30] ;  /* 0x01000c0000047ab9 */ /* 0x000fe20000000a00 */
[----:B------:R-:W-:Y:S02]  /*13540*/  IMAD.U32 R4, RZ, RZ, UR6 ;  /* 0x00000006ff047e24 */ /* 0x000fe4000f8e00ff */
[----:B------:R-:W3:Y:S01]  /*13550*/  LDC.64 R2, c[0x4][R2] ;  /* 0x0100000002027b82 */ /* 0x000ee20000000a00 */
[----:B------:R-:W-:Y:S02]  /*13560*/  IMAD.U32 R5, RZ, RZ, UR7 ;  /* 0x00000007ff057e24 */ /* 0x000fe4000f8e00ff */
[----:B------:R-:W-:Y:S02]  /*13570*/  IMAD.U32 R6, RZ, RZ, UR8 ;  /* 0x00000008ff067e24 */ /* 0x000fe4000f8e00ff */
[----:B--2---:R-:W-:-:S02]  /*13580*/  IMAD.U32 R7, RZ, RZ, UR9 ;  /* 0x00000009ff077e24 */ /* 0x004fc4000f8e00ff */
[----:B------:R-:W-:Y:S02]  /*13590*/  IMAD.U32 R10, RZ, RZ, UR4 ;  /* 0x00000004ff0a7e24 */ /* 0x000fe4000f8e00ff */
[----:B------:R-:W-:Y:S02]  /*135a0*/  IMAD.U32 R11, RZ, RZ, UR5 ;  /* 0x00000005ff0b7e24 */ /* 0x000fe4000f8e00ff */
[----:B------:R-:W-:Y:S02]  /*135b0*/  IMAD.MOV.U32 R8, RZ, RZ, 0x70 ;  /* 0x00000070ff087424 */ /* 0x000fe400078e00ff */
[----:B------:R-:W-:Y:S02]  /*135c0*/  IMAD.MOV.U32 R12, RZ, RZ, 0x1 ;  /* 0x00000001ff0c7424 */ /* 0x000fe400078e00ff */
[----:B------:R-:W-:-:S07]  /*135d0*/  IMAD.MOV.U32 R13, RZ, RZ, RZ ;  /* 0x000000ffff0d7224 */ /* 0x000fce00078e00ff */
[----:B------:R-:W-:-:S07]  /*135e0*/  LEPC R20, `(.L_x_1490) ;  /* 0x000000001014794e */ /* 0x000fce0000000000 */
[----:B01-3--:R-:W-:Y:S05]  /*135f0*/  CALL.ABS.NOINC R2 ;  /* 0x0000000002007343 */ /* 0x00bfea0003c00000 */
.L_x_1490:
[----:B------:R-:W-:Y:S05]  /*13600*/  BSYNC B6 ;  /* 0x0000000000067941 */ /* 0x000fea0003800000 */
.L_x_1489:
        /* <DEDUP_REMOVED lines=8> */
[----:B------:R3:W4:Y:S01]  /*13690*/  LDC.64 R2, c[0x4][R17] ;  /* 0x0100000011027b82 */ /* 0x0007220000000a00 */
[----:B------:R-:W-:Y:S02]  /*136a0*/  IMAD.U32 R4, RZ, RZ, UR6 ;  /* 0x00000006ff047e24 */ /* 0x000fe4000f8e00ff */
[----:B------:R-:W-:Y:S02]  /*136b0*/  IMAD.U32 R5, RZ, RZ, UR7 ;  /* 0x00000007ff057e24 */ /* 0x000fe4000f8e00ff */
[----:B------:R-:W-:Y:S02]  /*136c0*/  IMAD.U32 R6, RZ, RZ, UR8 ;  /* 0x00000008ff067e24 */ /* 0x000fe4000f8e00ff */
[----:B--2---:R-:W-:-:S02]  /*136d0*/  IMAD.U32 R7, RZ, RZ, UR9 ;  /* 0x00000009ff077e24 */ /* 0x004fc4000f8e00ff */
[----:B------:R-:W-:Y:S02]  /*136e0*/  IMAD.U32 R10, RZ, RZ, UR4 ;  /* 0x00000004ff0a7e24 */ /* 0x000fe4000f8e00ff */
[----:B------:R-:W-:Y:S02]  /*136f0*/  IMAD.U32 R11, RZ, RZ, UR5 ;  /* 0x00000005ff0b7e24 */ /* 0x000fe4000f8e00ff */
[----:B------:R-:W-:Y:S02]  /*13700*/  IMAD.MOV.U32 R8, RZ, RZ, 0x70 ;  /* 0x00000070ff087424 */ /* 0x000fe400078e00ff */
[----:B------:R-:W-:Y:S02]  /*13710*/  IMAD.MOV.U32 R12, RZ, RZ, 0x1 ;  /* 0x00000001ff0c7424 */ /* 0x000fe400078e00ff */
[----:B---3--:R-:W-:-:S07]  /*13720*/  IMAD.MOV.U32 R13, RZ, RZ, RZ ;  /* 0x000000ffff0d7224 */ /* 0x008fce00078e00ff */
[----:B------:R-:W-:-:S07]  /*13730*/  LEPC R20, `(.L_x_1493) ;  /* 0x000000001014794e */ /* 0x000fce0000000000 */
[----:B01--4-:R-:W-:Y:S05]  /*13740*/  CALL.ABS.NOINC R2 ;  /* 0x0000000002007343 */ /* 0x013fea0003c00000 */
.L_x_1493:
        /* <DEDUP_REMOVED lines=15> */
.L_x_1492:
[----:B------:R-:W-:Y:S05]  /*13840*/  BSYNC B6 ;  /* 0x0000000000067941 */ /* 0x000fea0003800000 */
.L_x_1491:
[----:B------:R-:W-:Y:S01]  /*13850*/  ULDC.64 UR4, c[0x0][0x9f8] ;  /* 0x00027e0000047ab9 */ /* 0x000fe20000000a00 */
[----:B------:R-:W3:Y:S01]  /*13860*/  LDL R17, [R1+0x28] ;  /* 0x0000280001117983 */ /* 0x000ee20000100800 */
[----:B------:R-:W-:Y:S01]  /*13870*/  ISETP.NE.U32.AND P0, PT, RZ, UR4, PT ;  /* 0x00000004ff007c0c */ /* 0x000fe2000bf05070 */
[----:B--2---:R-:W-:Y:S01]  /*13880*/  IMAD.MOV.U32 R7, RZ, RZ, R19 ;  /* 0x000000ffff077224 */ /* 0x004fe200078e0013 */
[----:B------:R-:W-:Y:S02]  /*13890*/  ULDC.64 UR6, c[0x0][0x208] ;  /* 0x0000820000067ab9 */ /* 0x000fe40000000a00 */
[----:B------:R-:W-:Y:S01]  /*138a0*/  ISETP.NE.AND.EX P0, PT, RZ, UR5, PT, P0 ;  /* 0x00000005ff007c0c */ /* 0x000fe2000bf05300 */
[----:B------:R-:W-:-:S12]  /*138b0*/  ULDC.64 UR4, c[0x0][0xa08] ;  /* 0x0002820000047ab9 */ /* 0x000fd80000000a00 */
[----:B------:R-:W2:Y:S02]  /*138c0*/  @P0 LDC.64 R2, c[0x0][0x9f8] ;  /* 0x00027e00ff020b82 */ /* 0x000ea40000000a00 */
[----:B--2---:R-:W-:-:S05]  /*138d0*/  @P0 IMAD.WIDE R2, R19, 0x4, R2 ;  /* 0x0000000413020825 */ /* 0x004fca00078e0202 */
[----:B------:R2:W4:Y:S02]  /*138e0*/  @P0 LDG.E R7, desc[UR6][R2.64] ;  /* 0x0000000602070981 */ /* 0x000524000c1e1900 */
[----:B--2---:R-:W2:Y:S02]  /*138f0*/  LDC.64 R2, c[0x0][0x418] ;  /* 0x00010600ff027b82 */ /* 0x004ea40000000a00 */
[----:B--2---:R-:W-:Y:S01]  /*13900*/  LOP3.LUT P0, RZ, R2, UR4, RZ, 0xfc, !PT ;  /* 0x0000000402ff7c12 */ /* 0x004fe2000f80fcff */
[----:B------:R-:W-:-:S03]  /*13910*/  UMOV UR4, 0xffffffff ;  /* 0xffffffff00047882 */ /* 0x000fc60000000000 */
[----:B------:R-:W-:Y:S01]  /*13920*/  LOP3.LUT P0, RZ, R3, UR5, RZ, 0xfc, P0 ;  /* 0x0000000503ff7c12 */ /* 0x000fe2000800fcff */
[----:B---3--:R-:W-:Y:S01]  /*13930*/  VIADD R0, R17, 0xffffffff ;  /* 0xffffffff11007836 */ /* 0x008fe20000000000 */
[----:B----4-:R-:W-:Y:S01]  /*13940*/  SHF.R.S32.HI R8, RZ, 0x1f, R7 ;  /* 0x0000001fff087819 */ /* 0x010fe20000011407 */
[----:B------:R2:W-:Y:S01]  /*13950*/  STL [R1+0xc], R7 ;  /* 0x00000c0701007387 */ /* 0x0005e20000100800 */
[----:B------:R-:W-:-:S03]  /*13960*/  SEL R17, R7, RZ, !P0 ;  /* 0x000000ff07117207 */ /* 0x000fc60004000000 */
[----:B------:R2:W-:Y:S01]  /*13970*/  STL [R1+0x18], R8 ;  /* 0x0000180801007387 */ /* 0x0005e20000100800 */
[----:B------:R-:W-:Y:S05]  /*13980*/  BRA.DIV UR4, `(.L_x_1494) ;  /* 0x00000056041c7947 */ /* 0x000fea000b800000 */
[----:B------:R-:W3:Y:S02]  /*13990*/  S2R R4, SR_TID.X ;  /* 0x0000000000047919 */ /* 0x000ee40000002100 */
[----:B---3--:R-:W-:-:S04]  /*139a0*/  SHF.R.U32.HI R4, RZ, 0x5, R4 ;  /* 0x00000005ff047819 */ /* 0x008fc80000011604 */
[----:B------:R-:W-:-:S05]  /*139b0*/  LOP3.LUT R4, R4, 0x3, RZ, 0xc0, !PT ;  /* 0x0000000304047812 */ /* 0x000fca00078ec0ff */
[----:B------:R3:W4:Y:S02]  /*139c0*/  SHFL.IDX PT, R14, R4, RZ, 0x1f ;  /* 0x00001fff040e7589 */ /* 0x00072400000e0000 */
.L_x_1604:
[----:B---3--:R-:W3:Y:S01]  /*139d0*/  LDL.LU R4, [R1+0x24] ;  /* 0x0000240001047983 */ /* 0x008ee20000300800 */
[----:B------:R-:W-:Y:S02]  /*139e0*/  PLOP3.LUT P1, PT, PT, PT, PT, 0x8, 0x0 ;  /* 0x000000000000781c */ /* 0x000fe40003f2e170 */
[----:B----4-:R-:W-:Y:S01]  /*139f0*/  ISETP.NE.AND P0, PT, R14, RZ, PT ;  /* 0x000000ff0e00720c */ /* 0x010fe20003f05270 */
[----:B------:R4:W-:Y:S01]  /*13a00*/  STL [R1+0x8], R0 ;  /* 0x0000080001007387 */ /* 0x0009e20000100800 */
[----:B---3--:R-:W-:-:S09]  /*13a10*/  LOP3.LUT R4, R4, 0xfffffffe, RZ, 0xc0, !PT ;  /* 0xfffffffe04047812 */ /* 0x008fd200078ec0ff */
[----:B------:R-:W-:-:S05]  /*13a20*/  @P1 LOP3.LUT R4, R4, 0x1, RZ, 0xfc, !PT ;  /* 0x0000000104041812 */ /* 0x000fca00078efcff */
[----:B------:R4:W-:Y:S01]  /*13a30*/  STL [R1+0x24], R4 ;  /* 0x0000240401007387 */ /* 0x0009e20000100800 */
[----:B------:R-:W-:Y:S05]  /*13a40*/  @P0 BRA `(.L_x_1495) ;  /* 0x00000004004c0947 */ /* 0x000fea0003800000 */
[----:B------:R-:W-:-:S03]  /*13a50*/  UMOV UR4, 0xffffffff ;  /* 0xffffffff00047882 */ /* 0x000fc60000000000 */
[----:B------:R-:W-:Y:S05]  /*13a60*/  BRA.DIV UR4, `(.L_x_1496) ;  /* 0x0000005604187947 */ /* 0x000fea000b800000 */
[----:B------:R-:W-:-:S13]  /*13a70*/  ELECT P6, URZ, PT ;  /* 0x00000000003f782f */ /* 0x000fda00038c0000 */
.L_x_1607:
[----:B------:R-:W-:Y:S05]  /*13a80*/  @!P6 BRA `(.L_x_1495) ;  /* 0x00000004003ce947 */ /* 0x000fea0003800000 */
[----:B------:R-:W-:-:S04]  /*13a90*/  ISETP.NE.U32.AND P0, PT, R2, RZ, PT ;  /* 0x000000ff0200720c */ /* 0x000fc80003f05070 */
[----:B------:R-:W-:-:S13]  /*13aa0*/  ISETP.NE.AND.EX P0, PT, R3, RZ, PT, P0 ;  /* 0x000000ff0300720c */ /* 0x000fda0003f05300 */
[----:B------:R-:W-:Y:S05]  /*13ab0*/  @!P0 BRA `(.L_x_1497) ;  /* 0x0000000000548947 */ /* 0x000fea0003800000 */
[----:B------:R-:W3:Y:S01]  /*13ac0*/  LDC R6, c[0x0][0x43c] ;  /* 0x00010f00ff067b82 */ /* 0x000ee20000000800 */
[----:B01----:R-:W-:Y:S01]  /*13ad0*/  IMAD.MOV.U32 R9, RZ, RZ, R0 ;  /* 0x000000ffff097224 */ /* 0x003fe200078e0000 */
[----:B------:R-:W-:Y:S01]  /*13ae0*/  ULDC.64 UR4, c[0x0][0x428] ;  /* 0x00010a0000047ab9 */ /* 0x000fe20000000a00 */
[----:B------:R-:W-:Y:S02]  /*13af0*/  ULDC.64 UR6, c[0x0][0x208] ;  /* 0x0000820000067ab9 */ /* 0x000fe40000000a00 */
[----:B----4-:R-:W-:Y:S01]  /*13b00*/  IMAD.MOV.U32 R0, RZ, RZ, R9 ;  /* 0x000000ffff007224 */ /* 0x010fe200078e0009 */
[----:B---3--:R-:W-:-:S13]  /*13b10*/  ISETP.NE.AND P0, PT, R6, 0x1, PT ;  /* 0x000000010600780c */ /* 0x008fda0003f05270 */
[----:B------:R-:W0:Y:S02]  /*13b20*/  @P0 LDC.64 R4, c[0x0][0x440] ;  /* 0x00011000ff040b82 */ /* 0x000e240000000a00 */
[----:B0-----:R-:W-:-:S05]  /*13b30*/  @P0 IMAD.HI.U32 R4, R9, R4, RZ ;  /* 0x0000000409040227 */ /* 0x001fca00078e00ff */
[----:B------:R-:W-:-:S04]  /*13b40*/  @P0 SHF.R.U32.HI R0, RZ, R5, R4 ;  /* 0x00000005ff000219 */ /* 0x000fc80000011604 */
[--C-:B------:R-:W-:Y:S01]  /*13b50*/  SHF.R.S32.HI R5, RZ, 0x1f, R0.reuse ;  /* 0x0000001fff057819 */ /* 0x100fe20000011400 */
[----:B------:R-:W-:-:S04]  /*13b60*/  IMAD.MOV R4, RZ, RZ, -R0 ;  /* 0x000000ffff047224 */ /* 0x000fc800078e0a00 */
[----:B------:R-:W-:Y:S02]  /*13b70*/  IMAD R9, R6, R4, R9 ;  /* 0x0000000406097224 */ /* 0x000fe400078e0209 */
[----:B------:R-:W-:Y:S02]  /*13b80*/  IMAD R6, R8, UR4, RZ ;  /* 0x0000000408067c24 */ /* 0x000fe4000f8e02ff */
[----:B------:R-:W-:Y:S01]  /*13b90*/  IMAD.MOV.U32 R4, RZ, RZ, R0 ;  /* 0x000000ffff047224 */ /* 0x000fe200078e0000 */
[----:B------:R3:W-:Y:S01]  /*13ba0*/  STL [R1+0x8], R9 ;  /* 0x0000080901007387 */ /* 0x0007e20000100800 */
[C---:B------:R-:W-:Y:S02]  /*13bb0*/  IMAD R0, R7.reuse, UR5, R6 ;  /* 0x0000000507007c24 */ /* 0x040fe4000f8e0206 */
[----:B------:R-:W-:-:S04]  /*13bc0*/  IMAD.WIDE.U32 R4, R7, UR4, R4 ;  /* 0x0000000407047c25 */ /* 0x000fc8000f8e0004 */
[----:B------:R-:W-:Y:S01]  /*13bd0*/  IMAD.IADD R0, R5, 0x1, R0 ;  /* 0x0000000105007824 */ /* 0x000fe200078e0200 */
[----:B------:R-:W-:-:S04]  /*13be0*/  LEA R2, P0, R4, R2, 0x2 ;  /* 0x0000000204027211 */ /* 0x000fc800078010ff */
[----:B------:R-:W-:-:S05]  /*13bf0*/  LEA.HI.X R3, R4, R3, R0, 0x2, P0 ;  /* 0x0000000304037211 */ /* 0x000fca00000f1400 */
[----:B------:R3:W5:Y:S04]  /*13c00*/  LDG.E R17, desc[UR6][R2.64] ;  /* 0x0000000602117981 */ /* 0x000768000c1e1900 */
.L_x_1497:
[----:B--2---:R-:W2:Y:S04]  /*13c10*/  LDL R7, [R1] ;  /* 0x0000000001077983 */ /* 0x004ea80000100800 */
[----:B----4-:R-:W2:Y:S04]  /*13c20*/  LDL R0, [R1+0x4] ;  /* 0x0000040001007983 */ /* 0x010ea80000100800 */
[----:B---3--:R-:W3:Y:S01]  /*13c30*/  LDL R2, [R1+0x10] ;  /* 0x0000100001027983 */ /* 0x008ee20000100800 */
[----:B--2---:R-:W-:Y:S01]  /*13c40*/  IMAD R0, R0, 0x8, R7 ;  /* 0x0000000800007824 */ /* 0x004fe200078e0207 */
[----:B---3--:R-:W-:-:S04]  /*13c50*/  SHF.L.U32 R2, R2, 0x1f, RZ ;  /* 0x0000001f02027819 */ /* 0x008fc800000006ff */
[----:B------:R-:W2:Y:S02]  /*13c60*/  SYNCS.PHASECHK.TRANS64.TRYWAIT P0, [R0+URZ+0x30840], R2 ;  /* 0x03084002000075a7 */ /* 0x000ea4000800017f */
[----:B--2---:R-:W-:Y:S05]  /*13c70*/  @!P0 BRA `(.L_x_1498) ;  /* 0x0000005000b48947 */ /* 0x004fea0003800000 */
.L_x_1608:
[----:B------:R-:W3:Y:S02]  /*13c80*/  S2R R3, SR_TID.X ;  /* 0x0000000000037919 */ /* 0x000ee40000002100 */
[----:B---3--:R-:W-:-:S04]  /*13c90*/  LOP3.LUT R3, R3, 0x7f, RZ, 0xc0, !PT ;  /* 0x0000007f03037812 */ /* 0x008fc800078ec0ff */
[----:B------:R-:W-:-:S13]  /*13ca0*/  ISETP.NE.AND P0, PT, R3, RZ, PT ;  /* 0x000000ff0300720c */ /* 0x000fda0003f05270 */
        /* <DEDUP_REMOVED lines=8> */
.L_x_1499:
[----:B------:R-:W3:Y:S04]  /*13d30*/  LDL R6, [R1] ;  /* 0x0000000001067983 */ /* 0x000ee80000100800 */
[----:B------:R-:W3:Y:S04]  /*13d40*/  LDL R5, [R1+0x4] ;  /* 0x0000040001057983 */ /* 0x000ee80000100800 */
[----:B------:R-:W4:Y:S04]  /*13d50*/  LDL R4, [R1+0x8] ;  /* 0x0000080001047983 */ /* 0x000f280000100800 */
[----:B------:R-:W4:Y:S04]  /*13d60*/  LDL R3, [R1+0x14] ;  /* 0x0000140001037983 */ /* 0x000f280000100800 */
[----:B--2---:R-:W2:Y:S01]  /*13d70*/  LDL.LU R2, [R1+0x24] ;  /* 0x0000240001027983 */ /* 0x004ea20000300800 */
[----:B------:R-:W-:Y:S01]  /*13d80*/  R2UR UR9, R0 ;  /* 0x00000000000972ca */ /* 0x000fe200000e0000 */
[----:B------:R-:W-:Y:S01]  /*13d90*/  UIADD3 UR4, UP0, UR36, 0x370, URZ ;  /* 0x0000037024047890 */ /* 0x000fe2000ff1e03f */
[----:B------:R-:W-:Y:S01]  /*13da0*/  R2UR UR12, R18 ;  /* 0x00000000120c72ca */ /* 0x000fe200000e0000 */
[----:B------:R-:W-:Y:S01]  /*13db0*/  UMOV UR10, URZ ;  /* 0x0000003f000a7c82 */ /* 0x000fe20008000000 */
[----:B-----5:R-:W-:Y:S01]  /*13dc0*/  R2UR UR13, R17 ;  /* 0x00000000110d72ca */ /* 0x020fe200000e0000 */
[----:B------:R-:W-:Y:S01]  /*13dd0*/  UMOV UR6, 0x0 ;  /* 0x0000000000067882 */ /* 0x000fe20000000000 */
[----:B------:R-:W-:Y:S01]  /*13de0*/  PLOP3.LUT P0, PT, PT, PT, PT, 0x80, 0x0 ;  /* 0x000000000000781c */ /* 0x000fe20003f0f070 */
[----:B------:R-:W-:Y:S01]  /*13df0*/  UMOV UR7, 0x14f00000 ;  /* 0x14f0000000077882 */ /* 0x000fe20000000000 */
[----:B------:R-:W-:-:S05]  /*13e00*/  UMOV UR16, 0x40 ;  /* 0x0000004000107882 */ /* 0x000fca0000000000 */
[----:B------:R-:W-:Y:S01]  /*13e10*/  UIADD3 UR9, UR9, 0x30830, URZ ;  /* 0x0003083009097890 */ /* 0x000fe2000fffe03f */
[----:B---3--:R-:W-:Y:S01]  /*13e20*/  IMAD R0, R5, 0x9000, R6 ;  /* 0x0000900005007824 */ /* 0x008fe200078e0206 */
[----:B----4-:R-:W-:-:S04]  /*13e30*/  R2UR UR11, R4 ;  /* 0x00000000040b72ca */ /* 0x010fc800000e0000 */
[----:B------:R-:W-:Y:S02]  /*13e40*/  R2UR UR8, R0 ;  /* 0x00000000000872ca */ /* 0x000fe400000e0000 */
[----:B------:R-:W-:Y:S02]  /*13e50*/  R2UR UR5, R3 ;  /* 0x00000000030572ca */ /* 0x000fe400000e0000 */
[----:B--2---:R-:W-:-:S04]  /*13e60*/  LOP3.LUT R2, R2, 0xfffffffe, RZ, 0xc0, !PT ;  /* 0xfffffffe02027812 */ /* 0x004fc800078ec0ff */
[----:B------:R-:W-:-:S05]  /*13e70*/  @P0 LOP3.LUT R2, R2, 0x1, RZ, 0xfc, !PT ;  /* 0x0000000102020812 */ /* 0x000fca00078efcff */
[----:B------:R-:W-:Y:S02]  /*13e80*/  UIADD3 UR14, UR8, 0x1e400, URZ ;  /* 0x0001e400080e7890 */ /* 0x000fe4000fffe03f */
[----:B------:R-:W-:Y:S01]  /*13e90*/  UIMAD UR11, UR11, 0x60, UR5 ;  /* 0x000000600b0b78a4 */ /* 0x000fe2000f8e0205 */
[----:B------:R3:W-:Y:S01]  /*13ea0*/  STL [R1+0x24], R2 ;  /* 0x0000240201007387 */ /* 0x0007e20000100800 */
[----:B------:R-:W-:Y:S02]  /*13eb0*/  UIADD3.X UR5, URZ, UR37, URZ, UP0, !UPT ;  /* 0x000000253f057290 */ /* 0x000fe400087fe43f */
[----:B------:R-:W-:Y:S02]  /*13ec0*/  UIADD3 UR15, UR8, 0x21400, URZ ;  /* 0x00021400080f7890 */ /* 0x000fe4000fffe03f */
[----:B------:R-:W-:-:S03]  /*13ed0*/  UIADD3 UR17, UR8, 0x24400, URZ ;  /* 0x0002440008117890 */ /* 0x000fc6000fffe03f */
[----:B------:R-:W-:Y:S01]  /*13ee0*/  UMOV UR8, UR14 ;  /* 0x0000000e00087c82 */ /* 0x000fe20008000000 */
[----:B------:R-:W-:Y:S01]  /*13ef0*/  UMOV UR14, 0x80 ;  /* 0x00000080000e7882 */ /* 0x000fe20000000000 */
[----:B------:R2:W-:Y:S02]  /*13f00*/  UTMALDG.4D [UR8], [UR4], desc[UR6] ;  /* 0x00000608040075b4 */ /* 0x0005e40008019000 */
[----:B--2---:R-:W-:Y:S01]  /*13f10*/  UMOV UR8, UR15 ;  /* 0x0000000f00087c82 */ /* 0x004fe20008000000 */
[----:B------:R-:W-:Y:S02]  /*13f20*/  UMOV UR10, UR16 ;  /* 0x00000010000a7c82 */ /* 0x000fe40008000000 */
[----:B------:R2:W-:Y:S02]  /*13f30*/  UTMALDG.4D [UR8], [UR4], desc[UR6] ;  /* 0x00000608040075b4 */ /* 0x0005e40008019000 */
[----:B--2---:R-:W-:Y:S01]  /*13f40*/  UMOV UR8, UR17 ;  /* 0x0000001100087c82 */ /* 0x004fe20008000000 */
[----:B------:R-:W-:-:S02]  /*13f50*/  UMOV UR10, UR14 ;  /* 0x0000000e000a7c82 */ /* 0x000fc40008000000 */
[----:B------:R3:W-:Y:S02]  /*13f60*/  UTMALDG.4D [UR8], [UR4], desc[UR6] ;  /* 0x00000608040075b4 */ /* 0x0007e40008019000 */
[----:B---3--:R-:W-:Y:S01]  /*13f70*/  NOP ;  /* 0x0000000000007918 */ /* 0x008fe20000000000 */
.L_x_1495:
[----:B----4-:R-:W3:Y:S04]  /*13f80*/  LDL R0, [R1] ;  /* 0x0000000001007983 */ /* 0x010ee80000100800 */
[----:B------:R-:W4:Y:S01]  /*13f90*/  LDL.LU R3, [R1+0x34] ;  /* 0x0000340001037983 */ /* 0x000f220000300800 */
[----:B------:R-:W-:Y:S05]  /*13fa0*/  WARPSYNC.ALL ;  /* 0x0000000000007948 */ /* 0x000fea0003800000 */
[----:B------:R-:W-:Y:S01]  /*13fb0*/  ULDC.64 UR4, c[0x0][0x298] ;  /* 0x0000a60000047ab9 */ /* 0x000fe20000000a00 */
[----:B------:R-:W-:Y:S01]  /*13fc0*/  BSSY B6, `(.L_x_1500) ;  /* 0x000001c000067945 */ /* 0x000fe20003800000 */
[----:B------:R-:W-:Y:S01]  /*13fd0*/  BAR.SYNC.DEFER_BLOCKING 0x8, 0x180 ;  /* 0x0206000000007b1d */ /* 0x000fe20000010000 */
[----:B---3--:R-:W-:Y:S01]  /*13fe0*/  VIADD R0, R0, 0x12400 ;  /* 0x0001240000007836 */ /* 0x008fe20000000000 */
[----:B----4-:R-:W-:Y:S01]  /*13ff0*/  SHF.R.S32.HI R2, RZ, 0x1f, R3 ;  /* 0x0000001fff027819 */ /* 0x010fe20000011403 */
[----:B------:R-:W-:-:S03]  /*14000*/  IMAD.WIDE.U32 R4, R3, UR4, RZ ;  /* 0x0000000403047c25 */ /* 0x000fc6000f8e00ff */
[----:B------:R-:W-:Y:S01]  /*14010*/  LOP3.LUT P0, RZ, R0, 0x3ff, RZ, 0xc0, !PT ;  /* 0x000003ff00ff7812 */ /* 0x000fe2000780c0ff */
[----:B------:R-:W-:Y:S01]  /*14020*/  IMAD R2, R2, UR4, RZ ;  /* 0x0000000402027c24 */ /* 0x000fe2000f8e02ff */
[----:B------:R3:W-:Y:S03]  /*14030*/  STL.64 [R1+0x40], R4 ;  /* 0x0000400401007387 */ /* 0x0007e60000100a00 */
[----:B------:R-:W-:-:S04]  /*14040*/  IMAD R2, R3, UR5, R2 ;  /* 0x0000000503027c24 */ /* 0x000fc8000f8e0202 */
[----:B------:R-:W-:-:S05]  /*14050*/  IMAD.IADD R0, R5, 0x1, R2 ;  /* 0x0000000105007824 */ /* 0x000fca00078e0202 */
[----:B------:R3:W-:Y:S01]  /*14060*/  STL [R1+0x34], R0 ;  /* 0x0000340001007387 */ /* 0x0007e20000100800 */
[----:B------:R-:W-:Y:S05]  /*14070*/  @!P0 BRA `(.L_x_1501) ;  /* 0x0000000000408947 */ /* 0x000fea0003800000 */
[----:B------:R-:W-:Y:S01]  /*14080*/  MOV R2, 0x0 ;  /* 0x0000000000027802 */ /* 0x000fe20000000f00 */
[----:B------:R-:W-:Y:S01]  /*14090*/  ULDC.64 UR6, c[0x4][0xa8] ;  /* 0x01002a0000067ab9 */ /* 0x000fe20000000a00 */
[----:B------:R-:W-:Y:S01]  /*140a0*/  ULDC.64 UR8, c[0x4][0xb0] ;  /* 0x01002c0000087ab9 */ /* 0x000fe20000000a00 */
[----:B------:R-:W-:Y:S01]  /*140b0*/  ULDC.64 UR4, c[0x4][0x20] ;  /* 0x0100080000047ab9 */ /* 0x000fe20000000a00 */
[----:B---3--:R-:W-:Y:S02]  /*140c0*/  IMAD.U32 R4, RZ, RZ, UR6 ;  /* 0x00000006ff047e24 */ /* 0x008fe4000f8e00ff */
        /* <DEDUP_REMOVED lines=11> */
.L_x_1501:
[----:B------:R-:W-:Y:S05]  /*14180*/  BSYNC B6 ;  /* 0x0000000000067941 */ /* 0x000fea0003800000 */
.L_x_1500:
[----:B---3--:R-:W3:Y:S01]  /*14190*/  LDL.LU R0, [R1+0x34] ;  /* 0x0000340001007983 */ /* 0x008ee20000300800 */
[----:B--2---:R-:W2:Y:S01]  /*141a0*/  LDC R7, c[0x0][0x448] ;  /* 0x00011200ff077b82 */ /* 0x004ea20000000800 */
[----:B------:R-:W-:Y:S01]  /*141b0*/  ULDC.64 UR4, c[0x0][0x2d8] ;  /* 0x0000b60000047ab9 */ /* 0x000fe20000000a00 */
[----:B------:R-:W-:Y:S01]  /*141c0*/  ULDC.64 UR6, c[0x0][0x280] ;  /* 0x0000a00000067ab9 */ /* 0x000fe20000000a00 */
[----:B------:R-:W3:Y:S04]  /*141d0*/  LDL.LU.64 R2, [R1+0x40] ;  /* 0x0000400001027983 */ /* 0x000ee80000300a00 */
[----:B01----:R-:W4:Y:S01]  /*141e0*/  LDL R9, [R1+0x2c] ;  /* 0x00002c0001097983 */ /* 0x003f220000100800 */
[----:B------:R-:W0:Y:S01]  /*141f0*/  S2R R5, SR_TID.X ;  /* 0x0000000000057919 */ /* 0x000e220000002100 */
[----:B------:R-:W1:Y:S01]  /*14200*/  S2R R6, SR_TID.X ;  /* 0x0000000000067919 */ /* 0x000e620000002100 */
[----:B------:R-:W1:Y:S01]  /*14210*/  S2R R10, SR_TID.X ;  /* 0x00000000000a7919 */ /* 0x000e620000002100 */
[----:B0-----:R-:W-:-:S04]  /*14220*/  LOP3.LUT R5, R5, 0x7f, RZ, 0xc0, !PT ;  /* 0x0000007f05057812 */ /* 0x001fc800078ec0ff */
[----:B------:R-:W-:Y:S01]  /*14230*/  SHF.R.U32.HI R5, RZ, 0x3, R5 ;  /* 0x00000003ff057819 */ /* 0x000fe20000011605 */
[----:B-1----:R-:W-:-:S05]  /*14240*/  IMAD.SHL.U32 R8, R6, 0x10, RZ ;  /* 0x0000001006087824 */ /* 0x002fca00078e00ff */
[----:B------:R-:W-:Y:S01]  /*14250*/  LOP3.LUT R8, R5, 0x70, R8, 0xf8, !PT ;  /* 0x0000007005087812 */ /* 0x000fe200078ef808 */
[----:B------:R-:W-:-:S05]  /*14260*/  IMAD.SHL.U32 R10, R10, 0x8, RZ ;  /* 0x000000080a0a7824 */ /* 0x000fca00078e00ff */
[----:B------:R-:W-:-:S04]  /*14270*/  LOP3.LUT R10, R10, 0x38, RZ, 0xc0, !PT ;  /* 0x000000380a0a7812 */ /* 0x000fc800078ec0ff */
[C---:B------:R-:W-:Y:S02]  /*14280*/  LOP3.LUT R11, R10.reuse, 0x40, RZ, 0xfc, !PT ;  /* 0x000000400a0b7812 */ /* 0x040fe400078efcff */
[----:B------:R-:W-:Y:S01]  /*14290*/  LOP3.LUT R10, R10, 0x80, RZ, 0xfc, !PT ;  /* 0x000000800a0a7812 */ /* 0x000fe200078efcff */
[----:B---3--:R-:W-:Y:S01]  /*142a0*/  IMAD.MOV.U32 R3, RZ, RZ, R0 ;  /* 0x000000ffff037224 */ /* 0x008fe200078e0000 */
[----:B------:R-:W-:-:S05]  /*142b0*/  SHF.R.S32.HI R0, RZ, 0x1f, R18 ;  /* 0x0000001fff007819 */ /* 0x000fca0000011412 */
[----:B------:R-:W-:Y:S02]  /*142c0*/  IMAD R0, R0, UR4, RZ ;  /* 0x0000000400007c24 */ /* 0x000fe4000f8e02ff */
[----:B------:R-:W-:-:S04]  /*142d0*/  IMAD.WIDE.U32 R2, R18, UR4, R2 ;  /* 0x0000000412027c25 */ /* 0x000fc8000f8e0002 */
[----:B------:R-:W-:Y:S01]  /*142e0*/  IMAD R0, R18, UR5, R0 ;  /* 0x0000000512007c24 */ /* 0x000fe2000f8e0200 */
[----:B------:R-:W-:Y:S02]  /*142f0*/  ULDC.64 UR4, c[0x0][0xa00] ;  /* 0x0002800000047ab9 */ /* 0x000fe40000000a00 */
[----:B------:R-:W-:Y:S01]  /*14300*/  ISETP.NE.U32.AND P0, PT, RZ, UR4, PT ;  /* 0x00000004ff007c0c */ /* 0x000fe2000bf05070 */
[----:B------:R-:W-:Y:S01]  /*14310*/  IMAD.IADD R3, R3, 0x1, R0 ;  /* 0x0000000103037824 */ /* 0x000fe200078e0200 */
[----:B------:R-:W-:Y:S02]  /*14320*/  SHF.R.S32.HI R0, RZ, 0x1f, R19 ;  /* 0x0000001fff007819 */ /* 0x000fe40000011413 */
[----:B------:R-:W-:Y:S01]  /*14330*/  ISETP.NE.AND.EX P0, PT, RZ, UR5, PT, P0 ;  /* 0x00000005ff007c0c */ /* 0x000fe2000bf05300 */
[----:B------:R-:W-:-:S03]  /*14340*/  ULDC.64 UR4, c[0x0][0x2e0] ;  /* 0x0000b80000047ab9 */ /* 0x000fc60000000a00 */
[----:B------:R-:W-:Y:S02]  /*14350*/  SEL R4, R0, RZ, !P0 ;  /* 0x000000ff00047207 */ /* 0x000fe40004000000 */
[----:B------:R-:W-:Y:S02]  /*14360*/  SEL R0, R19, RZ, !P0 ;  /* 0x000000ff13007207 */ /* 0x000fe40004000000 */
[----:B--2---:R-:W-:Y:S01]  /*14370*/  ISETP.NE.AND P0, PT, R7, 0x1, PT ;  /* 0x000000010700780c */ /* 0x004fe20003f05270 */
[----:B------:R-:W-:-:S12]  /*14380*/  IMAD R4, R4, UR4, RZ ;  /* 0x0000000404047c24 */ /* 0x000fd8000f8e02ff */
[----:B------:R-:W0:Y:S08]  /*14390*/  @P0 LDC R5, c[0x0][0x44c] ;  /* 0x00011300ff050b82 */ /* 0x000e300000000800 */
[----:B------:R-:W1:Y:S01]  /*143a0*/  @P0 LDC R6, c[0x0][0x450] ;  /* 0x00011400ff060b82 */ /* 0x000e620000000800 */
[----:B------:R-:W-:-:S04]  /*143b0*/  IMAD.WIDE.U32 R2, R0, UR4, R2 ;  /* 0x0000000400027c25 */ /* 0x000fc8000f8e0002 */
[----:B------:R-:W-:Y:S01]  /*143c0*/  IMAD R0, R0, UR5, R4 ;  /* 0x0000000500007c24 */ /* 0x000fe2000f8e0204 */
[----:B------:R-:W-:-:S03]  /*143d0*/  ULDC.64 UR4, c[0x0][0x2d0] ;  /* 0x0000b40000047ab9 */ /* 0x000fc60000000a00 */
[----:B------:R-:W-:Y:S02]  /*143e0*/  IMAD.IADD R3, R3, 0x1, R0 ;  /* 0x0000000103037824 */ /* 0x000fe400078e0200 */
[----:B----4-:R-:W-:-:S04]  /*143f0*/  IMAD.IADD R0, R8, 0x1, R9 ;  /* 0x0000000108007824 */ /* 0x010fc800078e0209 */
[----:B0-----:R-:W-:-:S04]  /*14400*/  @P0 IMAD.HI.U32 R5, R0, R5, RZ ;  /* 0x0000000500050227 */ /* 0x001fc800078e00ff */
[----:B------:R-:W-:Y:S01]  /*14410*/  IMAD.MOV.U32 R4, RZ, RZ, R0 ;  /* 0x000000ffff047224 */ /* 0x000fe200078e0000 */
[----:B-1----:R-:W-:-:S05]  /*14420*/  @P0 SHF.R.U32.HI R4, RZ, R6, R5 ;  /* 0x00000006ff040219 */ /* 0x002fca0000011605 */
[----:B------:R-:W-:-:S04]  /*14430*/  IMAD.MOV R5, RZ, RZ, -R4 ;  /* 0x000000ffff057224 */ /* 0x000fc800078e0a04 */
[----:B------:R-:W-:Y:S01]  /*14440*/  IMAD R0, R7, R5, R0 ;  /* 0x0000000507007224 */ /* 0x000fe200078e0200 */
[----:B------:R-:W-:Y:S01]  /*14450*/  SHF.R.S32.HI R5, RZ, 0x1f, R4 ;  /* 0x0000001fff057819 */ /* 0x000fe20000011404 */
        /* <DEDUP_REMOVED lines=9> */
[----:B------:R-:W-:Y:S02]  /*144f0*/  ISETP.GE.AND P0, PT, R10, UR4, PT ;  /* 0x000000040a007c0c */ /* 0x000fe4000bf06270 */
[----:B------:R0:W5:Y:S01]  /*14500*/  LDL R10, [R1+0x1c] ;  /* 0x00001c00010a7983 */ /* 0x0001620000100800 */
[----:B------:R-:W1:Y:S01]  /*14510*/  S2R R5, SR_TID.X ;  /* 0x0000000000057919 */ /* 0x000e620000002100 */
[----:B------:R-:W-:Y:S01]  /*14520*/  IMAD R0, R0, UR5, R4 ;  /* 0x0000000500007c24 */ /* 0x000fe2000f8e0204 */
[----:B------:R-:W-:-:S03]  /*14530*/  LEA R4, P3, R2, UR6, 0x1 ;  /* 0x0000000602047c11 */ /* 0x000fc6000f8608ff */
[----:B------:R-:W-:Y:S01]  /*14540*/  IMAD.IADD R0, R3, 0x1, R0 ;  /* 0x0000000103007824 */ /* 0x000fe200078e0200 */
[----:B------:R-:W-:-:S04]  /*14550*/  ISETP.GE.AND P1, PT, R11, UR4, PT ;  /* 0x000000040b007c0c */ /* 0x000fc8000bf26270 */
[----:B------:R-:W-:Y:S01]  /*14560*/  LEA.HI.X R3, R2, UR7, R0, 0x1, P3 ;  /* 0x0000000702037c11 */ /* 0x000fe200098f0c00 */
[----:B-1----:R-:W-:-:S05]  /*14570*/  IMAD.SHL.U32 R8, R5, 0x8, RZ ;  /* 0x0000000805087824 */ /* 0x002fca00078e00ff */
[----:B------:R-:W-:-:S04]  /*14580*/  LOP3.LUT R8, R8, 0x38, RZ, 0xc0, !PT ;  /* 0x0000003808087812 */ /* 0x000fc800078ec0ff */
[----:B------:R-:W-:Y:S01]  /*14590*/  ISETP.GE.AND P2, PT, R8, UR4, PT ;  /* 0x0000000408007c0c */ /* 0x000fe2000bf46270 */
[----:B------:R-:W-:-:S03]  /*145a0*/  UMOV UR4, 0xffffffff ;  /* 0xffffffff00047882 */ /* 0x000fc60000000000 */
[----:B0-----:R-:W-:Y:S09]  /*145b0*/  BRA.DIV UR4, `(.L_x_1502) ;  /* 0x0000004a04787947 */ /* 0x001ff2000b800000 */
[----:B------:R-:W0:Y:S01]  /*145c0*/  S2R R5, SR_TID.X ;  /* 0x0000000000057919 */ /* 0x000e220000002100 */
[----:B------:R-:W2:Y:S01]  /*145d0*/  LDL.LU R8, [R1+0x2c] ;  /* 0x00002c0001087983 */ /* 0x000ea20000300800 */
[----:B0-----:R-:W-:-:S04]  /*145e0*/  LOP3.LUT R5, R5, 0x7f, RZ, 0xc0, !PT ;  /* 0x0000007f05057812 */ /* 0x001fc800078ec0ff */
[----:B------:R-:W-:Y:S02]  /*145f0*/  SHF.R.U32.HI R6, RZ, 0x3, R5 ;  /* 0x00000003ff067819 */ /* 0x000fe40000011605 */
[----:B------:R-:W3:Y:S04]  /*14600*/  LDL.LU R5, [R1+0x30] ;  /* 0x0000300001057983 */ /* 0x000ee80000300800 */
[----:B------:R-:W-:Y:S01]  /*14610*/  SHFL.IDX PT, R9, R3, 0x1, 0x181f ;  /* 0x00381f0003097f89 */ /* 0x000fe200000e0000 */
[----:B------:R-:W-:Y:S01]  /*14620*/  ULDC.64 UR4, c[0x0][0x208] ;  /* 0x0000820000047ab9 */ /* 0x000fe20000000a00 */
[----:B--2---:R-:W-:Y:S02]  /*14630*/  IMAD.IADD R0, R6, 0x1, R8 ;  /* 0x0000000106007824 */ /* 0x004fe400078e0208 */
[----:B------:R-:W0:Y:S01]  /*14640*/  S2R R6, SR_TID.X ;  /* 0x0000000000067919 */ /* 0x000e220000002100 */
[----:B---3--:R-:W-:-:S02]  /*14650*/  IMAD R2, R5, R7, RZ ;  /* 0x0000000705027224 */ /* 0x008fc400078e02ff */
[----:B------:R-:W1:Y:S01]  /*14660*/  SHFL.IDX PT, R7, R4, RZ, 0x181f ;  /* 0x00181fff04077589 */ /* 0x000e6200000e0000 */
[----:B0-----:R-:W-:-:S03]  /*14670*/  IMAD.SHL.U32 R11, R6, 0x8, RZ ;  /* 0x00000008060b7824 */ /* 0x001fc600078e00ff */
[----:B------:R-:W0:Y:S01]  /*14680*/  SHFL.IDX PT, R6, R3, RZ, 0x181f ;  /* 0x00181fff03067589 */ /* 0x000e2200000e0000 */
[C---:B------:R-:W-:Y:S01]  /*14690*/  VIADD R5, R0.reuse, 0x10 ;  /* 0x0000001000057836 */ /* 0x040fe20000000000 */
[----:B------:R-:W-:-:S04]  /*146a0*/  ISETP.GE.AND P4, PT, R0, R2, PT ;  /* 0x000000020000720c */ /* 0x000fc80003f86270 */
[----:B------:R-:W-:Y:S02]  /*146b0*/  ISETP.GE.AND P3, PT, R5, R2, PT ;  /* 0x000000020500720c */ /* 0x000fe40003f66270 */
[----:B------:R-:W2:Y:S01]  /*146c0*/  SHFL.IDX PT, R5, R4, 0x1, 0x181f ;  /* 0x00381f0004057f89 */ /* 0x000ea200000e0000 */
[----:B------:R-:W-:-:S06]  /*146d0*/  LOP3.LUT R11, R11, 0x38, RZ, 0xc0, !PT ;  /* 0x000000380b0b7812 */ /* 0x000fcc00078ec0ff */
[----:B-1----:R-:W-:-:S05]  /*146e0*/  @!P4 LEA R7, P5, R11, R7, 0x1 ;  /* 0x000000070b07c211 */ /* 0x002fca00078a08ff */
[----:B0-----:R-:W-:-:S05]  /*146f0*/  @!P4 IMAD.X R6, RZ, RZ, R6, P5 ;  /* 0x000000ffff06c224 */ /* 0x001fca00028e0606 */
[----:B------:R-:W-:-:S04]  /*14700*/  @!P4 LOP3.LUT R7, R7, R6, RZ, 0x3c, !PT ;  /* 0x000000060707c212 */ /* 0x000fc800078e3cff */
[----:B------:R-:W-:Y:S02]  /*14710*/  @!P4 LOP3.LUT R6, R7, R6, RZ, 0x3c, !PT ;  /* 0x000000060706c212 */ /* 0x000fe400078e3cff */
[----:B--2---:R-:W-:Y:S02]  /*14720*/  @!P3 LEA R8, P5, R11, R5, 0x1 ;  /* 0x000000050b08b211 */ /* 0x004fe400078a08ff */
[----:B------:R-:W-:-:S03]  /*14730*/  @!P4 LOP3.LUT R7, R7, R6, RZ, 0x3c, !PT ;  /* 0x000000060707c212 */ /* 0x000fc600078e3cff */
[----:B------:R-:W-:Y:S02]  /*14740*/  @!P3 IMAD.X R5, RZ, RZ, R9, P5 ;  /* 0x000000ffff05b224 */ /* 0x000fe400028e0609 */
[----:B-----5:R-:W-:Y:S04]  /*14750*/  @!P4 LDGSTS.E.BYPASS.LTC128B.128 [R10+0x12400], desc[UR4][R6.64], !P2 ;  /* 0x12400000060acfae */ /* 0x020fe8000d101d44 */
[----:B------:R-:W-:Y:S04]  /*14760*/  @!P4 LDGSTS.E.BYPASS.LTC128B.128 [R10+0x16400], desc[UR4][R6.64+0x80], !P1 ;  /* 0x16400080060acfae */ /* 0x000fe8000c901d44 */
[----:B------:R0:W-:Y:S02]  /*14770*/  @!P4 LDGSTS.E.BYPASS.LTC128B.128 [R10+0x1a400], desc[UR4][R6.64+0x100], !P0 ;  /* 0x1a400100060acfae */ /* 0x0001e4000c101d44 */
[----:B0-----:R-:W-:-:S02]  /*14780*/  @!P3 IMAD.MOV.U32 R6, RZ, RZ, R8 ;  /* 0x000000ffff06b224 */ /* 0x001fc400078e0008 */
[----:B------:R-:W-:Y:S02]  /*14790*/  @!P3 IMAD.MOV.U32 R7, RZ, RZ, R5 ;  /* 0x000000ffff07b224 */ /* 0x000fe400078e0005 */
[----:B------:R-:W-:-:S03]  /*147a0*/  VIADD R5, R0, 0x20 ;  /* 0x0000002000057836 */ /* 0x000fc60000000000 */
[----:B------:R-:W-:Y:S04]  /*147b0*/  @!P3 LDGSTS.E.BYPASS.LTC128B.128 [R10+0x12c00], desc[UR4][R6.64], !P2 ;  /* 0x12c00000060abfae */ /* 0x000fe8000d101d44 */
[----:B------:R-:W-:Y:S04]  /*147c0*/  @!P3 LDGSTS.E.BYPASS.LTC128B.128 [R10+0x16c00], desc[UR4][R6.64+0x80], !P1 ;  /* 0x16c00080060abfae */ /* 0x000fe8000c901d44 */
[----:B------:R0:W-:Y:S01]  /*147d0*/  @!P3 LDGSTS.E.BYPASS.LTC128B.128 [R10+0x1ac00], desc[UR4][R6.64+0x100], !P0 ;  /* 0x1ac00100060abfae */ /* 0x0001e2000c101d44 */
[----:B------:R-:W-:-:S03]  /*147e0*/  ISETP.GE.AND P3, PT, R5, R2, PT ;  /* 0x000000020500720c */ /* 0x000fc60003f66270 */
[----:B------:R-:W1:Y:S04]  /*147f0*/  SHFL.IDX PT, R5, R4, 0x2, 0x181f ;  /* 0x00581f0004057f89 */ /* 0x000e6800000e0000 */
[----:B------:R-:W0:Y:S06]  /*14800*/  SHFL.IDX PT, R8, R3, 0x2, 0x181f ;  /* 0x00581f0003087f89 */ /* 0x000e2c00000e0000 */
        /* <DEDUP_REMOVED lines=44> */
[----:B0-----:R-:W-:-:S03]  /*14ad0*/  @!P4 LEA R5, P3, R11, R5, 0x1 ;  /* 0x000000050b05c211 */ /* 0x001fc600078608ff */
[----:B------:R-:W0:Y:S04]  /*14ae0*/  SHFL.IDX PT, R3, R3, 0x7, 0x181f ;  /* 0x00f81f0003037f89 */ /* 0x000e2800000e0000 */
[----:B------:R-:W2:Y:S01]  /*14af0*/  SHFL.IDX PT, R4, R4, 0x7, 0x181f ;  /* 0x00f81f0004047f89 */ /* 0x000ea200000e0000 */
[----:B-1----:R-:W-:-:S04]  /*14b00*/  @!P4 IMAD.X R6, RZ, RZ, R6, P3 ;  /* 0x000000ffff06c224 */ /* 0x002fc800018e0606 */
[----:B------:R-:W-:Y:S02]  /*14b10*/  @!P4 IMAD.MOV.U32 R7, RZ, RZ, R6 ;  /* 0x000000ffff07c224 */ /* 0x000fe400078e0006 */
[----:B------:R-:W-:-:S05]  /*14b20*/  @!P4 IMAD.MOV.U32 R6, RZ, RZ, R5 ;  /* 0x000000ffff06c224 */ /* 0x000fca00078e0005 */
[----:B------:R1:W-:Y:S04]  /*14b30*/  @!P4 LDGSTS.E.BYPASS.LTC128B.128 [R10+0x15400], desc[UR4][R6.64], !P2 ;  /* 0x15400000060acfae */ /* 0x0003e8000d101d44 */
[----:B------:R1:W-:Y:S04]  /*14b40*/  @!P4 LDGSTS.E.BYPASS.LTC128B.128 [R10+0x19400], desc[UR4][R6.64+0x80], !P1 ;  /* 0x19400080060acfae */ /* 0x0003e8000c901d44 */
[----:B0-2---:R1:W-:Y:S02]  /*14b50*/  @!P4 LDGSTS.E.BYPASS.LTC128B.128 [R10+0x1d400], desc[UR4][R6.64+0x100], !P0 ;  /* 0x1d400100060acfae */ /* 0x0053e4000c101d44 */
.L_x_1625:
[----:B------:R-:W-:Y:S01]  /*14b60*/  VIADD R0, R0, 0x70 ;  /* 0x0000007000007836 */ /* 0x000fe20000000000 */
[----:B------:R-:W-:Y:S04]  /*14b70*/  BSSY B0, `(.L_x_1503) ;  /* 0x000000f000007945 */ /* 0x000fe80003800000 */
[----:B------:R-:W-:-:S13]  /*14b80*/  ISETP.GE.AND P3, PT, R0, R2, PT ;  /* 0x000000020000720c */ /* 0x000fda0003f66270 */
[----:B------:R-:W-:Y:S05]  /*14b90*/  @P3 BRA `(.L_x_1504) ;  /* 0x0000000000303947 */ /* 0x000fea0003800000 */
[----:B------:R-:W0:Y:S01]  /*14ba0*/  S2R R5, SR_TID.X ;  /* 0x0000000000057919 */ /* 0x000e220000002100 */
[----:B------:R-:W-:Y:S01]  /*14bb0*/  ULDC.64 UR4, c[0x0][0x208] ;  /* 0x0000820000047ab9 */ /* 0x000fe20000000a00 */
[----:B0-----:R-:W-:-:S05]  /*14bc0*/  IMAD.SHL.U32 R5, R5, 0x8, RZ ;  /* 0x0000000805057824 */ /* 0x001fca00078e00ff */
        /* <DEDUP_REMOVED lines=9> */
.L_x_1504:
[----:B------:R-:W-:Y:S05]  /*14c60*/  BSYNC B0 ;  /* 0x0000000000007941 */ /* 0x000fea0003800000 */
.L_x_1503:
[----:B01----:R-:W2:Y:S01]  /*14c70*/  LDL R10, [R1] ;  /* 0x00000000010a7983 */ /* 0x003ea20000100800 */
[----:B------:R-:W-:Y:S01]  /*14c80*/  PLOP3.LUT P0, PT, PT, PT, PT, 0x80, 0x0 ;  /* 0x000000000000781c */ /* 0x000fe20003f0f070 */
[----:B------:R-:W-:Y:S01]  /*14c90*/  NOP ;  /* 0x0000000000007918 */ /* 0x000fe20000000000 */
[----:B--2---:R-:W-:-:S11]  /*14ca0*/  VIADD R10, R10, 0x30800 ;  /* 0x000308000a0a7836 */ /* 0x004fd60000000000 */
.L_x_1505:
[----:B------:R-:W2:Y:S01]  /*14cb0*/  LDL R2, [R1] ;  /* 0x0000000001027983 */ /* 0x000ea20000100800 */
        /* <DEDUP_REMOVED lines=18> */
.L_x_1626:
[----:B------:R-:W-:Y:S05]  /*14de0*/  BSYNC B0 ;  /* 0x0000000000007941 */ /* 0x000fea0003800000 */
.L_x_1506:
[----:B------:R-:W2:Y:S04]  /*14df0*/  LDL R3, [R1+0x28] ;  /* 0x0000280001037983 */ /* 0x000ea80000100800 */
[----:B0-----:R-:W3:Y:S01]  /*14e00*/  LDL R2, [R1+0x20] ;  /* 0x0000200001027983 */ /* 0x001ee20000100800 */
[----:B------:R-:W-:Y:S01]  /*14e10*/  BSSY B0, `(.L_x_1508) ;  /* 0x0000254000007945 */ /* 0x000fe20003800000 */
[----:B--2---:R-:W-:-:S05]  /*14e20*/  VIADD R0, R3, 0xfffffffe ;  /* 0xfffffffe03007836 */ /* 0x004fca0000000000 */
[----:B---3--:R-:W-:-:S13]  /*14e30*/  ISETP.GE.AND P0, PT, R0, R2, PT ;  /* 0x000000020000720c */ /* 0x008fda0003f06270 */
[----:B------:R-:W-:Y:S05]  /*14e40*/  @!P0 BRA `(.L_x_1509) ;  /* 0x0000002400408947 */ /* 0x000fea0003800000 */
[----:B------:R-:W-:Y:S01]  /*14e50*/  LOP3.LUT R8, RZ, R2, RZ, 0x33, !PT ;  /* 0x00000002ff087212 */ /* 0x000fe200078e33ff */
[----:B------:R-:W-:Y:S01]  /*14e60*/  IMAD.MOV R2, RZ, RZ, -R3 ;  /* 0x000000ffff027224 */ /* 0x000fe200078e0a03 */
[----:B------:R-:W-:Y:S04]  /*14e70*/  BSSY B2, `(.L_x_1510) ;  /* 0x00000ca000027945 */ /* 0x000fe80003800000 */
[----:B------:R-:W-:-:S05]  /*14e80*/  VIADDMNMX R8, R2, 0x1, R8, !PT ;  /* 0x0000000102087846 */ /* 0x000fca0007800108 */
[----:B------:R-:W-:-:S05]  /*14e90*/  IMAD.IADD R2, R3, 0x1, R8 ;  /* 0x0000000103027824 */ /* 0x000fca00078e0208 */
[----:B------:R-:W-:-:S04]  /*14ea0*/  LOP3.LUT R2, R2, 0x1, RZ, 0xc0, !PT ;  /* 0x0000000102027812 */ /* 0x000fc800078ec0ff */
[----:B------:R-:W-:-:S13]  /*14eb0*/  ISETP.NE.U32.AND P0, PT, R2, 0x1, PT ;  /* 0x000000010200780c */ /* 0x000fda0003f05070 */
[----:B------:R-:W-:Y:S05]  /*14ec0*/  @P0 BRA `(.L_x_1511) ;  /* 0x0000000c00100947 */ /* 0x000fea0003800000 */
[----:B------:R-:W2:Y:S04]  /*14ed0*/  LDL R5, [R1+0x24] ;  /* 0x0000240001057983 */ /* 0x000ea80000100800 */
[----:B------:R-:W3:Y:S04]  /*14ee0*/  LDL R4, [R1+0x4] ;  /* 0x0000040001047983 */ /* 0x000ee80000100800 */
[----:B------:R-:W4:Y:S01]  /*14ef0*/  LDL R3, [R1+0x10] ;  /* 0x0000100001037983 */ /* 0x000f220000100800 */
[----:B------:R-:W-:Y:S01]  /*14f00*/  BSSY B1, `(.L_x_1512) ;  /* 0x00000bc000017945 */ /* 0x000fe20003800000 */
[----:B--2---:R-:W-:Y:S01]  /*14f10*/  LOP3.LUT P1, RZ, R5, 0x1, RZ, 0xc0, !PT ;  /* 0x0000000105ff7812 */ /* 0x004fe2000782c0ff */
        /* <DEDUP_REMOVED lines=12> */
[----:B------:R-:W0:Y:S01]  /*14fe0*/  LDC R5, c[0x0][0x43c] ;  /* 0x00010f00ff057b82 */ /* 0x000e220000000800 */
[----:B------:R-:W-:Y:S02]  /*14ff0*/  ULDC.64 UR6, c[0x0][0x428] ;  /* 0x00010a0000067ab9 */ /* 0x000fe40000000a00 */
[----:B------:R-:W3:Y:S01]  /*15000*/  LDL R6, [R1+0xc] ;  /* 0x00000c0001067983 */ /* 0x000ee20000100800 */
        /* <DEDUP_REMOVED lines=16> */
.L_x_1514:
[----:B------:R-:W2:Y:S01]  /*15110*/  LDL R2, [R1] ;  /* 0x0000000001027983 */ /* 0x000ea20000100800 */
[----:B------:R-:W-:Y:S01]  /*15120*/  BSSY B3, `(.L_x_1515) ;  /* 0x0000005000037945 */ /* 0x000fe20003800000 */
[----:B--2---:R-:W-:Y:S01]  /*15130*/  IMAD R3, R7, 0x8, R2 ;  /* 0x0000000807037824 */ /* 0x004fe200078e0202 */
[----:B------:R-:W-:-:S04]  /*15140*/  SHF.L.U32 R2, R9, 0x1f, RZ ;  /* 0x0000001f09027819 */ /* 0x000fc800000006ff */
[----:B------:R-:W1:Y:S02]  /*15150*/  SYNCS.PHASECHK.TRANS64.TRYWAIT P0, [R3+URZ+0x30840], R2 ;  /* 0x03084002030075a7 */ /* 0x000e64000800017f */
[----:B-1----:R-:W-:Y:S05]  /*15160*/  @!P0 BRA `(.L_x_1516) ;  /* 0x00000048009c8947 */ /* 0x002fea0003800000 */
.L_x_1627:
[----:B------:R-:W-:Y:S05]  /*15170*/  BSYNC B3 ;  /* 0x0000000000037941 */ /* 0x000fea0003800000 */
.L_x_1515:
        /* <DEDUP_REMOVED lines=12> */
.L_x_1518:
[----:B------:R-:W-:Y:S05]  /*15240*/  BSYNC B3 ;  /* 0x0000000000037941 */ /* 0x000fea0003800000 */
.L_x_1517:
[----:B------:R-:W2:Y:S04]  /*15250*/  LDL R5, [R1] ;  /* 0x0000000001057983 */ /* 0x000ea80000100800 */
        /* <DEDUP_REMOVED lines=12> */
.L_x_1519:
        /* <DEDUP_REMOVED lines=16> */
.L_x_1520:
        /* <DEDUP_REMOVED lines=16> */
.L_x_1521:
        /* <DEDUP_REMOVED lines=17> */
.L_x_1628:
[----:B------:R-:W-:Y:S05]  /*15630*/  BSYNC B3 ;  /* 0x0000000000037941 */ /* 0x000fea0003800000 */
.L_x_1522:
[----:B------:R-:W-:Y:S01]  /*15640*/  BSSY B3, `(.L_x_1524) ;  /* 0x000000e000037945 */ /* 0x000fe20003800000 */
[----:B------:R-:W-:Y:S02]  /*15650*/  IMAD.MOV.U32 R12, RZ, RZ, 0x0 ;  /* 0x00000000ff0c7424 */ /* 0x000fe400078e00ff */
[----:B------:R-:W-:Y:S01]  /*15660*/  IMAD.MOV.U32 R13, RZ, RZ, 0x14f00000 ;  /* 0x14f00000ff0d7424 */ /* 0x000fe200078e00ff */
[----:B------:R-:W-:Y:S06]  /*15670*/  @P1 BRA `(.L_x_1525) ;  /* 0x0000000000281947 */ /* 0x000fec0003800000 */
[----:B0-----:R-:W2:Y:S04]  /*15680*/  LDL R3, [R1] ;  /* 0x0000000001037983 */ /* 0x001ea80000100800 */
[----:B------:R-:W2:Y:S01]  /*15690*/  LDL R6, [R1+0x4] ;  /* 0x0000040001067983 */ /* 0x000ea20000100800 */
[----:B------:R-:W0:Y:S02]  /*156a0*/  S2R R5, SR_TID.X ;  /* 0x0000000000057919 */ /* 0x000e240000002100 */
[----:B0-----:R-:W-:-:S04]  /*156b0*/  LOP3.LUT R5, R5, 0x1f, RZ, 0xc0, !PT ;  /* 0x0000001f05057812 */ /* 0x001fc800078ec0ff */
[----:B------:R-:W-:Y:S01]  /*156c0*/  ISETP.NE.AND P0, PT, R5, RZ, PT ;  /* 0x000000ff0500720c */ /* 0x000fe20003f05270 */
[----:B--2---:R-:W-:Y:S02]  /*156d0*/  IMAD R2, R6, 0x8, R3 ;  /* 0x0000000806027824 */ /* 0x004fe400078e0203 */
[----:B------:R-:W-:-:S04]  /*156e0*/  IMAD.MOV.U32 R3, RZ, RZ, 0x9000 ;  /* 0x00009000ff037424 */ /* 0x000fc800078e00ff */
[----:B------:R1:W-:Y:S06]  /*156f0*/  SYNCS.ARRIVE.TRANS64 RZ, [R2+URZ+0x30850], R3 ;  /* 0x0308500302ff79a7 */ /* 0x0003ec000800003f */
[----:B------:R-:W-:Y:S05]  /*15700*/  @!P0 BRA `(.L_x_1525) ;  /* 0x0000000000048947 */ /* 0x000fea0003800000 */
[----:B------:R-:W-:Y:S01]  /*15710*/  BPT.TRAP 0x1 ;  /* 0x000000040000795c */ /* 0x000fe20000300000 */
.L_x_1525:
[----:B------:R-:W-:Y:S05]  /*15720*/  BSYNC B3 ;  /* 0x0000000000037941 */ /* 0x000fea0003800000 */
.L_x_1524:
[----:B01----:R-:W2:Y:S01]  /*15730*/  LDL.LU R2, [R1+0x4] ;  /* 0x0000040001027983 */ /* 0x003ea20000300800 */
[----:B------:R-:W-:-:S03]  /*15740*/  R2UR UR10, R11 ;  /* 0x000000000b0a72ca */ /* 0x000fc600000e0000 */
[----:B------:R-:W3:Y:S04]  /*15750*/  LDL R6, [R1+0x14] ;  /* 0x0000140001067983 */ /* 0x000ee80000100800 */
[----:B------:R-:W3:Y:S04]  /*15760*/  LDL.LU R5, [R1+0x8] ;  /* 0x0000080001057983 */ /* 0x000ee80000300800 */
[----:B------:R-:W2:Y:S01]  /*15770*/  LDL R11, [R1] ;  /* 0x00000000010b7983 */ /* 0x000ea20000100800 */
[----:B------:R-:W-:Y:S01]  /*15780*/  R2UR UR6, R12 ;  /* 0x000000000c0672ca */ /* 0x000fe200000e0000 */
[----:B------:R-:W-:Y:S01]  /*15790*/  UIADD3 UR4, UP0, UR36, 0x470, URZ ;  /* 0x0000047024047890 */ /* 0x000fe2000ff1e03f */
[----:B------:R-:W-:-:S02]  /*157a0*/  R2UR UR7, R13 ;  /* 0x000000000d0772ca */ /* 0x000fc400000e0000 */
[----:B------:R-:W-:Y:S01]  /*157b0*/  PLOP3.LUT P0, PT, PT, PT, PT, 0x80, 0x0 ;  /* 0x000000000000781c */ /* 0x000fe20003f0f070 */
[----:B------:R-:W-:Y:S01]  /*157c0*/  UIADD3.X UR5, URZ, UR37, URZ, UP0, !UPT ;  /* 0x000000253f057290 */ /* 0x000fe200087fe43f */
[----:B---3--:R-:W-:Y:S02]  /*157d0*/  IMAD R5, R5, 0x60, R6 ;  /* 0x0000006005057824 */ /* 0x008fe400078e0206 */
[C-C-:B--2---:R-:W-:Y:S02]  /*157e0*/  IMAD R3, R2.reuse, 0x8, R11.reuse ;  /* 0x0000000802037824 */ /* 0x144fe400078e020b */
[----:B------:R-:W-:Y:S02]  /*157f0*/  IMAD R2, R2, 0x9000, R11 ;  /* 0x0000900002027824 */ /* 0x000fe400078e020b */
[----:B------:R-:W-:Y:S02]  /*15800*/  VIADD R3, R3, 0x30850 ;  /* 0x0003085003037836 */ /* 0x000fe40000000000 */
[----:B------:R-:W-:-:S07]  /*15810*/  VIADD R6, R2, 0x400 ;  /* 0x0000040002067836 */ /* 0x000fce0000000000 */
.L_x_1526:
        /* <DEDUP_REMOVED lines=15> */
.L_x_1527:
        /* <DEDUP_REMOVED lines=15> */
.L_x_1528:
        /* <DEDUP_REMOVED lines=12> */
.L_x_1513:
[----:B------:R-:W-:Y:S05]  /*15ac0*/  BSYNC B1 ;  /* 0x0000000000017941 */ /* 0x000fea0003800000 */
.L_x_1512:
[----:B0-----:R-:W2:Y:S04]  /*15ad0*/  LDL R0, [R1+0x28] ;  /* 0x0000280001007983 */ /* 0x001ea80000100800 */
[----:B------:R0:W-:Y:S04]  /*15ae0*/  STL [R1+0x4], R7 ;  /* 0x0000040701007387 */ /* 0x0001e80000100800 */
[----:B------:R0:W-:Y:S02]  /*15af0*/  STL [R1+0x10], R9 ;  /* 0x0000100901007387 */ /* 0x0001e40000100800 */
[----:B0-2---:R-:W-:-:S07]  /*15b00*/  VIADD R0, R0, 0xfffffffd ;  /* 0xfffffffd00007836 */ /* 0x005fce0000000000 */
.L_x_1511:
[----:B------:R-:W-:Y:S05]  /*15b10*/  BSYNC B2 ;  /* 0x0000000000027941 */ /* 0x000fea0003800000 */
.L_x_1510:
[----:B------:R-:W2:Y:S01]  /*15b20*/  LDL.LU R2, [R1+0x28] ;  /* 0x0000280001027983 */ /* 0x000ea20000300800 */
[----:B------:R-:W-:Y:S01]  /*15b30*/  VIADD R8, R8, 0xfffffffe ;  /* 0xfffffffe08087836 */ /* 0x000fe20000000000 */
[----:B--2---:R-:W-:-:S04]  /*15b40*/  LOP3.LUT R2, RZ, R2, RZ, 0x33, !PT ;  /* 0x00000002ff027212 */ /* 0x004fc800078e33ff */
[----:B------:R-:W-:-:S13]  /*15b50*/  ISETP.NE.AND P0, PT, R8, R2, PT ;  /* 0x000000020800720c */ /* 0x000fda0003f05270 */
[----:B------:R-:W-:Y:S05]  /*15b60*/  @!P0 BRA `(.L_x_1509) ;  /* 0x0000001400f88947 */ /* 0x000fea0003800000 */
[----:B------:R-:W-:-:S07]  /*15b70*/  IMAD.MOV.U32 R9, RZ, RZ, R17 ;  /* 0x000000ffff097224 */ /* 0x000fce00078e0011 */
.L_x_1563:
[----:B--2---:R-:W2:Y:S04]  /*15b80*/  LDL R4, [R1+0x24] ;  /* 0x0000240001047983 */ /* 0x004ea80000100800 */
[----:B------:R-:W3:Y:S04]  /*15b90*/  LDL R3, [R1+0x4] ;  /* 0x0000040001037983 */ /* 0x000ee80000100800 */
[----:B------:R-:W4:Y:S01]  /*15ba0*/  LDL R2, [R1+0x10] ;  /* 0x0000100001027983 */ /* 0x000f220000100800 */
[----:B------:R-:W-:Y:S05]  /*15bb0*/  YIELD ;  /* 0x0000000000007946 */ /* 0x000fea0003800000 */
[----:B------:R-:W-:Y:S01]  /*15bc0*/  BSSY B1, `(.L_x_1529) ;  /* 0x00000b8000017945 */ /* 0x000fe20003800000 */
[----:B--2---:R-:W-:Y:S01]  /*15bd0*/  LOP3.LUT P1, RZ, R4, 0x1, RZ, 0xc0, !PT ;  /* 0x0000000104ff7812 */ /* 0x004fe2000782c0ff */
[----:B---3--:R-:W-:-:S05]  /*15be0*/  VIADD R4, R3, 0x1 ;  /* 0x0000000103047836 */ /* 0x008fca0000000000 */
[----:B------:R-:W-:-:S04]  /*15bf0*/  ISETP.NE.AND P0, PT, R4, 0x2, PT ;  /* 0x000000020400780c */ /* 0x000fc80003f05270 */
[----:B------:R-:W-:Y:S02]  /*15c00*/  SEL R5, RZ, 0x1, P0 ;  /* 0x00000001ff057807 */ /* 0x000fe40000000000 */
[----:B------:R-:W-:Y:S02]  /*15c10*/  SEL R4, R4, RZ, P0 ;  /* 0x000000ff04047207 */ /* 0x000fe40000000000 */
[----:B----4-:R-:W-:Y:S01]  /*15c20*/  LOP3.LUT R5, R2, R5, RZ, 0x3c, !PT ;  /* 0x0000000502057212 */ /* 0x010fe200078e3cff */
[----:B01----:R-:W-:Y:S06]  /*15c30*/  @!P1 BRA `(.L_x_1530) ;  /* 0x0000000800c09947 */ /* 0x003fec0003800000 */
        /* <DEDUP_REMOVED lines=20> */
[----:B------:R-:W-:-:S04]  /*15d80*/  IMAD.WIDE.U32 R2, R11, UR6, R2 ;  /* 0x000000060b027c25 */ /* 0x000fc8000f8e0002 */
[----:B------:R-:W-:Y:S01]  /*15d90*/  IMAD.IADD R3, R6, 0x1, R3 ;  /* 0x0000000106037824 */ /* 0x000fe200078e0203 */
[----:B------:R-:W-:-:S04]  /*15da0*/  LEA R6, P0, R2, UR4, 0x2 ;  /* 0x0000000402067c11 */ /* 0x000fc8000f8010ff */
[----:B------:R-:W-:-:S05]  /*15db0*/  LEA.HI.X R7, R2, UR5, R3, 0x2, P0 ;  /* 0x0000000502077c11 */ /* 0x000fca00080f1403 */
[----:B------:R0:W5:Y:S04]  /*15dc0*/  LDG.E R9, desc[UR8][R6.64] ;  /* 0x0000000806097981 */ /* 0x000168000c1e1900 */
.L_x_1531:
[----:B------:R-:W2:Y:S01]  /*15dd0*/  LDL R2, [R1] ;  /* 0x0000000001027983 */ /* 0x000ea20000100800 */
[----:B------:R-:W-:Y:S01]  /*15de0*/  BSSY B2, `(.L_x_1532) ;  /* 0x0000005000027945 */ /* 0x000fe20003800000 */
[----:B--2---:R-:W-:Y:S01]  /*15df0*/  IMAD R3, R4, 0x8, R2 ;  /* 0x0000000804037824 */ /* 0x004fe200078e0202 */
[----:B------:R-:W-:-:S04]  /*15e00*/  SHF.L.U32 R2, R5, 0x1f, RZ ;  /* 0x0000001f05027819 */ /* 0x000fc800000006ff */
[----:B------:R-:W1:Y:S02]  /*15e10*/  SYNCS.PHASECHK.TRANS64.TRYWAIT P0, [R3+URZ+0x30840], R2 ;  /* 0x03084002030075a7 */ /* 0x000e64000800017f */
[----:B-1----:R-:W-:Y:S05]  /*15e20*/  @!P0 BRA `(.L_x_1533) ;  /* 0x0000003c00948947 */ /* 0x002fea0003800000 */
.L_x_1629:
[----:B------:R-:W-:Y:S05]  /*15e30*/  BSYNC B2 ;  /* 0x0000000000027941 */ /* 0x000fea0003800000 */
.L_x_1532:
        /* <DEDUP_REMOVED lines=12> */
.L_x_1535:
[----:B------:R-:W-:Y:S05]  /*15f00*/  BSYNC B2 ;  /* 0x0000000000027941 */ /* 0x000fea0003800000 */
.L_x_1534:
        /* <DEDUP_REMOVED lines=13> */
.L_x_1536:
        /* <DEDUP_REMOVED lines=16> */
.L_x_1537:
        /* <DEDUP_REMOVED lines=16> */
.L_x_1538:
        /* <DEDUP_REMOVED lines=17> */
.L_x_1630:
[----:B------:R-:W-:Y:S05]  /*162f0*/  BSYNC B2 ;  /* 0x0000000000027941 */ /* 0x000fea0003800000 */
.L_x_1539:
        /* <DEDUP_REMOVED lines=11> */
.L_x_1542:
[----:B------:R-:W-:Y:S05]  /*163b0*/  BSYNC B2 ;  /* 0x0000000000027941 */ /* 0x000fea0003800000 */
.L_x_1541:
[----:B0-----:R-:W2:Y:S01]  /*163c0*/  LDL.LU R3, [R1+0x4] ;  /* 0x0000040001037983 */ /* 0x001ea20000300800 */
[----:B------:R-:W-:-:S03]  /*163d0*/  R2UR UR10, R11 ;  /* 0x000000000b0a72ca */ /* 0x000fc600000e0000 */
[----:B------:R-:W3:Y:S04]  /*163e0*/  LDL R7, [R1+0x14] ;  /* 0x0000140001077983 */ /* 0x000ee80000100800 */
[----:B------:R-:W3:Y:S04]  /*163f0*/  LDL.LU R6, [R1+0x8] ;  /* 0x0000080001067983 */ /* 0x000ee80000300800 */
[----:B------:R-:W2:Y:S01]  /*16400*/  LDL R11, [R1] ;  /* 0x00000000010b7983 */ /* 0x000ea20000100800 */
[----:B------:R-:W-:Y:S01]  /*16410*/  R2UR UR6, R12 ;  /* 0x000000000c0672ca */ /* 0x000fe200000e0000 */
[----:B------:R-:W-:Y:S01]  /*16420*/  UIADD3 UR4, UP0, UR36, 0x470, URZ ;  /* 0x0000047024047890 */ /* 0x000fe2000ff1e03f */
[----:B------:R-:W-:Y:S01]  /*16430*/  R2UR UR7, R13 ;  /* 0x000000000d0772ca */ /* 0x000fe200000e0000 */
[----:B------:R-:W-:Y:S01]  /*16440*/  VIADD R2, R2, 0x50 ;  /* 0x0000005002027836 */ /* 0x000fe20000000000 */
[----:B------:R-:W-:Y:S01]  /*16450*/  PLOP3.LUT P0, PT, PT, PT, PT, 0x80, 0x0 ;  /* 0x000000000000781c */ /* 0x000fe20003f0f070 */
[----:B------:R-:W-:Y:S01]  /*16460*/  UIADD3.X UR5, URZ, UR37, URZ, UP0, !UPT ;  /* 0x000000253f057290 */ /* 0x000fe200087fe43f */
[----:B---3--:R-:W-:-:S02]  /*16470*/  IMAD R6, R6, 0x60, R7 ;  /* 0x0000006006067824 */ /* 0x008fc400078e0207 */
[----:B--2---:R-:W-:-:S04]  /*16480*/  IMAD R3, R3, 0x9000, R11 ;  /* 0x0000900003037824 */ /* 0x004fc800078e020b */
[----:B------:R-:W-:-:S07]  /*16490*/  VIADD R7, R3, 0x400 ;  /* 0x0000040003077836 */ /* 0x000fce0000000000 */
.L_x_1543:
        /* <DEDUP_REMOVED lines=15> */
.L_x_1544:
        /* <DEDUP_REMOVED lines=15> */
.L_x_1545:
        /* <DEDUP_REMOVED lines=12> */
.L_x_1530:
[----:B------:R-:W-:Y:S05]  /*16740*/  BSYNC B1 ;  /* 0x0000000000017941 */ /* 0x000fea0003800000 */
.L_x_1529:
[----:B------:R-:W2:Y:S01]  /*16750*/  LDL R2, [R1+0x24] ;  /* 0x0000240001027983 */ /* 0x000ea20000100800 */
[----:B------:R-:W-:Y:S01]  /*16760*/  VIADD R3, R4, 0x1 ;  /* 0x0000000104037836 */ /* 0x000fe20000000000 */
[----:B------:R-:W-:Y:S01]  /*16770*/  BSSY B1, `(.L_x_1546) ;  /* 0x00000b9000017945 */ /* 0x000fe20003800000 */
[----:B------:R-:W-:-:S03]  /*16780*/  VIADD R6, R0, 0xffffffff ;  /* 0xffffffff00067836 */ /* 0x000fc60000000000 */
[----:B------:R-:W-:-:S04]  /*16790*/  ISETP.NE.AND P0, PT, R3, 0x2, PT ;  /* 0x000000020300780c */ /* 0x000fc80003f05270 */
[----:B------:R-:W-:Y:S02]  /*167a0*/  SEL R12, R3, RZ, P0 ;  /* 0x000000ff030c7207 */ /* 0x000fe40000000000 */
[----:B--2---:R-:W-:Y:S02]  /*167b0*/  LOP3.LUT P1, RZ, R2, 0x1, RZ, 0xc0, !PT ;  /* 0x0000000102ff7812 */ /* 0x004fe4000782c0ff */
[----:B------:R-:W-:-:S04]  /*167c0*/  SEL R2, RZ, 0x1, P0 ;  /* 0x00000001ff027807 */ /* 0x000fc80000000000 */
[----:B------:R-:W-:-:S05]  /*167d0*/  LOP3.LUT R11, R5, R2, RZ, 0x3c, !PT ;  /* 0x00000002050b7212 */ /* 0x000fca00078e3cff */
[----:B------:R1:W-:Y:S04]  /*167e0*/  STL [R1+0x10], R11 ;  /* 0x0000100b01007387 */ /* 0x0003e80000100800 */
[----:B------:R1:W-:Y:S01]  /*167f0*/  STL [R1+0x4], R12 ;  /* 0x0000040c01007387 */ /* 0x0003e20000100800 */
[----:B------:R-:W-:Y:S05]  /*16800*/  @!P1 BRA `(.L_x_1547) ;  /* 0x0000000800bc9947 */ /* 0x000fea0003800000 */
[----:B------:R-:W-:Y:S01]  /*16810*/  ULDC.64 UR4, c[0x0][0x418] ;  /* 0x0001060000047ab9 */ /* 0x000fe20000000a00 */
[----:B------:R-:W-:Y:S01]  /*16820*/  IMAD.MOV.U32 R7, RZ, RZ, R6 ;  /* 0x000000ffff077224 */ /* 0x000fe200078e0006 */
[----:B------:R-:W-:-:S04]  /*16830*/  ISETP.NE.U32.AND P0, PT, RZ, UR4, PT ;  /* 0x00000004ff007c0c */ /* 0x000fc8000bf05070 */
[----:B------:R-:W-:-:S13]  /*16840*/  ISETP.NE.AND.EX P0, PT, RZ, UR5, PT, P0 ;  /* 0x00000005ff007c0c */ /* 0x000fda000bf05300 */
[----:B------:R-:W-:Y:S05]  /*16850*/  @!P0 BRA `(.L_x_1548) ;  /* 0x0000000000508947 */ /* 0x000fea0003800000 */
[----:B------:R-:W2:Y:S01]  /*16860*/  LDL R14, [R1+0x18] ;  /* 0x00001800010e7983 */ /* 0x000ea20000100800 */
[----:B0-----:R-:W0:Y:S01]  /*16870*/  LDC R8, c[0x0][0x43c] ;  /* 0x00010f00ff087b82 */ /* 0x001e220000000800 */
        /* <DEDUP_REMOVED lines=16> */
[----:B------:R-:W-:-:S06]  /*16980*/  LEA.HI.X R9, R2, UR5, R3, 0x2, P0 ;  /* 0x0000000502097c11 */ /* 0x000fcc00080f1403 */
[----:B------:R2:W5:Y:S03]  /*16990*/  LDG.E R9, desc[UR8][R8.64] ;  /* 0x0000000808097981 */ /* 0x000566000c1e1900 */
.L_x_1548:
[----:B------:R-:W3:Y:S01]  /*169a0*/  LDL R2, [R1] ;  /* 0x0000000001027983 */ /* 0x000ee20000100800 */
[----:B------:R-:W-:Y:S01]  /*169b0*/  SHF.L.U32 R3, R11, 0x1f, RZ ;  /* 0x0000001f0b037819 */ /* 0x000fe200000006ff */
[----:B------:R-:W-:Y:S01]  /*169c0*/  BSSY B2, `(.L_x_1549) ;  /* 0x0000004000027945 */ /* 0x000fe20003800000 */
[----:B---3--:R-:W-:-:S04]  /*169d0*/  IMAD R2, R12, 0x8, R2 ;  /* 0x000000080c027824 */ /* 0x008fc800078e0202 */
[----:B------:R-:W3:Y:S02]  /*169e0*/  SYNCS.PHASECHK.TRANS64.TRYWAIT P0, [R2+URZ+0x30840], R3 ;  /* 0x03084003020075a7 */ /* 0x000ee4000800017f */
[----:B---3--:R-:W-:Y:S05]  /*169f0*/  @!P0 BRA `(.L_x_1550) ;  /* 0x0000003000c88947 */ /* 0x008fea0003800000 */
.L_x_1631:
[----:B------:R-:W-:Y:S05]  /*16a00*/  BSYNC B2 ;  /* 0x0000000000027941 */ /* 0x000fea0003800000 */
.L_x_1549:
        /* <DEDUP_REMOVED lines=12> */
.L_x_1552:
[----:B------:R-:W-:Y:S05]  /*16ad0*/  BSYNC B2 ;  /* 0x0000000000027941 */ /* 0x000fea0003800000 */
.L_x_1551:
[----:B------:R-:W2:Y:S04]  /*16ae0*/  LDL R8, [R1+0x4] ;  /* 0x0000040001087983 */ /* 0x000ea80000100800 */
[----:B-1----:R-:W4:Y:S04]  /*16af0*/  LDL R11, [R1] ;  /* 0x00000000010b7983 */ /* 0x002f280000100800 */
[----:B---3--:R-:W3:Y:S01]  /*16b00*/  LDL R2, [R1+0x14] ;  /* 0x0000140001027983 */ /* 0x008ee20000100800 */
        /* <DEDUP_REMOVED lines=8> */
[----:B----4-:R-:W-:Y:S02]  /*16b90*/  IMAD R8, R8, 0x9000, R11 ;  /* 0x0000900008087824 */ /* 0x010fe400078e020b */
[----:B------:R-:W-:-:S02]  /*16ba0*/  VIADD R3, R3, 0x30 ;  /* 0x0000003003037836 */ /* 0x000fc40000000000 */
[----:B---3--:R-:W-:Y:S02]  /*16bb0*/  IMAD R2, R7, 0x60, R2 ;  /* 0x0000006007027824 */ /* 0x008fe400078e0202 */
[----:B------:R-:W-:-:S07]  /*16bc0*/  VIADD R11, R8, 0x1e400 ;  /* 0x0001e400080b7836 */ /* 0x000fce0000000000 */
.L_x_1553:
        /* <DEDUP_REMOVED lines=16> */
.L_x_1554:
        /* <DEDUP_REMOVED lines=16> */
.L_x_1555:
        /* <DEDUP_REMOVED lines=15> */
.L_x_1632:
[----:B------:R-:W-:Y:S05]  /*16ec0*/  BSYNC B2 ;  /* 0x0000000000027941 */ /* 0x000fea0003800000 */
.L_x_1556:
        /* <DEDUP_REMOVED lines=11> */
.L_x_1559:
[----:B------:R-:W-:Y:S05]  /*16f80*/  BSYNC B2 ;  /* 0x0000000000027941 */ /* 0x000fea0003800000 */
.L_x_1558:
[----:B------:R-:W2:Y:S04]  /*16f90*/  LDL R8, [R1] ;  /* 0x0000000001087983 */ /* 0x000ea80000100800 */
        /* <DEDUP_REMOVED lines=12> */
.L_x_1560:
        /* <DEDUP_REMOVED lines=15> */
.L_x_1561:
        /* <DEDUP_REMOVED lines=15> */
.L_x_1562:
        /* <DEDUP_REMOVED lines=12> */
.L_x_1547:
[----:B------:R-:W-:Y:S05]  /*17300*/  BSYNC B1 ;  /* 0x0000000000017941 */ /* 0x000fea0003800000 */
.L_x_1546:
[----:B------:R-:W3:Y:S01]  /*17310*/  LDL R2, [R1+0x20] ;  /* 0x0000200001027983 */ /* 0x000ee20000100800 */
[----:B------:R-:W-:Y:S01]  /*17320*/  VIADD R0, R0, 0xfffffffe ;  /* 0xfffffffe00007836 */ /* 0x000fe20000000000 */
[----:B---3--:R-:W-:-:S13]  /*17330*/  ISETP.GT.AND P0, PT, R6, R2, PT ;  /* 0x000000020600720c */ /* 0x008fda0003f04270 */
[----:B------:R-:W-:Y:S05]  /*17340*/  @P0 BRA `(.L_x_1563) ;  /* 0xffffffe8000c0947 */ /* 0x000fea000383ffff */
.L_x_1509:
[----:B------:R-:W-:Y:S05]  /*17350*/  BSYNC B0 ;  /* 0x0000000000007941 */ /* 0x000fea0003800000 */
.L_x_1508:
[----:B------:R-:W3:Y:S01]  /*17360*/  S2R R2, SR_TID.X ;  /* 0x0000000000027919 */ /* 0x000ee20000002100 */
[----:B------:R-:W-:Y:S01]  /*17370*/  BSSY B0, `(.L_x_1564) ;  /* 0x0000011000007945 */ /* 0x000fe20003800000 */
        /* <DEDUP_REMOVED lines=10> */
[----:B----4-:R-:W3:Y:S04]  /*17420*/  @P0 ATOMG.E.ADD.STRONG.GPU PT, R2, desc[UR6][R4.64], R2 ;  /* 0x00000002040209a8 */ /* 0x010ee800081ee1c6 */
[----:B---3--:R3:W4:Y:S02]  /*17430*/  SHFL.IDX PT, R2, R2, R0, 0x1f ;  /* 0x00001f0002027589 */ /* 0x00872400000e0000 */
[----:B---3--:R-:W3:Y:S02]  /*17440*/  S2R R0, SR_LTMASK ;  /* 0x0000000000007919 */ /* 0x008ee40000003900 */
[----:B---3--:R-:W-:-:S06]  /*17450*/  LOP3.LUT R0, R0, UR4, RZ, 0xc0, !PT ;  /* 0x0000000400007c12 */ /* 0x008fcc000f8ec0ff */
[----:B------:R-:W4:Y:S02]  /*17460*/  POPC R0, R0 ;  /* 0x0000000000007309 */ /* 0x000f240000000000 */
[----:B----4-:R-:W-:-:S07]  /*17470*/  IADD3 R16, R2, UR38, R0 ;  /* 0x0000002602107c10 */ /* 0x010fce000fffe000 */
.L_x_1565:
[----:B------:R-:W-:Y:S05]  /*17480*/  BSYNC B0 ;  /* 0x0000000000007941 */ /* 0x000fea0003800000 */
.L_x_1564:
[----:B------:R-:W3:Y:S01]  /*17490*/  LDL R0, [R1+0x24] ;  /* 0x0000240001007983 */ /* 0x000ee20000100800 */
[----:B------:R-:W-:Y:S01]  /*174a0*/  BSSY B0, `(.L_x_1566) ;  /* 0x000004d000007945 */ /* 0x000fe20003800000 */
[----:B---3--:R-:W-:-:S13]  /*174b0*/  LOP3.LUT P0, RZ, R0, 0x1, RZ, 0xc0, !PT ;  /* 0x0000000100ff7812 */ /* 0x008fda000780c0ff */
[----:B------:R-:W-:Y:S05]  /*174c0*/  @!P0 BRA `(.L_x_1567) ;  /* 0x0000000400288947 */ /* 0x000fea0003800000 */
[----:B------:R-:W3:Y:S04]  /*174d0*/  LDL R4, [R1] ;  /* 0x0000000001047983 */ /* 0x000ee80000100800 */
[----:B------:R-:W3:Y:S04]  /*174e0*/  LDL R0, [R1+0x4] ;  /* 0x0000040001007983 */ /* 0x000ee80000100800 */
[----:B------:R-:W4:Y:S01]  /*174f0*/  LDL R2, [R1+0x10] ;  /* 0x0000100001027983 */ /* 0x000f220000100800 */
[----:B------:R-:W-:Y:S01]  /*17500*/  BSSY B1, `(.L_x_1568) ;  /* 0x0000006000017945 */ /* 0x000fe20003800000 */
[----:B------:R-:W-:Y:S01]  /*17510*/  ISETP.NE.AND P1, PT, R3, RZ, PT ;  /* 0x000000ff0300720c */ /* 0x000fe20003f25270 */
[----:B---3--:R-:W-:Y:S01]  /*17520*/  IMAD R0, R0, 0x8, R4 ;  /* 0x0000000800007824 */ /* 0x008fe200078e0204 */
[----:B----4-:R-:W-:-:S04]  /*17530*/  SHF.L.U32 R2, R2, 0x1f, RZ ;  /* 0x0000001f02027819 */ /* 0x010fc800000006ff */
[----:B------:R-:W3:Y:S02]  /*17540*/  SYNCS.PHASECHK.TRANS64.TRYWAIT P0, [R0+URZ+0x30860], R2 ;  /* 0x03086002000075a7 */ /* 0x000ee4000800017f */
[----:B---3--:R-:W-:Y:S05]  /*17550*/  @!P0 BRA `(.L_x_1569) ;  /* 0x0000002800188947 */ /* 0x008fea0003800000 */
.L_x_1633:
[----:B------:R-:W-:Y:S05]  /*17560*/  BSYNC B1 ;  /* 0x0000000000017941 */ /* 0x000fea0003800000 */
.L_x_1568:
[----:B------:R-:W-:Y:S04]  /*17570*/  BSSY B1, `(.L_x_1570) ;  /* 0x0000009000017945 */ /* 0x000fe80003800000 */
        /* <DEDUP_REMOVED lines=8> */
.L_x_1571:
[----:B------:R-:W-:Y:S05]  /*17600*/  BSYNC B1 ;  /* 0x0000000000017941 */ /* 0x000fea0003800000 */
.L_x_1570:
[----:B------:R-:W4:Y:S04]  /*17610*/  LDL.LU R5, [R1+0x14] ;  /* 0x0000140001057983 */ /* 0x000f280000300800 */
[----:B------:R-:W4:Y:S04]  /*17620*/  LDL.LU R3, [R1+0x8] ;  /* 0x0000080001037983 */ /* 0x000f280000300800 */
[----:B------:R-:W5:Y:S04]  /*17630*/  LDL R4, [R1] ;  /* 0x0000000001047983 */ /* 0x000f680000100800 */
[----:B---3--:R-:W5:Y:S01]  /*17640*/  LDL R2, [R1+0x4] ;  /* 0x0000040001027983 */ /* 0x008f620000100800 */
[----:B------:R-:W-:Y:S01]  /*17650*/  UIADD3 UR4, UP0, UR36, 0x470, URZ ;  /* 0x0000047024047890 */ /* 0x000fe2000ff1e03f */
[----:B------:R-:W-:Y:S01]  /*17660*/  PLOP3.LUT P0, PT, PT, PT, PT, 0x80, 0x0 ;  /* 0x000000000000781c */ /* 0x000fe20003f0f070 */
[----:B------:R-:W-:Y:S01]  /*17670*/  VIADD R0, R0, 0x30850 ;  /* 0x0003085000007836 */ /* 0x000fe20000000000 */
[----:B------:R-:W-:Y:S01]  /*17680*/  UMOV UR6, 0x0 ;  /* 0x0000000000067882 */ /* 0x000fe20000000000 */
[----:B------:R-:W-:Y:S01]  /*17690*/  UIADD3.X UR5, URZ, UR37, URZ, UP0, !UPT ;  /* 0x000000253f057290 */ /* 0x000fe200087fe43f */
[----:B------:R-:W-:Y:S01]  /*176a0*/  UMOV UR7, 0x14f00000 ;  /* 0x14f0000000077882 */ /* 0x000fe20000000000 */
[----:B------:R-:W-:Y:S01]  /*176b0*/  UMOV UR10, URZ ;  /* 0x0000003f000a7c82 */ /* 0x000fe20008000000 */
[----:B----4-:R-:W-:-:S02]  /*176c0*/  IMAD R3, R3, 0x60, R5 ;  /* 0x0000006003037824 */ /* 0x010fc400078e0205 */
[----:B-----5:R-:W-:-:S04]  /*176d0*/  IMAD R2, R2, 0x9000, R4 ;  /* 0x0000900002027824 */ /* 0x020fc800078e0204 */
[----:B------:R-:W-:-:S07]  /*176e0*/  VIADD R4, R2, 0x400 ;  /* 0x0000040002047836 */ /* 0x000fce0000000000 */
.L_x_1572:
        /* <DEDUP_REMOVED lines=9> */
[----:B---3--:R-:W-:Y:S05]  /*17780*/  @P0 BRA.U.ANY `(.L_x_1572) ;  /* 0xfffffffd00d80947 */ /* 0x008fea000393ffff */
[----:B------:R-:W-:Y:S01]  /*17790*/  PLOP3.LUT P0, PT, PT, PT, PT, 0x80, 0x0 ;  /* 0x000000000000781c */ /* 0x000fe20003f0f070 */
[----:B------:R-:W-:Y:S01]  /*177a0*/  VIADD R4, R2, 0x3400 ;  /* 0x0000340002047836 */ /* 0x000fe20000000000 */
[----:B------:R-:W-:Y:S01]  /*177b0*/  UMOV UR6, 0x0 ;  /* 0x0000000000067882 */ /* 0x000fe20000000000 */
[----:B------:R-:W-:Y:S01]  /*177c0*/  UMOV UR7, 0x14f00000 ;  /* 0x14f0000000077882 */ /* 0x000fe20000000000 */
[----:B------:R-:W-:-:S09]  /*177d0*/  UMOV UR10, 0x40 ;  /* 0x00000040000a7882 */ /* 0x000fd20000000000 */
.L_x_1573:
        /* <DEDUP_REMOVED lines=15> */
.L_x_1574:
        /* <DEDUP_REMOVED lines=10> */
.L_x_1567:
[----:B------:R-:W-:Y:S05]  /*17970*/  BSYNC B0 ;  /* 0x0000000000007941 */ /* 0x000fea0003800000 */
.L_x_1566:
[----:B------:R-:W3:Y:S04]  /*17980*/  LDL.LU R5, [R1+0x4] ;  /* 0x0000040001057983 */ /* 0x000ee80000300800 */
[----:B------:R-:W4:Y:S01]  /*17990*/  LDL.LU R4, [R1+0x10] ;  /* 0x0000100001047983 */ /* 0x000f220000300800 */
[----:B---3--:R-:W-:-:S05]  /*179a0*/  VIADD R0, R5, 0x1 ;  /* 0x0000000105007836 */ /* 0x008fca0000000000 */
[----:B------:R-:W-:-:S04]  /*179b0*/  ISETP.NE.AND P0, PT, R0, 0x2, PT ;  /* 0x000000020000780c */ /* 0x000fc80003f05270 */
[----:B------:R-:W-:Y:S02]  /*179c0*/  SEL R2, RZ, 0x1, P0 ;  /* 0x00000001ff027807 */ /* 0x000fe40000000000 */
[----:B------:R-:W-:Y:S02]  /*179d0*/  SEL R0, R0, RZ, P0 ;  /* 0x000000ff00007207 */ /* 0x000fe40000000000 */
[----:B----4-:R-:W-:-:S03]  /*179e0*/  LOP3.LUT R4, R4, R2, RZ, 0x3c, !PT ;  /* 0x0000000204047212 */ /* 0x010fc600078e3cff */
[----:B------:R3:W-:Y:S04]  /*179f0*/  STL [R1+0x4], R0 ;  /* 0x0000040001007387 */ /* 0x0007e80000100800 */
[----:B------:R3:W-:Y:S02]  /*17a00*/  STL [R1+0x10], R4 ;  /* 0x0000100401007387 */ /* 0x0007e40000100800 */
.L_x_1488:
[----:B------:R-:W-:Y:S05]  /*17a10*/  BSYNC B7 ;  /* 0x0000000000077941 */ /* 0x000fea0003800000 */
.L_x_1486:
[----:B---3--:R-:W3:Y:S02]  /*17a20*/  LDL R0, [R1+0x24] ;  /* 0x0000240001007983 */ /* 0x008ee40000100800 */
[----:B---3--:R-:W-:-:S13]  /*17a30*/  LOP3.LUT P0, RZ, R0, 0x2, RZ, 0xc0, !PT ;  /* 0x0000000200ff7812 */ /* 0x008fda000780c0ff */
[----:B------:R-:W-:Y:S05]  /*17a40*/  @!P0 BRA `(.L_x_1575) ;  /* 0x0000000000288947 */ /* 0x000fea0003800000 */
[----:B------:R-:W-:Y:S05]  /*17a50*/  WARPSYNC.ALL ;  /* 0x0000000000007948 */ /* 0x000fea0003800000 */
[----:B------:R-:W3:Y:S08]  /*17a60*/  S2UR UR5, SR_CgaCtaId ;  /* 0x00000000000579c3 */ /* 0x000ef00000008800 */
[----:B------:R-:W-:Y:S06]  /*17a70*/  BAR.SYNC.DEFER_BLOCKING 0x5, 0x180 ;  /* 0x0146000000007b1d */ /* 0x000fec0000010000 */
[----:B------:R-:W-:-:S02]  /*17a80*/  UMOV UR4, 0x400 ;  /* 0x0000040000047882 */ /* 0x000fc40000000000 */
[----:B---3--:R-:W-:-:S06]  /*17a90*/  ULEA UR4, UR5, UR4, 0x18 ;  /* 0x0000000405047291 */ /* 0x008fcc000f8ec03f */
[----:B------:R-:W-:-:S05]  /*17aa0*/  IMAD.U32 R0, RZ, RZ, UR4 ;  /* 0x00000004ff007e24 */ /* 0x000fca000f8e00ff */
[----:B------:R3:W4:Y:S04]  /*17ab0*/  LDS.128 R16, [R0+0x308d0] ;  /* 0x0308d00000107984 */ /* 0x0007280000000c00 */
[----:B------:R3:W-:Y:S01]  /*17ac0*/  STL [R1], R0 ;  /* 0x0000000001007387 */ /* 0x0007e20000100800 */
[----:B------:R-:W-:Y:S06]  /*17ad0*/  BAR.ARV 0x4, 0x180 ;  /* 0x0106000000007b1d */ /* 0x000fec0000002000 */
[----:B------:R-:W-:Y:S05]  /*17ae0*/  BRA `(.L_x_1576) ;  /* 0x0000000800e47947 */ /* 0x000fea0003800000 */
.L_x_1575:
[----:B------:R-:W3:Y:S01]  /*17af0*/  S2R R0, SR_TID.X ;  /* 0x0000000000007919 */ /* 0x000ee20000002100 */
[----:B------:R-:W-:Y:S01]  /*17b00*/  UMOV UR4, 0xffffffff ;  /* 0xffffffff00047882 */ /* 0x000fe20000000000 */
[----:B---3--:R-:W-:-:S04]  /*17b10*/  LOP3.LUT R6, R0, 0x1f, RZ, 0xc0, !PT ;  /* 0x0000001f00067812 */ /* 0x008fc800078ec0ff */
[----:B------:R-:W-:Y:S01]  /*17b20*/  ISETP.NE.AND P0, PT, R6, 0x1f, PT ;  /* 0x0000001f0600780c */ /* 0x000fe20003f05270 */
[----:B------:R-:W-:-:S12]  /*17b30*/  BRA.DIV UR4, `(.L_x_1577) ;  /* 0x0000002204b47947 */ /* 0x000fd8000b800000 */
[----:B------:R-:W-:Y:S01]  /*17b40*/  IMAD.IADD R5, R19, 0x1, R6 ;  /* 0x0000000113057824 */ /* 0x000fe200078e0206 */
[----:B------:R-:W-:Y:S01]  /*17b50*/  ULDC UR4, c[0x0][0xc3c] ;  /* 0x00030f0000047ab9 */ /* 0x000fe20000000800 */
[----:B------:R-:W-:-:S03]  /*17b60*/  ULDC.64 UR6, c[0x0][0x208] ;  /* 0x0000820000067ab9 */ /* 0x000fc60000000a00 */
[----:B------:R-:W-:-:S13]  /*17b70*/  ISETP.GE.OR P1, PT, R5, UR4, !P0 ;  /* 0x0000000405007c0c */ /* 0x000fda000c726670 */
[----:B------:R-:W3:Y:S02]  /*17b80*/  @!P1 LDC.64 R2, c[0x0][0xc80] ;  /* 0x00032000ff029b82 */ /* 0x000ee40000000a00 */
[----:B---3--:R-:W-:-:S06]  /*17b90*/  @!P1 IMAD.WIDE R2, R5, 0x4, R2 ;  /* 0x0000000405029825 */ /* 0x008fcc00078e0202 */
[----:B------:R3:W4:Y:S01]  /*17ba0*/  @!P1 LDG.E R3, desc[UR6][R2.64] ;  /* 0x0000000602039981 */ /* 0x000722000c1e1900 */
[C---:B------:R-:W-:Y:S02]  /*17bb0*/  ISETP.GE.U32.AND P2, PT, R6.reuse, 0x2, PT ;  /* 0x000000020600780c */ /* 0x040fe40003f46070 */
[C---:B------:R-:W-:Y:S01]  /*17bc0*/  ISETP.GE.U32.AND P3, PT, R6.reuse, 0x4, PT ;  /* 0x000000040600780c */ /* 0x040fe20003f66070 */
[----:B------:R-:W-:Y:S01]  /*17bd0*/  SHFL.IDX PT, R0, R16, RZ, 0x1f ;  /* 0x00001fff10007589 */ /* 0x000fe200000e0000 */
[C---:B------:R-:W-:Y:S02]  /*17be0*/  ISETP.GE.U32.AND P4, PT, R6.reuse, 0x8, PT ;  /* 0x000000080600780c */ /* 0x040fe40003f86070 */
[C---:B------:R-:W-:Y:S01]  /*17bf0*/  ISETP.GE.U32.AND P5, PT, R6.reuse, 0x10, PT ;  /* 0x000000100600780c */ /* 0x040fe20003fa6070 */
[----:B---3--:R-:W-:Y:S02]  /*17c00*/  IMAD.MOV.U32 R2, RZ, RZ, RZ ;  /* 0x000000ffff027224 */ /* 0x008fe400078e00ff */
[----:B----4-:R-:W-:Y:S01]  /*17c10*/  @!P1 IMAD.MOV.U32 R2, RZ, RZ, R3 ;  /* 0x000000ffff029224 */ /* 0x010fe200078e0003 */
[----:B------:R-:W-:-:S04]  /*17c20*/  ISETP.NE.AND P1, PT, R6, RZ, PT ;  /* 0x000000ff0600720c */ /* 0x000fc80003f25270 */
[----:B------:R-:W3:Y:S02]  /*17c30*/  SHFL.UP PT, R14, R2, 0x1, RZ ;  /* 0x04200000020e7989 */ /* 0x000ee400000e00ff */
[----:B---3--:R-:W-:-:S05]  /*17c40*/  SEL R5, R14, RZ, P1 ;  /* 0x000000ff0e057207 */ /* 0x008fca0000800000 */
[----:B------:R-:W-:Y:S02]  /*17c50*/  IMAD.IADD R3, R2, 0x1, R5 ;  /* 0x0000000102037824 */ /* 0x000fe400078e0205 */
[----:B------:R-:W-:Y:S04]  /*17c60*/  SHFL.IDX PT, R5, R16, 0x1, 0x1f ;  /* 0x00201f0010057f89 */ /* 0x000fe800000e0000 */
[----:B------:R-:W3:Y:S02]  /*17c70*/  SHFL.UP PT, R4, R3, 0x2, RZ ;  /* 0x0440000003047989 */ /* 0x000ee400000e00ff */
[----:B---3--:R-:W-:-:S05]  /*17c80*/  SEL R4, R4, RZ, P2 ;  /* 0x000000ff04047207 */ /* 0x008fca0001000000 */
[----:B------:R-:W-:-:S05]  /*17c90*/  IMAD.IADD R3, R3, 0x1, R4 ;  /* 0x0000000103037824 */ /* 0x000fca00078e0204 */
        /* <DEDUP_REMOVED lines=9> */
[----:B------:R3:W4:Y:S02]  /*17d30*/  SHFL.IDX PT, R16, R3, 0x1f, 0x1f ;  /* 0x03e01f0003107f89 */ /* 0x00072400000e0000 */
.L_x_1643:
[----:B------:R-:W-:Y:S02]  /*17d40*/  ULDC UR4, c[0x0][0xc38] ;  /* 0x00030e0000047ab9 */ /* 0x000fe40000000800 */
[----:B------:R-:W-:-:S04]  /*17d50*/  IMAD.U32 R4, RZ, RZ, UR4 ;  /* 0x00000004ff047e24 */ /* 0x000fc8000f8e00ff */
[----:B----4-:R-:W-:-:S04]  /*17d60*/  IMAD R16, R16, R4, RZ ;  /* 0x0000000410107224 */ /* 0x010fc800078e02ff */
[----:B------:R-:W-:-:S05]  /*17d70*/  IMAD.IADD R5, R5, 0x1, R16 ;  /* 0x0000000105057824 */ /* 0x000fca00078e0210 */
[----:B------:R-:W-:-:S13]  /*17d80*/  ISETP.GT.AND P6, PT, R5, R0, PT ;  /* 0x000000000500720c */ /* 0x000fda0003fc4270 */
[----:B------:R-:W-:Y:S05]  /*17d90*/  @P6 BRA `(.L_x_1578) ;  /* 0x0000000000a06947 */ /* 0x000fea0003800000 */
.L_x_1583:
[----:B------:R-:W4:Y:S01]  /*17da0*/  LDC R2, c[0x0][0xc3c] ;  /* 0x00030f00ff027b82 */ /* 0x000f220000000800 */
[----:B------:R-:W-:-:S05]  /*17db0*/  VIADD R19, R19, 0x1f ;  /* 0x0000001f13137836 */ /* 0x000fca0000000000 */
[----:B----4-:R-:W-:-:S13]  /*17dc0*/  ISETP.GE.AND P6, PT, R19, R2, PT ;  /* 0x000000021300720c */ /* 0x010fda0003fc6270 */
[----:B------:R-:W-:Y:S05]  /*17dd0*/  @P6 BRA `(.L_x_1579) ;  /* 0x0000000400dc6947 */ /* 0x000fea0003800000 */
[----:B---3--:R-:W3:Y:S01]  /*17de0*/  S2R R3, SR_TID.X ;  /* 0x0000000000037919 */ /* 0x008ee20000002100 */
[----:B------:R-:W-:Y:S01]  /*17df0*/  BSSY B0, `(.L_x_1580) ;  /* 0x000000a000007945 */ /* 0x000fe20003800000 */
[----:B---3--:R-:W-:-:S05]  /*17e00*/  LOP3.LUT R3, R3, 0x1f, RZ, 0xc0, !PT ;  /* 0x0000001f03037812 */ /* 0x008fca00078ec0ff */
[----:B------:R-:W-:-:S05]  /*17e10*/  IMAD.IADD R4, R19, 0x1, R3 ;  /* 0x0000000113047824 */ /* 0x000fca00078e0203 */
[----:B------:R-:W-:Y:S01]  /*17e20*/  ISETP.GE.OR P6, PT, R4, R2, !P0 ;  /* 0x000000020400720c */ /* 0x000fe200047c6670 */
[----:B------:R-:W-:-:S12]  /*17e30*/  IMAD.MOV.U32 R2, RZ, RZ, RZ ;  /* 0x000000ffff027224 */ /* 0x000fd800078e00ff */
[----:B------:R-:W-:Y:S05]  /*17e40*/  @P6 BRA `(.L_x_1581) ;  /* 0x0000000000106947 */ /* 0x000fea0003800000 */
[----:B------:R-:W3:Y:S01]  /*17e50*/  LDC.64 R2, c[0x0][0xc80] ;  /* 0x00032000ff027b82 */ /* 0x000ee20000000a00 */
[----:B------:R-:W-:Y:S01]  /*17e60*/  ULDC.64 UR4, c[0x0][0x208] ;  /* 0x0000820000047ab9 */ /* 0x000fe20000000a00 */
[----:B---3--:R-:W-:-:S06]  /*17e70*/  IMAD.WIDE R2, R4, 0x4, R2 ;  /* 0x0000000404027825 */ /* 0x008fcc00078e0202 */
[----:B------:R3:W5:Y:S02]  /*17e80*/  LDG.E R2, desc[UR4][R2.64] ;  /* 0x0000000402027981 */ /* 0x000764000c1e1900 */
.L_x_1581:
[----:B------:R-:W-:Y:S05]  /*17e90*/  BSYNC B0 ;  /* 0x0000000000007941 */ /* 0x000fea0003800000 */
.L_x_1580:
[----:B------:R-:W-:-:S03]  /*17ea0*/  UMOV UR4, 0xffffffff ;  /* 0xffffffff00047882 */ /* 0x000fc60000000000 */
[----:B------:R-:W-:Y:S05]  /*17eb0*/  BRA.DIV UR4, `(.L_x_1582) ;  /* 0x0000002604107947 */ /* 0x000fea000b800000 */
[----:B-----5:R-:W3:Y:S02]  /*17ec0*/  SHFL.UP PT, R14, R2, 0x1, RZ ;  /* 0x04200000020e7989 */ /* 0x020ee400000e00ff */
        /* <DEDUP_REMOVED lines=15> */
.L_x_1651:
[----:B------:R-:W-:Y:S02]  /*17fc0*/  ULDC UR4, c[0x0][0xc38] ;  /* 0x00030e0000047ab9 */ /* 0x000fe40000000800 */
[----:B------:R-:W-:-:S04]  /*17fd0*/  IMAD.U32 R4, RZ, RZ, UR4 ;  /* 0x00000004ff047e24 */ /* 0x000fc8000f8e00ff */
[----:B----4-:R-:W-:-:S04]  /*17fe0*/  IMAD R16, R16, R4, RZ ;  /* 0x0000000410107224 */ /* 0x010fc800078e02ff */
[----:B------:R-:W-:-:S05]  /*17ff0*/  IMAD.IADD R5, R16, 0x1, R5 ;  /* 0x0000000110057824 */ /* 0x000fca00078e0205 */
[----:B------:R-:W-:-:S13]  /*18000*/  ISETP.GT.AND P6, PT, R5, R0, PT ;  /* 0x000000000500720c */ /* 0x000fda0003fc4270 */
[----:B------:R-:W-:Y:S05]  /*18010*/  @!P6 BRA `(.L_x_1583) ;  /* 0xfffffffc0060e947 */ /* 0x000fea000383ffff */
.L_x_1578:
[----:B------:R-:W-:Y:S01]  /*18020*/  IMAD.IADD R16, R5, 0x1, -R16 ;  /* 0x0000000105107824 */ /* 0x000fe200078e0a10 */
[----:B------:R-:W-:-:S03]  /*18030*/  UMOV UR4, 0xffffffff ;  /* 0xffffffff00047882 */ /* 0x000fc60000000000 */
[----:B------:R-:W-:-:S05]  /*18040*/  IMAD R5, R3, R4, R16 ;  /* 0x0000000403057224 */ /* 0x000fca00078e0210 */
[----:B------:R-:W-:Y:S01]  /*18050*/  ISETP.GT.AND P6, PT, R5, R0, PT ;  /* 0x000000000500720c */ /* 0x000fe20003fc4270 */
[----:B------:R-:W-:-:S12]  /*18060*/  BRA.DIV UR4, `(.L_x_1584) ;  /* 0x0000002604687947 */ /* 0x000fd8000b800000 */
[----:B------:R-:W-:-:S04]  /*18070*/  VOTE.ANY R5, PT, !P6 ;  /* 0x0000000000057806 */ /* 0x000fc800070e0100 */
[----:B------:R-:W4:Y:S02]  /*18080*/  POPC R6, R5 ;  /* 0x0000000500067309 */ /* 0x000f240000000000 */
[----:B----4-:R4:W0:Y:S02]  /*18090*/  SHFL.IDX PT, R17, R2, R6, 0x1f ;  /* 0x00001f0602117589 */ /* 0x01082400000e0000 */
.L_x_1655:
[----:B------:R-:W-:Y:S01]  /*180a0*/  ISETP.NE.AND P0, PT, R5, RZ, PT ;  /* 0x000000ff0500720c */ /* 0x000fe20003f05270 */
[----:B------:R-:W-:-:S12]  /*180b0*/  IMAD.MOV.U32 R5, RZ, RZ, RZ ;  /* 0x000000ffff057224 */ /* 0x000fd800078e00ff */
[----:B------:R-:W-:Y:S05]  /*180c0*/  @!P0 BRA `(.L_x_1585) ;  /* 0x0000000000148947 */ /* 0x000fea0003800000 */
[----:B------:R-:W-:Y:S01]  /*180d0*/  UMOV UR4, 0xffffffff ;  /* 0xffffffff00047882 */ /* 0x000fe20000000000 */
[----:B-1----:R-:W-:Y:S02]  /*180e0*/  VIADD R12, R6, 0xffffffff ;  /* 0xffffffff060c7836 */ /* 0x002fe40000000000 */
[----:B------:R-:W-:Y:S05]  /*180f0*/  BRA.DIV UR4, `(.L_x_1586) ;  /* 0x00000026048c7947 */ /* 0x000fea000b800000 */
[----:B---3--:R1:W3:Y:S02]  /*18100*/  SHFL.IDX PT, R3, R3, R12, 0x1f ;  /* 0x00001f0c03037589 */ /* 0x0082e400000e0000 */
.L_x_1658:
[----:B---3--:R-:W-:-:S07]  /*18110*/  IMAD.MOV.U32 R5, RZ, RZ, R3 ;  /* 0x000000ffff057224 */ /* 0x008fce00078e0003 */
.L_x_1585:
[----:B---34-:R-:W3:Y:S01]  /*18120*/  LDC.64 R2, c[0x0][0xc90] ;  /* 0x00032400ff027b82 */ /* 0x018ee20000000a00 */
[----:B------:R-:W-:Y:S01]  /*18130*/  IMAD.IADD R19, R6, 0x1, R19 ;  /* 0x0000000106137824 */ /* 0x000fe200078e0213 */
[----:B------:R-:W-:-:S03]  /*18140*/  ULDC.64 UR4, c[0x0][0x208] ;  /* 0x0000820000047ab9 */ /* 0x000fc60000000a00 */
[----:B---3--:R-:W-:-:S05]  /*18150*/  IMAD.WIDE R2, R19, 0x4, R2 ;  /* 0x0000000413027825 */ /* 0x008fca00078e0202 */
[----:B--2---:R-:W0:Y:S01]  /*18160*/  LDG.E R7, desc[UR4][R2.64] ;  /* 0x0000000402077981 */ /* 0x004e22000c1e1900 */
[----:B------:R-:W-:-:S04]  /*18170*/  IMAD R16, R5, R4, R16 ;  /* 0x0000000405107224 */ /* 0x000fc800078e0210 */
[----:B------:R-:W-:Y:S02]  /*18180*/  IMAD.IADD R0, R0, 0x1, -R16 ;  /* 0x0000000100007824 */ /* 0x000fe400078e0a10 */
[----:B0-----:R-:W-:-:S05]  /*18190*/  IMAD R6, R17, R7, RZ ;  /* 0x0000000711067224 */ /* 0x001fca00078e02ff */
[----:B------:R-:W-:-:S04]  /*181a0*/  IABS R8, R6 ;  /* 0x0000000600087213 */ /* 0x000fc80000000000 */
[----:B------:R-:W0:Y:S08]  /*181b0*/  I2F.RP R2, R8 ;  /* 0x0000000800027306 */ /* 0x000e300000209400 */
[----:B0-----:R-:W0:Y:S02]  /*181c0*/  MUFU.RCP R2, R2 ;  /* 0x0000000200027308 */ /* 0x001e240000001000 */
[----:B0-----:R-:W-:-:S06]  /*181d0*/  VIADD R2, R2, 0xffffffe ;  /* 0x0ffffffe02027836 */ /* 0x001fcc0000000000 */
[----:B------:R-:W0:Y:S02]  /*181e0*/  F2I.FTZ.U32.TRUNC.NTZ R3, R2 ;  /* 0x0000000200037305 */ /* 0x000e24000021f000 */
[----:B0-----:R-:W-:-:S04]  /*181f0*/  IMAD.MOV R2, RZ, RZ, -R3 ;  /* 0x000000ffff027224 */ /* 0x001fc800078e0a03 */
[----:B------:R-:W-:Y:S02]  /*18200*/  IMAD R5, R2, R8, RZ ;  /* 0x0000000802057224 */ /* 0x000fe400078e02ff */
[----:B------:R-:W-:-:S04]  /*18210*/  IMAD.MOV.U32 R2, RZ, RZ, RZ ;  /* 0x000000ffff027224 */ /* 0x000fc800078e00ff */
[----:B------:R-:W-:Y:S01]  /*18220*/  IMAD.HI.U32 R2, R3, R5, R2 ;  /* 0x0000000503027227 */ /* 0x000fe200078e0002 */
[----:B------:R-:W-:Y:S02]  /*18230*/  IABS R3, R0 ;  /* 0x0000000000037213 */ /* 0x000fe40000000000 */
[----:B------:R-:W-:-:S03]  /*18240*/  IABS R5, R6 ;  /* 0x0000000600057213 */ /* 0x000fc60000000000 */
[----:B------:R-:W-:-:S04]  /*18250*/  IMAD.HI.U32 R2, R2, R3, RZ ;  /* 0x0000000302027227 */ /* 0x000fc800078e00ff */
[----:B------:R-:W-:-:S04]  /*18260*/  IMAD.MOV R5, RZ, RZ, -R5 ;  /* 0x000000ffff057224 */ /* 0x000fc800078e0a05 */
        /* <DEDUP_REMOVED lines=11> */
[----:B------:R-:W-:Y:S02]  /*18320*/  IMAD R5, R7, R2, RZ ;  /* 0x0000000207057224 */ /* 0x000fe400078e02ff */
[----:B------:R-:W-:Y:S02]  /*18330*/  IMAD.MOV R2, RZ, RZ, -R2 ;  /* 0x000000ffff027224 */ /* 0x000fe400078e0a02 */
[----:B------:R-:W-:Y:S02]  /*18340*/  IMAD.MOV R3, RZ, RZ, -R5 ;  /* 0x000000ffff037224 */ /* 0x000fe400078e0a05 */
[----:B------:R-:W-:-:S03]  /*18350*/  IMAD R0, R6, R2, R0 ;  /* 0x0000000206007224 */ /* 0x000fc600078e0200 */
[----:B------:R-:W-:Y:S01]  /*18360*/  VIADDMNMX R4, R3, R4, R7, PT ;  /* 0x0000000403047246 */ /* 0x000fe20003800107 */
[----:B------:R-:W-:-:S03]  /*18370*/  IMAD.IADD R5, R0, 0x1, R5 ;  /* 0x0000000100057824 */ /* 0x000fc600078e0205 */
        /* <DEDUP_REMOVED lines=23> */
[----:B------:R-:W-:Y:S01]  /*184f0*/  @!P1 LOP3.LUT R2, RZ, R4, RZ, 0x33, !PT ;  /* 0x00000004ff029212 */ /* 0x000fe200078e33ff */
[----:B------:R-:W-:-:S04]  /*18500*/  IMAD.MOV R4, RZ, RZ, -R4 ;  /* 0x000000ffff047224 */ /* 0x000fc800078e0a04 */
[----:B------:R-:W-:Y:S01]  /*18510*/  IMAD R18, R2, R4, R5 ;  /* 0x0000000402127224 */ /* 0x000fe200078e0205 */
[----:B------:R-:W-:-:S05]  /*18520*/  LOP3.LUT R2, RZ, R2, RZ, 0x33, !PT ;  /* 0x00000002ff027212 */ /* 0x000fca00078e33ff */
[----:B------:R-:W-:Y:S01]  /*18530*/  IMAD.IADD R17, R17, 0x1, R2 ;  /* 0x0000000111117824 */ /* 0x000fe200078e0202 */
[----:B------:R-:W-:Y:S06]  /*18540*/  BRA `(.L_x_1587) ;  /* 0x00000000001c7947 */ /* 0x000fec0003800000 */
.L_x_1579:
[----:B------:R-:W-:Y:S01]  /*18550*/  UMOV UR4, URZ ;  /* 0x0000003f00047c82 */ /* 0x000fe20008000000 */
[----:B------:R-:W-:Y:S01]  /*18560*/  UMOV UR5, URZ ;  /* 0x0000003f00057c82 */ /* 0x000fe20008000000 */
[----:B------:R-:W-:Y:S01]  /*18570*/  ULDC UR6, c[0x0][0xc3c] ;  /* 0x00030f0000067ab9 */ /* 0x000fe20000000800 */
[----:B------:R-:W-:Y:S02]  /*18580*/  IMAD.MOV.U32 R16, RZ, RZ, R0 ;  /* 0x000000ffff107224 */ /* 0x000fe400078e0000 */
[----:B------:R-:W-:Y:S02]  /*18590*/  IMAD.U32 R17, RZ, RZ, UR4 ;  /* 0x00000004ff117e24 */ /* 0x000fe4000f8e00ff */
[----:B------:R-:W-:Y:S02]  /*185a0*/  IMAD.U32 R18, RZ, RZ, UR5 ;  /* 0x00000005ff127e24 */ /* 0x000fe4000f8e00ff */
[----:B------:R-:W-:-:S07]  /*185b0*/  IMAD.U32 R19, RZ, RZ, UR6 ;  /* 0x00000006ff137e24 */ /* 0x000fce000f8e00ff */
.L_x_1587:
[----:B------:R4:W5:Y:S01]  /*185c0*/  LDL R2, [R1] ;  /* 0x0000000001027983 */ /* 0x0009620000100800 */
[----:B------:R-:W0:Y:S01]  /*185d0*/  S2R R0, SR_TID.X ;  /* 0x0000000000007919 */ /* 0x000e220000002100 */
[----:B------:R-:W-:Y:S05]  /*185e0*/  WARPSYNC.ALL ;  /* 0x0000000000007948 */ /* 0x000fea0003800000 */
[----:B0-----:R-:W-:Y:S01]  /*185f0*/  LOP3.LUT R0, R0, 0x1f, RZ, 0xc0, !PT ;  /* 0x0000001f00007812 */ /* 0x001fe200078ec0ff */
[----:B------:R-:W-:Y:S03]  /*18600*/  BAR.SYNC.DEFER_BLOCKING 0x4, 0x180 ;  /* 0x0106000000007b1d */ /* 0x000fe60000010000 */
[----:B------:R-:W-:-:S13]  /*18610*/  ISETP.NE.AND P0, PT, R0, RZ, PT ;  /* 0x000000ff0000720c */ /* 0x000fda0003f05270 */
[----:B---3--:R-:W5:Y:S01]  /*18620*/  @!P0 S2R R3, SR_CgaCtaId ;  /* 0x0000000000038919 */ /* 0x008f620000008800 */
[----:B------:R-:W-:-:S04]  /*18630*/  @!P0 MOV R0, 0x400 ;  /* 0x0000040000008802 */ /* 0x000fc80000000f00 */
[----:B-----5:R-:W-:-:S05]  /*18640*/  @!P0 LEA R2, R3, R0, 0x18 ;  /* 0x0000000003028211 */ /* 0x020fca00078ec0ff */
[----:B------:R4:W-:Y:S04]  /*18650*/  @!P0 STS.128 [R2+0x308d0], R16 ;  /* 0x0308d01002008388 */ /* 0x0009e80000000c00 */
[----:B------:R4:W-:Y:S01]  /*18660*/  @!P0 STL [R1], R2 ;  /* 0x0000000201008387 */ /* 0x0009e20000100800 */
[----:B------:R-:W-:Y:S06]  /*18670*/  BAR.ARV 0x5, 0x180 ;  /* 0x0146000000007b1d */ /* 0x000fec0000002000 */
.L_x_1576:
[----:B------:R-:W-:Y:S02]  /*18680*/  ULDC UR4, c[0x0][0xc3c] ;  /* 0x00030f0000047ab9 */ /* 0x000fe40000000800 */
[----:B----4-:R-:W-:-:S13]  /*18690*/  ISETP.GE.AND P0, PT, R19, UR4, PT ;  /* 0x0000000413007c0c */ /* 0x010fda000bf06270 */
[----:B------:R-:W-:Y:S05]  /*186a0*/  @!P0 BRA `(.L_x_1588) ;  /* 0xffffffa400008947 */ /* 0x000fea000383ffff */
[----:B------:R-:W-:Y:S05]  /*186b0*/  BSYNC B8 ;  /* 0x0000000000087941 */ /* 0x000fea0003800000 */
.L_x_1474:
[----:B---3--:R-:W3:Y:S01]  /*186c0*/  LDL.LU R0, [R1+0x38] ;  /* 0x0000380001007983 */ /* 0x008ee20000300800 */
[----:B------:R-:W-:Y:S01]  /*186d0*/  BSSY B0, `(.L_x_1589) ;  /* 0x000000b000007945 */ /* 0x000fe20003800000 */
[----:B------:R-:W4:Y:S01]  /*186e0*/  S2R R5, SR_CgaCtaId ;  /* 0x0000000000057919 */ /* 0x000f220000008800 */
[----:B---3--:R-:W-:-:S05]  /*186f0*/  VIADD R0, R0, 0x1 ;  /* 0x0000000100007836 */ /* 0x008fca0000000000 */
[----:B0-----:R-:W-:-:S04]  /*18700*/  LEA.HI R2, R0, R0, RZ, 0x1 ;  /* 0x0000000000027211 */ /* 0x001fc800078f08ff */
[----:B------:R-:W-:-:S05]  /*18710*/  LOP3.LUT R3, R2, 0xfffffffe, RZ, 0xc0, !PT ;  /* 0xfffffffe02037812 */ /* 0x000fca00078ec0ff */
[----:B------:R-:W-:Y:S01]  /*18720*/  IMAD.IADD R3, R0, 0x1, -R3 ;  /* 0x0000000100037824 */ /* 0x000fe200078e0a03 */
[----:B------:R-:W-:-:S04]  /*18730*/  MOV R0, 0x400 ;  /* 0x0000040000007802 */ /* 0x000fc80000000f00 */
[----:B----4-:R-:W-:Y:S02]  /*18740*/  LEA R0, R5, R0, 0x18 ;  /* 0x0000000005007211 */ /* 0x010fe400078ec0ff */
[----:B------:R-:W-:-:S04]  /*18750*/  SHF.L.U32 R3, R3, 0x1f, RZ ;  /* 0x0000001f03037819 */ /* 0x000fc800000006ff */
[----:B------:R-:W0:Y:S02]  /*18760*/  SYNCS.PHASECHK.TRANS64.TRYWAIT P0, [R0+URZ+0x30820], R3 ;  /* 0x03082003000075a7 */ /* 0x000e24000800017f */
[----:B0-----:R-:W-:Y:S05]  /*18770*/  @!P0 BRA `(.L_x_1590) ;  /* 0x0000002000148947 */ /* 0x001fea0003800000 */
.L_x_1659:
[----:B------:R-:W-:Y:S05]  /*18780*/  BSYNC B0 ;  /* 0x0000000000007941 */ /* 0x000fea0003800000 */
.L_x_1589:
[----:B------:R-:W-:-:S03]  /*18790*/  UMOV UR4, 0xffffffff ;  /* 0xffffffff00047882 */ /* 0x000fc60000000000 */
[----:B------:R-:W-:Y:S05]  /*187a0*/  BRA.DIV UR4, `(.L_x_1591) ;  /* 0x00000022041c7947 */ /* 0x000fea000b800000 */
[----:B------:R-:W3:Y:S02]  /*187b0*/  S2R R2, SR_TID.X ;  /* 0x0000000000027919 */ /* 0x000ee40000002100 */
[----:B---3--:R-:W-:-:S04]  /*187c0*/  SHF.R.U32.HI R2, RZ, 0x5, R2 ;  /* 0x00000005ff027819 */ /* 0x008fc80000011602 */
[----:B------:R-:W-:-:S05]  /*187d0*/  LOP3.LUT R2, R2, 0x3, RZ, 0xc0, !PT ;  /* 0x0000000302027812 */ /* 0x000fca00078ec0ff */
[----:B------:R3:W4:Y:S02]  /*187e0*/  SHFL.IDX PT, R14, R2, RZ, 0x1f ;  /* 0x00001fff020e7589 */ /* 0x00072400000e0000 */
.L_x_1662:
[----:B----4-:R-:W-:Y:S01]  /*187f0*/  ISETP.NE.AND P0, PT, R14, RZ, PT ;  /* 0x000000ff0e00720c */ /* 0x010fe20003f05270 */
[----:B------:R-:W-:-:S12]  /*18800*/  BSSY B0, `(.L_x_1592) ;  /* 0x0000029000007945 */ /* 0x000fd80003800000 */
[----:B------:R-:W-:Y:S05]  /*18810*/  @P0 BRA `(.L_x_1593) ;  /* 0x00000000009c0947 */ /* 0x000fea0003800000 */
[----:B------:R-:W-:-:S03]  /*18820*/  UMOV UR4, 0xffffffff ;  /* 0xffffffff00047882 */ /* 0x000fc60000000000 */
[----:B------:R-:W-:Y:S05]  /*18830*/  BRA.DIV UR4, `(.L_x_1594) ;  /* 0x00000022042c7947 */ /* 0x000fea000b800000 */
[----:B------:R-:W-:-:S13]  /*18840*/  ELECT P6, URZ, PT ;  /* 0x00000000003f782f */ /* 0x000fda00038c0000 */
.L_x_1665:
[----:B------:R-:W-:Y:S05]  /*18850*/  @!P6 BRA `(.L_x_1593) ;  /* 0x00000000008ce947 */ /* 0x000fea0003800000 */
[----:B---3--:R-:W3:Y:S02]  /*18860*/  LDL R2, [R1+0x48] ;  /* 0x0000480001027983 */ /* 0x008ee40000100800 */
[----:B---3--:R-:W-:-:S13]  /*18870*/  R2UR UR4, R2 ;  /* 0x00000000020472ca */ /* 0x008fda00000e0000 */
[----:B------:R-:W-:-:S06]  /*18880*/  ULOP3.LUT UR4, UR4, 0x2, URZ, 0xfc, !UPT ;  /* 0x0000000204047892 */ /* 0x000fcc000f8efc3f */
[----:B------:R-:W-:-:S05]  /*18890*/  IMAD.U32 R2, RZ, RZ, UR4 ;  /* 0x00000004ff027e24 */ /* 0x000fca000f8e00ff */
[----:B------:R-:W-:-:S13]  /*188a0*/  ISETP.NE.AND P2, PT, R2, 0x3, PT ;  /* 0x000000030200780c */ /* 0x000fda0003f45270 */
[----:B------:R-:W-:Y:S05]  /*188b0*/  @!P2 BRA `(.L_x_1595) ;  /* 0x000000000004a947 */ /* 0x000fea0003800000 */
[----:B------:R-:W-:Y:S01]  /*188c0*/  BPT.TRAP 0x1 ;  /* 0x000000040000795c */ /* 0x000fe20000300000 */
.L_x_1595:
[----:B0-----:R-:W3:Y:S04]  /*188d0*/  LDL R3, [R1+0x4] ;  /* 0x0000040001037983 */ /* 0x001ee80000100800 */
[----:B--2---:R-:W2:Y:S01]  /*188e0*/  LDL.LU R7, [R1+0x10] ;  /* 0x0000100001077983 */ /* 0x004ea20000300800 */
[----:B------:R-:W-:-:S04]  /*188f0*/  VIADD R2, R0, 0x30840 ;  /* 0x0003084000027836 */ /* 0x000fc80000000000 */
[C---:B---3--:R-:W-:Y:S02]  /*18900*/  IMAD R6, R3.reuse, 0x8, R2 ;  /* 0x0000000803067824 */ /* 0x048fe400078e0202 */
        /* <DEDUP_REMOVED lines=10> */
.L_x_1666:
[----:B------:R-:W2:Y:S02]  /*189b0*/  SYNCS.PHASECHK.TRANS64.TRYWAIT P0, [R7+URZ], R2 ;  /* 0x00000002070075a7 */ /* 0x000ea4000800017f */
[----:B--2---:R-:W-:Y:S05]  /*189c0*/  @!P0 BRA `(.L_x_1597) ;  /* 0x0000001c00fc8947 */ /* 0x004fea0003800000 */
.L_x_1667:
[----:B------:R-:W-:Y:S05]  /*189d0*/  @!P2 BRA `(.L_x_1598) ;  /* 0x000000000004a947 */ /* 0x000fea0003800000 */
[----:B------:R-:W-:Y:S01]  /*189e0*/  BPT.TRAP 0x1 ;  /* 0x000000040000795c */ /* 0x000fe20000300000 */
.L_x_1598:
[----:B------:R-:W3:Y:S01]  /*189f0*/  LDL.LU R4, [R1+0x4] ;  /* 0x0000040001047983 */ /* 0x000ee20000300800 */
[----:B------:R-:W-:-:S04]  /*18a00*/  VIADD R0, R0, 0x30860 ;  /* 0x0003086000007836 */ /* 0x000fc80000000000 */
[----:B---3--:R-:W-:-:S04]  /*18a10*/  IMAD R4, R4, 0x8, R0 ;  /* 0x0000000804047824 */ /* 0x008fc800078e0200 */
[----:B------:R-:W3:Y:S02]  /*18a20*/  SYNCS.PHASECHK.TRANS64.TRYWAIT P0, [R4+URZ], R5 ;  /* 0x00000005040075a7 */ /* 0x000ee4000800017f */
[----:B---3--:R-:W-:Y:S05]  /*18a30*/  @!P0 BRA `(.L_x_1599) ;  /* 0x0000001c00f48947 */ /* 0x008fea0003800000 */
.L_x_1668:
[----:B------:R-:W-:-:S07]  /*18a40*/  IMAD R3, R3, 0x8, R0 ;  /* 0x0000000803037824 */ /* 0x000fce00078e0200 */
.L_x_1600:
[----:B----4-:R4:W0:Y:S02]  /*18a50*/  SYNCS.PHASECHK.TRANS64.TRYWAIT P0, [R3+URZ], R2 ;  /* 0x00000002030075a7 */ /* 0x010824000800017f */
[----:B0-----:R-:W-:Y:S05]  /*18a60*/  @!P0 NANOSLEEP.SYNCS 0x989680 ;  /* 0x009896800000895d */ /* 0x001fea0003900000 */
[----:B------:R-:W0:Y:S02]  /*18a70*/  @!P0 SYNCS.PHASECHK.TRANS64 P0, [R3+URZ], R2 ;  /* 0x00000002030085a7 */ /* 0x000e24000800007f */
[----:B0-----:R-:W-:Y:S05]  /*18a80*/  @!P0 BRA `(.L_x_1600) ;  /* 0xfffffffc00f08947 */ /* 0x001fea000383ffff */
.L_x_1593:
[----:B------:R-:W-:Y:S05]  /*18a90*/  BSYNC B0 ;  /* 0x0000000000007941 */ /* 0x000fea0003800000 */
.L_x_1592:
[----:B------:R-:W-:Y:S05]  /*18aa0*/  EXIT ;  /* 0x000000000000794d */ /* 0x000fea0003800000 */
.L_x_1376:
[----:B0-----:R-:W-:-:S04]  /*18ab0*/  IMAD.U32 R3, RZ, RZ, UR38 ;  /* 0x00000026ff037e24 */ /* 0x001fc8000f8e00ff */
[----:B------:R0:W1:Y:S03]  /*18ac0*/  SYNCS.PHASECHK.TRANS64.TRYWAIT P1, [R3+URZ+0x30800], R0 ;  /* 0x03080000030075a7 */ /* 0x000066000802017f */
[----:B-1----:R-:W-:Y:S05]  /*18ad0*/  @!P1 NANOSLEEP.SYNCS 0x989680 ;  /* 0x009896800000995d */ /* 0x002fea0003900000 */
[----:B------:R-:W1:Y:S02]  /*18ae0*/  @!P1 SYNCS.PHASECHK.TRANS64 P1, [R3+URZ+0x30800], R0 ;  /* 0x03080000030095a7 */ /* 0x000e64000802007f */
[----:B-1----:R-:W-:Y:S05]  /*18af0*/  @!P1 BRA `(.L_x_1376) ;  /* 0xfffffffc00ec9947 */ /* 0x002fea000383ffff */
[----:B------:R-:W-:Y:S05]  /*18b00*/  BRA `(.L_x_1601) ;  /* 0xfffffe90008c7947 */ /* 0x000fea000383ffff */
.L_x_1380:
[----:B-1----:R1:W3:Y:S02]  /*18b10*/  SYNCS.PHASECHK.TRANS64.TRYWAIT P1, [R11+URZ+0x30830], R0 ;  /* 0x030830000b0075a7 */ /* 0x0022e4000802017f */
[----:B---3--:R-:W-:Y:S05]  /*18b20*/  @!P1 NANOSLEEP.SYNCS 0x989680 ;  /* 0x009896800000995d */ /* 0x008fea0003900000 */
[----:B------:R-:W3:Y:S02]  /*18b30*/  @!P1 SYNCS.PHASECHK.TRANS64 P1, [R11+URZ+0x30830], R0 ;  /* 0x030830000b0095a7 */ /* 0x000ee4000802007f */
[----:B---3--:R-:W-:Y:S05]  /*18b40*/  @!P1 BRA `(.L_x_1380) ;  /* 0xfffffffc00f09947 */ /* 0x008fea000383ffff */
[----:B------:R-:W-:Y:S05]  /*18b50*/  BRA `(.L_x_1379) ;  /* 0xfffffe9000c07947 */ /* 0x000fea000383ffff */
.L_x_1396:
[----:B-1----:R-:W-:-:S04]  /*18b60*/  IMAD.U32 R12, RZ, RZ, UR7 ;  /* 0x00000007ff0c7e24 */ /* 0x002fc8000f8e00ff */
[----:B------:R1:W2:Y:S03]  /*18b70*/  SYNCS.PHASECHK.TRANS64.TRYWAIT P1, [R12+URZ+0x30830], R9 ;  /* 0x030830090c0075a7 */ /* 0x0002a6000802017f */
[----:B--2---:R-:W-:Y:S05]  /*18b80*/  @!P1 NANOSLEEP.SYNCS 0x989680 ;  /* 0x009896800000995d */ /* 0x004fea0003900000 */
[----:B------:R-:W2:Y:S02]  /*18b90*/  @!P1 SYNCS.PHASECHK.TRANS64 P1, [R12+URZ+0x30830], R9 ;  /* 0x030830090c0095a7 */ /* 0x000ea4000802007f */
[----:B--2---:R-:W-:Y:S05]  /*18ba0*/  @!P1 BRA `(.L_x_1396) ;  /* 0xfffffffc00ec9947 */ /* 0x004fea000383ffff */
[----:B------:R-:W-:Y:S05]  /*18bb0*/  BRA `(.L_x_1395) ;  /* 0xfffffec400647947 */ /* 0x000fea000383ffff */
.L_x_1400:
[----:B01----:R-:W-:-:S04]  /*18bc0*/  IMAD.U32 R9, RZ, RZ, UR6 ;  /* 0x00000006ff097e24 */ /* 0x003fc8000f8e00ff */
[----:B------:R0:W1:Y:S03]  /*18bd0*/  SYNCS.PHASECHK.TRANS64.TRYWAIT P1, [R9+URZ+0x30850], R0 ;  /* 0x03085000090075a7 */ /* 0x000066000802017f */
[----:B-1----:R-:W-:Y:S05]  /*18be0*/  @!P1 NANOSLEEP.SYNCS 0x989680 ;  /* 0x009896800000995d */ /* 0x002fea0003900000 */
[----:B------:R-:W1:Y:S02]  /*18bf0*/  @!P1 SYNCS.PHASECHK.TRANS64 P1, [R9+URZ+0x30850], R0 ;  /* 0x03085000090095a7 */ /* 0x000e64000802007f */
[----:B-1----:R-:W-:Y:S05]  /*18c00*/  @!P1 BRA `(.L_x_1400) ;  /* 0xfffffffc00ec9947 */ /* 0x002fea000383ffff */
[----:B------:R-:W-:Y:S05]  /*18c10*/  BRA `(.L_x_1399) ;  /* 0xfffffed0000c7947 */ /* 0x000fea000383ffff */
.L_x_1417:
[----:B-1----:R-:W-:-:S04]  /*18c20*/  IMAD.U32 R4, RZ, RZ, UR6 ;  /* 0x00000006ff047e24 */ /* 0x002fc8000f8e00ff */
[----:B------:R1:W2:Y:S03]  /*18c30*/  SYNCS.PHASECHK.TRANS64.TRYWAIT P1, [R4+URZ+0x30830], R3 ;  /* 0x03083003040075a7 */ /* 0x0002a6000802017f */
[----:B--2---:R-:W-:Y:S05]  /*18c40*/  @!P1 NANOSLEEP.SYNCS 0x989680 ;  /* 0x009896800000995d */ /* 0x004fea0003900000 */
[----:B------:R-:W2:Y:S02]  /*18c50*/  @!P1 SYNCS.PHASECHK.TRANS64 P1, [R4+URZ+0x30830], R3 ;  /* 0x03083003040095a7 */ /* 0x000ea4000802007f */
[----:B--2---:R-:W-:Y:S05]  /*18c60*/  @!P1 BRA `(.L_x_1417) ;  /* 0xfffffffc00ec9947 */ /* 0x004fea000383ffff */
[----:B------:R-:W-:Y:S05]  /*18c70*/  BRA `(.L_x_1416) ;  /* 0xfffffefc00547947 */ /* 0x000fea000383ffff */
.L_x_1421:
[----:B01----:R-:W-:-:S04]  /*18c80*/  IMAD.U32 R3, RZ, RZ, UR10 ;  /* 0x0000000aff037e24 */ /* 0x003fc8000f8e00ff */
[----:B------:R0:W1:Y:S03]  /*18c90*/  SYNCS.PHASECHK.TRANS64.TRYWAIT P1, [R3+URZ+0x30850], R0 ;  /* 0x03085000030075a7 */ /* 0x000066000802017f */
[----:B-1----:R-:W-:Y:S05]  /*18ca0*/  @!P1 NANOSLEEP.SYNCS 0x989680 ;  /* 0x009896800000995d */ /* 0x002fea0003900000 */
[----:B------:R-:W1:Y:S02]  /*18cb0*/  @!P1 SYNCS.PHASECHK.TRANS64 P1, [R3+URZ+0x30850], R0 ;  /* 0x03085000030095a7 */ /* 0x000e64000802007f */
[----:B-1----:R-:W-:Y:S05]  /*18cc0*/  @!P1 BRA `(.L_x_1421) ;  /* 0xfffffffc00ec9947 */ /* 0x002fea000383ffff */
[----:B------:R-:W-:Y:S05]  /*18cd0*/  BRA `(.L_x_1420) ;  /* 0xffffff0400fc7947 */ /* 0x000fea000383ffff */
.L_x_1427:
[----:B-1----:R-:W-:-:S04]  /*18ce0*/  IMAD.U32 R4, RZ, RZ, UR6 ;  /* 0x00000006ff047e24 */ /* 0x002fc8000f8e00ff */
[----:B------:R1:W2:Y:S03]  /*18cf0*/  SYNCS.PHASECHK.TRANS64.TRYWAIT P1, [R4+URZ+0x30830], R3 ;  /* 0x03083003040075a7 */ /* 0x0002a6000802017f */
[----:B--2---:R-:W-:Y:S05]  /*18d00*/  @!P1 NANOSLEEP.SYNCS 0x989680 ;  /* 0x009896800000995d */ /* 0x004fea0003900000 */
[----:B------:R-:W2:Y:S02]  /*18d10*/  @!P1 SYNCS.PHASECHK.TRANS64 P1, [R4+URZ+0x30830], R3 ;  /* 0x03083003040095a7 */ /* 0x000ea4000802007f */
[----:B--2---:R-:W-:Y:S05]  /*18d20*/  @!P1 BRA `(.L_x_1427) ;  /* 0xfffffffc00ec9947 */ /* 0x004fea000383ffff */
[----:B------:R-:W-:Y:S05]  /*18d30*/  BRA `(.L_x_1426) ;  /* 0xffffff2000447947 */ /* 0x000fea000383ffff */
.L_x_1431:
[----:B01----:R-:W-:-:S04]  /*18d40*/  IMAD.U32 R3, RZ, RZ, UR10 ;  /* 0x0000000aff037e24 */ /* 0x003fc8000f8e00ff */
[----:B------:R0:W1:Y:S03]  /*18d50*/  SYNCS.PHASECHK.TRANS64.TRYWAIT P1, [R3+URZ+0x30850], R0 ;  /* 0x03085000030075a7 */ /* 0x000066000802017f */
[----:B-1----:R-:W-:Y:S05]  /*18d60*/  @!P1 NANOSLEEP.SYNCS 0x989680 ;  /* 0x009896800000995d */ /* 0x002fea0003900000 */
[----:B------:R-:W1:Y:S02]  /*18d70*/  @!P1 SYNCS.PHASECHK.TRANS64 P1, [R3+URZ+0x30850], R0 ;  /* 0x03085000030095a7 */ /* 0x000e64000802007f */
[----:B-1----:R-:W-:Y:S05]  /*18d80*/  @!P1 BRA `(.L_x_1431) ;  /* 0xfffffffc00ec9947 */ /* 0x002fea000383ffff */
[----:B------:R-:W-:Y:S05]  /*18d90*/  BRA `(.L_x_1430) ;  /* 0xffffff2800ec7947 */ /* 0x000fea000383ffff */
.L_x_1444:
[----:B-1----:R-:W-:-:S04]  /*18da0*/  IMAD.U32 R7, RZ, RZ, UR5 ;  /* 0x00000005ff077e24 */ /* 0x002fc8000f8e00ff */
[----:B------:R1:W2:Y:S03]  /*18db0*/  SYNCS.PHASECHK.TRANS64.TRYWAIT P0, [R7+URZ+0x30850], R0 ;  /* 0x03085000070075a7 */ /* 0x0002a6000800017f */
[----:B--2---:R-:W-:Y:S05]  /*18dc0*/  @!P0 NANOSLEEP.SYNCS 0x989680 ;  /* 0x009896800000895d */ /* 0x004fea0003900000 */
[----:B------:R-:W2:Y:S02]  /*18dd0*/  @!P0 SYNCS.PHASECHK.TRANS64 P0, [R7+URZ+0x30850], R0 ;  /* 0x03085000070085a7 */ /* 0x000ea4000800007f */
[----:B--2---:R-:W-:Y:S05]  /*18de0*/  @!P0 BRA `(.L_x_1444) ;  /* 0xfffffffc00ec8947 */ /* 0x004fea000383ffff */
[----:B------:R-:W-:Y:S05]  /*18df0*/  BRA `(.L_x_1443) ;  /* 0xffffff5800dc7947 */ /* 0x000fea000383ffff */
.L_x_1494:
[----:B------:R-:W3:Y:S01]  /*18e00*/  S2R R4, SR_TID.X ;  /* 0x0000000000047919 */ /* 0x000ee20000002100 */
[----:B------:R-:W-:Y:S01]  /*18e10*/  BSSY B0, `(.L_x_1602) ;  /* 0x000000a000007945 */ /* 0x000fe20003800000 */
[----:B------:R-:W-:Y:S02]  /*18e20*/  IMAD.MOV.U32 R12, RZ, RZ, RZ ;  /* 0x000000ffff0c7224 */ /* 0x000fe400078e00ff */
[----:B------:R-:W-:Y:S02]  /*18e30*/  IMAD.MOV.U32 R11, RZ, RZ, 0x1f ;  /* 0x0000001fff0b7424 */ /* 0x000fe400078e00ff */
[----:B------:R-:W-:Y:S01]  /*18e40*/  IMAD.MOV.U32 R15, RZ, RZ, -0x1 ;  /* 0xffffffffff0f7424 */ /* 0x000fe200078e00ff */
[----:B---3--:R-:W-:-:S04]  /*18e50*/  SHF.R.U32.HI R4, RZ, 0x5, R4 ;  /* 0x00000005ff047819 */ /* 0x008fc80000011604 */
[----:B------:R-:W-:-:S05]  /*18e60*/  LOP3.LUT R4, R4, 0x3, RZ, 0xc0, !PT ;  /* 0x0000000304047812 */ /* 0x000fca00078ec0ff */
[----:B------:R-:W-:-:S07]  /*18e70*/  IMAD.MOV.U32 R13, RZ, RZ, R4 ;  /* 0x000000ffff0d7224 */ /* 0x000fce00078e0004 */
[----:B012---:R-:W-:Y:S05]  /*18e80*/  WARPSYNC.COLLECTIVE R15, `(.L_x_1603) ;  /* 0x000000000f087348 */ /* 0x007fea0003c00000 */
[----:B------:R3:W4:Y:S02]  /*18e90*/  SHFL.IDX P6, R14, R13, R12, R11 ;  /* 0x0000000c0d0e7389 */ /* 0x00072400000c000b */
[----:B01234-:R-:W-:Y:S01]  /*18ea0*/  ENDCOLLECTIVE ;  /* 0x000000000000791b */ /* 0x01ffe20003800000 */
.L_x_1603:
[----:B------:R-:W-:Y:S05]  /*18eb0*/  BSYNC B0 ;  /* 0x0000000000007941 */ /* 0x000fea0003800000 */
.L_x_1602:
[----:B------:R-:W-:Y:S05]  /*18ec0*/  BRA `(.L_x_1604) ;  /* 0xffffffa800c07947 */ /* 0x000fea000383ffff */
.L_x_1496:
[----:B------:R-:W-:Y:S01]  /*18ed0*/  BSSY B0, `(.L_x_1605) ;  /* 0x0000006000007945 */ /* 0x000fe20003800000 */
[----:B------:R-:W-:-:S07]  /*18ee0*/  IMAD.MOV.U32 R15, RZ, RZ, -0x1 ;  /* 0xffffffffff0f7424 */ /* 0x000fce00078e00ff */
[----:B012-4-:R-:W-:Y:S05]  /*18ef0*/  WARPSYNC.COLLECTIVE R15, `(.L_x_1606) ;  /* 0x000000000f0c7348 */ /* 0x017fea0003c00000 */
[----:B------:R-:W-:Y:S02]  /*18f00*/  ELECT P6, UR62, PT ;  /* 0x00000000003e782f */ /* 0x000fe400038c0000 */
[----:B------:R-:W-:Y:S01]  /*18f10*/  MOV R14, UR62 ;  /* 0x0000003e000e7c02 */ /* 0x000fe20008000f00 */
[----:B012-4-:R-:W-:Y:S10]  /*18f20*/  ENDCOLLECTIVE ;  /* 0x000000000000791b */ /* 0x017ff40003800000 */
.L_x_1606:
[----:B------:R-:W-:Y:S05]  /*18f30*/  BSYNC B0 ;  /* 0x0000000000007941 */ /* 0x000fea0003800000 */
.L_x_1605:
[----:B------:R-:W-:Y:S05]  /*18f40*/  BRA `(.L_x_1607) ;  /* 0xffffffa800cc7947 */ /* 0x000fea000383ffff */
.L_x_1498:
[----:B--2---:R2:W3:Y:S02]  /*18f50*/  SYNCS.PHASECHK.TRANS64.TRYWAIT P0, [R0+URZ+0x30840], R2 ;  /* 0x03084002000075a7 */ /* 0x0044e4000800017f */
[----:B---3--:R-:W-:Y:S05]  /*18f60*/  @!P0 NANOSLEEP.SYNCS 0x989680 ;  /* 0x009896800000895d */ /* 0x008fea0003900000 */
[----:B------:R-:W3:Y:S02]  /*18f70*/  @!P0 SYNCS.PHASECHK.TRANS64 P0, [R0+URZ+0x30840], R2 ;  /* 0x03084002000085a7 */ /* 0x000ee4000800007f */
[----:B---3--:R-:W-:Y:S05]  /*18f80*/  @!P0 BRA `(.L_x_1498) ;  /* 0xfffffffc00f08947 */ /* 0x008fea000383ffff */
[----:B------:R-:W-:Y:S05]  /*18f90*/  BRA `(.L_x_1608) ;  /* 0xffffffac00387947 */ /* 0x000fea000383ffff */
.L_x_1502:
[----:B------:R-:W2:Y:S01]  /*18fa0*/  LDL.LU R11, [R1+0x30] ;  /* 0x00003000010b7983 */ /* 0x000ea20000300800 */
[----:B------:R-:W-:Y:S01]  /*18fb0*/  IMAD.MOV.U32 R13, RZ, RZ, R3 ;  /* 0x000000ffff0d7224 */ /* 0x000fe200078e0003 */
[----:B------:R-:W-:Y:S01]  /*18fc0*/  LOP3.LUT R5, R5, 0x7f, RZ, 0xc0, !PT ;  /* 0x0000007f05057812 */ /* 0x000fe200078ec0ff */
[----:B------:R-:W-:Y:S02]  /*18fd0*/  IMAD.MOV.U32 R12, RZ, RZ, RZ ;  /* 0x000000ffff0c7224 */ /* 0x000fe400078e00ff */
[----:B------:R-:W-:Y:S01]  /*18fe0*/  IMAD.MOV.U32 R15, RZ, RZ, -0x1 ;  /* 0xffffffffff0f7424 */ /* 0x000fe200078e00ff */
[----:B------:R-:W-:-:S05]  /*18ff0*/  SHF.R.U32.HI R5, RZ, 0x3, R5 ;  /* 0x00000003ff057819 */ /* 0x000fca0000011605 */
[----:B------:R-:W-:-:S04]  /*19000*/  IMAD.IADD R0, R5, 0x1, R9 ;  /* 0x0000000105007824 */ /* 0x000fc800078e0209 */
[----:B------:R-:W-:Y:S02]  /*19010*/  VIADD R5, R0, 0x10 ;  /* 0x0000001000057836 */ /* 0x000fe40000000000 */
[----:B--2---:R-:W-:Y:S02]  /*19020*/  IMAD R2, R11, R7, RZ ;  /* 0x000000070b027224 */ /* 0x004fe400078e02ff */
[----:B------:R-:W-:-:S03]  /*19030*/  IMAD.MOV.U32 R11, RZ, RZ, 0x181f ;  /* 0x0000181fff0b7424 */ /* 0x000fc600078e00ff */
[----:B------:R-:W-:-:S13]  /*19040*/  ISETP.GE.AND P3, PT, R0, R2, PT ;  /* 0x000000020000720c */ /* 0x000fda0003f66270 */
[----:B-----5:R-:W-:Y:S05]  /*19050*/  WARPSYNC.COLLECTIVE R15, `(.L_x_1609) ;  /* 0x000000000f087348 */ /* 0x020fea0003c00000 */
[----:B------:R0:W1:Y:S02]  /*19060*/  SHFL.IDX P6, R14, R13, R12, R11 ;  /* 0x0000000c0d0e7389 */ /* 0x00006400000c000b */
[----:B01---5:R-:W-:Y:S01]  /*19070*/  ENDCOLLECTIVE ;  /* 0x000000000000791b */ /* 0x023fe20003800000 */
.L_x_1609:
[----:B------:R-:W-:Y:S02]  /*19080*/  IMAD.MOV.U32 R13, RZ, RZ, R4 ;  /* 0x000000ffff0d7224 */ /* 0x000fe400078e0004 */
[----:B------:R-:W-:-:S07]  /*19090*/  IMAD.MOV.U32 R6, RZ, RZ, R14 ;  /* 0x000000ffff067224 */ /* 0x000fce00078e000e */
[----:B------:R-:W-:Y:S05]  /*190a0*/  WARPSYNC.COLLECTIVE R15, `(.L_x_1610) ;  /* 0x000000000f087348 */ /* 0x000fea0003c00000 */
[----:B------:R0:W1:Y:S02]  /*190b0*/  SHFL.IDX P6, R14, R13, R12, R11 ;  /* 0x0000000c0d0e7389 */ /* 0x00006400000c000b */
[----:B01----:R-:W-:Y:S01]  /*190c0*/  ENDCOLLECTIVE ;  /* 0x000000000000791b */ /* 0x003fe20003800000 */
.L_x_1610:
        /* <DEDUP_REMOVED lines=19> */
.L_x_1611:
[----:B------:R-:W-:Y:S02]  /*19200*/  IMAD.MOV.U32 R13, RZ, RZ, R4 ;  /* 0x000000ffff0d7224 */ /* 0x000fe400078e0004 */
[----:B------:R-:W-:-:S07]  /*19210*/  IMAD.MOV.U32 R9, RZ, RZ, R14 ;  /* 0x000000ffff097224 */ /* 0x000fce00078e000e */
[----:B------:R-:W-:Y:S05]  /*19220*/  WARPSYNC.COLLECTIVE R15, `(.L_x_1612) ;  /* 0x000000000f087348 */ /* 0x000fea0003c00000 */
[----:B------:R0:W1:Y:S02]  /*19230*/  SHFL.IDX P6, R14, R13, R12, R11 ;  /* 0x0000000c0d0e7389 */ /* 0x00006400000c000b */
[----:B01----:R-:W-:Y:S01]  /*19240*/  ENDCOLLECTIVE ;  /* 0x000000000000791b */ /* 0x003fe20003800000 */
.L_x_1612:
[----:B------:R-:W-:Y:S01]  /*19250*/  ULDC.64 UR4, c[0x0][0x208] ;  /* 0x0000820000047ab9 */ /* 0x000fe20000000a00 */
[----:B------:R-:W-:Y:S02]  /*19260*/  IMAD.MOV.U32 R13, RZ, RZ, R3 ;  /* 0x000000ffff0d7224 */ /* 0x000fe400078e0003 */
[----:B------:R-:W-:Y:S02]  /*19270*/  IMAD.MOV.U32 R12, RZ, RZ, 0x2 ;  /* 0x00000002ff0c7424 */ /* 0x000fe400078e00ff */
[----:B------:R-:W-:-:S05]  /*19280*/  IMAD.MOV.U32 R5, RZ, RZ, R14 ;  /* 0x000000ffff057224 */ /* 0x000fca00078e000e */
[----:B------:R-:W-:-:S05]  /*19290*/  @!P3 LEA R8, P5, R8, R5, 0x1 ;  /* 0x000000050808b211 */ /* 0x000fca00078a08ff */
[----:B------:R-:W-:Y:S02]  /*192a0*/  @!P3 IMAD.X R5, RZ, RZ, R9, P5 ;  /* 0x000000ffff05b224 */ /* 0x000fe400028e0609 */
[----:B------:R-:W-:Y:S01]  /*192b0*/  @!P3 IMAD.MOV.U32 R6, RZ, RZ, R8 ;  /* 0x000000ffff06b224 */ /* 0x000fe200078e0008 */
[----:B------:R-:W0:Y:S01]  /*192c0*/  S2R R9, SR_TID.X ;  /* 0x0000000000097919 */ /* 0x000e220000002100 */
[----:B------:R-:W-:Y:S02]  /*192d0*/  @!P3 IMAD.MOV.U32 R7, RZ, RZ, R5 ;  /* 0x000000ffff07b224 */ /* 0x000fe400078e0005 */
[----:B------:R-:W-:-:S03]  /*192e0*/  VIADD R5, R0, 0x20 ;  /* 0x0000002000057836 */ /* 0x000fc60000000000 */
[----:B------:R-:W-:Y:S01]  /*192f0*/  @!PT LDS RZ, [RZ] ;  /* 0x00000000fffff984 */ /* 0x000fe20000000800 */
[----:B------:R-:W-:Y:S01]  /*19300*/  @!PT LDS RZ, [RZ] ;  /* 0x00000000fffff984 */ /* 0x000fe20000000800 */
[----:B------:R-:W-:Y:S01]  /*19310*/  @!PT LDS RZ, [RZ] ;  /* 0x00000000fffff984 */ /* 0x000fe20000000800 */
[----:B------:R1:W-:Y:S04]  /*19320*/  @!P3 LDGSTS.E.BYPASS.LTC128B.128 [R10+0x12c00], desc[UR4][R6.64], !P2 ;  /* 0x12c00000060abfae */ /* 0x0003e8000d101d44 */
[----:B------:R1:W-:Y:S04]  /*19330*/  @!P3 LDGSTS.E.BYPASS.LTC128B.128 [R10+0x16c00], desc[UR4][R6.64+0x80], !P1 ;  /* 0x16c00080060abfae */ /* 0x0003e8000c901d44 */
[----:B------:R1:W-:Y:S01]  /*19340*/  @!P3 LDGSTS.E.BYPASS.LTC128B.128 [R10+0x1ac00], desc[UR4][R6.64+0x100], !P0 ;  /* 0x1ac00100060abfae */ /* 0x0003e2000c101d44 */
[----:B------:R-:W-:-:S13]  /*19350*/  ISETP.GE.AND P3, PT, R5, R2, PT ;  /* 0x000000020500720c */ /* 0x000fda0003f66270 */
[----:B01----:R-:W-:Y:S05]  /*19360*/  WARPSYNC.COLLECTIVE R15, `(.L_x_1613) ;  /* 0x000000000f087348 */ /* 0x003fea0003c00000 */
[----:B------:R2:W3:Y:S02]  /*19370*/  SHFL.IDX P6, R14, R13, R12, R11 ;  /* 0x0000000c0d0e7389 */ /* 0x0004e400000c000b */
[----:B0123--:R-:W-:Y:S01]  /*19380*/  ENDCOLLECTIVE ;  /* 0x000000000000791b */ /* 0x00ffe20003800000 */
.L_x_1613:
[----:B------:R-:W-:Y:S02]  /*19390*/  IMAD.MOV.U32 R13, RZ, RZ, R4 ;  /* 0x000000ffff0d7224 */ /* 0x000fe400078e0004 */
[----:B------:R-:W-:-:S05]  /*193a0*/  IMAD.SHL.U32 R9, R9, 0x8, RZ ;  /* 0x0000000809097824 */ /* 0x000fca00078e00ff */
[----:B------:R-:W-:Y:S01]  /*193b0*/  LOP3.LUT R9, R9, 0x38, RZ, 0xc0, !PT ;  /* 0x0000003809097812 */ /* 0x000fe200078ec0ff */
[----:B------:R-:W-:-:S07]  /*193c0*/  IMAD.MOV.U32 R8, RZ, RZ, R14 ;  /* 0x000000ffff087224 */ /* 0x000fce00078e000e */
[----:B------:R-:W-:Y:S05]  /*193d0*/  WARPSYNC.COLLECTIVE R15, `(.L_x_1614) ;  /* 0x000000000f087348 */ /* 0x000fea0003c00000 */
[----:B------:R0:W1:Y:S02]  /*193e0*/  SHFL.IDX P6, R14, R13, R12, R11 ;  /* 0x0000000c0d0e7389 */ /* 0x00006400000c000b */
[----:B01----:R-:W-:Y:S01]  /*193f0*/  ENDCOLLECTIVE ;  /* 0x000000000000791b */ /* 0x003fe20003800000 */
.L_x_1614:
[----:B------:R-:W-:Y:S01]  /*19400*/  ULDC.64 UR4, c[0x0][0x208] ;  /* 0x0000820000047ab9 */ /* 0x000fe20000000a00 */
[----:B------:R-:W-:Y:S02]  /*19410*/  IMAD.MOV.U32 R13, RZ, RZ, R3 ;  /* 0x000000ffff0d7224 */ /* 0x000fe400078e0003 */
[----:B------:R-:W-:Y:S02]  /*19420*/  IMAD.MOV.U32 R12, RZ, RZ, 0x3 ;  /* 0x00000003ff0c7424 */ /* 0x000fe400078e00ff */
[----:B------:R-:W-:-:S05]  /*19430*/  IMAD.MOV.U32 R5, RZ, RZ, R14 ;  /* 0x000000ffff057224 */ /* 0x000fca00078e000e */
[----:B------:R-:W-:-:S05]  /*19440*/  @!P3 LEA R5, P4, R9, R5, 0x1 ;  /* 0x000000050905b211 */ /* 0x000fca00078808ff */
[----:B------:R-:W-:-:S04]  /*19450*/  @!P3 IMAD.X R6, RZ, RZ, R8, P4 ;  /* 0x000000ffff06b224 */ /* 0x000fc800020e0608 */
[----:B------:R-:W-:Y:S02]  /*19460*/  @!P3 IMAD.MOV.U32 R7, RZ, RZ, R6 ;  /* 0x000000ffff07b224 */ /* 0x000fe400078e0006 */
        /* <DEDUP_REMOVED lines=12> */
.L_x_1615:
[----:B------:R-:W-:Y:S02]  /*19530*/  IMAD.MOV.U32 R13, RZ, RZ, R4 ;  /* 0x000000ffff0d7224 */ /* 0x000fe400078e0004 */
[----:B------:R-:W-:-:S07]  /*19540*/  IMAD.MOV.U32 R6, RZ, RZ, R14 ;  /* 0x000000ffff067224 */ /* 0x000fce00078e000e */
[----:B------:R-:W-:Y:S05]  /*19550*/  WARPSYNC.COLLECTIVE R15, `(.L_x_1616) ;  /* 0x000000000f087348 */ /* 0x000fea0003c00000 */
[----:B------:R0:W1:Y:S02]  /*19560*/  SHFL.IDX P6, R14, R13, R12, R11 ;  /* 0x0000000c0d0e7389 */ /* 0x00006400000c000b */
[----:B01----:R-:W-:Y:S01]  /*19570*/  ENDCOLLECTIVE ;  /* 0x000000000000791b */ /* 0x003fe20003800000 */
.L_x_1616:
        /* <DEDUP_REMOVED lines=19> */
.L_x_1617:
[----:B------:R-:W-:Y:S02]  /*196b0*/  IMAD.MOV.U32 R13, RZ, RZ, R4 ;  /* 0x000000ffff0d7224 */ /* 0x000fe400078e0004 */
[----:B------:R-:W-:-:S07]  /*196c0*/  IMAD.MOV.U32 R6, RZ, RZ, R14 ;  /* 0x000000ffff067224 */ /* 0x000fce00078e000e */
[----:B------:R-:W-:Y:S05]  /*196d0*/  WARPSYNC.COLLECTIVE R15, `(.L_x_1618) ;  /* 0x000000000f087348 */ /* 0x000fea0003c00000 */
[----:B------:R0:W1:Y:S02]  /*196e0*/  SHFL.IDX P6, R14, R13, R12, R11 ;  /* 0x0000000c0d0e7389 */ /* 0x00006400000c000b */
[----:B01----:R-:W-:Y:S01]  /*196f0*/  ENDCOLLECTIVE ;  /* 0x000000000000791b */ /* 0x003fe20003800000 */
.L_x_1618:
        /* <DEDUP_REMOVED lines=19> */
.L_x_1619:
[----:B------:R-:W-:Y:S02]  /*19830*/  IMAD.MOV.U32 R13, RZ, RZ, R4 ;  /* 0x000000ffff0d7224 */ /* 0x000fe400078e0004 */
[----:B------:R-:W-:-:S07]  /*19840*/  IMAD.MOV.U32 R6, RZ, RZ, R14 ;  /* 0x000000ffff067224 */ /* 0x000fce00078e000e */
[----:B------:R-:W-:Y:S05]  /*19850*/  WARPSYNC.COLLECTIVE R15, `(.L_x_1620) ;  /* 0x000000000f087348 */ /* 0x000fea0003c00000 */
[----:B------:R0:W1:Y:S02]  /*19860*/  SHFL.IDX P6, R14, R13, R12, R11 ;  /* 0x0000000c0d0e7389 */ /* 0x00006400000c000b */
[----:B01----:R-:W-:Y:S01]  /*19870*/  ENDCOLLECTIVE ;  /* 0x000000000000791b */ /* 0x003fe20003800000 */
.L_x_1620:
[----:B------:R-:W-:Y:S01]  /*19880*/  ULDC.64 UR4, c[0x0][0x208] ;  /* 0x0000820000047ab9 */ /* 0x000fe20000000a00 */
[----:B------:R-:W-:Y:S02]  /*19890*/  IMAD.MOV.U32 R13, RZ, RZ, R3 ;  /* 0x000000ffff0d7224 */ /* 0x000fe400078e0003 */
[----:B------:R-:W-:Y:S02]  /*198a0*/  IMAD.MOV.U32 R12, RZ, RZ, 0x6 ;  /* 0x00000006ff0c7424 */ /* 0x000fe400078e00ff */
[----:B------:R-:W-:-:S05]  /*198b0*/  IMAD.MOV.U32 R5, RZ, RZ, R14 ;  /* 0x000000ffff057224 */ /* 0x000fca00078e000e */
[----:B------:R-:W-:-:S05]  /*198c0*/  @!P3 LEA R5, P4, R9, R5, 0x1 ;  /* 0x000000050905b211 */ /* 0x000fca00078808ff */
[----:B------:R-:W-:-:S04]  /*198d0*/  @!P3 IMAD.X R6, RZ, RZ, R6, P4 ;  /* 0x000000ffff06b224 */ /* 0x000fc800020e0606 */
[----:B------:R-:W-:Y:S02]  /*198e0*/  @!P3 IMAD.MOV.U32 R7, RZ, RZ, R6 ;  /* 0x000000ffff07b224 */ /* 0x000fe400078e0006 */
[----:B------:R-:W-:-:S05]  /*198f0*/  @!P3 IMAD.MOV.U32 R6, RZ, RZ, R5 ;  /* 0x000000ffff06b224 */ /* 0x000fca00078e0005 */
        /* <DEDUP_REMOVED lines=9> */
.L_x_1621:
[----:B------:R-:W-:-:S05]  /*19990*/  VIADD R7, R0, 0x60 ;  /* 0x0000006000077836 */ /* 0x000fca0000000000 */
[----:B------:R-:W-:Y:S01]  /*199a0*/  ISETP.GE.AND P4, PT, R7, R2, PT ;  /* 0x000000020700720c */ /* 0x000fe20003f86270 */
[----:B------:R-:W-:Y:S02]  /*199b0*/  IMAD.MOV.U32 R13, RZ, RZ, R4 ;  /* 0x000000ffff0d7224 */ /* 0x000fe400078e0004 */
[----:B------:R-:W-:-:S10]  /*199c0*/  IMAD.MOV.U32 R6, RZ, RZ, R14 ;  /* 0x000000ffff067224 */ /* 0x000fd400078e000e */
[----:B------:R-:W-:Y:S05]  /*199d0*/  WARPSYNC.COLLECTIVE R15, `(.L_x_1622) ;  /* 0x000000000f087348 */ /* 0x000fea0003c00000 */
[----:B------:R0:W1:Y:S02]  /*199e0*/  SHFL.IDX P6, R14, R13, R12, R11 ;  /* 0x0000000c0d0e7389 */ /* 0x00006400000c000b */
[----:B01----:R-:W-:Y:S01]  /*199f0*/  ENDCOLLECTIVE ;  /* 0x000000000000791b */ /* 0x003fe20003800000 */
.L_x_1622:
        /* <DEDUP_REMOVED lines=17> */
.L_x_1623:
[----:B------:R-:W-:Y:S02]  /*19b10*/  IMAD.MOV.U32 R13, RZ, RZ, R4 ;  /* 0x000000ffff0d7224 */ /* 0x000fe400078e0004 */
[----:B------:R-:W-:-:S07]  /*19b20*/  IMAD.MOV.U32 R3, RZ, RZ, R14 ;  /* 0x000000ffff037224 */ /* 0x000fce00078e000e */
[----:B------:R-:W-:Y:S05]  /*19b30*/  WARPSYNC.COLLECTIVE R15, `(.L_x_1624) ;  /* 0x000000000f087348 */ /* 0x000fea0003c00000 */
[----:B------:R0:W1:Y:S02]  /*19b40*/  SHFL.IDX P6, R14, R13, R12, R11 ;  /* 0x0000000c0d0e7389 */ /* 0x00006400000c000b */
[----:B01----:R-:W-:Y:S01]  /*19b50*/  ENDCOLLECTIVE ;  /* 0x000000000000791b */ /* 0x003fe20003800000 */
.L_x_1624:
[----:B------:R-:W-:Y:S01]  /*19b60*/  IMAD.MOV.U32 R4, RZ, RZ, R14 ;  /* 0x000000ffff047224 */ /* 0x000fe200078e000e */
[----:B------:R-:W-:Y:S06]  /*19b70*/  BRA `(.L_x_1625) ;  /* 0xffffffac00f87947 */ /* 0x000fec000383ffff */
.L_x_1507:
[----:B0-----:R-:W2:Y:S02]  /*19b80*/  LDL R2, [R1] ;  /* 0x0000000001027983 */ /* 0x001ea40000100800 */
[----:B--2---:R0:W1:Y:S02]  /*19b90*/  SYNCS.PHASECHK.TRANS64.TRYWAIT P0, [R2+URZ+0x30820], R0 ;  /* 0x03082000020075a7 */ /* 0x004064000800017f */
[----:B-1----:R-:W-:Y:S05]  /*19ba0*/  @!P0 NANOSLEEP.SYNCS 0x989680 ;  /* 0x009896800000895d */ /* 0x002fea0003900000 */
[----:B------:R-:W1:Y:S02]  /*19bb0*/  @!P0 SYNCS.PHASECHK.TRANS64 P0, [R2+URZ+0x30820], R0 ;  /* 0x03082000020085a7 */ /* 0x000e64000800007f */
[----:B-1----:R-:W-:Y:S05]  /*19bc0*/  @!P0 BRA `(.L_x_1507) ;  /* 0xfffffffc00ec8947 */ /* 0x002fea000383ffff */
[----:B------:R-:W-:Y:S05]  /*19bd0*/  BRA `(.L_x_1626) ;  /* 0xffffffb000807947 */ /* 0x000fea000383ffff */
.L_x_1516:
[----:B-1----:R1:W2:Y:S02]  /*19be0*/  SYNCS.PHASECHK.TRANS64.TRYWAIT P0, [R3+URZ+0x30840], R2 ;  /* 0x03084002030075a7 */ /* 0x0022a4000800017f */
[----:B--2---:R-:W-:Y:S05]  /*19bf0*/  @!P0 NANOSLEEP.SYNCS 0x989680 ;  /* 0x009896800000895d */ /* 0x004fea0003900000 */
[----:B------:R-:W2:Y:S02]  /*19c00*/  @!P0 SYNCS.PHASECHK.TRANS64 P0, [R3+URZ+0x30840], R2 ;  /* 0x03084002030085a7 */ /* 0x000ea4000800007f */
[----:B--2---:R-:W-:Y:S05]  /*19c10*/  @!P0 BRA `(.L_x_1516) ;  /* 0xfffffffc00f08947 */ /* 0x004fea000383ffff */
[----:B------:R-:W-:Y:S05]  /*19c20*/  BRA `(.L_x_1627) ;  /* 0xffffffb400507947 */ /* 0x000fea000383ffff */
.L_x_1523:
[----:B0-----:R0:W1:Y:S02]  /*19c30*/  SYNCS.PHASECHK.TRANS64.TRYWAIT P0, [R3+URZ+0x60], R2 ;  /* 0x00006002030075a7 */ /* 0x001064000800017f */
[----:B-1----:R-:W-:Y:S05]  /*19c40*/  @!P0 NANOSLEEP.SYNCS 0x989680 ;  /* 0x009896800000895d */ /* 0x002fea0003900000 */
[----:B------:R-:W1:Y:S02]  /*19c50*/  @!P0 SYNCS.PHASECHK.TRANS64 P0, [R3+URZ+0x60], R2 ;  /* 0x00006002030085a7 */ /* 0x000e64000800007f */
[----:B-1----:R-:W-:Y:S05]  /*19c60*/  @!P0 BRA `(.L_x_1523) ;  /* 0xfffffffc00f08947 */ /* 0x002fea000383ffff */
[----:B------:R-:W-:Y:S05]  /*19c70*/  BRA `(.L_x_1628) ;  /* 0xffffffb8006c7947 */ /* 0x000fea000383ffff */
.L_x_1533:
[----:B-1----:R1:W2:Y:S02]  /*19c80*/  SYNCS.PHASECHK.TRANS64.TRYWAIT P0, [R3+URZ+0x30840], R2 ;  /* 0x03084002030075a7 */ /* 0x0022a4000800017f */
[----:B--2---:R-:W-:Y:S05]  /*19c90*/  @!P0 NANOSLEEP.SYNCS 0x989680 ;  /* 0x009896800000895d */ /* 0x004fea0003900000 */
[----:B------:R-:W2:Y:S02]  /*19ca0*/  @!P0 SYNCS.PHASECHK.TRANS64 P0, [R3+URZ+0x30840], R2 ;  /* 0x03084002030085a7 */ /* 0x000ea4000800007f */
[----:B--2---:R-:W-:Y:S05]  /*19cb0*/  @!P0 BRA `(.L_x_1533) ;  /* 0xfffffffc00f08947 */ /* 0x004fea000383ffff */
[----:B------:R-:W-:Y:S05]  /*19cc0*/  BRA `(.L_x_1629) ;  /* 0xffffffc000587947 */ /* 0x000fea000383ffff */
.L_x_1540:
[----:B0-----:R0:W1:Y:S02]  /*19cd0*/  SYNCS.PHASECHK.TRANS64.TRYWAIT P0, [R2+URZ+0x60], R3 ;  /* 0x00006003020075a7 */ /* 0x001064000800017f */
[----:B-1----:R-:W-:Y:S05]  /*19ce0*/  @!P0 NANOSLEEP.SYNCS 0x989680 ;  /* 0x009896800000895d */ /* 0x002fea0003900000 */
[----:B------:R-:W1:Y:S02]  /*19cf0*/  @!P0 SYNCS.PHASECHK.TRANS64 P0, [R2+URZ+0x60], R3 ;  /* 0x00006003020085a7 */ /* 0x000e64000800007f */
[----:B-1----:R-:W-:Y:S05]  /*19d00*/  @!P0 BRA `(.L_x_1540) ;  /* 0xfffffffc00f08947 */ /* 0x002fea000383ffff */
[----:B------:R-:W-:Y:S05]  /*19d10*/  BRA `(.L_x_1630) ;  /* 0xffffffc400747947 */ /* 0x000fea000383ffff */
.L_x_1550:
[----:B---3--:R3:W4:Y:S02]  /*19d20*/  SYNCS.PHASECHK.TRANS64.TRYWAIT P0, [R2+URZ+0x30840], R3 ;  /* 0x03084003020075a7 */ /* 0x008724000800017f */
[----:B----4-:R-:W-:Y:S05]  /*19d30*/  @!P0 NANOSLEEP.SYNCS 0x989680 ;  /* 0x009896800000895d */ /* 0x010fea0003900000 */
[----:B------:R-:W4:Y:S02]  /*19d40*/  @!P0 SYNCS.PHASECHK.TRANS64 P0, [R2+URZ+0x30840], R3 ;  /* 0x03084003020085a7 */ /* 0x000f24000800007f */
[----:B----4-:R-:W-:Y:S05]  /*19d50*/  @!P0 BRA `(.L_x_1550) ;  /* 0xfffffffc00f08947 */ /* 0x010fea000383ffff */
[----:B------:R-:W-:Y:S05]  /*19d60*/  BRA `(.L_x_1631) ;  /* 0xffffffcc00247947 */ /* 0x000fea000383ffff */
.L_x_1557:
[----:B0-----:R0:W1:Y:S02]  /*19d70*/  SYNCS.PHASECHK.TRANS64.TRYWAIT P0, [R2+URZ+0x60], R5 ;  /* 0x00006005020075a7 */ /* 0x001064000800017f */
[----:B-1----:R-:W-:Y:S05]  /*19d80*/  @!P0 NANOSLEEP.SYNCS 0x989680 ;  /* 0x009896800000895d */ /* 0x002fea0003900000 */
[----:B------:R-:W1:Y:S02]  /*19d90*/  @!P0 SYNCS.PHASECHK.TRANS64 P0, [R2+URZ+0x60], R5 ;  /* 0x00006005020085a7 */ /* 0x000e64000800007f */
[----:B-1----:R-:W-:Y:S05]  /*19da0*/  @!P0 BRA `(.L_x_1557) ;  /* 0xfffffffc00f08947 */ /* 0x002fea000383ffff */
[----:B------:R-:W-:Y:S05]  /*19db0*/  BRA `(.L_x_1632) ;  /* 0xffffffd000407947 */ /* 0x000fea000383ffff */
.L_x_1569:
[----:B---3--:R3:W4:Y:S02]  /*19dc0*/  SYNCS.PHASECHK.TRANS64.TRYWAIT P0, [R0+URZ+0x30860], R2 ;  /* 0x03086002000075a7 */ /* 0x008724000800017f */
[----:B----4-:R-:W-:Y:S05]  /*19dd0*/  @!P0 NANOSLEEP.SYNCS 0x989680 ;  /* 0x009896800000895d */ /* 0x010fea0003900000 */
[----:B------:R-:W4:Y:S02]  /*19de0*/  @!P0 SYNCS.PHASECHK.TRANS64 P0, [R0+URZ+0x30860], R2 ;  /* 0x03086002000085a7 */ /* 0x000f24000800007f */
[----:B----4-:R-:W-:Y:S05]  /*19df0*/  @!P0 BRA `(.L_x_1569) ;  /* 0xfffffffc00f08947 */ /* 0x010fea000383ffff */
[----:B------:R-:W-:Y:S05]  /*19e00*/  BRA `(.L_x_1633) ;  /* 0xffffffd400d47947 */ /* 0x000fea000383ffff */
.L_x_1577:
[----:B------:R-:W-:Y:S01]  /*19e10*/  BSSY B0, `(.L_x_1634) ;  /* 0x0000008000007945 */ /* 0x000fe20003800000 */
[----:B------:R-:W-:Y:S02]  /*19e20*/  IMAD.MOV.U32 R13, RZ, RZ, R16 ;  /* 0x000000ffff0d7224 */ /* 0x000fe400078e0010 */
[----:B-1----:R-:W-:Y:S02]  /*19e30*/  IMAD.MOV.U32 R12, RZ, RZ, RZ ;  /* 0x000000ffff0c7224 */ /* 0x002fe400078e00ff */
[----:B------:R-:W-:Y:S02]  /*19e40*/  IMAD.MOV.U32 R11, RZ, RZ, 0x1f ;  /* 0x0000001fff0b7424 */ /* 0x000fe400078e00ff */
[----:B------:R-:W-:-:S07]  /*19e50*/  IMAD.MOV.U32 R15, RZ, RZ, -0x1 ;  /* 0xffffffffff0f7424 */ /* 0x000fce00078e00ff */
[----:B0-2---:R-:W-:Y:S05]  /*19e60*/  WARPSYNC.COLLECTIVE R15, `(.L_x_1635) ;  /* 0x000000000f087348 */ /* 0x005fea0003c00000 */
[----:B------:R1:W3:Y:S02]  /*19e70*/  SHFL.IDX P6, R14, R13, R12, R11 ;  /* 0x0000000c0d0e7389 */ /* 0x0002e400000c000b */
[----:B0123--:R-:W-:Y:S01]  /*19e80*/  ENDCOLLECTIVE ;  /* 0x000000000000791b */ /* 0x00ffe20003800000 */
.L_x_1635:
[----:B------:R-:W-:Y:S05]  /*19e90*/  BSYNC B0 ;  /* 0x0000000000007941 */ /* 0x000fea0003800000 */
.L_x_1634:
[----:B------:R-:W-:Y:S02]  /*19ea0*/  IMAD.MOV.U32 R13, RZ, RZ, R16 ;  /* 0x000000ffff0d7224 */ /* 0x000fe400078e0010 */
[----:B------:R-:W-:Y:S02]  /*19eb0*/  IMAD.MOV.U32 R12, RZ, RZ, 0x1 ;  /* 0x00000001ff0c7424 */ /* 0x000fe400078e00ff */
[----:B------:R-:W-:Y:S02]  /*19ec0*/  IMAD.MOV.U32 R11, RZ, RZ, 0x1f ;  /* 0x0000001fff0b7424 */ /* 0x000fe400078e00ff */
[----:B------:R-:W-:Y:S02]  /*19ed0*/  IMAD.MOV.U32 R15, RZ, RZ, -0x1 ;  /* 0xffffffffff0f7424 */ /* 0x000fe400078e00ff */
[----:B------:R-:W-:Y:S02]  /*19ee0*/  IMAD.IADD R7, R19, 0x1, R6 ;  /* 0x0000000113077824 */ /* 0x000fe400078e0206 */
[----:B------:R-:W-:-:S07]  /*19ef0*/  IMAD.MOV.U32 R0, RZ, RZ, R14 ;  /* 0x000000ffff007224 */ /* 0x000fce00078e000e */
[----:B------:R-:W-:Y:S05]  /*19f00*/  WARPSYNC.COLLECTIVE R15, `(.L_x_1636) ;  /* 0x000000000f087348 */ /* 0x000fea0003c00000 */
[----:B------:R0:W1:Y:S02]  /*19f10*/  SHFL.IDX P6, R14, R13, R12, R11 ;  /* 0x0000000c0d0e7389 */ /* 0x00006400000c000b */
[----:B01----:R-:W-:Y:S01]  /*19f20*/  ENDCOLLECTIVE ;  /* 0x000000000000791b */ /* 0x003fe20003800000 */
.L_x_1636:
[----:B------:R-:W-:Y:S01]  /*19f30*/  ULDC UR4, c[0x0][0xc3c] ;  /* 0x00030f0000047ab9 */ /* 0x000fe20000000800 */
[----:B------:R-:W-:Y:S01]  /*19f40*/  ULDC.64 UR6, c[0x0][0x208] ;  /* 0x0000820000067ab9 */ /* 0x000fe20000000a00 */
        /* <DEDUP_REMOVED lines=17> */
.L_x_1637:
[----:B------:R-:W-:Y:S01]  /*1a060*/  IMAD.MOV.U32 R12, RZ, RZ, 0x2 ;  /* 0x00000002ff0c7424 */ /* 0x000fe200078e00ff */
[----:B------:R-:W-:-:S05]  /*1a070*/  SEL R7, R14, RZ, P1 ;  /* 0x000000ff0e077207 */ /* 0x000fca0000800000 */
[----:B------:R-:W-:-:S04]  /*1a080*/  IMAD.IADD R3, R2, 0x1, R7 ;  /* 0x0000000102037824 */ /* 0x000fc800078e0207 */
[----:B------:R-:W-:-:S07]  /*1a090*/  IMAD.MOV.U32 R13, RZ, RZ, R3 ;  /* 0x000000ffff0d7224 */ /* 0x000fce00078e0003 */
[----:B------:R-:W-:Y:S05]  /*1a0a0*/  WARPSYNC.COLLECTIVE R15, `(.L_x_1638) ;  /* 0x000000000f087348 */ /* 0x000fea0003c00000 */
[----:B------:R0:W1:Y:S02]  /*1a0b0*/  SHFL.UP P6, R14, R13, R12, R11 ;  /* 0x0400000c0d0e7389 */ /* 0x00006400000c000b */
[----:B01----:R-:W-:Y:S01]  /*1a0c0*/  ENDCOLLECTIVE ;  /* 0x000000000000791b */ /* 0x003fe20003800000 */
.L_x_1638:
        /* <DEDUP_REMOVED lines=8> */
.L_x_1639:
        /* <DEDUP_REMOVED lines=8> */
.L_x_1640:
        /* <DEDUP_REMOVED lines=8> */
.L_x_1641:
        /* <DEDUP_REMOVED lines=9> */
.L_x_1642:
[----:B------:R-:W-:Y:S01]  /*1a2e0*/  IMAD.MOV.U32 R16, RZ, RZ, R14 ;  /* 0x000000ffff107224 */ /* 0x000fe200078e000e */
[----:B------:R-:W-:Y:S06]  /*1a2f0*/  BRA `(.L_x_1643) ;  /* 0xffffffd800907947 */ /* 0x000fec000383ffff */
.L_x_1582:
[----:B------:R-:W-:Y:S01]  /*1a300*/  BSSY B0, `(.L_x_1644) ;  /* 0x0000008000007945 */ /* 0x000fe20003800000 */
[----:B-----5:R-:W-:Y:S02]  /*1a310*/  IMAD.MOV.U32 R13, RZ, RZ, R2 ;  /* 0x000000ffff0d7224 */ /* 0x020fe400078e0002 */
[----:B-1----:R-:W-:Y:S02]  /*1a320*/  IMAD.MOV.U32 R12, RZ, RZ, 0x1 ;  /* 0x00000001ff0c7424 */ /* 0x002fe400078e00ff */
[----:B------:R-:W-:Y:S02]  /*1a330*/  IMAD.MOV.U32 R11, RZ, RZ, RZ ;  /* 0x000000ffff0b7224 */ /* 0x000fe400078e00ff */
[----:B------:R-:W-:-:S07]  /*1a340*/  IMAD.MOV.U32 R15, RZ, RZ, -0x1 ;  /* 0xffffffffff0f7424 */ /* 0x000fce00078e00ff */
[----:B0-23--:R-:W-:Y:S05]  /*1a350*/  WARPSYNC.COLLECTIVE R15, `(.L_x_1645) ;  /* 0x000000000f087348 */ /* 0x00dfea0003c00000 */
[----:B------:R1:W4:Y:S02]  /*1a360*/  SHFL.UP P6, R14, R13, R12, R11 ;  /* 0x0400000c0d0e7389 */ /* 0x00032400000c000b */
[----:B01234-:R-:W-:Y:S01]  /*1a370*/  ENDCOLLECTIVE ;  /* 0x000000000000791b */ /* 0x01ffe20003800000 */
.L_x_1645:
[----:B------:R-:W-:Y:S05]  /*1a380*/  BSYNC B0 ;  /* 0x0000000000007941 */ /* 0x000fea0003800000 */
.L_x_1644:
        /* <DEDUP_REMOVED lines=9> */
.L_x_1646:
[----:B------:R-:W-:Y:S01]  /*1a420*/  IMAD.MOV.U32 R12, RZ, RZ, 0x4 ;  /* 0x00000004ff0c7424 */ /* 0x000fe200078e00ff */
[----:B------:R-:W-:-:S05]  /*1a430*/  SEL R14, R14, RZ, P2 ;  /* 0x000000ff0e0e7207 */ /* 0x000fca0001000000 */
[----:B------:R-:W-:-:S04]  /*1a440*/  IMAD.IADD R3, R3, 0x1, R14 ;  /* 0x0000000103037824 */ /* 0x000fc800078e020e */
[----:B------:R-:W-:-:S07]  /*1a450*/  IMAD.MOV.U32 R13, RZ, RZ, R3 ;  /* 0x000000ffff0d7224 */ /* 0x000fce00078e0003 */
[----:B------:R-:W-:Y:S05]  /*1a460*/  WARPSYNC.COLLECTIVE R15, `(.L_x_1647) ;  /* 0x000000000f087348 */ /* 0x000fea0003c00000 */
[----:B------:R0:W1:Y:S02]  /*1a470*/  SHFL.UP P6, R14, R13, R12, R11 ;  /* 0x0400000c0d0e7389 */ /* 0x00006400000c000b */
[----:B01----:R-:W-:Y:S01]  /*1a480*/  ENDCOLLECTIVE ;  /* 0x000000000000791b */ /* 0x003fe20003800000 */
.L_x_1647:
[----:B------:R-:W-:Y:S01]  /*1a490*/  IMAD.MOV.U32 R12, RZ, RZ, 0x8 ;  /* 0x00000008ff0c7424 */ /* 0x000fe200078e00ff */
[----:B------:R-:W-:-:S05]  /*1a4a0*/  SEL R14, R14, RZ, P3 ;  /* 0x000000ff0e0e7207 */ /* 0x000fca0001800000 */
[----:B------:R-:W-:-:S04]  /*1a4b0*/  IMAD.IADD R3, R3, 0x1, R14 ;  /* 0x0000000103037824 */ /* 0x000fc800078e020e */
[----:B------:R-:W-:-:S07]  /*1a4c0*/  IMAD.MOV.U32 R13, RZ, RZ, R3 ;  /* 0x000000ffff0d7224 */ /* 0x000fce00078e0003 */
[----:B------:R-:W-:Y:S05]  /*1a4d0*/  WARPSYNC.COLLECTIVE R15, `(.L_x_1648) ;  /* 0x000000000f087348 */ /* 0x000fea0003c00000 */
[----:B------:R0:W1:Y:S02]  /*1a4e0*/  SHFL.UP P6, R14, R13, R12, R11 ;  /* 0x0400000c0d0e7389 */ /* 0x00006400000c000b */
[----:B01----:R-:W-:Y:S01]  /*1a4f0*/  ENDCOLLECTIVE ;  /* 0x000000000000791b */ /* 0x003fe20003800000 */
.L_x_1648:
[----:B------:R-:W-:Y:S01]  /*1a500*/  IMAD.MOV.U32 R12, RZ, RZ, 0x10 ;  /* 0x00000010ff0c7424 */ /* 0x000fe200078e00ff */
[----:B------:R-:W-:-:S05]  /*1a510*/  SEL R14, R14, RZ, P4 ;  /* 0x000000ff0e0e7207 */ /* 0x000fca0002000000 */
[----:B------:R-:W-:-:S04]  /*1a520*/  IMAD.IADD R3, R3, 0x1, R14 ;  /* 0x0000000103037824 */ /* 0x000fc800078e020e */
[----:B------:R-:W-:-:S07]  /*1a530*/  IMAD.MOV.U32 R13, RZ, RZ, R3 ;  /* 0x000000ffff0d7224 */ /* 0x000fce00078e0003 */
[----:B------:R-:W-:Y:S05]  /*1a540*/  WARPSYNC.COLLECTIVE R15, `(.L_x_1649) ;  /* 0x000000000f087348 */ /* 0x000fea0003c00000 */
[----:B------:R0:W1:Y:S02]  /*1a550*/  SHFL.UP P6, R14, R13, R12, R11 ;  /* 0x0400000c0d0e7389 */ /* 0x00006400000c000b */
[----:B01----:R-:W-:Y:S01]  /*1a560*/  ENDCOLLECTIVE ;  /* 0x000000000000791b */ /* 0x003fe20003800000 */
.L_x_1649:
[----:B------:R-:W-:Y:S02]  /*1a570*/  IMAD.MOV.U32 R12, RZ, RZ, 0x1f ;  /* 0x0000001fff0c7424 */ /* 0x000fe400078e00ff */
[----:B------:R-:W-:Y:S01]  /*1a580*/  IMAD.MOV.U32 R11, RZ, RZ, 0x1f ;  /* 0x0000001fff0b7424 */ /* 0x000fe200078e00ff */
[----:B------:R-:W-:-:S05]  /*1a590*/  SEL R14, R14, RZ, P5 ;  /* 0x000000ff0e0e7207 */ /* 0x000fca0002800000 */
[----:B------:R-:W-:-:S04]  /*1a5a0*/  IMAD.IADD R3, R3, 0x1, R14 ;  /* 0x0000000103037824 */ /* 0x000fc800078e020e */
[----:B------:R-:W-:-:S07]  /*1a5b0*/  IMAD.MOV.U32 R13, RZ, RZ, R3 ;  /* 0x000000ffff0d7224 */ /* 0x000fce00078e0003 */
[----:B------:R-:W-:Y:S05]  /*1a5c0*/  WARPSYNC.COLLECTIVE R15, `(.L_x_1650) ;  /* 0x000000000f087348 */ /* 0x000fea0003c00000 */
[----:B------:R0:W1:Y:S02]  /*1a5d0*/  SHFL.IDX P6, R14, R13, R12, R11 ;  /* 0x0000000c0d0e7389 */ /* 0x00006400000c000b */
[----:B01----:R-:W-:Y:S01]  /*1a5e0*/  ENDCOLLECTIVE ;  /* 0x000000000000791b */ /* 0x003fe20003800000 */
.L_x_1650:
[----:B------:R-:W-:Y:S01]  /*1a5f0*/  IMAD.MOV.U32 R16, RZ, RZ, R14 ;  /* 0x000000ffff107224 */ /* 0x000fe200078e000e */
[----:B------:R-:W-:Y:S06]  /*1a600*/  BRA `(.L_x_1651) ;  /* 0xffffffd8006c7947 */ /* 0x000fec000383ffff */
.L_x_1584:
[----:B------:R-:W-:Y:S01]  /*1a610*/  BSSY B0, `(.L_x_1652) ;  /* 0x0000006000007945 */ /* 0x000fe20003800000 */
[----:B------:R-:W-:Y:S01]  /*1a620*/  PLOP3.LUT P6, PT, P6, PT, PT, 0x8, 0x0 ;  /* 0x000000000000781c */ /* 0x000fe200037ce170 */
[----:B------:R-:W-:-:S12]  /*1a630*/  IMAD.MOV.U32 R15, RZ, RZ, -0x1 ;  /* 0xffffffffff0f7424 */ /* 0x000fd800078e00ff */
[----:B0123--:R-:W-:Y:S05]  /*1a640*/  WARPSYNC.COLLECTIVE R15, `(.L_x_1653) ;  /* 0x000000000f087348 */ /* 0x00ffea0003c00000 */
[----:B------:R-:W-:Y:S01]  /*1a650*/  VOTE.ANY R14, PT, P6 ;  /* 0x00000000000e7806 */ /* 0x000fe200030e0100 */
[----:B0123--:R-:W-:Y:S06]  /*1a660*/  ENDCOLLECTIVE ;  /* 0x000000000000791b */ /* 0x00ffec0003800000 */
.L_x_1653:
[----:B------:R-:W-:Y:S05]  /*1a670*/  BSYNC B0 ;  /* 0x0000000000007941 */ /* 0x000fea0003800000 */
.L_x_1652:
        /* <DEDUP_REMOVED lines=9> */
.L_x_1654:
[----:B------:R-:W-:Y:S01]  /*1a710*/  IMAD.MOV.U32 R17, RZ, RZ, R14 ;  /* 0x000000ffff117224 */ /* 0x000fe200078e000e */
[----:B------:R-:W-:Y:S06]  /*1a720*/  BRA `(.L_x_1655) ;  /* 0xffffffd8005c7947 */ /* 0x000fec000383ffff */
.L_x_1586:
[----:B------:R-:W-:Y:S01]  /*1a730*/  BSSY B0, `(.L_x_1656) ;  /* 0x0000007000007945 */ /* 0x000fe20003800000 */
[----:B------:R-:W-:Y:S02]  /*1a740*/  IMAD.MOV.U32 R13, RZ, RZ, R3 ;  /* 0x000000ffff0d7224 */ /* 0x000fe400078e0003 */
[----:B------:R-:W-:Y:S02]  /*1a750*/  IMAD.MOV.U32 R11, RZ, RZ, 0x1f ;  /* 0x0000001fff0b7424 */ /* 0x000fe400078e00ff */
[----:B------:R-:W-:-:S07]  /*1a760*/  IMAD.MOV.U32 R15, RZ, RZ, -0x1 ;  /* 0xffffffffff0f7424 */ /* 0x000fce00078e00ff */
[----:B0-234-:R-:W-:Y:S05]  /*1a770*/  WARPSYNC.COLLECTIVE R15, `(.L_x_1657) ;  /* 0x000000000f087348 */ /* 0x01dfea0003c00000 */
[----:B------:R1:W0:Y:S02]  /*1a780*/  SHFL.IDX P6, R14, R13, R12, R11 ;  /* 0x0000000c0d0e7389 */ /* 0x00022400000c000b */
[----:B01234-:R-:W-:Y:S01]  /*1a790*/  ENDCOLLECTIVE ;  /* 0x000000000000791b */ /* 0x01ffe20003800000 */
.L_x_1657:
[----:B------:R-:W-:Y:S05]  /*1a7a0*/  BSYNC B0 ;  /* 0x0000000000007941 */ /* 0x000fea0003800000 */
.L_x_1656:
[----:B------:R-:W-:Y:S01]  /*1a7b0*/  IMAD.MOV.U32 R3, RZ, RZ, R14 ;  /* 0x000000ffff037224 */ /* 0x000fe200078e000e */
[----:B------:R-:W-:Y:S06]  /*1a7c0*/  BRA `(.L_x_1658) ;  /* 0xffffffd800507947 */ /* 0x000fec000383ffff */
.L_x_1590:
[----:B0-----:R0:W3:Y:S02]  /*1a7d0*/  SYNCS.PHASECHK.TRANS64.TRYWAIT P0, [R0+URZ+0x30820], R3 ;  /* 0x03082003000075a7 */ /* 0x0010e4000800017f */
[----:B---3--:R-:W-:Y:S05]  /*1a7e0*/  @!P0 NANOSLEEP.SYNCS 0x989680 ;  /* 0x009896800000895d */ /* 0x008fea0003900000 */
[----:B------:R-:W3:Y:S02]  /*1a7f0*/  @!P0 SYNCS.PHASECHK.TRANS64 P0, [R0+URZ+0x30820], R3 ;  /* 0x03082003000085a7 */ /* 0x000ee4000800007f */
[----:B---3--:R-:W-:Y:S05]  /*1a800*/  @!P0 BRA `(.L_x_1590) ;  /* 0xfffffffc00f08947 */ /* 0x008fea000383ffff */
[----:B------:R-:W-:Y:S05]  /*1a810*/  BRA `(.L_x_1659) ;  /* 0xffffffdc00d87947 */ /* 0x000fea000383ffff */
.L_x_1591:
[----:B------:R-:W3:Y:S01]  /*1a820*/  S2R R2, SR_TID.X ;  /* 0x0000000000027919 */ /* 0x000ee20000002100 */
[----:B------:R-:W-:Y:S01]  /*1a830*/  BSSY B0, `(.L_x_1660) ;  /* 0x000000a000007945 */ /* 0x000fe20003800000 */
[----:B-1----:R-:W-:Y:S02]  /*1a840*/  IMAD.MOV.U32 R12, RZ, RZ, RZ ;  /* 0x000000ffff0c7224 */ /* 0x002fe400078e00ff */
[----:B------:R-:W-:Y:S02]  /*1a850*/  IMAD.MOV.U32 R11, RZ, RZ, 0x1f ;  /* 0x0000001fff0b7424 */ /* 0x000fe400078e00ff */
[----:B------:R-:W-:Y:S01]  /*1a860*/  IMAD.MOV.U32 R15, RZ, RZ, -0x1 ;  /* 0xffffffffff0f7424 */ /* 0x000fe200078e00ff */
[----:B---3--:R-:W-:-:S04]  /*1a870*/  SHF.R.U32.HI R2, RZ, 0x5, R2 ;  /* 0x00000005ff027819 */ /* 0x008fc80000011602 */
[----:B------:R-:W-:-:S05]  /*1a880*/  LOP3.LUT R2, R2, 0x3, RZ, 0xc0, !PT ;  /* 0x0000000302027812 */ /* 0x000fca00078ec0ff */
[----:B------:R-:W-:-:S07]  /*1a890*/  IMAD.MOV.U32 R13, RZ, RZ, R2 ;  /* 0x000000ffff0d7224 */ /* 0x000fce00078e0002 */
[----:B0-2---:R-:W-:Y:S05]  /*1a8a0*/  WARPSYNC.COLLECTIVE R15, `(.L_x_1661) ;  /* 0x000000000f087348 */ /* 0x005fea0003c00000 */
[----:B------:R1:W3:Y:S02]  /*1a8b0*/  SHFL.IDX P6, R14, R13, R12, R11 ;  /* 0x0000000c0d0e7389 */ /* 0x0002e400000c000b */
[----:B0123--:R-:W-:Y:S01]  /*1a8c0*/  ENDCOLLECTIVE ;  /* 0x000000000000791b */ /* 0x00ffe20003800000 */
.L_x_1661:
[----:B------:R-:W-:Y:S05]  /*1a8d0*/  BSYNC B0 ;  /* 0x0000000000007941 */ /* 0x000fea0003800000 */
.L_x_1660:
[----:B------:R-:W-:Y:S05]  /*1a8e0*/  BRA `(.L_x_1662) ;  /* 0xffffffdc00c07947 */ /* 0x000fea000383ffff */
.L_x_1594:
[----:B------:R-:W-:Y:S01]  /*1a8f0*/  BSSY B1, `(.L_x_1663) ;  /* 0x0000006000017945 */ /* 0x000fe20003800000 */
[----:B------:R-:W-:-:S07]  /*1a900*/  IMAD.MOV.U32 R15, RZ, RZ, -0x1 ;  /* 0xffffffffff0f7424 */ /* 0x000fce00078e00ff */
[----:B0123--:R-:W-:Y:S05]  /*1a910*/  WARPSYNC.COLLECTIVE R15, `(.L_x_1664) ;  /* 0x000000000f0c7348 */ /* 0x00ffea0003c00000 */
[----:B------:R-:W-:Y:S02]  /*1a920*/  ELECT P6, UR62, PT ;  /* 0x00000000003e782f */ /* 0x000fe400038c0000 */
[----:B------:R-:W-:Y:S01]  /*1a930*/  MOV R14, UR62 ;  /* 0x0000003e000e7c02 */ /* 0x000fe20008000f00 */
[----:B0123--:R-:W-:Y:S10]  /*1a940*/  ENDCOLLECTIVE ;  /* 0x000000000000791b */ /* 0x00fff40003800000 */
.L_x_1664:
[----:B------:R-:W-:Y:S05]  /*1a950*/  BSYNC B1 ;  /* 0x0000000000017941 */ /* 0x000fea0003800000 */
.L_x_1663:
[----:B------:R-:W-:Y:S05]  /*1a960*/  BRA `(.L_x_1665) ;  /* 0xffffffdc00b87947 */ /* 0x000fea000383ffff */
.L_x_1596:
[----:B0-----:R0:W2:Y:S02]  /*1a970*/  SYNCS.PHASECHK.TRANS64.TRYWAIT P0, [R6+URZ], R5 ;  /* 0x00000005060075a7 */ /* 0x0010a4000800017f */
[----:B--2---:R-:W-:Y:S05]  /*1a980*/  @!P0 NANOSLEEP.SYNCS 0x989680 ;  /* 0x009896800000895d */ /* 0x004fea0003900000 */
[----:B------:R-:W2:Y:S02]  /*1a990*/  @!P0 SYNCS.PHASECHK.TRANS64 P0, [R6+URZ], R5 ;  /* 0x00000005060085a7 */ /* 0x000ea4000800007f */
[----:B--2---:R-:W-:Y:S05]  /*1a9a0*/  @!P0 BRA `(.L_x_1596) ;  /* 0xfffffffc00f08947 */ /* 0x004fea000383ffff */
[----:B------:R-:W-:Y:S05]  /*1a9b0*/  BRA `(.L_x_1666) ;  /* 0xffffffdc00fc7947 */ /* 0x000fea000383ffff */
.L_x_1597:
[----:B--2---:R2:W3:Y:S02]  /*1a9c0*/  SYNCS.PHASECHK.TRANS64.TRYWAIT P0, [R7+URZ], R2 ;  /* 0x00000002070075a7 */ /* 0x0044e4000800017f */
[----:B---3--:R-:W-:Y:S05]  /*1a9d0*/  @!P0 NANOSLEEP.SYNCS 0x989680 ;  /* 0x009896800000895d */ /* 0x008fea0003900000 */
[----:B------:R-:W3:Y:S02]  /*1a9e0*/  @!P0 SYNCS.PHASECHK.TRANS64 P0, [R7+URZ], R2 ;  /* 0x00000002070085a7 */ /* 0x000ee4000800007f */
[----:B---3--:R-:W-:Y:S05]  /*1a9f0*/  @!P0 BRA `(.L_x_1597) ;  /* 0xfffffffc00f08947 */ /* 0x008fea000383ffff */
[----:B------:R-:W-:Y:S05]  /*1aa00*/  BRA `(.L_x_1667) ;  /* 0xffffffdc00f07947 */ /* 0x000fea000383ffff */
.L_x_1599:
[----:B---3--:R3:W4:Y:S02]  /*1aa10*/  SYNCS.PHASECHK.TRANS64.TRYWAIT P0, [R4+URZ], R5 ;  /* 0x00000005040075a7 */ /* 0x008724000800017f */
[----:B----4-:R-:W-:Y:S05]  /*1aa20*/  @!P0 NANOSLEEP.SYNCS 0x989680 ;  /* 0x009896800000895d */ /* 0x010fea0003900000 */
[----:B------:R-:W4:Y:S02]  /*1aa30*/  @!P0 SYNCS.PHASECHK.TRANS64 P0, [R4+URZ], R5 ;  /* 0x00000005040085a7 */ /* 0x000f24000800007f */
[----:B----4-:R-:W-:Y:S05]  /*1aa40*/  @!P0 BRA `(.L_x_1599) ;  /* 0xfffffffc00f08947 */ /* 0x010fea000383ffff */
[----:B------:R-:W-:Y:S05]  /*1aa50*/  BRA `(.L_x_1668) ;  /* 0xffffffdc00f87947 */ /* 0x000fea000383ffff */
.L_x_1669:
        /* <DEDUP_REMOVED lines=10> */
.L_x_3245:


//--------------------- .text._ZN7cutlass13device_kernelIN5flash11enable_sm90INS1_16FlashAttnFwdSm90INS1_25CollectiveMainloopFwdSm90ILi2EN4cute5tupleIJNS5_1CILi1EEES8_S8_EEENS6_IJNS7_ILi128EEENS7_ILi96EEENS7_ILi192EEEEEELi192ENS_6half_tEfNS_4arch4Sm90ELb0ELb1ELb1ELb1ELb0ELb1ELb0ELb1ELb1ELb1ELb0ELb0EEENS1_21CollectiveEpilogueFwdINS6_IJSA_SC_SB_EEES9_SE_SG_Li256ELb1ELb1ELb0ELb0EEENS1_36VarlenDynamicPersistentTileSchedulerILi128ELi96ELi256ELi128ELb0ELb1ELb1ELb1ELb0ELb1EEEEEEEEEvNT_6ParamsE --------------------------
	.section	.text._ZN7cutlass13device_kernelIN5flash11enable_sm90INS1_16FlashAttnFwdSm90INS1_25CollectiveMainloopFwdSm90ILi2EN4cute5tupleIJNS5_1CILi1EEES8_S8_EEENS6_IJNS7_ILi128EEENS7_ILi96EEENS7_ILi192EEEEEELi192ENS_6half_tEfNS_4arch4Sm90ELb0ELb1ELb1ELb1ELb0ELb1ELb0ELb1ELb1ELb1ELb0ELb0EEENS1_21CollectiveEpilogueFwdINS6_IJSA_SC_SB_EEES9_SE_SG_Li256ELb1ELb1ELb0ELb0EEENS1_36VarlenDynamicPersistentTileSchedulerILi128ELi96ELi256ELi128ELb0ELb1ELb1ELb1ELb0ELb1EEEEEEEEEvNT_6ParamsE,"ax",@progbits
	.align	128
.text._ZN7cutlass13device_kernelIN5flash11enable_sm90INS1_16FlashAttnFwdSm90INS1_25CollectiveMainloopFwdSm90ILi2EN4cute5tupleIJNS5_1CILi1EEES8_S8_EEENS6_IJNS7_ILi128EEENS7_ILi96EEENS7_ILi192EEEEEELi192ENS_6half_tEfNS_4arch4Sm90ELb0ELb1ELb1ELb1ELb0ELb1ELb0ELb1ELb1ELb1ELb0ELb0EEENS1_21CollectiveEpilogueFwdINS6_IJSA_SC_SB_EEES9_SE_SG_Li256ELb1ELb1ELb0ELb0EEENS1_36VarlenDynamicPersistentTileSchedulerILi128ELi96ELi256ELi128ELb0ELb1ELb1ELb1ELb0ELb1EEEEEEEEEvNT_6ParamsE:
        .type           _ZN7cutlass13device_kernelIN5flash11enable_sm90INS1_16FlashAttnFwdSm90INS1_25CollectiveMainloopFwdSm90ILi2EN4cute5tupleIJNS5_1CILi1EEES8_S8_EEENS6_IJNS7_ILi128EEENS7_ILi96EEENS7_ILi192EEEEEELi192ENS_6half_tEfNS_4arch4Sm90ELb0ELb1ELb1ELb1ELb0ELb1ELb0ELb1ELb1ELb1ELb0ELb0EEENS1_21CollectiveEpilogueFwdINS6_IJSA_SC_SB_EEES9_SE_SG_Li256ELb1ELb1ELb0ELb0EEENS1_36VarlenDynamicPersistentTileSchedulerILi128ELi96ELi256ELi128ELb0ELb1ELb1ELb1ELb0ELb1EEEEEEEEEvNT_6ParamsE,@function
        .size           _ZN7cutlass13device_kernelIN5flash11enable_sm90INS1_16FlashAttnFwdSm90INS1_25CollectiveMainloopFwdSm90ILi2EN4cute5tupleIJNS5_1CILi1EEES8_S8_EEENS6_IJNS7_ILi128EEENS7_ILi96EEENS7_ILi192EEEEEELi192ENS_6half_tEfNS_4arch4Sm90ELb0ELb1ELb1ELb1ELb0ELb1ELb0ELb1ELb1ELb1ELb0ELb0EEENS1_21CollectiveEpilogueFwdINS6_IJSA_SC_SB_EEES9_SE_SG_Li256ELb1ELb1ELb0ELb0EEENS1_36VarlenDynamicPersistentTileSchedulerILi128ELi96ELi256ELi128ELb0ELb1ELb1ELb1ELb0ELb1EEEEEEEEEvNT_6ParamsE,(.L_x_3246 - _ZN7cutlass13device_kernelIN5flash11enable_sm90INS1_16FlashAttnFwdSm90INS1_25CollectiveMainloopFwdSm90ILi2EN4cute5tupleIJNS5_1CILi1EEES8_S8_EEENS6_IJNS7_ILi128EEENS7_ILi96EEENS7_ILi192EEEEEELi192ENS_6half_tEfNS_4arch4Sm90ELb0ELb1ELb1ELb1ELb0ELb1ELb0ELb1ELb1ELb1ELb0ELb0EEENS1_21CollectiveEpilogueFwdINS6_IJSA_SC_SB_EEES9_SE_SG_Li256ELb1ELb1ELb0ELb0EEENS1_36VarlenDynamicPersistentTileSchedulerILi128ELi96ELi256ELi128ELb0ELb1ELb1ELb1ELb0ELb1EEEEEEEEEvNT_6ParamsE)
        .other          _ZN7cutlass13device_kernelIN5flash11enable_sm90INS1_16FlashAttnFwdSm90INS1_25CollectiveMainloopFwdSm90ILi2EN4cute5tupleIJNS5_1CILi1EEES8_S8_EEENS6_IJNS7_ILi128EEENS7_ILi96EEENS7_ILi192EEEEEELi192ENS_6half_tEfNS_4arch4Sm90ELb0ELb1ELb1ELb1ELb0ELb1ELb0ELb1ELb1ELb1ELb0ELb0EEENS1_21CollectiveEpilogueFwdINS6_IJSA_SC_SB_EEES9_SE_SG_Li256ELb1ELb1ELb0ELb0EEENS1_36VarlenDynamicPersistentTileSchedulerILi128ELi96ELi256ELi128ELb0ELb1ELb1ELb1ELb0ELb1EEEEEEEEEvNT_6ParamsE,@"STO_CUDA_ENTRY STV_DEFAULT"
_ZN7cutlass13device_kernelIN5flash11enable_sm90INS1_16FlashAttnFwdSm90INS1_25CollectiveMainloopFwdSm90ILi2EN4cute5tupleIJNS5_1CILi1EEES8_S8_EEENS6_IJNS7_ILi128EEENS7_ILi96EEENS7_ILi192EEEEEELi192ENS_6half_tEfNS_4arch4Sm90ELb0ELb1ELb1ELb1ELb0ELb1ELb0ELb1ELb1ELb1ELb0ELb0EEENS1_21CollectiveEpilogueFwdINS6_IJSA_SC_SB_EEES9_SE_SG_Li256ELb1ELb1ELb0ELb0EEENS1_36VarlenDynamicPersistentTileSchedulerILi128ELi96ELi256ELi128ELb0ELb1ELb1ELb1ELb0ELb1EEEEEEEEEvNT_6ParamsE:
        /* <DEDUP_REMOVED lines=24> */
.L_x_1671:
[----:B------:R-:W-:Y:S05]  /*0180*/  BSYNC B0 ;  /* 0x0000000000007941 */ /* 0x000fea0003800000 */
.L_x_1670:
        /* <DEDUP_REMOVED lines=41> */
.L_x_1672:
        /* <DEDUP_REMOVED lines=22> */
.L_x_1673:
        /* <DEDUP_REMOVED lines=18> */
.L_x_1674:
        /* <DEDUP_REMOVED lines=22> */
.L_x_1675:
        /* <DEDUP_REMOVED lines=22> */
.L_x_1676:
        /* <DEDUP_REMOVED lines=10> */
.L_x_1679:
        /* <DEDUP_REMOVED lines=9> */
[----:B0-----:R-:W-:Y:S01]  /*0a90*/  IMAD.U32 R2, RZ, RZ, UR4 ;  /* 0x00000004ff027e24 */ /* 0x001fe2000f8e00ff */
[----:B------:R-:W-:-:S04]  /*0aa0*/  ULDC UR4, c[0x0][0xc3c] ;  /* 0x00030f0000047ab9 */ /* 0x000fc80000000800 */
[----:B------:R-:W0:Y:S01]  /*0ab0*/  LDS.128 R24, [R2+0x308d0] ;  /* 0x0308d00002187984 */ /* 0x000e220000000c00 */
[----:B------:R-:W-:Y:S06]  /*0ac0*/  BAR.ARV 0x4, 0x180 ;  /* 0x0106000000007b1d */ /* 0x000fec0000002000 */
[----:B0-----:R-:W-:-:S13]  /*0ad0*/  ISETP.GE.AND P0, PT, R27, UR4, PT ;  /* 0x000000041b007c0c */ /* 0x001fda000bf06270 */
[----:B------:R-:W-:Y:S05]  /*0ae0*/  @P0 BRA `(.L_x_1680) ;  /* 0x000002a800300947 */ /* 0x000fea0003800000 */
[----:B------:R-:W2:Y:S01]  /*0af0*/  LDL R0, [R1+0x5c] ;  /* 0x00005c0001007983 */ /* 0x000ea20000100800 */
[----:B------:R-:W-:Y:S01]  /*0b00*/  VIADD R4, R4, 0xffffff80 ;  /* 0xffffff8004047836 */ /* 0x000fe20000000000 */
[----:B------:R-:W-:Y:S01]  /*0b10*/  R2UR UR4, R2 ;  /* 0x00000000020472ca */ /* 0x000fe200000e0000 */
[----:B------:R-:W-:Y:S01]  /*0b20*/  IMAD.MOV.U32 R220, RZ, RZ, RZ ;  /* 0x000000ffffdc7224 */ /* 0x000fe200078e00ff */
[----:B------:R-:W-:Y:S01]  /*0b30*/  CS2R R16, SRZ ;  /* 0x0000000000107805 */ /* 0x000fe2000001ff00 */
[----:B------:R-:W-:Y:S01]  /*0b40*/  IMAD.MOV.U32 R198, RZ, RZ, RZ ;  /* 0x000000ffffc67224 */ /* 0x000fe200078e00ff */
[----:B------:R-:W-:Y:S01]  /*0b50*/  SHF.R.S32.HI R3, RZ, 0x1f, R4 ;  /* 0x0000001fff037819 */ /* 0x000fe20000011404 */
[----:B------:R-:W-:-:S03]  /*0b60*/  IMAD.MOV.U32 R192, RZ, RZ, RZ ;  /* 0x000000ffffc07224 */ /* 0x000fc600078e00ff */
[----:B------:R-:W-:-:S04]  /*0b70*/  LEA.HI R223, R3, R4, RZ, 0x3 ;  /* 0x0000000403df7211 */ /* 0x000fc800078f18ff */
[----:B------:R-:W-:Y:S01]  /*0b80*/  LOP3.LUT R217, R223, 0xfffffff8, RZ, 0xc0, !PT ;  /* 0xfffffff8dfd97812 */ /* 0x000fe200078ec0ff */
[----:B------:R-:W-:Y:S01]  /*0b90*/  UIADD3 UR4, UR4, 0x12400, URZ ;  /* 0x0001240004047890 */ /* 0x000fe2000fffe03f */
[----:B------:R-:W-:Y:S02]  /*0ba0*/  SHF.R.S32.HI R223, RZ, 0x3, R223 ;  /* 0x00000003ffdf7819 */ /* 0x000fe400000114df */
[----:B------:R-:W-:-:S05]  /*0bb0*/  IADD3 R217, R4, -R217, RZ ;  /* 0x800000d904d97210 */ /* 0x000fca0007ffe0ff */
[----:B------:R-:W-:-:S04]  /*0bc0*/  IMAD.SHL.U32 R213, R217, 0x8, RZ ;  /* 0x00000008d9d57824 */ /* 0x000fc800078e00ff */
[C---:B------:R-:W-:Y:S02]  /*0bd0*/  VIADD R216, R213.reuse, 0x80 ;  /* 0x00000080d5d87836 */ /* 0x040fe40000000000 */
[----:B------:R-:W-:Y:S01]  /*0be0*/  VIADD R215, R213, 0x40 ;  /* 0x00000040d5d77836 */ /* 0x000fe20000000000 */
[----:B--2---:R-:W-:Y:S02]  /*0bf0*/  R2UR UR5, R0 ;  /* 0x00000000000572ca */ /* 0x004fe400000e0000 */
[----:B------:R-:W-:-:S04]  /*0c00*/  LEA.HI R0, R3, R4, RZ, 0x7 ;  /* 0x0000000403007211 */ /* 0x000fc800078f38ff */
[----:B------:R-:W-:Y:S02]  /*0c10*/  LOP3.LUT R5, R0, 0xffffff80, RZ, 0xc0, !PT ;  /* 0xffffff8000057812 */ /* 0x000fe400078ec0ff */
[----:B------:R-:W-:-:S03]  /*0c20*/  SHF.R.S32.HI R12, RZ, 0x7, R0 ;  /* 0x00000007ff0c7819 */ /* 0x000fc60000011400 */
[----:B------:R-:W-:Y:S01]  /*0c30*/  IMAD.IADD R232, R4, 0x1, -R5 ;  /* 0x0000000104e87824 */ /* 0x000fe200078e0a05 */
[----:B------:R-:W-:Y:S01]  /*0c40*/  LEA.HI R5, R3, R4, RZ, 0x4 ;  /* 0x0000000403057211 */ /* 0x000fe200078f20ff */
[----:B------:R0:W-:Y:S01]  /*0c50*/  STL [R1+0x50], R12 ;  /* 0x0000500c01007387 */ /* 0x0001e20000100800 */
[----:B------:R-:W-:Y:S01]  /*0c60*/  LEA.HI R0, R0, R12, RZ, 0x1 ;  /* 0x0000000c00007211 */ /* 0x000fe200078f08ff */
[----:B------:R-:W-:Y:S01]  /*0c70*/  ULOP3.LUT UR5, UR5, 0x1, URZ, 0xfc, !UPT ;  /* 0x0000000105057892 */ /* 0x000fe2000f8efc3f */
[----:B------:R-:W-:Y:S02]  /*0c80*/  SHF.R.S32.HI R9, RZ, 0x1f, R232 ;  /* 0x0000001fff097819 */ /* 0x000fe400000114e8 */
[----:B------:R-:W-:Y:S02]  /*0c90*/  SHF.R.S32.HI R6, RZ, 0x4, R5 ;  /* 0x00000004ff067819 */ /* 0x000fe40000011405 */
[CC--:B------:R-:W-:Y:S02]  /*0ca0*/  LEA.HI R10, R9.reuse, R232.reuse, RZ, 0x2 ;  /* 0x000000e8090a7211 */ /* 0x0c0fe400078f10ff */
[----:B------:R-:W-:-:S02]  /*0cb0*/  LEA.HI R9, R9, R232, RZ, 0x5 ;  /* 0x000000e809097211 */ /* 0x000fc400078f28ff */
[--C-:B------:R-:W-:Y:S02]  /*0cc0*/  SHF.R.S32.HI R8, RZ, 0x2, R10.reuse ;  /* 0x00000002ff087819 */ /* 0x100fe4000001140a */
[----:B------:R-:W-:Y:S02]  /*0cd0*/  SHF.R.S32.HI R7, RZ, 0x1f, R10 ;  /* 0x0000001fff077819 */ /* 0x000fe4000001140a */
[----:B------:R-:W-:Y:S02]  /*0ce0*/  SHF.R.S32.HI R9, RZ, 0x5, R9 ;  /* 0x00000005ff097819 */ /* 0x000fe40000011409 */
[----:B------:R-:W-:Y:S02]  /*0cf0*/  LEA.HI R11, R7, R8, RZ, 0x3 ;  /* 0x00000008070b7211 */ /* 0x000fe400078f18ff */
[----:B------:R-:W-:Y:S02]  /*0d00*/  LEA.HI R7, R5, R6, RZ, 0x1 ;  /* 0x0000000605077211 */ /* 0x000fe400078f08ff */
[----:B------:R-:W-:-:S02]  /*0d10*/  LOP3.LUT R11, R11, 0xfffffff8, RZ, 0xc0, !PT ;  /* 0xfffffff80b0b7812 */ /* 0x000fc400078ec0ff */
[----:B------:R-:W-:Y:S02]  /*0d20*/  LOP3.LUT R7, R7, 0x1ffffffe, RZ, 0xc0, !PT ;  /* 0x1ffffffe07077812 */ /* 0x000fe400078ec0ff */
[----:B------:R-:W-:Y:S02]  /*0d30*/  IADD3 R8, R8, -R11, RZ ;  /* 0x8000000b08087210 */ /* 0x000fe40007ffe0ff */
[----:B------:R-:W-:Y:S01]  /*0d40*/  LOP3.LUT R0, R0, 0x3fffffe, RZ, 0xc0, !PT ;  /* 0x03fffffe00007812 */ /* 0x000fe200078ec0ff */
[----:B------:R-:W-:Y:S01]  /*0d50*/  IMAD.IADD R7, R6, 0x1, -R7 ;  /* 0x0000000106077824 */ /* 0x000fe200078e0a07 */
[-C--:B------:R-:W-:Y:S01]  /*0d60*/  LEA.HI R6, R3, R4.reuse, RZ, 0x5 ;  /* 0x0000000403067211 */ /* 0x080fe200078f28ff */
[----:B------:R-:W-:Y:S01]  /*0d70*/  IMAD R11, R9, 0x10, R8 ;  /* 0x00000010090b7824 */ /* 0x000fe200078e0208 */
[----:B------:R-:W-:Y:S01]  /*0d80*/  LEA.HI R8, R3, R4, RZ, 0x2 ;  /* 0x0000000403087211 */ /* 0x000fe200078f10ff */
[----:B------:R-:W-:Y:S01]  /*0d90*/  IMAD.IADD R0, R12, 0x1, -R0 ;  /* 0x000000010c007824 */ /* 0x000fe200078e0a00 */
[----:B------:R-:W-:-:S02]  /*0da0*/  LOP3.LUT R5, R5, 0x3fffff0, RZ, 0xc0, !PT ;  /* 0x03fffff005057812 */ /* 0x000fc400078ec0ff */
[----:B------:R-:W-:Y:S01]  /*0db0*/  LOP3.LUT R3, R8, 0xfffffffc, RZ, 0xc0, !PT ;  /* 0xfffffffc08037812 */ /* 0x000fe200078ec0ff */
[----:B------:R-:W-:Y:S01]  /*0dc0*/  IMAD R11, R0, 0x40, R11 ;  /* 0x00000040000b7824 */ /* 0x000fe200078e020b */
[--C-:B------:R-:W-:Y:S01]  /*0dd0*/  SHF.R.S32.HI R194, RZ, 0x2, R8.reuse ;  /* 0x00000002ffc27819 */ /* 0x100fe20000011408 */
[C---:B------:R-:W-:Y:S01]  /*0de0*/  IMAD.IADD R5, R4.reuse, 0x1, -R5 ;  /* 0x0000000104057824 */ /* 0x040fe200078e0a05 */
[----:B------:R-:W-:Y:S01]  /*0df0*/  SHF.R.S32.HI R9, RZ, 0x1f, R8 ;  /* 0x0000001fff097819 */ /* 0x000fe20000011408 */
[----:B------:R-:W-:Y:S01]  /*0e00*/  IMAD.IADD R222, R4, 0x1, -R3 ;  /* 0x0000000104de7824 */ /* 0x000fe200078e0a03 */
[----:B------:R-:W-:Y:S01]  /*0e10*/  SHF.R.S32.HI R6, RZ, 0x5, R6 ;  /* 0x00000005ff067819 */ /* 0x000fe20000011406 */
[----:B------:R-:W-:Y:S01]  /*0e20*/  VIADD R221, R194, 0x40 ;  /* 0x00000040c2dd7836 */ /* 0x000fe20000000000 */
[----:B------:R-:W-:Y:S01]  /*0e30*/  LEA.HI R9, R9, R194, RZ, 0x3 ;  /* 0x000000c209097211 */ /* 0x000fe200078f18ff */
[----:B------:R-:W-:Y:S01]  /*0e40*/  STL [R1+0x54], R11 ;  /* 0x0000540b01007387 */ /* 0x000fe20000100800 */
[----:B------:R-:W-:Y:S01]  /*0e50*/  SHF.L.U32 R22, R222, 0x2, RZ ;  /* 0x00000002de167819 */ /* 0x000fe200000006ff */
[----:B------:R-:W-:Y:S01]  /*0e60*/  IMAD.SHL.U32 R204, R221, 0x40, RZ ;  /* 0x00000040ddcc7824 */ /* 0x000fe200078e00ff */
[----:B------:R-:W-:Y:S01]  /*0e70*/  SHF.R.S32.HI R0, RZ, 0x1f, R221 ;  /* 0x0000001fff007819 */ /* 0x000fe200000114dd */
[----:B------:R-:W-:Y:S01]  /*0e80*/  IMAD R8, R6, 0x10, R5 ;  /* 0x0000001006087824 */ /* 0x000fe200078e0205 */
[----:B------:R-:W-:Y:S01]  /*0e90*/  LOP3.LUT R9, R9, 0xfffffff8, RZ, 0xc0, !PT ;  /* 0xfffffff809097812 */ /* 0x000fe200078ec0ff */
[----:B------:R-:W-:Y:S01]  /*0ea0*/  VIADD R200, R22, 0x20 ;  /* 0x0000002016c87836 */ /* 0x000fe20000000000 */
[----:B------:R-:W-:Y:S01]  /*0eb0*/  LEA.HI R0, R0, R221, RZ, 0x3 ;  /* 0x000000dd00007211 */ /* 0x000fe200078f18ff */
[----:B------:R-:W-:Y:S01]  /*0ec0*/  VIADD R199, R22, 0x40 ;  /* 0x0000004016c77836 */ /* 0x000fe20000000000 */
[----:B------:R-:W-:Y:S01]  /*0ed0*/  LOP3.LUT R204, R204, 0x1c0, RZ, 0xc0, !PT ;  /* 0x000001c0cccc7812 */ /* 0x000fe200078ec0ff */
[----:B------:R-:W-:Y:S01]  /*0ee0*/  IMAD.IADD R214, R194, 0x1, -R9 ;  /* 0x00000001c2d67824 */ /* 0x000fe200078e0a09 */
[----:B------:R-:W-:Y:S01]  /*0ef0*/  IADD3 R196, R22, R200, RZ ;  /* 0x000000c816c47210 */ /* 0x000fe20007ffe0ff */
[----:B------:R-:W-:Y:S01]  /*0f00*/  IMAD.SHL.U32 R0, R0, 0x40, RZ ;  /* 0x0000004000007824 */ /* 0x000fe200078e00ff */
[----:B0-----:R-:W-:Y:S01]  /*0f10*/  SHF.R.U32.HI R12, RZ, 0x3, R204 ;  /* 0x00000003ff0c7819 */ /* 0x001fe200000116cc */
[----:B------:R-:W-:Y:S01]  /*0f20*/  IMAD.IADD R197, R22, 0x1, R199 ;  /* 0x0000000116c57824 */ /* 0x000fe200078e02c7 */
[----:B------:R-:W-:Y:S01]  /*0f30*/  SHF.R.S32.HI R3, RZ, 0x1f, R196 ;  /* 0x0000001fff037819 */ /* 0x000fe200000114c4 */
[----:B------:R-:W-:Y:S01]  /*0f40*/  IMAD.SHL.U32 R205, R214, 0x40, RZ ;  /* 0x00000040d6cd7824 */ /* 0x000fe200078e00ff */
[----:B------:R-:W-:Y:S01]  /*0f50*/  LOP3.LUT R209, R0, 0xfffffe00, RZ, 0xc0, !PT ;  /* 0xfffffe0000d17812 */ /* 0x000fe200078ec0ff */
[----:B------:R-:W-:Y:S01]  /*0f60*/  IMAD.SHL.U32 R207, R6, 0x200, RZ ;  /* 0x0000020006cf7824 */ /* 0x000fe200078e00ff */
[----:B------:R-:W-:Y:S01]  /*0f70*/  SHF.R.S32.HI R0, RZ, 0x1f, R197 ;  /* 0x0000001fff007819 */ /* 0x000fe200000114c5 */
[----:B------:R-:W-:Y:S01]  /*0f80*/  IMAD R8, R8, 0x8, R7 ;  /* 0x0000000808087824 */ /* 0x000fe200078e0207 */
[CC--:B------:R-:W-:Y:S01]  /*0f90*/  LEA.HI R224, R3.reuse, R196.reuse, RZ, 0x3 ;  /* 0x000000c403e07211 */ /* 0x0c0fe200078f18ff */
[----:B------:R-:W-:Y:S01]  /*0fa0*/  IMAD.SHL.U32 R18, R222, 0x8, RZ ;  /* 0x00000008de127824 */ /* 0x000fe200078e00ff */
[----:B------:R-:W-:Y:S01]  /*0fb0*/  LEA.HI R3, R3, R196, RZ, 0x6 ;  /* 0x000000c403037211 */ /* 0x000fe200078f30ff */
[----:B------:R-:W-:Y:S01]  /*0fc0*/  VIADD R201, R22, 0x30 ;  /* 0x0000003016c97836 */ /* 0x000fe20000000000 */
[----:B------:R-:W-:Y:S01]  /*0fd0*/  LEA.HI R4, R0, R197, RZ, 0x6 ;  /* 0x000000c500047211 */ /* 0x000fe200078f30ff */
[----:B------:R-:W-:Y:S01]  /*0fe0*/  VIADD R203, R22, 0x50 ;  /* 0x0000005016cb7836 */ /* 0x000fe20000000000 */
[----:B------:R-:W-:-:S02]  /*0ff0*/  LOP3.LUT R205, R205, 0x1c0, RZ, 0xc0, !PT ;  /* 0x000001c0cdcd7812 */ /* 0x000fc400078ec0ff */
[----:B------:R-:W-:Y:S01]  /*1000*/  LEA.HI R225, R0, R197, RZ, 0x3 ;  /* 0x000000c500e17211 */ /* 0x000fe200078f18ff */
[----:B------:R-:W-:Y:S01]  /*1010*/  IMAD.SHL.U32 R0, R3, 0x80, RZ ;  /* 0x0000008003007824 */ /* 0x000fe200078e00ff */
[----:B------:R-:W-:Y:S01]  /*1020*/  SHF.R.U32.HI R206, RZ, 0x3, R205 ;  /* 0x00000003ffce7819 */ /* 0x000fe200000116cd */
[----:B------:R-:W-:Y:S01]  /*1030*/  IMAD.SHL.U32 R4, R4, 0x80, RZ ;  /* 0x0000008004047824 */ /* 0x000fe200078e00ff */
[C-C-:B------:R-:W-:Y:S02]  /*1040*/  LOP3.LUT R3, R205.reuse, 0x38, R224.reuse, 0xf8, !PT ;  /* 0x00000038cd037812 */ /* 0x140fe400078ef8e0 */
[C---:B------:R-:W-:Y:S02]  /*1050*/  LOP3.LUT R6, R204.reuse, 0x38, R224, 0xf8, !PT ;  /* 0x00000038cc067812 */ /* 0x040fe400078ef8e0 */
[--C-:B------:R-:W-:Y:S02]  /*1060*/  LOP3.LUT R5, R205, 0x38, R225.reuse, 0xf8, !PT ;  /* 0x00000038cd057812 */ /* 0x100fe400078ef8e1 */
[----:B------:R-:W-:-:S02]  /*1070*/  LOP3.LUT R7, R204, 0x38, R225, 0xf8, !PT ;  /* 0x00000038cc077812 */ /* 0x000fc400078ef8e1 */
[----:B------:R-:W-:Y:S02]  /*1080*/  LOP3.LUT R0, R0, 0xffffe000, RZ, 0xc0, !PT ;  /* 0xffffe00000007812 */ /* 0x000fe400078ec0ff */
[----:B------:R-:W-:Y:S02]  /*1090*/  LOP3.LUT R3, R3, R206, RZ, 0x3c, !PT ;  /* 0x000000ce03037212 */ /* 0x000fe400078e3cff */
[----:B------:R-:W-:Y:S02]  /*10a0*/  LOP3.LUT R6, R6, R12, RZ, 0x3c, !PT ;  /* 0x0000000c06067212 */ /* 0x000fe400078e3cff */
[----:B------:R-:W-:Y:S02]  /*10b0*/  LOP3.LUT R4, R4, 0xffffe000, RZ, 0xc0, !PT ;  /* 0xffffe00004047812 */ /* 0x000fe400078ec0ff */
[----:B------:R-:W-:Y:S02]  /*10c0*/  LOP3.LUT R5, R5, R206, RZ, 0x3c, !PT ;  /* 0x000000ce05057212 */ /* 0x000fe400078e3cff */
[----:B------:R-:W-:-:S02]  /*10d0*/  LOP3.LUT R7, R7, R12, RZ, 0x3c, !PT ;  /* 0x0000000c07077212 */ /* 0x000fc400078e3cff */
[-C--:B------:R-:W-:Y:S02]  /*10e0*/  IADD3 R237, R3, R0.reuse, R207 ;  /* 0x0000000003ed7210 */ /* 0x080fe40007ffe0cf */
[----:B------:R-:W-:Y:S02]  /*10f0*/  IADD3 R6, R6, R0, R209 ;  /* 0x0000000006067210 */ /* 0x000fe40007ffe0d1 */
[-C--:B------:R-:W-:Y:S02]  /*1100*/  IADD3 R5, R5, R4.reuse, R207 ;  /* 0x0000000405057210 */ /* 0x080fe40007ffe0cf */
[----:B------:R-:W-:Y:S01]  /*1110*/  IADD3 R7, R7, R4, R209 ;  /* 0x0000000407077210 */ /* 0x000fe20007ffe0d1 */
[----:B------:R-:W-:Y:S01]  /*1120*/  IMAD.U32 R4, RZ, RZ, UR4 ;  /* 0x00000004ff047e24 */ /* 0x000fe2000f8e00ff */
[----:B------:R-:W-:Y:S02]  /*1130*/  MOV R0, UR5 ;  /* 0x0000000500007c02 */ /* 0x000fe40008000f00 */
[----:B------:R-:W-:-:S02]  /*1140*/  LOP3.LUT R211, R10, 0x7ffffffc, RZ, 0xc0, !PT ;  /* 0x7ffffffc0ad37812 */ /* 0x000fc400078ec0ff */
[----:B------:R-:W-:Y:S01]  /*1150*/  IADD3 R202, R22, 0x10, RZ ;  /* 0x0000001016ca7810 */ /* 0x000fe20007ffe0ff */
[----:B------:R0:W-:Y:S01]  /*1160*/  STL [R1+0x40], R0 ;  /* 0x0000400001007387 */ /* 0x0001e20000100800 */
[----:B------:R-:W-:Y:S01]  /*1170*/  SHF.R.S32.HI R9, RZ, 0x1f, R215 ;  /* 0x0000001fff097819 */ /* 0x000fe200000114d7 */
[----:B------:R-:W-:Y:S01]  /*1180*/  IMAD.IADD R211, R232, 0x1, -R211 ;  /* 0x00000001e8d37824 */ /* 0x000fe200078e0ad3 */
[----:B------:R-:W-:Y:S01]  /*1190*/  SHF.R.S32.HI R231, RZ, 0x1f, R202 ;  /* 0x0000001fffe77819 */ /* 0x000fe200000114ca */
[----:B------:R1:W-:Y:S01]  /*11a0*/  STL [R1+0x44], R4 ;  /* 0x0000440401007387 */ /* 0x0003e20000100800 */
[----:B------:R-:W-:Y:S02]  /*11b0*/  SHF.R.S32.HI R230, RZ, 0x1f, R200 ;  /* 0x0000001fffe67819 */ /* 0x000fe400000114c8 */
[----:B------:R-:W-:Y:S02]  /*11c0*/  SHF.R.S32.HI R229, RZ, 0x1f, R201 ;  /* 0x0000001fffe57819 */ /* 0x000fe400000114c9 */
[----:B------:R-:W-:-:S02]  /*11d0*/  SHF.R.S32.HI R228, RZ, 0x1f, R199 ;  /* 0x0000001fffe47819 */ /* 0x000fc400000114c7 */
[----:B0-----:R-:W-:Y:S02]  /*11e0*/  LEA.HI R0, R222, R222, RZ, 0x1 ;  /* 0x000000dede007211 */ /* 0x001fe400078f08ff */
[----:B------:R-:W-:Y:S02]  /*11f0*/  SHF.R.S32.HI R227, RZ, 0x1f, R203 ;  /* 0x0000001fffe37819 */ /* 0x000fe400000114cb */
[----:B-1----:R-:W-:Y:S02]  /*1200*/  SHF.R.S32.HI R4, RZ, 0x1f, R216 ;  /* 0x0000001fff047819 */ /* 0x002fe400000114d8 */
[----:B------:R-:W-:Y:S02]  /*1210*/  SHF.L.U32 R4, R8, 0x3, RZ ;  /* 0x0000000308047819 */ /* 0x000fe400000006ff */
[----:B------:R-:W-:Y:S02]  /*1220*/  LOP3.LUT R3, R0, 0x1ffffffe, RZ, 0xc0, !PT ;  /* 0x1ffffffe00037812 */ /* 0x000fe400078ec0ff */
[----:B------:R-:W-:Y:S01]  /*1230*/  SHF.R.S32.HI R0, RZ, 0x1f, R213 ;  /* 0x0000001fff007819 */ /* 0x000fe200000114d5 */
[----:B------:R0:W-:Y:S01]  /*1240*/  STL [R1+0x58], R4 ;  /* 0x0000580401007387 */ /* 0x0001e20000100800 */
[----:B------:R-:W-:Y:S01]  /*1250*/  LOP3.LUT R0, R204, 0x38, R18, 0xf8, !PT ;  /* 0x00000038cc007812 */ /* 0x000fe200078ef812 */
[----:B------:R-:W-:Y:S01]  /*1260*/  IMAD.IADD R3, R222, 0x1, -R3 ;  /* 0x00000001de037824 */ /* 0x000fe200078e0a03 */
[----:B------:R-:W-:-:S02]  /*1270*/  SHF.R.S32.HI R224, RZ, 0x3, R224 ;  /* 0x00000003ffe07819 */ /* 0x000fc400000114e0 */
[----:B------:R-:W-:Y:S01]  /*1280*/  LOP3.LUT R0, R209, R0, R12, 0xf6, !PT ;  /* 0x00000000d1007212 */ /* 0x000fe200078ef60c */
[----:B------:R-:W-:Y:S01]  /*1290*/  IMAD R212, R3, 0x8, R11 ;  /* 0x0000000803d47824 */ /* 0x000fe200078e020b */
[----:B------:R-:W-:Y:S02]  /*12a0*/  SHF.R.S32.HI R225, RZ, 0x3, R225 ;  /* 0x00000003ffe17819 */ /* 0x000fe400000114e1 */
[----:B------:R-:W-:Y:S02]  /*12b0*/  LEA R236, R0, UR4, 0x1 ;  /* 0x0000000400ec7c11 */ /* 0x000fe4000f8e08ff */
[----:B------:R-:W-:Y:S02]  /*12c0*/  LEA R237, R237, UR4, 0x1 ;  /* 0x00000004eded7c11 */ /* 0x000fe4000f8e08ff */
[----:B------:R-:W-:Y:S02]  /*12d0*/  LEA R234, R6, UR4, 0x1 ;  /* 0x0000000406ea7c11 */ /* 0x000fe4000f8e08ff */
[----:B------:R-:W-:-:S02]  /*12e0*/  LEA R235, R5, UR4, 0x1 ;  /* 0x0000000405eb7c11 */ /* 0x000fc4000f8e08ff */
[----:B0-----:R-:W-:-:S07]  /*12f0*/  LEA R233, R7, UR4, 0x1 ;  /* 0x0000000407e97c11 */ /* 0x001fce000f8e08ff */
.L_x_1967:
[----:B------:R-:W-:Y:S01]  /*1300*/  ULDC.64 UR4, c[0x0][0xa28] ;  /* 0x00028a0000047ab9 */ /* 0x000fe20000000a00 */
[----:B0-2-4-:R-:W0:Y:S01]  /*1310*/  LDC.64 R6, c[0x0][0xa08] ;  /* 0x00028200ff067b82 */ /* 0x015e220000000a00 */
[----:B------:R-:W-:Y:S01]  /*1320*/  ISETP.NE.U32.AND P0, PT, RZ, UR4, PT ;  /* 0x00000004ff007c0c */ /* 0x000fe2000bf05070 */
[----:B------:R-:W-:Y:S01]  /*1330*/  IMAD.MOV.U32 R0, RZ, RZ, RZ ;  /* 0x000000ffff007224 */ /* 0x000fe200078e00ff */
[----:B------:R-:W-:Y:S01]  /*1340*/  ULDC UR6, c[0x0][0x424] ;  /* 0x0001090000067ab9 */ /* 0x000fe20000000800 */
[----:B------:R-:W-:Y:S01]  /*1350*/  IMAD.MOV.U32 R28, RZ, RZ, RZ ;  /* 0x000000ffff1c7224 */ /* 0x000fe200078e00ff */
[----:B------:R-:W-:Y:S01]  /*1360*/  ISETP.NE.AND.EX P0, PT, RZ, UR5, PT, P0 ;  /* 0x00000005ff007c0c */ /* 0x000fe2000bf05300 */
[----:B------:R-:W-:Y:S02]  /*1370*/  ULDC.64 UR4, c[0x0][0xa18] ;  /* 0x0002860000047ab9 */ /* 0x000fe40000000a00 */
[----:B------:R-:W-:-:S04]  /*1380*/  ISETP.NE.U32.AND P1, PT, RZ, UR4, PT ;  /* 0x00000004ff007c0c */ /* 0x000fc8000bf25070 */
[----:B------:R-:W-:Y:S01]  /*1390*/  ISETP.NE.AND.EX P1, PT, RZ, UR5, PT, P1 ;  /* 0x00000005ff007c0c */ /* 0x000fe2000bf25310 */
[----:B------:R-:W-:Y:S02]  /*13a0*/  ULDC.64 UR4, c[0x0][0xa08] ;  /* 0x0002820000047ab9 */ /* 0x000fe40000000a00 */
[----:B------:R-:W-:-:S03]  /*13b0*/  ISETP.NE.U32.AND P3, PT, RZ, UR4, PT ;  /* 0x00000004ff007c0c */ /* 0x000fc6000bf65070 */
[----:B-1----:R-:W1:Y:S01]  /*13c0*/  @P0 LDC.64 R4, c[0x0][0xa28] ;  /* 0x00028a00ff040b82 */ /* 0x002e620000000a00 */
[----:B------:R-:W-:Y:S01]  /*13d0*/  ISETP.NE.AND.EX P3, PT, RZ, UR5, PT, P3 ;  /* 0x00000005ff007c0c */ /* 0x000fe2000bf65330 */
[----:B0-----:R-:W-:-:S06]  /*13e0*/  IMAD.WIDE R10, R27, 0x4, R6 ;  /* 0x000000041b0a7825 */ /* 0x001fcc00078e0206 */
[----:B---3--:R-:W0:Y:S01]  /*13f0*/  @P1 LDC.64 R8, c[0x0][0xa18] ;  /* 0x00028600ff081b82 */ /* 0x008e220000000a00 */
[----:B------:R-:W-:Y:S02]  /*1400*/  ULDC UR4, c[0x0][0x288] ;  /* 0x0000a20000047ab9 */ /* 0x000fe40000000800 */
[----:B------:R-:W-:Y:S01]  /*1410*/  IMAD.U32 R193, RZ, RZ, UR4 ;  /* 0x00000004ffc17e24 */ /* 0x000fe2000f8e00ff */
[----:B------:R-:W-:Y:S02]  /*1420*/  ULDC.64 UR4, c[0x0][0x418] ;  /* 0x0001060000047ab9 */ /* 0x000fe40000000a00 */
[----:B------:R2:W5:Y:S01]  /*1430*/  @P3 LDG.E R28, desc[UR60][R10.64] ;  /* 0x0000003c0a1c3981 */ /* 0x000562000c1e1900 */
[----:B-1----:R-:W-:-:S05]  /*1440*/  @P0 IMAD.WIDE R4, R27, 0x4, R4 ;  /* 0x000000041b040825 */ /* 0x002fca00078e0204 */
[----:B------:R2:W5:Y:S01]  /*1450*/  @P0 LDG.E R0, desc[UR60][R4.64] ;  /* 0x0000003c04000981 */ /* 0x000562000c1e1900 */
[----:B0-----:R-:W-:-:S05]  /*1460*/  @P1 IMAD.WIDE R6, R27, 0x4, R8 ;  /* 0x000000041b061825 */ /* 0x001fca00078e0208 */
[----:B------:R2:W5:Y:S01]  /*1470*/  @P1 LDG.E R193, desc[UR60][R6.64] ;  /* 0x0000003c06c11981 */ /* 0x000562000c1e1900 */
[----:B------:R-:W-:-:S04]  /*1480*/  UISETP.NE.U32.AND UP0, UPT, UR4, URZ, UPT ;  /* 0x0000003f0400728c */ /* 0x000fc8000bf05070 */
[----:B------:R-:W-:-:S03]  /*1490*/  UISETP.NE.AND.EX UP0, UPT, UR5, URZ, UPT, UP0 ;  /* 0x0000003f0500728c */ /* 0x000fc6000bf05300 */
[----:B------:R-:W-:Y:S02]  /*14a0*/  ULDC.64 UR4, c[0x0][0xa20] ;  /* 0x0002880000047ab9 */ /* 0x000fe40000000a00 */
[----:B------:R-:W-:Y:S01]  /*14b0*/  ISETP.NE.U32.AND P2, PT, RZ, UR4, PT ;  /* 0x00000004ff007c0c */ /* 0x000fe2000bf45070 */
[----:B------:R-:W-:-:S03]  /*14c0*/  USEL UR4, UR6, 0x1, UP0 ;  /* 0x0000000106047887 */ /* 0x000fc60008000000 */
[----:B------:R-:W-:Y:S01]  /*14d0*/  ULDC UR6, c[0x0][0x2f0] ;  /* 0x0000bc0000067ab9 */ /* 0x000fe20000000800 */
[----:B------:R-:W-:Y:S01]  /*14e0*/  ISETP.NE.AND.EX P2, PT, RZ, UR5, PT, P2 ;  /* 0x00000005ff007c0c */ /* 0x000fe2000bf45320 */
[----:B------:R-:W-:Y:S01]  /*14f0*/  UIMAD UR6, UR4, UR6, URZ ;  /* 0x00000006040672a4 */ /* 0x000fe2000f8e023f */
[----:B------:R-:W-:Y:S01]  /*1500*/  ULDC UR7, c[0x0][0x348] ;  /* 0x0000d20000077ab9 */ /* 0x000fe20000000800 */
[----:B------:R-:W-:Y:S01]  /*1510*/  MOV R218, R26 ;  /* 0x0000001a00da7202 */ /* 0x000fe20000000f00 */
[----:B------:R-:W-:Y:S01]  /*1520*/  IMAD.MOV.U32 R219, RZ, RZ, R27 ;  /* 0x000000ffffdb7224 */ /* 0x000fe200078e001b */
[----:B--2---:R-:W-:Y:S08]  /*1530*/  @P1 BRA `(.L_x_1681) ;  /* 0x0000000000241947 */ /* 0x004ff00003800000 */
        /* <DEDUP_REMOVED lines=8> */
[----:B--2---:R-:W-:-:S07]  /*15c0*/  IMAD.IADD R193, R6, 0x1, -R193 ;  /* 0x0000000106c17824 */ /* 0x004fce00078e0ac1 */
.L_x_1681:
[----:B------:R-:W-:Y:S02]  /*15d0*/  IMAD.U32 R24, RZ, RZ, UR7 ;  /* 0x00000007ff187e24 */ /* 0x000fe4000f8e00ff */
[----:B------:R-:W-:Y:S01]  /*15e0*/  IMAD.U32 R29, RZ, RZ, UR6 ;  /* 0x00000006ff1d7e24 */ /* 0x000fe2000f8e00ff */
[----:B------:R-:W-:Y:S06]  /*15f0*/  @!P2 BRA `(.L_x_1682) ;  /* 0x000000000010a947 */ /* 0x000fec0003800000 */
[----:B------:R-:W0:Y:S02]  /*1600*/  LDC.64 R4, c[0x0][0xa20] ;  /* 0x00028800ff047b82 */ /* 0x000e240000000a00 */
[----:B0-----:R-:W-:-:S05]  /*1610*/  IMAD.WIDE R4, R27, 0x4, R4 ;  /* 0x000000041b047825 */ /* 0x001fca00078e0204 */
[----:B------:R0:W5:Y:S01]  /*1620*/  LDG.E R29, desc[UR60][R4.64] ;  /* 0x0000003c041d7981 */ /* 0x000162000c1e1900 */
[----:B------:R-:W-:Y:S05]  /*1630*/  BRA `(.L_x_1683) ;  /* 0x0000000000107947 */ /* 0x000fea0003800000 */
.L_x_1682:
[----:B------:R-:W-:Y:S05]  /*1640*/  @!P3 BRA `(.L_x_1683) ;  /* 0x00000000000cb947 */ /* 0x000fea0003800000 */
[----:B------:R-:W2:Y:S04]  /*1650*/  LDG.E R4, desc[UR60][R10.64] ;  /* 0x0000003c0a047981 */ /* 0x000ea8000c1e1900 */
[----:B------:R-:W2:Y:S02]  /*1660*/  LDG.E R29, desc[UR60][R10.64+0x4] ;  /* 0x0000043c0a1d7981 */ /* 0x000ea4000c1e1900 */
[----:B--2---:R-:W-:-:S07]  /*1670*/  IMAD.IADD R29, R29, 0x1, -R4 ;  /* 0x000000011d1d7824 */ /* 0x004fce00078e0a04 */
.L_x_1683:
[----:B------:R-:W-:Y:S01]  /*1680*/  ULDC.64 UR4, c[0x0][0xa10] ;  /* 0x0002840000047ab9 */ /* 0x000fe20000000a00 */
[----:B------:R-:W1:Y:S01]  /*1690*/  LDC R9, c[0x0][0x448] ;  /* 0x00011200ff097b82 */ /* 0x000e620000000800 */
[----:B------:R-:W-:-:S04]  /*16a0*/  ISETP.NE.U32.AND P0, PT, RZ, UR4, PT ;  /* 0x00000004ff007c0c */ /* 0x000fc8000bf05070 */
[----:B------:R-:W-:Y:S01]  /*16b0*/  ISETP.NE.AND.EX P0, PT, RZ, UR5, PT, P0 ;  /* 0x00000005ff007c0c */ /* 0x000fe2000bf05300 */
[----:B------:R-:W-:Y:S02]  /*16c0*/  ULDC.64 UR4, c[0x0][0xa30] ;  /* 0x00028c0000047ab9 */ /* 0x000fe40000000a00 */
[----:B------:R-:W-:Y:S01]  /*16d0*/  ISETP.NE.U32.AND P1, PT, RZ, UR4, PT ;  /* 0x00000004ff007c0c */ /* 0x000fe2000bf25070 */
[----:B------:R-:W2:Y:S03]  /*16e0*/  LDC.64 R12, c[0x0][0x9e0] ;  /* 0x00027800ff0c7b82 */ /* 0x000ea60000000a00 */
[----:B------:R-:W-:-:S06]  /*16f0*/  ISETP.NE.AND.EX P1, PT, RZ, UR5, PT, P1 ;  /* 0x00000005ff007c0c */ /* 0x000fcc000bf25310 */
[----:B0-----:R-:W0:Y:S08]  /*1700*/  @P0 LDC.64 R4, c[0x0][0xa10] ;  /* 0x00028400ff040b82 */ /* 0x001e300000000a00 */
[----:B------:R-:W3:Y:S01]  /*1710*/  @P1 LDC.64 R6, c[0x0][0xa30] ;  /* 0x00028c00ff061b82 */ /* 0x000ee20000000a00 */
[----:B0-----:R-:W-:-:S05]  /*1720*/  @P0 IMAD.WIDE R4, R27, 0x4, R4 ;  /* 0x000000041b040825 */ /* 0x001fca00078e0204 */
[----:B------:R-:W4:Y:S04]  /*1730*/  @P0 LDG.E R3, desc[UR60][R4.64] ;  /* 0x0000003c04030981 */ /* 0x000f28000c1e1900 */
[----:B------:R-:W4:Y:S01]  /*1740*/  @P0 LDG.E R8, desc[UR60][R4.64+0x4] ;  /* 0x0000043c04080981 */ /* 0x000f22000c1e1900 */
[----:B-----5:R-:W-:Y:S01]  /*1750*/  MOV R146, R29 ;  /* 0x0000001d00927202 */ /* 0x020fe20000000f00 */
[----:B---3--:R-:W-:-:S05]  /*1760*/  @P1 IMAD.WIDE R6, R27, 0x4, R6 ;  /* 0x000000041b061825 */ /* 0x008fca00078e0206 */
[----:B------:R0:W5:Y:S01]  /*1770*/  @P1 LDG.E R146, desc[UR60][R6.64] ;  /* 0x0000003c06921981 */ /* 0x000162000c1e1900 */
[----:B-1----:R-:W-:Y:S01]  /*1780*/  ISETP.NE.AND P1, PT, R9, 0x1, PT ;  /* 0x000000010900780c */ /* 0x002fe20003f25270 */
[----:B------:R-:W-:Y:S01]  /*1790*/  IMAD.IADD R11, R29, 0x1, -R0 ;  /* 0x000000011d0b7824 */ /* 0x000fe200078e0a00 */
[----:B--2---:R-:W-:Y:S01]  /*17a0*/  ISETP.GE.AND P2, PT, R13, 0x1, PT ;  /* 0x000000010d00780c */ /* 0x004fe20003f46270 */
[----:B------:R-:W-:-:S10]  /*17b0*/  IMAD.SHL.U32 R208, R25, 0x80, RZ ;  /* 0x0000008019d07824 */ /* 0x000fd400078e00ff */
[----:B------:R-:W1:Y:S08]  /*17c0*/  @P1 LDC R10, c[0x0][0x44c] ;  /* 0x00011300ff0a1b82 */ /* 0x000e700000000800 */
[----:B------:R-:W2:Y:S01]  /*17d0*/  @P1 LDC R9, c[0x0][0x450] ;  /* 0x00011400ff091b82 */ /* 0x000ea20000000800 */
[----:B----4-:R-:W-:Y:S02]  /*17e0*/  @P0 IMAD.IADD R24, R8, 0x1, -R3 ;  /* 0x0000000108180824 */ /* 0x010fe400078e0a03 */
[----:B------:R-:W-:-:S02]  /*17f0*/  VIADD R3, R208, 0x7f ;  /* 0x0000007fd0037836 */ /* 0x000fc40000000000 */
[----:B------:R-:W-:Y:S02]  /*1800*/  IMAD.IADD R195, R11, 0x1, R24 ;  /* 0x000000010bc37824 */ /* 0x000fe400078e0218 */
[----:B-1----:R-:W-:-:S03]  /*1810*/  @P1 IMAD.HI.U32 R4, R3, R10, RZ ;  /* 0x0000000a03041227 */ /* 0x002fc600078e00ff */
[C---:B------:R-:W-:Y:S02]  /*1820*/  IADD3 R0, R195.reuse, 0x5f, RZ ;  /* 0x0000005fc3007810 */ /* 0x040fe40007ffe0ff */
[----:B--2---:R-:W-:Y:S02]  /*1830*/  @P1 SHF.R.U32.HI R3, RZ, R9, R4 ;  /* 0x00000009ff031219 */ /* 0x004fe40000011604 */
[----:B------:R-:W-:Y:S01]  /*1840*/  IADD3 R4, R195, 0x1, -R193 ;  /* 0x00000001c3047810 */ /* 0x000fe20007ffe8c1 */
[----:B------:R-:W-:-:S04]  /*1850*/  IMAD.HI R0, R0, 0x2aaaaaab, RZ ;  /* 0x2aaaaaab00007827 */ /* 0x000fc800078e02ff */
[----:B0-----:R-:W-:Y:S01]  /*1860*/  IMAD.IADD R7, R4, 0x1, R3 ;  /* 0x0000000104077824 */ /* 0x001fe200078e0203 */
[----:B------:R-:W-:-:S04]  /*1870*/  SHF.R.U32.HI R151, RZ, 0x1f, R0 ;  /* 0x0000001fff977819 */ /* 0x000fc80000011600 */
[----:B------:R-:W-:Y:S01]  /*1880*/  LEA.HI.SX32 R151, R0, R151, 0x1c ;  /* 0x0000009700977211 */ /* 0x000fe200078fe2ff */
[----:B------:R-:W-:Y:S01]  /*1890*/  IMAD.IADD R0, R7, 0x1, R12 ;  /* 0x0000000107007824 */ /* 0x000fe200078e020c */
[----:B------:R-:W-:Y:S06]  /*18a0*/  @!P2 BRA `(.L_x_1684) ;  /* 0x000000000048a947 */ /* 0x000fec0003800000 */
[C---:B------:R-:W-:Y:S01]  /*18b0*/  ISETP.GT.AND P0, PT, R7.reuse, RZ, PT ;  /* 0x000000ff0700720c */ /* 0x040fe20003f04270 */
[----:B------:R-:W-:Y:S01]  /*18c0*/  BSSY B0, `(.L_x_1685) ;  /* 0x000000e000007945 */ /* 0x000fe20003800000 */
[----:B------:R-:W-:-:S11]  /*18d0*/  VIADD R3, R7, 0xffffffff ;  /* 0xffffffff07037836 */ /* 0x000fd60000000000 */
        /* <DEDUP_REMOVED lines=8> */
.L_x_1686:
[----:B------:R-:W-:-:S13]  /*1960*/  ISETP.NE.AND P0, PT, R13, 0x1, PT ;  /* 0x000000010d00780c */ /* 0x000fda0003f05270 */
[----:B------:R-:W0:Y:S02]  /*1970*/  @P0 LDC.64 R4, c[0x0][0x9e8] ;  /* 0x00027a00ff040b82 */ /* 0x000e240000000a00 */
[----:B0-----:R-:W-:-:S05]  /*1980*/  @P0 IMAD.HI.U32 R4, R3, R4, RZ ;  /* 0x0000000403040227 */ /* 0x001fca00078e00ff */
[----:B------:R-:W-:-:S07]  /*1990*/  @P0 SHF.R.U32.HI R3, RZ, R5, R4 ;  /* 0x00000005ff030219 */ /* 0x000fce0000011604 */
.L_x_1687:
[----:B------:R-:W-:Y:S05]  /*19a0*/  BSYNC B0 ;  /* 0x0000000000007941 */ /* 0x000fea0003800000 */
.L_x_1685:
[----:B------:R-:W-:-:S05]  /*19b0*/  IMAD R3, R3, R13, R13 ;  /* 0x0000000d03037224 */ /* 0x000fca00078e020d */
[----:B------:R-:W-:-:S07]  /*19c0*/  VIMNMX R0, R0, R3, PT ;  /* 0x0000000300007248 */ /* 0x000fce0003fe0100 */
.L_x_1684:
[----:B------:R-:W0:Y:S01]  /*19d0*/  @P1 LDC R3, c[0x0][0x44c] ;  /* 0x00011300ff031b82 */ /* 0x000e220000000800 */
[----:B------:R-:W-:Y:S01]  /*19e0*/  IADD3 R150, R195, -R193, RZ ;  /* 0x800000c1c3967210 */ /* 0x000fe20007ffe0ff */
[----:B------:R-:W-:-:S06]  /*19f0*/  ULDC UR4, c[0x0][0x9dc] ;  /* 0x0002770000047ab9 */ /* 0x000fcc0000000800 */
[----:B------:R-:W1:Y:S01]  /*1a00*/  @P1 LDC R5, c[0x0][0x450] ;  /* 0x00011400ff051b82 */ /* 0x000e620000000800 */
[----:B0-----:R-:W-:-:S04]  /*1a10*/  @P1 IMAD.HI.U32 R4, R208, R3, RZ ;  /* 0x00000003d0041227 */ /* 0x001fc800078e00ff */
[----:B------:R-:W-:Y:S01]  /*1a20*/  IMAD.MOV.U32 R3, RZ, RZ, R208 ;  /* 0x000000ffff037224 */ /* 0x000fe200078e00d0 */
[----:B-1----:R-:W-:-:S05]  /*1a30*/  @P1 SHF.R.U32.HI R3, RZ, R5, R4 ;  /* 0x00000005ff031219 */ /* 0x002fca0000011604 */
[----:B------:R-:W-:-:S04]  /*1a40*/  IMAD.IADD R3, R150, 0x1, R3 ;  /* 0x0000000196037824 */ /* 0x000fc800078e0203 */
[----:B------:R-:W-:Y:S01]  /*1a50*/  VIADD R4, R3, -UR4 ;  /* 0x8000000403047c36 */ /* 0x000fe20008000000 */
[----:B------:R-:W-:Y:S06]  /*1a60*/  @!P2 BRA `(.L_x_1688) ;  /* 0x000000000044a947 */ /* 0x000fec0003800000 */
[----:B------:R-:W-:Y:S01]  /*1a70*/  ISETP.GT.AND P0, PT, R3, -0x1, PT ;  /* 0xffffffff0300780c */ /* 0x000fe20003f04270 */
[----:B------:R-:W-:-:S12]  /*1a80*/  BSSY B0, `(.L_x_1689) ;  /* 0x000000d000007945 */ /* 0x000fd80003800000 */
        /* <DEDUP_REMOVED lines=8> */
.L_x_1690:
[----:B------:R-:W-:-:S13]  /*1b10*/  ISETP.NE.AND P0, PT, R13, 0x1, PT ;  /* 0x000000010d00780c */ /* 0x000fda0003f05270 */
[----:B------:R-:W0:Y:S02]  /*1b20*/  @P0 LDC.64 R6, c[0x0][0x9e8] ;  /* 0x00027a00ff060b82 */ /* 0x000e240000000a00 */
[----:B0-----:R-:W-:-:S05]  /*1b30*/  @P0 IMAD.HI.U32 R6, R3, R6, RZ ;  /* 0x0000000603060227 */ /* 0x001fca00078e00ff */
[----:B------:R-:W-:-:S07]  /*1b40*/  @P0 SHF.R.U32.HI R3, RZ, R7, R6 ;  /* 0x00000007ff030219 */ /* 0x000fce0000011606 */
.L_x_1691:
[----:B------:R-:W-:Y:S05]  /*1b50*/  BSYNC B0 ;  /* 0x0000000000007941 */ /* 0x000fea0003800000 */
.L_x_1689:
[----:B------:R-:W-:-:S05]  /*1b60*/  IMAD R3, R3, R13, RZ ;  /* 0x0000000d03037224 */ /* 0x000fca00078e02ff */
[----:B------:R-:W-:-:S07]  /*1b70*/  VIMNMX R4, R4, R3, !PT ;  /* 0x0000000304047248 */ /* 0x000fce0007fe0100 */
.L_x_1688:
[----:B------:R-:W-:Y:S01]  /*1b80*/  VIADD R0, R0, 0x5f ;  /* 0x0000005f00007836 */ /* 0x000fe20000000000 */
[----:B------:R-:W-:Y:S01]  /*1b90*/  PLOP3.LUT P2, PT, PT, PT, PT, 0x80, 0x0 ;  /* 0x000000000000781c */ /* 0x000fe20003f4f070 */
[----:B------:R-:W-:-:S04]  /*1ba0*/  IMAD.HI R4, R4, 0x2aaaaaab, RZ ;  /* 0x2aaaaaab04047827 */ /* 0x000fc800078e02ff */
[----:B------:R-:W-:Y:S01]  /*1bb0*/  IMAD.HI R0, R0, 0x2aaaaaab, RZ ;  /* 0x2aaaaaab00007827 */ /* 0x000fe200078e02ff */
[----:B------:R-:W-:-:S04]  /*1bc0*/  SHF.R.U32.HI R5, RZ, 0x1f, R4 ;  /* 0x0000001fff057819 */ /* 0x000fc80000011604 */
[----:B------:R-:W-:Y:S02]  /*1bd0*/  SHF.R.U32.HI R3, RZ, 0x1f, R0 ;  /* 0x0000001fff037819 */ /* 0x000fe40000011600 */
[----:B------:R-:W-:Y:S02]  /*1be0*/  LEA.HI.SX32 R5, R4, R5, 0x1c ;  /* 0x0000000504057211 */ /* 0x000fe400078fe2ff */
[----:B------:R-:W-:Y:S02]  /*1bf0*/  LEA.HI.SX32 R0, R0, R3, 0x1c ;  /* 0x0000000300007211 */ /* 0x000fe400078fe2ff */
[----:B------:R-:W-:Y:S02]  /*1c00*/  VIMNMX R5, RZ, R5, !PT ;  /* 0x00000005ff057248 */ /* 0x000fe40007fe0100 */
[----:B------:R-:W-:-:S03]  /*1c10*/  VIMNMX R0, R151, R0, PT ;  /* 0x0000000097007248 */ /* 0x000fc60003fe0100 */
[--C-:B------:R-:W-:Y:S02]  /*1c20*/  IMAD R5, R5, 0x60, -R11.reuse ;  /* 0x0000006005057824 */ /* 0x100fe400078e0a0b */
[----:B------:R-:W-:-:S03]  /*1c30*/  IMAD R3, R0, 0x60, -R11 ;  /* 0x0000006000037824 */ /* 0x000fc600078e0a0b */
[----:B------:R-:W-:Y:S02]  /*1c40*/  VIMNMX R5, RZ, R5, !PT ;  /* 0x00000005ff057248 */ /* 0x000fe40007fe0100 */
[----:B------:R-:W-:-:S03]  /*1c50*/  VIMNMX R0, R3, R24, PT ;  /* 0x0000001803007248 */ /* 0x000fc60003fe0100 */
[----:B------:R-:W-:Y:S01]  /*1c60*/  IMAD.WIDE.U32 R132, R5, -0x55555555, RZ ;  /* 0xaaaaaaab05847825 */ /* 0x000fe200078e00ff */
[----:B------:R-:W-:-:S04]  /*1c70*/  ISETP.GT.AND P0, PT, R0, R5, PT ;  /* 0x000000050000720c */ /* 0x000fc80003f04270 */
[----:B------:R-:W-:-:S05]  /*1c80*/  SHF.R.U32.HI R132, RZ, 0x6, R133 ;  /* 0x00000006ff847819 */ /* 0x000fca0000011685 */
[----:B------:R-:W-:-:S04]  /*1c90*/  IMAD.MOV.U32 R25, RZ, RZ, R132 ;  /* 0x000000ffff197224 */ /* 0x000fc800078e0084 */
[----:B------:R-:W-:-:S04]  /*1ca0*/  @P0 VIADD R0, R0, 0x5f ;  /* 0x0000005f00000836 */ /* 0x000fc80000000000 */
[----:B------:R-:W-:-:S05]  /*1cb0*/  @P0 IMAD.HI R0, R0, 0x2aaaaaab, RZ ;  /* 0x2aaaaaab00000827 */ /* 0x000fca00078e02ff */
[----:B------:R-:W-:-:S04]  /*1cc0*/  @P0 SHF.R.U32.HI R3, RZ, 0x1f, R0 ;  /* 0x0000001fff030819 */ /* 0x000fc80000011600 */
[----:B------:R-:W-:-:S04]  /*1cd0*/  @P0 LEA.HI.SX32 R25, R0, R3, 0x1c ;  /* 0x0000000300190211 */ /* 0x000fc800078fe2ff */
[----:B------:R-:W-:-:S13]  /*1ce0*/  ISETP.GT.AND P0, PT, R25, R132, PT ;  /* 0x000000841900720c */ /* 0x000fda0003f04270 */
[----:B------:R-:W-:Y:S05]  /*1cf0*/  @!P0 BRA `(.L_x_1692) ;  /* 0x0000008800688947 */ /* 0x000fea0003800000 */
[----:B------:R-:W-:Y:S01]  /*1d00*/  IADD3 R0, R2, 0x1e400, RZ ;  /* 0x0001e40002007810 */ /* 0x000fe20007ffe0ff */
[----:B------:R-:W-:Y:S03]  /*1d10*/  BSSY B6, `(.L_x_1693) ;  /* 0x0000013000067945 */ /* 0x000fe60003800000 */
        /* <DEDUP_REMOVED lines=17> */
[----:B-1---5:R-:W-:Y:S05]  /*1e30*/  CALL.ABS.NOINC R14 ;  /* 0x000000000e007343 */ /* 0x022fea0003c00000 */
.L_x_1694:
[----:B------:R-:W-:Y:S05]  /*1e40*/  BSYNC B6 ;  /* 0x0000000000067941 */ /* 0x000fea0003800000 */
.L_x_1693:
        /* <DEDUP_REMOVED lines=12> */
[----:B------:R-:W-:Y:S01]  /*1f10*/  MOV R12, 0x1 ;  /* 0x00000001000c7802 */ /* 0x000fe20000000f00 */
[----:B------:R-:W-:Y:S02]  /*1f20*/  IMAD.U32 R6, RZ, RZ, UR4 ;  /* 0x00000004ff067e24 */ /* 0x000fe4000f8e00ff */
[----:B------:R-:W-:-:S02]  /*1f30*/  IMAD.U32 R7, RZ, RZ, UR5 ;  /* 0x00000005ff077e24 */ /* 0x000fc4000f8e00ff */
[----:B------:R-:W-:Y:S02]  /*1f40*/  IMAD.U32 R11, RZ, RZ, UR7 ;  /* 0x00000007ff0b7e24 */ /* 0x000fe4000f8e00ff */
[----:B------:R-:W-:Y:S02]  /*1f50*/  IMAD.MOV.U32 R8, RZ, RZ, 0x70 ;  /* 0x00000070ff087424 */ /* 0x000fe400078e00ff */
[----:B0-----:R-:W-:-:S07]  /*1f60*/  IMAD.MOV.U32 R13, RZ, RZ, RZ ;  /* 0x000000ffff0d7224 */ /* 0x001fce00078e00ff */
[----:B------:R-:W-:-:S07]  /*1f70*/  LEPC R20, `(.L_x_1696) ;  /* 0x000000001014794e */ /* 0x000fce0000000000 */
[----:B-1---5:R-:W-:Y:S05]  /*1f80*/  CALL.ABS.NOINC R14 ;  /* 0x000000000e007343 */ /* 0x022fea0003c00000 */
.L_x_1696:
[----:B------:R-:W-:Y:S05]  /*1f90*/  BSYNC B6 ;  /* 0x0000000000067941 */ /* 0x000fea0003800000 */
.L_x_1695:
[----:B------:R-:W-:Y:S01]  /*1fa0*/  ULDC.64 UR4, c[0x0][0x9f8] ;  /* 0x00027e0000047ab9 */ /* 0x000fe20000000a00 */
[----:B------:R-:W2:Y:S01]  /*1fb0*/  LDL.LU R30, [R1] ;  /* 0x00000000011e7983 */ /* 0x000ea20000300800 */
[----:B------:R-:W-:Y:S01]  /*1fc0*/  ISETP.NE.U32.AND P0, PT, RZ, UR4, PT ;  /* 0x00000004ff007c0c */ /* 0x000fe2000bf05070 */
[----:B------:R-:W0:Y:S01]  /*1fd0*/  LDC.64 R104, c[0x0][0x300] ;  /* 0x0000c000ff687b82 */ /* 0x000e220000000a00 */
[----:B------:R-:W-:Y:S01]  /*1fe0*/  ULDC UR8, c[0x0][0x2f4] ;  /* 0x0000bd0000087ab9 */ /* 0x000fe20000000800 */
[----:B------:R-:W-:Y:S02]  /*1ff0*/  SHF.R.S32.HI R10, RZ, 0x1f, R26 ;  /* 0x0000001fff0a7819 */ /* 0x000fe4000001141a */
[----:B------:R-:W-:Y:S01]  /*2000*/  SHF.R.S32.HI R19, RZ, 0x1f, R18 ;  /* 0x0000001fff137819 */ /* 0x000fe20000011412 */
[----:B------:R-:W-:Y:S01]  /*2010*/  IMAD.IADD R123, R28, 0x1, R29 ;  /* 0x000000011c7b7824 */ /* 0x000fe200078e021d */
[----:B------:R-:W-:Y:S01]  /*2020*/  ISETP.NE.AND.EX P0, PT, RZ, UR5, PT, P0 ;  /* 0x00000005ff007c0c */ /* 0x000fe2000bf05300 */
[----:B------:R-:W-:Y:S01]  /*2030*/  ULDC.64 UR4, c[0x0][0x330] ;  /* 0x0000cc0000047ab9 */ /* 0x000fe20000000a00 */
[----:B------:R-:W1:Y:S01]  /*2040*/  LDC.64 R98, c[0x0][0x408] ;  /* 0x00010200ff627b82 */ /* 0x000e620000000a00 */
[----:B------:R-:W-:Y:S01]  /*2050*/  ULDC.64 UR6, c[0x0][0x308] ;  /* 0x0000c20000067ab9 */ /* 0x000fe20000000a00 */
[----:B------:R-:W-:-:S06]  /*2060*/  SHF.R.S32.HI R148, RZ, 0x1f, R194 ;  /* 0x0000001fff947819 */ /* 0x000fcc00000114c2 */
[----:B------:R-:W3:Y:S08]  /*2070*/  LDC.64 R92, c[0x0][0x3f8] ;  /* 0x0000fe00ff5c7b82 */ /* 0x000ef00000000a00 */
[----:B------:R-:W4:Y:S08]  /*2080*/  @P0 LDC.64 R4, c[0x0][0x9f8] ;  /* 0x00027e00ff040b82 */ /* 0x000f300000000a00 */
[----:B------:R-:W3:Y:S01]  /*2090*/  LDC R125, c[0x0][0x3f4] ;  /* 0x0000fd00ff7d7b82 */ /* 0x000ee20000000800 */
[----:B----4-:R-:W-:-:S05]  /*20a0*/  @P0 IMAD.WIDE R4, R27, 0x4, R4 ;  /* 0x000000041b040825 */ /* 0x010fca00078e0204 */
[----:B------:R4:W2:Y:S01]  /*20b0*/  @P0 LDG.E R27, desc[UR60][R4.64] ;  /* 0x0000003c041b0981 */ /* 0x0008a2000c1e1900 */
[----:B------:R-:W-:Y:S01]  /*20c0*/  ISETP.GE.AND P1, PT, R196, UR8, PT ;  /* 0x00000008c4007c0c */ /* 0x000fe2000bf26270 */
[----:B------:R-:W-:Y:S01]  /*20d0*/  IMAD R3, R10, UR4, RZ ;  /* 0x000000040a037c24 */ /* 0x000fe2000f8e02ff */
[----:B------:R-:W-:Y:S01]  /*20e0*/  ISETP.GE.AND P0, PT, R18, UR8, PT ;  /* 0x0000000812007c0c */ /* 0x000fe2000bf06270 */
[C---:B------:R-:W-:Y:S01]  /*20f0*/  IMAD.WIDE.U32 R106, R26.reuse, UR4, R18 ;  /* 0x000000041a6a7c25 */ /* 0x040fe2000f8e0012 */
[----:B------:R-:W-:Y:S01]  /*2100*/  SEL R0, RZ, 0xffffffff, P1 ;  /* 0xffffffffff007807 */ /* 0x000fe20000800000 */
[----:B------:R-:W3:Y:S01]  /*2110*/  S2R R152, SR_TID.X ;  /* 0x0000000000987919 */ /* 0x000ee20000002100 */
[----:B------:R-:W-:Y:S01]  /*2120*/  SHF.R.S32.HI R9, RZ, 0x1f, R123 ;  /* 0x0000001fff097819 */ /* 0x000fe2000001147b */
[----:B------:R-:W-:Y:S01]  /*2130*/  IMAD R3, R26, UR5, R3 ;  /* 0x000000051a037c24 */ /* 0x000fe2000f8e0203 */
[----:B------:R-:W-:Y:S01]  /*2140*/  ULDC.64 UR4, c[0x0][0xa08] ;  /* 0x0002820000047ab9 */ /* 0x000fe20000000a00 */
[----:B----4-:R-:W-:Y:S01]  /*2150*/  IMAD.SHL.U32 R5, R0, 0x2, RZ ;  /* 0x0000000200057824 */ /* 0x010fe200078e00ff */
[----:B------:R-:W-:Y:S01]  /*2160*/  SEL R4, RZ, 0x1, P0 ;  /* 0x00000001ff047807 */ /* 0x000fe20000000000 */
[C---:B------:R-:W-:Y:S01]  /*2170*/  VIADD R0, R18.reuse, 0x60 ;  /* 0x0000006012007836 */ /* 0x040fe20000000000 */
[----:B------:R-:W-:Y:S01]  /*2180*/  ISETP.GE.AND P0, PT, R197, UR8, PT ;  /* 0x00000008c5007c0c */ /* 0x000fe2000bf06270 */
[----:B------:R-:W-:Y:S01]  /*2190*/  IMAD.IADD R107, R107, 0x1, R3 ;  /* 0x000000016b6b7824 */ /* 0x000fe200078e0203 */
[----:B------:R-:W-:Y:S01]  /*21a0*/  IADD3 R3, R18, 0x80, RZ ;  /* 0x0000008012037810 */ /* 0x000fe20007ffe0ff */
[----:B0-----:R-:W-:Y:S01]  /*21b0*/  IMAD R12, R9, R104, RZ ;  /* 0x00000068090c7224 */ /* 0x001fe200078e02ff */
[----:B------:R-:W-:Y:S01]  /*21c0*/  ISETP.GE.AND P1, PT, R0, UR8, PT ;  /* 0x0000000800007c0c */ /* 0x000fe2000bf26270 */
[----:B-1----:R-:W-:Y:S01]  /*21d0*/  IMAD.WIDE.U32 R100, R194, R98, R18 ;  /* 0x00000062c2647225 */ /* 0x002fe200078e0012 */
[----:B------:R-:W-:-:S02]  /*21e0*/  LOP3.LUT R6, R5, 0x2, R4, 0xe2, !PT ;  /* 0x0000000205067812 */ /* 0x000fc400078ee204 */
[----:B------:R-:W-:Y:S01]  /*21f0*/  SEL R7, RZ, 0x4, P0 ;  /* 0x00000004ff077807 */ /* 0x000fe20000000000 */
[----:B------:R-:W-:Y:S01]  /*2200*/  IMAD.WIDE.U32 R4, R123, R104, RZ ;  /* 0x000000687b047225 */ /* 0x000fe200078e00ff */
[----:B------:R-:W-:Y:S02]  /*2210*/  SEL R8, RZ, 0x8, P1 ;  /* 0x00000008ff087807 */ /* 0x000fe40000800000 */
[----:B------:R-:W-:Y:S01]  /*2220*/  ISETP.GE.AND P2, PT, R3, UR8, PT ;  /* 0x0000000803007c0c */ /* 0x000fe2000bf46270 */
[----:B------:R-:W-:Y:S01]  /*2230*/  IMAD R11, R123, R105, R12 ;  /* 0x000000697b0b7224 */ /* 0x000fe200078e020c */
[----:B------:R-:W-:Y:S01]  /*2240*/  LOP3.LUT R6, R8, R6, R7, 0xfe, !PT ;  /* 0x0000000608067212 */ /* 0x000fe200078efe07 */
[----:B---3--:R-:W-:Y:S01]  /*2250*/  IMAD.WIDE.U32 R94, R194, R92, R18 ;  /* 0x0000005cc25e7225 */ /* 0x008fe200078e0012 */
[----:B------:R-:W-:Y:S02]  /*2260*/  SEL R7, RZ, 0x10, P2 ;  /* 0x00000010ff077807 */ /* 0x000fe40001000000 */
[----:B------:R-:W-:Y:S01]  /*2270*/  ISETP.NE.U32.AND P0, PT, RZ, UR4, PT ;  /* 0x00000004ff007c0c */ /* 0x000fe2000bf05070 */
[----:B------:R-:W-:Y:S01]  /*2280*/  IMAD.IADD R5, R5, 0x1, R11 ;  /* 0x0000000105057824 */ /* 0x000fe200078e020b */
[----:B------:R-:W-:Y:S01]  /*2290*/  LOP3.LUT R20, R6, R7, RZ, 0xfc, !PT ;  /* 0x0000000706147212 */ /* 0x000fe200078efcff */
[----:B------:R-:W-:Y:S01]  /*22a0*/  IMAD R11, R10, UR6, RZ ;  /* 0x000000060a0b7c24 */ /* 0x000fe2000f8e02ff */
[----:B------:R-:W-:Y:S01]  /*22b0*/  ISETP.NE.AND.EX P0, PT, RZ, UR5, PT, P0 ;  /* 0x00000005ff007c0c */ /* 0x000fe2000bf05300 */
[----:B------:R-:W-:Y:S01]  /*22c0*/  IMAD.WIDE.U32 R4, R26, UR6, R4 ;  /* 0x000000061a047c25 */ /* 0x000fe2000f8e0004 */
[----:B------:R-:W-:Y:S01]  /*22d0*/  ULDC.64 UR4, c[0x0][0x310] ;  /* 0x0000c40000047ab9 */ /* 0x000fe20000000a00 */
[----:B------:R-:W-:-:S02]  /*22e0*/  SHF.R.S32.HI R23, RZ, 0x1f, R22 ;  /* 0x0000001fff177819 */ /* 0x000fc40000011416 */
[----:B------:R-:W-:Y:S01]  /*22f0*/  IMAD R11, R26, UR7, R11 ;  /* 0x000000071a0b7c24 */ /* 0x000fe2000f8e020b */
[-C--:B------:R-:W-:Y:S01]  /*2300*/  ISETP.GE.AND P1, PT, R196, R125.reuse, PT ;  /* 0x0000007dc400720c */ /* 0x080fe20003f26270 */
[----:B------:R-:W-:Y:S01]  /*2310*/  IMAD.SHL.U32 R112, R92, 0x40, RZ ;  /* 0x000000405c707824 */ /* 0x000fe200078e00ff */
[----:B------:R-:W-:Y:S01]  /*2320*/  ISETP.GE.AND P3, PT, R197, R125, PT ;  /* 0x0000007dc500720c */ /* 0x000fe20003f66270 */
[----:B------:R-:W-:Y:S01]  /*2330*/  IMAD.IADD R5, R5, 0x1, R11 ;  /* 0x0000000105057824 */ /* 0x000fe200078e020b */
[----:B------:R-:W-:Y:S01]  /*2340*/  SHF.R.U32.HI R31, RZ, 0x3, R204 ;  /* 0x00000003ff1f7819 */ /* 0x000fe200000116cc */
[----:B------:R-:W-:Y:S01]  /*2350*/  IMAD.WIDE.U32 R102, R194, R98, R22 ;  /* 0x00000062c2667225 */ /* 0x000fe200078e0016 */
[----:B------:R-:W-:Y:S02]  /*2360*/  LOP3.LUT P2, RZ, R214, 0x4, RZ, 0xc0, !PT ;  /* 0x00000004d6ff7812 */ /* 0x000fe4000784c0ff */
[----:B------:R-:W-:Y:S01]  /*2370*/  SHF.L.U64.HI R111, R92, 0x6, R93 ;  /* 0x000000065c6f7819 */ /* 0x000fe2000001025d */
[----:B------:R-:W-:Y:S01]  /*2380*/  IMAD.WIDE.U32 R96, R194, R92, R22 ;  /* 0x0000005cc2607225 */ /* 0x000fe200078e0016 */
[----:B------:R-:W-:-:S02]  /*2390*/  SHF.L.U64.HI R136, R104, 0x6, R105 ;  /* 0x0000000668887819 */ /* 0x000fc40000010269 */
[----:B------:R-:W-:Y:S01]  /*23a0*/  SHF.L.U32 R110, R98, 0x6, RZ ;  /* 0x00000006626e7819 */ /* 0x000fe200000006ff */
[----:B------:R-:W-:Y:S01]  /*23b0*/  IMAD R133, R105, 0x60, RZ ;  /* 0x0000006069857824 */ /* 0x000fe200078e02ff */
[----:B------:R-:W-:Y:S01]  /*23c0*/  SHF.R.S32.HI R149, RZ, 0x1f, R221 ;  /* 0x0000001fff957819 */ /* 0x000fe200000114dd */
[----:B------:R-:W-:Y:S01]  /*23d0*/  IMAD.SHL.U32 R137, R104, 0x40, RZ ;  /* 0x0000004068897824 */ /* 0x000fe200078e00ff */
[----:B------:R-:W-:Y:S01]  /*23e0*/  LEA.HI R152, R152, 0x8, RZ, 0x19 ;  /* 0x0000000898987811 */ /* 0x000fe200078fc8ff */
[----:B------:R-:W-:Y:S01]  /*23f0*/  IMAD R135, R99, 0x60, RZ ;  /* 0x0000006063877824 */ /* 0x000fe200078e02ff */
[----:B--2---:R-:W-:-:S04]  /*2400*/  LOP3.LUT R30, R30, 0xfffffffe, RZ, 0xc0, !PT ;  /* 0xfffffffe1e1e7812 */ /* 0x004fc800078ec0ff */
[----:B------:R-:W-:-:S04]  /*2410*/  @P3 LOP3.LUT R30, R30, 0x1, RZ, 0xfc, !PT ;  /* 0x000000011e1e3812 */ /* 0x000fc800078efcff */
[----:B------:R-:W-:-:S04]  /*2420*/  LOP3.LUT R30, R30, 0xfffffffb, RZ, 0xc0, !PT ;  /* 0xfffffffb1e1e7812 */ /* 0x000fc800078ec0ff */
[----:B------:R-:W-:-:S05]  /*2430*/  @P2 LOP3.LUT R30, R30, 0x4, RZ, 0xfc, !PT ;  /* 0x000000041e1e2812 */ /* 0x000fca00078efcff */
[----:B------:R0:W-:Y:S01]  /*2440*/  STL [R1], R30 ;  /* 0x0000001e01007387 */ /* 0x0001e20000100800 */
[----:B------:R-:W-:Y:S02]  /*2450*/  SHF.R.S32.HI R6, RZ, 0x1f, R27 ;  /* 0x0000001fff067819 */ /* 0x000fe4000001141b */
[----:B------:R-:W-:Y:S02]  /*2460*/  SEL R27, R27, RZ, !P0 ;  /* 0x000000ff1b1b7207 */ /* 0x000fe40004000000 */
[----:B------:R-:W-:Y:S01]  /*2470*/  SEL R8, R6, RZ, !P0 ;  /* 0x000000ff06087207 */ /* 0x000fe20004000000 */
[----:B------:R-:W-:Y:S02]  /*2480*/  IMAD R6, R148, R98, RZ ;  /* 0x0000006294067224 */ /* 0x000fe400078e02ff */
[----:B------:R-:W-:-:S04]  /*2490*/  IMAD.WIDE.U32 R108, R27, UR4, R4 ;  /* 0x000000041b6c7c25 */ /* 0x000fc8000f8e0004 */
[----:B------:R-:W-:Y:S02]  /*24a0*/  IMAD R10, R8, UR4, RZ ;  /* 0x00000004080a7c24 */ /* 0x000fe4000f8e02ff */
[-C--:B------:R-:W-:Y:S02]  /*24b0*/  IMAD R4, R148, R104.reuse, RZ ;  /* 0x0000006894047224 */ /* 0x080fe400078e02ff */
[C---:B------:R-:W-:Y:S02]  /*24c0*/  IMAD R11, R194.reuse, R99, R6 ;  /* 0x00000063c20b7224 */ /* 0x040fe400078e0206 */
[----:B------:R-:W-:Y:S01]  /*24d0*/  IMAD R13, R27, UR5, R10 ;  /* 0x000000051b0d7c24 */ /* 0x000fe2000f8e020a */
[----:B------:R-:W-:Y:S01]  /*24e0*/  ULDC.64 UR4, c[0x0][0x338] ;  /* 0x0000ce0000047ab9 */ /* 0x000fe20000000a00 */
[----:B------:R-:W-:-:S04]  /*24f0*/  IMAD.WIDE.U32 R6, R194, R104, R18 ;  /* 0x00000068c2067225 */ /* 0x000fc800078e0012 */
[----:B------:R-:W-:Y:S01]  /*2500*/  IMAD R15, R194, R105, R4 ;  /* 0x00000069c20f7224 */ /* 0x000fe200078e0204 */
[----:B------:R-:W-:Y:S01]  /*2510*/  IADD3 R5, P0, R108, R6, RZ ;  /* 0x000000066c057210 */ /* 0x000fe20007f1e0ff */
[----:B------:R-:W-:Y:S02]  /*2520*/  IMAD.IADD R4, R109, 0x1, R13 ;  /* 0x000000016d047824 */ /* 0x000fe400078e020d */
[----:B------:R-:W-:Y:S02]  /*2530*/  IMAD R8, R8, UR4, RZ ;  /* 0x0000000408087c24 */ /* 0x000fe4000f8e02ff */
[----:B------:R-:W-:Y:S01]  /*2540*/  IMAD.IADD R103, R103, 0x1, R11 ;  /* 0x0000000167677824 */ /* 0x000fe200078e020b */
[----:B------:R-:W-:Y:S01]  /*2550*/  IADD3.X R6, R4, R7, R15, P0, !PT ;  /* 0x0000000704067210 */ /* 0x000fe200007fe40f */
[----:B------:R-:W-:Y:S01]  /*2560*/  IMAD R7, R148, R92, RZ ;  /* 0x0000005c94077224 */ /* 0x000fe200078e02ff */
[----:B------:R-:W-:Y:S01]  /*2570*/  ISETP.GE.AND P0, PT, R18, R125, PT ;  /* 0x0000007d1200720c */ /* 0x000fe20003f06270 */
[----:B------:R-:W-:Y:S01]  /*2580*/  IMAD.IADD R101, R11, 0x1, R101 ;  /* 0x000000010b657824 */ /* 0x000fe200078e0265 */
[C---:B------:R-:W-:Y:S01]  /*2590*/  SEL R11, R125.reuse, RZ, P1 ;  /* 0x000000ff7d0b7207 */ /* 0x040fe20000800000 */
[----:B------:R-:W-:Y:S01]  /*25a0*/  IMAD R13, R194, R93, R7 ;  /* 0x0000005dc20d7224 */ /* 0x000fe200078e0207 */
[----:B------:R-:W-:Y:S01]  /*25b0*/  SEL R7, R125, RZ, P0 ;  /* 0x000000ff7d077207 */ /* 0x000fe20000000000 */
[----:B------:R-:W-:Y:S01]  /*25c0*/  IMAD R33, R27, UR5, R8 ;  /* 0x000000051b217c24 */ /* 0x000fe2000f8e0208 */
[----:B------:R-:W-:Y:S01]  /*25d0*/  SEL R8, R125, RZ, P3 ;  /* 0x000000ff7d087207 */ /* 0x000fe20001800000 */
[----:B------:R-:W-:Y:S01]  /*25e0*/  IMAD.IADD R11, R196, 0x1, R11 ;  /* 0x00000001c40b7824 */ /* 0x000fe200078e020b */
[----:B------:R-:W-:Y:S01]  /*25f0*/  IADD3 R97, R97, R13, RZ ;  /* 0x0000000d61617210 */ /* 0x000fe20007ffe0ff */
[----:B------:R-:W-:Y:S01]  /*2600*/  IMAD.IADD R7, R18, 0x1, R7 ;  /* 0x0000000112077824 */ /* 0x000fe200078e0207 */
[----:B------:R-:W-:Y:S01]  /*2610*/  IADD3 R122, P3, R194, R123, RZ ;  /* 0x0000007bc27a7210 */ /* 0x000fe20007f7e0ff */
[----:B------:R-:W-:Y:S01]  /*2620*/  IMAD.IADD R21, R197, 0x1, R8 ;  /* 0x00000001c5157824 */ /* 0x000fe200078e0208 */
[----:B------:R-:W-:Y:S01]  /*2630*/  SHF.R.S32.HI R10, RZ, 0x1f, R11 ;  /* 0x0000001fff0a7819 */ /* 0x000fe2000001140b */
[----:B------:R-:W-:Y:S01]  /*2640*/  IMAD.IADD R95, R13, 0x1, R95 ;  /* 0x000000010d5f7824 */ /* 0x000fe200078e025f */
[----:B------:R-:W-:Y:S01]  /*2650*/  SHF.R.S32.HI R8, RZ, 0x1f, R7 ;  /* 0x0000001fff087819 */ /* 0x000fe20000011407 */
[----:B------:R-:W-:Y:S01]  /*2660*/  IMAD.WIDE.U32 R106, R27, UR4, R106 ;  /* 0x000000041b6a7c25 */ /* 0x000fe2000f8e006a */
[----:B------:R-:W-:-:S02]  /*2670*/  LEA.HI R12, R10, R11, RZ, 0x6 ;  /* 0x0000000b0a0c7211 */ /* 0x000fc400078f30ff */
[-C--:B------:R-:W-:Y:S01]  /*2680*/  LEA.HI R13, R8, R7.reuse, RZ, 0x3 ;  /* 0x00000007080d7211 */ /* 0x080fe200078f18ff */
[-C--:B-----5:R-:W-:Y:S01]  /*2690*/  IMAD.WIDE.U32 R94, R146, R92.reuse, R94 ;  /* 0x0000005c925e7225 */ /* 0x0a0fe200078e005e */
[----:B------:R-:W-:Y:S02]  /*26a0*/  LEA.HI R7, R8, R7, RZ, 0x6 ;  /* 0x0000000708077211 */ /* 0x000fe400078f30ff */
[----:B------:R-:W-:Y:S01]  /*26b0*/  LEA.HI R14, R10, R11, RZ, 0x3 ;  /* 0x0000000b0a0e7211 */ /* 0x000fe200078f18ff */
[----:B------:R-:W-:Y:S01]  /*26c0*/  IMAD.WIDE.U32 R96, R146, R92, R96 ;  /* 0x0000005c92607225 */ /* 0x000fe200078e0060 */
[----:B------:R-:W-:Y:S02]  /*26d0*/  SHF.R.S32.HI R8, RZ, 0x6, R7 ;  /* 0x00000006ff087819 */ /* 0x000fe40000011407 */
[----:B------:R-:W-:Y:S01]  /*26e0*/  SHF.R.S32.HI R12, RZ, 0x6, R12 ;  /* 0x00000006ff0c7819 */ /* 0x000fe2000001140c */
[----:B------:R-:W-:Y:S01]  /*26f0*/  IMAD.WIDE.U32 R104, R104, 0x60, RZ ;  /* 0x0000006068687825 */ /* 0x000fe200078e00ff */
[----:B------:R-:W-:-:S02]  /*2700*/  LOP3.LUT R11, R205, 0x38, R14, 0xf8, !PT ;  /* 0x00000038cd0b7812 */ /* 0x000fc400078ef80e */
[----:B------:R-:W-:Y:S01]  /*2710*/  SHF.R.S32.HI R26, RZ, 0x1f, R21 ;  /* 0x0000001fff1a7819 */ /* 0x000fe20000011415 */
[C---:B------:R-:W-:Y:S01]  /*2720*/  IMAD R144, R8.reuse, 0x1800, R207 ;  /* 0x0000180008907824 */ /* 0x040fe200078e02cf */
[----:B------:R-:W-:Y:S01]  /*2730*/  LOP3.LUT R7, R205, 0x38, R13, 0xf8, !PT ;  /* 0x00000038cd077812 */ /* 0x000fe200078ef80d */
[----:B------:R-:W-:Y:S01]  /*2740*/  IMAD R142, R8, 0x1800, R209 ;  /* 0x00001800088e7824 */ /* 0x000fe200078e02d1 */
[----:B------:R-:W-:Y:S01]  /*2750*/  LOP3.LUT R10, R204, 0x38, R13, 0xf8, !PT ;  /* 0x00000038cc0a7812 */ /* 0x000fe200078ef80d */
[C---:B------:R-:W-:Y:S01]  /*2760*/  IMAD R143, R12.reuse, 0x1800, R207 ;  /* 0x000018000c8f7824 */ /* 0x040fe200078e02cf */
[----:B------:R-:W-:Y:S01]  /*2770*/  LOP3.LUT R8, R11, R206, RZ, 0x3c, !PT ;  /* 0x000000ce0b087212 */ /* 0x000fe200078e3cff */
[----:B------:R-:W-:Y:S01]  /*2780*/  IMAD R140, R12, 0x1800, R209 ;  /* 0x000018000c8c7824 */ /* 0x000fe200078e02d1 */
[----:B------:R-:W-:Y:S01]  /*2790*/  LEA.HI R27, R26, R21, RZ, 0x3 ;  /* 0x000000151a1b7211 */ /* 0x000fe200078f18ff */
[----:B------:R-:W-:Y:S01]  /*27a0*/  IMAD.WIDE.U32 R102, R146, R98, R102 ;  /* 0x0000006292667225 */ /* 0x000fe200078e0066 */
[----:B------:R-:W-:-:S02]  /*27b0*/  LOP3.LUT R7, R7, R206, RZ, 0x3c, !PT ;  /* 0x000000ce07077212 */ /* 0x000fc400078e3cff */
[----:B------:R-:W-:Y:S01]  /*27c0*/  LEA.HI R21, R26, R21, RZ, 0x6 ;  /* 0x000000151a157211 */ /* 0x000fe200078f30ff */
[----:B------:R-:W-:Y:S01]  /*27d0*/  IMAD.IADD R143, R143, 0x1, R8 ;  /* 0x000000018f8f7824 */ /* 0x000fe200078e0208 */
[-C--:B------:R-:W-:Y:S01]  /*27e0*/  LOP3.LUT R15, R10, R31.reuse, RZ, 0x3c, !PT ;  /* 0x0000001f0a0f7212 */ /* 0x080fe200078e3cff */
[----:B------:R-:W-:Y:S01]  /*27f0*/  IMAD.IADD R144, R144, 0x1, R7 ;  /* 0x0000000190907824 */ /* 0x000fe200078e0207 */
[----:B------:R-:W-:Y:S01]  /*2800*/  LOP3.LUT R10, R204, 0x38, R14, 0xf8, !PT ;  /* 0x00000038cc0a7812 */ /* 0x000fe200078ef80e */
[----:B------:R-:W-:Y:S01]  /*2810*/  IMAD.WIDE.U32 R100, R146, R98, R100 ;  /* 0x0000006292647225 */ /* 0x000fe200078e0064 */
[----:B------:R-:W-:Y:S02]  /*2820*/  SHF.R.S32.HI R8, RZ, 0x6, R21 ;  /* 0x00000006ff087819 */ /* 0x000fe40000011415 */
[----:B------:R-:W-:Y:S01]  /*2830*/  LOP3.LUT R7, R205, 0x38, R27, 0xf8, !PT ;  /* 0x00000038cd077812 */ /* 0x000fe200078ef81b */
[----:B------:R-:W-:Y:S01]  /*2840*/  IMAD.X R123, R9, 0x1, R148, P3 ;  /* 0x00000001097b7824 */ /* 0x000fe200018e0694 */
[----:B------:R-:W-:Y:S01]  /*2850*/  LOP3.LUT R11, R10, R31, RZ, 0x3c, !PT ;  /* 0x0000001f0a0b7212 */ /* 0x000fe200078e3cff */
[----:B------:R-:W-:Y:S01]  /*2860*/  IMAD R141, R8, 0x1800, R207 ;  /* 0x00001800088d7824 */ /* 0x000fe200078e02cf */
[----:B------:R-:W-:Y:S01]  /*2870*/  IADD3 R142, R142, R15, RZ ;  /* 0x0000000f8e8e7210 */ /* 0x000fe20007ffe0ff */
[----:B------:R-:W-:Y:S01]  /*2880*/  IMAD R139, R8, 0x1800, R209 ;  /* 0x00001800088b7824 */ /* 0x000fe200078e02d1 */
[----:B------:R-:W-:Y:S01]  /*2890*/  LOP3.LUT R8, R7, R206, RZ, 0x3c, !PT ;  /* 0x000000ce07087212 */ /* 0x000fe200078e3cff */
[----:B------:R-:W-:Y:S01]  /*28a0*/  IMAD.IADD R140, R140, 0x1, R11 ;  /* 0x000000018c8c7824 */ /* 0x000fe200078e020b */
[----:B------:R-:W-:Y:S01]  /*28b0*/  SHF.R.S32.HI R11, RZ, 0x1f, R146 ;  /* 0x0000001fff0b7819 */ /* 0x000fe20000011492 */
[----:B------:R-:W-:Y:S01]  /*28c0*/  IMAD.SHL.U32 R125, R125, 0x2, RZ ;  /* 0x000000027d7d7824 */ /* 0x000fe200078e00ff */
[----:B------:R-:W-:Y:S01]  /*28d0*/  LOP3.LUT R15, R204, 0x38, R27, 0xf8, !PT ;  /* 0x00000038cc0f7812 */ /* 0x000fe200078ef81b */
[----:B------:R-:W-:Y:S01]  /*28e0*/  IMAD.IADD R141, R141, 0x1, R8 ;  /* 0x000000018d8d7824 */ /* 0x000fe200078e0208 */
[----:B------:R-:W-:Y:S01]  /*28f0*/  SHF.R.S32.HI R120, RZ, 0x3, R13 ;  /* 0x00000003ff787819 */ /* 0x000fe2000001140d */
[----:B------:R-:W-:Y:S01]  /*2900*/  VIADD R8, R18, 0xa0 ;  /* 0x000000a012087836 */ /* 0x000fe20000000000 */
[----:B------:R-:W-:Y:S01]  /*2910*/  LOP3.LUT R10, R15, R31, RZ, 0x3c, !PT ;  /* 0x0000001f0f0a7212 */ /* 0x000fe200078e3cff */
[C---:B------:R-:W-:Y:S01]  /*2920*/  IMAD R7, R11.reuse, R98, RZ ;  /* 0x000000620b077224 */ /* 0x040fe200078e02ff */
[----:B------:R-:W-:Y:S01]  /*2930*/  SHF.R.S32.HI R119, RZ, 0x3, R14 ;  /* 0x00000003ff777819 */ /* 0x000fe2000001140e */
[----:B------:R-:W-:Y:S01]  /*2940*/  IMAD R11, R11, R92, RZ ;  /* 0x0000005c0b0b7224 */ /* 0x000fe200078e02ff */
[----:B------:R-:W-:Y:S01]  /*2950*/  ISETP.GE.AND P2, PT, R8, UR8, PT ;  /* 0x0000000808007c0c */ /* 0x000fe2000bf46270 */
[----:B------:R-:W-:Y:S01]  /*2960*/  IMAD R15, R93, 0x60, RZ ;  /* 0x000000605d0f7824 */ /* 0x000fe200078e02ff */
[----:B------:R-:W-:Y:S01]  /*2970*/  LOP3.LUT R13, R13, 0xfffffff8, RZ, 0xc0, !PT ;  /* 0xfffffff80d0d7812 */ /* 0x000fe200078ec0ff */
[----:B------:R-:W-:Y:S01]  /*2980*/  IMAD R29, R146, R93, R11 ;  /* 0x0000005d921d7224 */ /* 0x000fe200078e020b */
[----:B------:R-:W-:Y:S01]  /*2990*/  LOP3.LUT R11, R205, 0x18, R18, 0xf8, !PT ;  /* 0x00000018cd0b7812 */ /* 0x000fe200078ef812 */
[----:B------:R-:W-:Y:S01]  /*29a0*/  IMAD.WIDE.U32 R92, R92, 0x60, RZ ;  /* 0x000000605c5c7825 */ /* 0x000fe200078e00ff */
[----:B------:R-:W-:-:S02]  /*29b0*/  SEL R21, RZ, 0x20, P2 ;  /* 0x00000020ff157807 */ /* 0x000fc40001000000 */
[----:B------:R-:W-:Y:S01]  /*29c0*/  LOP3.LUT R138, R11, R206, RZ, 0x3c, !PT ;  /* 0x000000ce0b8a7212 */ /* 0x000fe200078e3cff */
[----:B------:R-:W-:Y:S01]  /*29d0*/  IMAD R31, R146, R99, R7 ;  /* 0x00000063921f7224 */ /* 0x000fe200078e0207 */
[----:B------:R-:W-:Y:S01]  /*29e0*/  IADD3 R12, R29, R95, RZ ;  /* 0x0000005f1d0c7210 */ /* 0x000fe20007ffe0ff */
[----:B------:R-:W-:Y:S01]  /*29f0*/  IMAD.IADD R11, R97, 0x1, R29 ;  /* 0x00000001610b7824 */ /* 0x000fe200078e021d */
[----:B------:R-:W-:Y:S01]  /*2a00*/  SHF.L.U64.HI R7, R98, 0x6, R99 ;  /* 0x0000000662077819 */ /* 0x000fe20000010263 */
[----:B------:R-:W-:Y:S01]  /*2a10*/  IMAD.IADD R134, R93, 0x1, R15 ;  /* 0x000000015d867824 */ /* 0x000fe200078e020f */
[----:B------:R-:W-:Y:S01]  /*2a20*/  LOP3.LUT R29, R20, R21, RZ, 0xfc, !PT ;  /* 0x00000015141d7212 */ /* 0x000fe200078efcff */
[----:B------:R-:W-:Y:S01]  /*2a30*/  IMAD.WIDE.U32 R98, R98, 0x60, RZ ;  /* 0x0000006062627825 */ /* 0x000fe200078e00ff */
[----:B------:R-:W-:Y:S02]  /*2a40*/  LOP3.LUT R14, R14, 0xfffffff8, RZ, 0xc0, !PT ;  /* 0xfffffff80e0e7812 */ /* 0x000fe400078ec0ff */
[----:B------:R-:W-:Y:S01]  /*2a50*/  LOP3.LUT R15, R27, 0xfffffff8, RZ, 0xc0, !PT ;  /* 0xfffffff81b0f7812 */ /* 0x000fe200078ec0ff */
[----:B------:R-:W-:Y:S01]  /*2a60*/  IMAD.IADD R139, R139, 0x1, R10 ;  /* 0x000000018b8b7824 */ /* 0x000fe200078e020a */
[----:B------:R-:W-:Y:S01]  /*2a70*/  SHF.R.S32.HI R118, RZ, 0x3, R27 ;  /* 0x00000003ff767819 */ /* 0x000fe2000001141b */
[----:B------:R-:W-:Y:S01]  /*2a80*/  IMAD.IADD R138, R207, 0x1, R138 ;  /* 0x00000001cf8a7824 */ /* 0x000fe200078e028a */
[----:B------:R-:W-:Y:S01]  /*2a90*/  LOP3.LUT R21, R29, 0x2, RZ, 0xc0, !PT ;  /* 0x000000021d157812 */ /* 0x000fe200078ec0ff */
[----:B------:R-:W-:Y:S01]  /*2aa0*/  IMAD.IADD R135, R99, 0x1, R135 ;  /* 0x0000000163877824 */ /* 0x000fe200078e0287 */
[----:B------:R-:W-:Y:S01]  /*2ab0*/  LOP3.LUT R26, R29, 0x4, RZ, 0xc0, !PT ;  /* 0x000000041d1a7812 */ /* 0x000fe200078ec0ff */
[----:B------:R-:W-:Y:S01]  /*2ac0*/  IMAD.IADD R9, R103, 0x1, R31 ;  /* 0x0000000167097824 */ /* 0x000fe200078e021f */
[----:B------:R-:W-:Y:S01]  /*2ad0*/  LOP3.LUT R27, R29, 0x8, RZ, 0xc0, !PT ;  /* 0x000000081d1b7812 */ /* 0x000fe200078ec0ff */
[----:B------:R-:W-:Y:S01]  /*2ae0*/  IMAD.IADD R10, R31, 0x1, R101 ;  /* 0x000000011f0a7824 */ /* 0x000fe200078e0265 */
[----:B------:R-:W-:Y:S01]  /*2af0*/  LOP3.LUT R28, R29, 0x10, RZ, 0xc0, !PT ;  /* 0x000000101d1c7812 */ /* 0x000fe200078ec0ff */
[----:B0-----:R-:W-:Y:S01]  /*2b00*/  IMAD.IADD R30, R107, 0x1, R33 ;  /* 0x000000016b1e7824 */ /* 0x001fe200078e0221 */
[----:B------:R-:W-:-:S02]  /*2b10*/  IADD3 R133, R105, R133, RZ ;  /* 0x0000008569857210 */ /* 0x000fc40007ffe0ff */
[----:B------:R-:W-:Y:S02]  /*2b20*/  LOP3.LUT R20, R20, 0x1, RZ, 0xc0, !PT ;  /* 0x0000000114147812 */ /* 0x000fe400078ec0ff */
[----:B------:R-:W-:Y:S02]  /*2b30*/  SHF.R.S32.HI R115, RZ, 0x1f, R13 ;  /* 0x0000001fff737819 */ /* 0x000fe4000001140d */
[----:B------:R-:W-:Y:S02]  /*2b40*/  SHF.R.S32.HI R114, RZ, 0x1f, R14 ;  /* 0x0000001fff727819 */ /* 0x000fe4000001140e */
[----:B------:R-:W-:Y:S02]  /*2b50*/  SHF.R.S32.HI R113, RZ, 0x1f, R15 ;  /* 0x0000001fff717819 */ /* 0x000fe4000001140f */
[----:B------:R-:W-:-:S07]  /*2b60*/  LOP3.LUT R29, R29, 0x20, RZ, 0xc0, !PT ;  /* 0x000000201d1d7812 */ /* 0x000fce00078ec0ff */
.L_x_1796:
[----:B--23--:R-:W2:Y:S01]  /*2b70*/  LDL.LU R33, [R1] ;  /* 0x0000000001217983 */ /* 0x00cea20000300800 */
[----:B------:R-:W-:Y:S01]  /*2b80*/  VIADD R41, R25, 0xffffffff ;  /* 0xffffffff19297836 */ /* 0x000fe20000000000 */
[----:B0-----:R-:W0:Y:S01]  /*2b90*/  LDC.64 R116, c[0x0][0x2e8] ;  /* 0x0000ba00ff747b82 */ /* 0x001e220000000a00 */
[----:B------:R-:W-:Y:S01]  /*2ba0*/  LOP3.LUT P5, RZ, R214, 0x4, RZ, 0xc0, !PT ;  /* 0x00000004d6ff7812 */ /* 0x000fe200078ac0ff */
[----:B------:R-:W-:Y:S01]  /*2bb0*/  IMAD R32, R16, 0x4800, R138 ;  /* 0x0000480010207824 */ /* 0x000fe200078e028a */
[----:B------:R-:W-:Y:S05]  /*2bc0*/  YIELD ;  /* 0x0000000000007946 */ /* 0x000fea0003800000 */
[----:B------:R-:W-:Y:S01]  /*2bd0*/  SHF.R.S32.HI R42, RZ, 0x1f, R41 ;  /* 0x0000001fff2a7819 */ /* 0x000fe20000011429 */
[-C--:B------:R-:W-:Y:S01]  /*2be0*/  IMAD R25, R133, R41.reuse, RZ ;  /* 0x0000002985197224 */ /* 0x080fe200078e02ff */
[----:B------:R-:W1:Y:S01]  /*2bf0*/  LDC R124, c[0x0][0x3f4] ;  /* 0x0000fd00ff7c7b82 */ /* 0x000e620000000800 */
[----:B------:R-:W-:Y:S01]  /*2c00*/  IMAD.WIDE.U32 R128, R104, R41, RZ ;  /* 0x0000002968807225 */ /* 0x000fe200078e00ff */
[----:B------:R-:W-:Y:S03]  /*2c10*/  BSSY B0, `(.L_x_1697) ;  /* 0x000073c000007945 */ /* 0x000fe60003800000 */
[----:B------:R-:W-:Y:S01]  /*2c20*/  IMAD R25, R42, R104, R25 ;  /* 0x000000682a197224 */ /* 0x000fe200078e0219 */
[-C--:B------:R-:W-:Y:S01]  /*2c30*/  IADD3 R31, P4, R5, R128.reuse, RZ ;  /* 0x00000080051f7210 */ /* 0x080fe20007f9e0ff */
[C---:B------:R-:W-:Y:S01]  /*2c40*/  VIADD R88, R32.reuse, 0x20 ;  /* 0x0000002020587836 */ /* 0x040fe20000000000 */
[----:B------:R-:W-:Y:S01]  /*2c50*/  @P5 IADD3 R88, R32, -0x20, RZ ;  /* 0xffffffe020585810 */ /* 0x000fe20007ffe0ff */
[----:B------:R-:W-:Y:S01]  /*2c60*/  IMAD.IADD R84, R129, 0x1, R25 ;  /* 0x0000000181547824 */ /* 0x000fe200078e0219 */
[----:B------:R-:W-:-:S03]  /*2c70*/  IADD3 R25, P2, P3, R5, R128, R137 ;  /* 0x0000008005197210 */ /* 0x000fc60007b5e089 */
[----:B------:R-:W-:Y:S01]  /*2c80*/  IMAD.X R40, R84, 0x1, R6, P4 ;  /* 0x0000000154287824 */ /* 0x000fe200020e0606 */
[----:B------:R-:W-:Y:S01]  /*2c90*/  IADD3.X R34, R6, R84, R136, P2, P3 ;  /* 0x0000005406227210 */ /* 0x000fe200017e6488 */
[----:B------:R-:W-:Y:S01]  /*2ca0*/  IMAD R88, R88, 0x2, R121 ;  /* 0x0000000258587824 */ /* 0x000fe200078e0279 */
[----:B------:R-:W-:Y:S02]  /*2cb0*/  ISETP.GT.AND P3, PT, R41, R132, PT ;  /* 0x000000842900720c */ /* 0x000fe40003f64270 */
[-C--:B0-----:R-:W-:Y:S02]  /*2cc0*/  LEA R36, P2, R25, R116.reuse, 0x1 ;  /* 0x0000007419247211 */ /* 0x081fe400078408ff */
[----:B------:R-:W-:Y:S02]  /*2cd0*/  LEA R38, P4, R31, R116, 0x1 ;  /* 0x000000741f267211 */ /* 0x000fe400078808ff */
[----:B------:R-:W-:Y:S01]  /*2ce0*/  LEA.HI.X R37, R25, R117, R34, 0x1, P2 ;  /* 0x0000007519257211 */ /* 0x000fe200010f0c22 */
[----:B------:R-:W-:Y:S01]  /*2cf0*/  IMAD.MOV.U32 R25, RZ, RZ, R41 ;  /* 0x000000ffff197224 */ /* 0x000fe200078e0029 */
[----:B-1----:R-:W-:-:S02]  /*2d00*/  ISETP.GE.AND P2, PT, R124, 0x1, PT ;  /* 0x000000017c00780c */ /* 0x002fc40003f46270 */
[----:B------:R-:W-:Y:S01]  /*2d10*/  LEA.HI.X R39, R31, R117, R40, 0x1, P4 ;  /* 0x000000751f277211 */ /* 0x000fe200020f0c28 */
[----:B------:R-:W-:Y:S01]  /*2d20*/  IMAD R31, R32, 0x2, R121 ;  /* 0x00000002201f7824 */ /* 0x000fe200078e0279 */
[----:B--2---:R-:W-:-:S04]  /*2d30*/  LOP3.LUT R33, R33, 0xfffffffd, RZ, 0xc0, !PT ;  /* 0xfffffffd21217812 */ /* 0x004fc800078ec0ff */
[----:B------:R-:W-:-:S05]  /*2d40*/  @P3 LOP3.LUT R33, R33, 0x2, RZ, 0xfc, !PT ;  /* 0x0000000221213812 */ /* 0x000fca00078efcff */
[----:B------:R0:W-:Y:S01]  /*2d50*/  STL [R1], R33 ;  /* 0x0000002101007387 */ /* 0x0001e20000100800 */
[----:B------:R-:W-:Y:S05]  /*2d60*/  @!P2 BRA `(.L_x_1698) ;  /* 0x0000006c00b8a947 */ /* 0x000fea0003800000 */
[----:B------:R-:W-:Y:S01]  /*2d70*/  ULDC.U8 UR4, c[0x0][0x410] ;  /* 0x0001040000047ab9 */ /* 0x000fe20000000000 */
[-C--:B0-----:R-:W-:Y:S01]  /*2d80*/  IMAD R33, R134, R41.reuse, RZ ;  /* 0x0000002986217224 */ /* 0x081fe200078e02ff */
[----:B------:R-:W-:Y:S01]  /*2d90*/  ISETP.NE.AND P2, PT, RZ, UR4, PT ;  /* 0x00000004ff007c0c */ /* 0x000fe2000bf45270 */
[-C--:B------:R-:W-:Y:S02]  /*2da0*/  IMAD R35, R135, R41.reuse, RZ ;  /* 0x0000002987237224 */ /* 0x080fe400078e02ff */
[----:B------:R-:W-:Y:S02]  /*2db0*/  IMAD R89, R25, -0x60, R24 ;  /* 0xffffffa019597824 */ /* 0x000fe400078e0218 */
[C---:B------:R-:W-:Y:S02]  /*2dc0*/  IMAD R33, R42.reuse, R92, R33 ;  /* 0x0000005c2a217224 */ /* 0x040fe400078e0221 */
[----:B------:R-:W-:Y:S01]  /*2dd0*/  IMAD R35, R42, R98, R35 ;  /* 0x000000622a237224 */ /* 0x000fe200078e0223 */
[----:B------:R-:W-:Y:S01]  /*2de0*/  VIMNMX R89, R89, 0x60, PT ;  /* 0x0000006059597848 */ /* 0x000fe20003fe0100 */
[----:B------:R-:W-:-:S04]  /*2df0*/  IMAD.WIDE.U32 R82, R92, R41, RZ ;  /* 0x000000295c527225 */ /* 0x000fc800078e00ff */
        /* <DEDUP_REMOVED lines=24> */
[----:B------:R-:W-:Y:S02]  /*2f80*/  IADD3.X R34, R90, R11, RZ, P2, !PT ;  /* 0x0000000b5a227210 */ /* 0x000fe400017fe4ff */
[----:B------:R-:W-:-:S04]  /*2f90*/  LEA R32, P2, R33, UR4, 0x1 ;  /* 0x0000000421207c11 */ /* 0x000fc8000f8408ff */
        /* <DEDUP_REMOVED lines=34> */
.L_x_1701:
[----:B------:R-:W-:Y:S05]  /*31c0*/  BSYNC B1 ;  /* 0x0000000000017941 */ /* 0x000fea0003800000 */
.L_x_1700:
        /* <DEDUP_REMOVED lines=56> */
.L_x_1703:
[----:B------:R-:W-:Y:S05]  /*3550*/  BSYNC B1 ;  /* 0x0000000000017941 */ /* 0x000fea0003800000 */
.L_x_1702:
[----:B01----:R-:W2:Y:S01]  /*3560*/  LDL R32, [R1+0x40] ;  /* 0x0000400001207983 */ /* 0x003ea20000100800 */
[----:B------:R-:W-:Y:S01]  /*3570*/  IMAD.MOV.U32 R33, RZ, RZ, R69 ;  /* 0x000000ffff217224 */ /* 0x000fe200078e0045 */
[----:B------:R-:W-:Y:S01]  /*3580*/  PRMT R145, R128, 0x5410, R129 ;  /* 0x0000541080917816 */ /* 0x000fe20000000081 */
[----:B------:R-:W-:Y:S02]  /*3590*/  IMAD.MOV.U32 R34, RZ, RZ, R76 ;  /* 0x000000ffff227224 */ /* 0x000fe400078e004c */
[----:B------:R-:W-:-:S05]  /*35a0*/  IMAD.MOV.U32 R35, RZ, RZ, R77 ;  /* 0x000000ffff237224 */ /* 0x000fca00078e004d */
[----:B------:R-:W-:Y:S01]  /*35b0*/  PRMT R165, R34, 0x5410, R35 ;  /* 0x0000541022a57816 */ /* 0x000fe20000000023 */
[----:B------:R-:W-:Y:S01]  /*35c0*/  IMAD.MOV.U32 R35, RZ, RZ, R117 ;  /* 0x000000ffff237224 */ /* 0x000fe200078e0075 */
[----:B------:R-:W-:-:S04]  /*35d0*/  MOV R34, R116 ;  /* 0x0000007400227202 */ /* 0x000fc80000000f00 */
[----:B------:R-:W-:Y:S01]  /*35e0*/  PRMT R167, R34, 0x5410, R35 ;  /* 0x0000541022a77816 */ /* 0x000fe20000000023 */
[----:B------:R-:W-:Y:S02]  /*35f0*/  IMAD.MOV.U32 R34, RZ, RZ, R70 ;  /* 0x000000ffff227224 */ /* 0x000fe400078e0046 */
[----:B------:R-:W-:-:S05]  /*3600*/  IMAD.MOV.U32 R35, RZ, RZ, R71 ;  /* 0x000000ffff237224 */ /* 0x000fca00078e0047 */
[----:B------:R-:W-:Y:S01]  /*3610*/  PRMT R161, R35, 0x5410, R34 ;  /* 0x0000541023a17816 */ /* 0x000fe20000000022 */
[----:B------:R-:W-:Y:S02]  /*3620*/  IMAD.MOV.U32 R34, RZ, RZ, R78 ;  /* 0x000000ffff227224 */ /* 0x000fe400078e004e */
[----:B------:R-:W-:-:S05]  /*3630*/  IMAD.MOV.U32 R35, RZ, RZ, R79 ;  /* 0x000000ffff237224 */ /* 0x000fca00078e004f */
[----:B------:R-:W-:Y:S01]  /*3640*/  PRMT R169, R34, 0x5410, R35 ;  /* 0x0000541022a97816 */ /* 0x000fe20000000023 */
[----:B------:R-:W-:Y:S01]  /*3650*/  IMAD.MOV.U32 R35, RZ, RZ, R127 ;  /* 0x000000ffff237224 */ /* 0x000fe200078e007f */
[----:B------:R-:W-:-:S04]  /*3660*/  MOV R34, R126 ;  /* 0x0000007e00227202 */ /* 0x000fc80000000f00 */
[----:B------:R-:W-:Y:S01]  /*3670*/  PRMT R171, R34, 0x5410, R35 ;  /* 0x0000541022ab7816 */ /* 0x000fe20000000023 */
[----:B-----5:R-:W-:Y:S02]  /*3680*/  IMAD.MOV.U32 R34, RZ, RZ, R41 ;  /* 0x000000ffff227224 */ /* 0x020fe400078e0029 */
        /* <DEDUP_REMOVED lines=8> */
[----:B------:R-:W-:Y:S01]  /*3710*/  UISETP.NE.AND UP0, UPT, UR4, 0x3, UPT ;  /* 0x000000030400788c */ /* 0x000fe2000bf05270 */
[----:B------:R-:W-:-:S05]  /*3720*/  IMAD.MOV.U32 R33, RZ, RZ, R85 ;  /* 0x000000ffff217224 */ /* 0x000fca00078e0055 */
[----:B------:R-:W-:Y:S01]  /*3730*/  PRMT R166, R32, 0x5410, R33 ;  /* 0x0000541020a67816 */ /* 0x000fe20000000021 */
[----:B------:R-:W-:Y:S01]  /*3740*/  IMAD.MOV.U32 R32, RZ, RZ, R66 ;  /* 0x000000ffff207224 */ /* 0x000fe200078e0042 */
[----:B------:R-:W-:Y:S01]  /*3750*/  PLOP3.LUT P2, PT, PT, PT, UP0, 0x80, 0x0 ;  /* 0x000000000000781c */ /* 0x000fe20003f4f008 */
        /* <DEDUP_REMOVED lines=26> */
[----:B------:R-:W-:Y:S01]  /*3900*/  PRMT R159, R32, 0x7610, R159 ;  /* 0x00007610209f7816 */ /* 0x000fe2000000009f */
[----:B------:R-:W-:Y:S02]  /*3910*/  IMAD.MOV.U32 R33, RZ, RZ, R46 ;  /* 0x000000ffff217224 */ /* 0x000fe400078e002e */
        /* <DEDUP_REMOVED lines=14> */
[----:B------:R-:W-:-:S04]  /*3a00*/  PRMT R163, R34, 0x5410, R35 ;  /* 0x0000541022a37816 */ /* 0x000fc80000000023 */
[----:B------:R-:W-:Y:S01]  /*3a10*/  PRMT R162, R32, 0x5410, R33 ;  /* 0x0000541020a27816 */ /* 0x000fe20000000021 */
[----:B------:R-:W-:Y:S06]  /*3a20*/  @!P2 BRA `(.L_x_1704) ;  /* 0x000000000004a947 */ /* 0x000fec0003800000 */
[----:B------:R-:W-:Y:S01]  /*3a30*/  BPT.TRAP 0x1 ;  /* 0x000000040000795c */ /* 0x000fe20000300000 */
.L_x_1704:
[----:B------:R-:W-:Y:S01]  /*3a40*/  IMAD R90, R16, 0x8, R2 ;  /* 0x00000008105a7824 */ /* 0x000fe200078e0202 */
[----:B------:R-:W-:Y:S01]  /*3a50*/  SHF.L.U32 R91, R198, 0x1f, RZ ;  /* 0x0000001fc65b7819 */ /* 0x000fe200000006ff */
[----:B------:R-:W-:Y:S03]  /*3a60*/  BSSY B1, `(.L_x_1705) ;  /* 0x0000003000017945 */ /* 0x000fe60003800000 */
[----:B------:R-:W0:Y:S02]  /*3a70*/  SYNCS.PHASECHK.TRANS64.TRYWAIT P5, [R90+URZ+0x30890], R91 ;  /* 0x0308905b5a0075a7 */ /* 0x000e2400080a017f */
[----:B0-----:R-:W-:Y:S05]  /*3a80*/  @!P5 BRA `(.L_x_1706) ;  /* 0x000002780050d947 */ /* 0x001fea0003800000 */
.L_x_2150:
[----:B------:R-:W-:Y:S05]  /*3a90*/  BSYNC B1 ;  /* 0x0000000000017941 */ /* 0x000fea0003800000 */
.L_x_1705:
        /* <DEDUP_REMOVED lines=10> */
[----:B--2---:R-:W-:Y:S01]  /*3b40*/  HADD2.F32 R156, -RZ, R33.H0_H0 ;  /* 0x20000021ff9c7230 */ /* 0x004fe20000004100 */
[----:B------:R-:W-:Y:S01]  /*3b50*/  SHF.R.U64 R116, R116, 0x10, R117 ;  /* 0x0000001074747819 */ /* 0x000fe20000001275 */
[----:B------:R-:W-:Y:S01]  /*3b60*/  HADD2.F32 R154, -RZ, R35.H1_H1 ;  /* 0x30000023ff9a7230 */ /* 0x000fe20000004100 */
[----:B------:R-:W-:Y:S01]  /*3b70*/  SHF.R.U32.HI R127, RZ, 0x10, R127 ;  /* 0x00000010ff7f7819 */ /* 0x000fe2000001167f */
[----:B------:R-:W-:Y:S01]  /*3b80*/  HADD2.F32 R153, -RZ, R126.H0_H0 ;  /* 0x2000007eff997230 */ /* 0x000fe20000004100 */
[----:B------:R-:W-:Y:S01]  /*3b90*/  SHF.R.U32.HI R117, RZ, 0x10, R117 ;  /* 0x00000010ff757819 */ /* 0x000fe20000011675 */
[----:B------:R-:W-:Y:S02]  /*3ba0*/  HADD2.F32 R126, -RZ, R33.H1_H1 ;  /* 0x30000021ff7e7230 */ /* 0x000fe40000004100 */
[----:B------:R-:W-:Y:S02]  /*3bb0*/  HADD2.F32 R155, -RZ, R116.H0_H0 ;  /* 0x20000074ff9b7230 */ /* 0x000fe40000004100 */
[----:B------:R-:W-:-:S02]  /*3bc0*/  HADD2.F32 R127, -RZ, R127.H0_H0 ;  /* 0x2000007fff7f7230 */ /* 0x000fc40000004100 */
[-C--:B------:R-:W-:Y:S01]  /*3bd0*/  FMUL.FTZ R33, R126, R153.reuse ;  /* 0x000000997e217220 */ /* 0x080fe20000410000 */
[C---:B------:R-:W-:Y:S01]  /*3be0*/  FMUL.FTZ R153, R156.reuse, R153 ;  /* 0x000000999c997220 */ /* 0x040fe20000410000 */
[----:B------:R-:W-:Y:S02]  /*3bf0*/  HADD2.F32 R157, -RZ, R117.H0_H0 ;  /* 0x20000075ff9d7230 */ /* 0x000fe40000004100 */
[----:B------:R-:W-:Y:S01]  /*3c00*/  FFMA.FTZ R33, R156, R155, -R33 ;  /* 0x0000009b9c217223 */ /* 0x000fe20000010821 */
[----:B------:R-:W-:Y:S02]  /*3c10*/  HADD2.F32 R156, -RZ, R35.H0_H0 ;  /* 0x20000023ff9c7230 */ /* 0x000fe40000004100 */
[----:B------:R-:W-:Y:S01]  /*3c20*/  FMUL.FTZ R35, R154, R127 ;  /* 0x0000007f9a237220 */ /* 0x000fe20000410000 */
[----:B------:R-:W-:Y:S01]  /*3c30*/  FFMA.FTZ R116, R126, R155, R153 ;  /* 0x0000009b7e747223 */ /* 0x000fe20000010099 */
[----:B------:R-:W-:Y:S02]  /*3c40*/  HADD2.F32 R117, -RZ, R171.H0_H0 ;  /* 0x200000abff757230 */ /* 0x000fe40000004100 */
[----:B------:R-:W-:Y:S01]  /*3c50*/  FMUL.FTZ R127, R156, R127 ;  /* 0x0000007f9c7f7220 */ /* 0x000fe20000410000 */
[----:B------:R-:W-:-:S02]  /*3c60*/  HADD2.F32 R126, -RZ, R32.H1_H1 ;  /* 0x30000020ff7e7230 */ /* 0x000fc40000004100 */
[-C--:B------:R-:W-:Y:S01]  /*3c70*/  FFMA.FTZ R35, R156, R157.reuse, -R35 ;  /* 0x0000009d9c237223 */ /* 0x080fe20000010823 */
[----:B------:R-:W-:Y:S02]  /*3c80*/  HADD2.F32 R156, -RZ, R32.H0_H0 ;  /* 0x20000020ff9c7230 */ /* 0x000fe40000004100 */
[----:B------:R-:W-:Y:S01]  /*3c90*/  FFMA.FTZ R154, R154, R157, R127 ;  /* 0x0000009d9a9a7223 */ /* 0x000fe2000001007f */
[----:B------:R-:W-:Y:S02]  /*3ca0*/  HADD2.F32 R127, -RZ, R167.H0_H0 ;  /* 0x200000a7ff7f7230 */ /* 0x000fe40000004100 */
[-C--:B------:R-:W-:Y:S01]  /*3cb0*/  FMUL.FTZ R155, R126, R117.reuse ;  /* 0x000000757e9b7220 */ /* 0x080fe20000410000 */
[----:B------:R-:W-:Y:S02]  /*3cc0*/  HADD2.F32 R32, -RZ, R171.H1_H1 ;  /* 0x300000abff207230 */ /* 0x000fe40000004100 */
[----:B------:R-:W-:Y:S01]  /*3cd0*/  FMUL.FTZ R117, R156, R117 ;  /* 0x000000759c757220 */ /* 0x000fe20000410000 */
[----:B------:R-:W-:-:S02]  /*3ce0*/  HADD2.F32 R153, -RZ, R34.H1_H1 ;  /* 0x30000022ff997230 */ /* 0x000fc40000004100 */
[-C--:B------:R-:W-:Y:S01]  /*3cf0*/  FFMA.FTZ R155, R156, R127.reuse, -R155 ;  /* 0x0000007f9c9b7223 */ /* 0x080fe2000001089b */
[----:B------:R-:W-:Y:S02]  /*3d00*/  HADD2.F32 R157, -RZ, R34.H0_H0 ;  /* 0x20000022ff9d7230 */ /* 0x000fe40000004100 */
[----:B------:R-:W-:Y:S01]  /*3d10*/  FFMA.FTZ R126, R126, R127, R117 ;  /* 0x0000007f7e7e7223 */ /* 0x000fe20000010075 */
[----:B------:R-:W-:Y:S02]  /*3d20*/  HADD2.F32 R156, -RZ, R167.H1_H1 ;  /* 0x300000a7ff9c7230 */ /* 0x000fe40000004100 */
[-C--:B------:R-:W-:Y:S01]  /*3d30*/  FMUL.FTZ R34, R153, R32.reuse ;  /* 0x0000002099227220 */ /* 0x080fe20000410000 */
[----:B------:R-:W-:Y:S01]  /*3d40*/  F2FP.F16.F32.PACK_AB R33, R116, R33 ;  /* 0x000000217421723e */ /* 0x000fe200000000ff */
[C---:B------:R-:W-:Y:S01]  /*3d50*/  FMUL.FTZ R32, R157.reuse, R32 ;  /* 0x000000209d207220 */ /* 0x040fe20000410000 */
[----:B------:R-:W-:Y:S01]  /*3d60*/  F2FP.F16.F32.PACK_AB R35, R154, R35 ;  /* 0x000000239a23723e */ /* 0x000fe200000000ff */
[----:B------:R-:W-:-:S02]  /*3d70*/  FFMA.FTZ R34, R157, R156, -R34 ;  /* 0x0000009c9d227223 */ /* 0x000fc40000010822 */
[----:B------:R-:W-:Y:S01]  /*3d80*/  FFMA.FTZ R153, R153, R156, R32 ;  /* 0x0000009c99997223 */ /* 0x000fe20000010020 */
[----:B------:R-:W-:-:S04]  /*3d90*/  F2FP.F16.F32.PACK_AB R32, R126, R155 ;  /* 0x0000009b7e20723e */ /* 0x000fc800000000ff */
[----:B------:R-:W-:-:S07]  /*3da0*/  F2FP.F16.F32.PACK_AB R34, R153, R34 ;  /* 0x000000229922723e */ /* 0x000fce00000000ff */
.L_x_1712:
[----:B------:R-:W-:Y:S05]  /*3db0*/  BSYNC B3 ;  /* 0x0000000000037941 */ /* 0x000fea0003800000 */
.L_x_1711:
[----:B--2---:R1:W-:Y:S02]  /*3dc0*/  STG.E.128 desc[UR60][R38.64], R32 ;  /* 0x0000002026007986 */ /* 0x0043e4000c101d3c */
.L_x_1710:
[----:B------:R-:W-:Y:S05]  /*3dd0*/  BSYNC B2 ;  /* 0x0000000000027941 */ /* 0x000fea0003800000 */
.L_x_1709:
        /* <DEDUP_REMOVED lines=8> */
[----:B--2---:R-:W-:Y:S01]  /*3e60*/  HADD2.F32 R126, -RZ, R35.H0_H0 ;  /* 0x20000023ff7e7230 */ /* 0x004fe20000004100 */
[----:B------:R-:W-:Y:S01]  /*3e70*/  SHF.R.U32.HI R117, RZ, 0x10, R87 ;  /* 0x00000010ff757819 */ /* 0x000fe20000011657 */
[----:B------:R-:W-:Y:S01]  /*3e80*/  HADD2.F32 R153, -RZ, R166.H1_H1 ;  /* 0x300000a6ff997230 */ /* 0x000fe20000004100 */
[----:B------:R-:W-:Y:S01]  /*3e90*/  SHF.R.U32.HI R84, RZ, 0x10, R85 ;  /* 0x00000010ff547819 */ /* 0x000fe20000011655 */
[----:B------:R-:W-:Y:S01]  /*3ea0*/  HADD2.F32 R116, -RZ, R116.H0_H0 ;  /* 0x20000074ff747230 */ /* 0x000fe20000004100 */
[----:B------:R-:W-:Y:S01]  /*3eb0*/  SHF.R.U64 R85, R86, 0x10, R87 ;  /* 0x0000001056557819 */ /* 0x000fe20000001257 */
[----:B------:R-:W-:Y:S02]  /*3ec0*/  HADD2.F32 R117, -RZ, R117.H0_H0 ;  /* 0x20000075ff757230 */ /* 0x000fe40000004100 */
[----:B------:R-:W-:Y:S02]  /*3ed0*/  HADD2.F32 R86, -RZ, R35.H1_H1 ;  /* 0x30000023ff567230 */ /* 0x000fe40000004100 */
[----:B------:R-:W-:-:S02]  /*3ee0*/  HADD2.F32 R154, -RZ, R85.H0_H0 ;  /* 0x20000055ff9a7230 */ /* 0x000fc40000004100 */
[--C-:B------:R-:W-:Y:S02]  /*3ef0*/  HADD2.F32 R85, -RZ, R33.reuse.H1_H1 ;  /* 0x30000021ff557230 */ /* 0x100fe40000004100 */
[-C--:B------:R-:W-:Y:S01]  /*3f00*/  FMUL.FTZ R35, R86, R117.reuse ;  /* 0x0000007556237220 */ /* 0x080fe20000410000 */
[----:B------:R-:W-:Y:S02]  /*3f10*/  HADD2.F32 R33, -RZ, R33.H0_H0 ;  /* 0x20000021ff217230 */ /* 0x000fe40000004100 */
[C---:B------:R-:W-:Y:S01]  /*3f20*/  FMUL.FTZ R117, R126.reuse, R117 ;  /* 0x000000757e757220 */ /* 0x040fe20000410000 */
[----:B------:R-:W-:Y:S02]  /*3f30*/  HADD2.F32 R87, -RZ, R84.H0_H0 ;  /* 0x20000054ff577230 */ /* 0x000fe40000004100 */
[-C--:B------:R-:W-:Y:S01]  /*3f40*/  FMUL.FTZ R84, R85, R154.reuse ;  /* 0x0000009a55547220 */ /* 0x080fe20000410000 */
[----:B------:R-:W-:Y:S02]  /*3f50*/  FMUL.FTZ R154, R33, R154 ;  /* 0x0000009a219a7220 */ /* 0x000fe40000410000 */
[-C--:B------:R-:W-:Y:S01]  /*3f60*/  FFMA.FTZ R35, R126, R87.reuse, -R35 ;  /* 0x000000577e237223 */ /* 0x080fe20000010823 */
[----:B------:R-:W-:Y:S01]  /*3f70*/  FFMA.FTZ R86, R86, R87, R117 ;  /* 0x0000005756567223 */ /* 0x000fe20000010075 */
[----:B------:R-:W-:-:S02]  /*3f80*/  HADD2.F32 R87, -RZ, R170.H0_H0 ;  /* 0x200000aaff577230 */ /* 0x000fc40000004100 */
[-C--:B------:R-:W-:Y:S01]  /*3f90*/  FFMA.FTZ R33, R33, R116.reuse, -R84 ;  /* 0x0000007421217223 */ /* 0x080fe20000010854 */
[--C-:B------:R-:W-:Y:S02]  /*3fa0*/  HADD2.F32 R117, -RZ, R32.reuse.H1_H1 ;  /* 0x30000020ff757230 */ /* 0x100fe40000004100 */
[----:B------:R-:W-:Y:S01]  /*3fb0*/  FFMA.FTZ R84, R85, R116, R154 ;  /* 0x0000007455547223 */ /* 0x000fe2000001009a */
[----:B------:R-:W-:Y:S01]  /*3fc0*/  HADD2.F32 R126, -RZ, R32.H0_H0 ;  /* 0x20000020ff7e7230 */ /* 0x000fe20000004100 */
[----:B------:R-:W-:Y:S01]  /*3fd0*/  F2FP.F16.F32.PACK_AB R35, R86, R35 ;  /* 0x000000235623723e */ /* 0x000fe200000000ff */
[----:B------:R-:W-:Y:S02]  /*3fe0*/  HADD2.F32 R85, -RZ, R170.H1_H1 ;  /* 0x300000aaff557230 */ /* 0x000fe40000004100 */
[-C--:B------:R-:W-:Y:S01]  /*3ff0*/  FMUL.FTZ R127, R117, R87.reuse ;  /* 0x00000057757f7220 */ /* 0x080fe20000410000 */
[----:B------:R-:W-:Y:S02]  /*4000*/  HADD2.F32 R32, -RZ, R34.H1_H1 ;  /* 0x30000022ff207230 */ /* 0x000fe40000004100 */
[----:B------:R-:W-:Y:S01]  /*4010*/  FMUL.FTZ R154, R126, R87 ;  /* 0x000000577e9a7220 */ /* 0x000fe20000410000 */
[----:B------:R-:W-:Y:S01]  /*4020*/  HADD2.F32 R116, -RZ, R166.H0_H0 ;  /* 0x200000a6ff747230 */ /* 0x000fe20000004100 */
[----:B------:R-:W-:Y:S01]  /*4030*/  F2FP.F16.F32.PACK_AB R33, R84, R33 ;  /* 0x000000215421723e */ /* 0x000fe200000000ff */
[----:B------:R-:W-:-:S02]  /*4040*/  HADD2.F32 R34, -RZ, R34.H0_H0 ;  /* 0x20000022ff227230 */ /* 0x000fc40000004100 */
[-C--:B------:R-:W-:Y:S01]  /*4050*/  FMUL.FTZ R87, R32, R85.reuse ;  /* 0x0000005520577220 */ /* 0x080fe20000410000 */
[-C--:B------:R-:W-:Y:S01]  /*4060*/  FFMA.FTZ R127, R126, R116.reuse, -R127 ;  /* 0x000000747e7f7223 */ /* 0x080fe2000001087f */
[----:B------:R-:W-:Y:S01]  /*4070*/  FFMA.FTZ R154, R117, R116, R154 ;  /* 0x00000074759a7223 */ /* 0x000fe2000001009a */
[C---:B------:R-:W-:Y:S01]  /*4080*/  FMUL.FTZ R85, R34.reuse, R85 ;  /* 0x0000005522557220 */ /* 0x040fe20000410000 */
[----:B------:R-:W-:-:S03]  /*4090*/  FFMA.FTZ R87, R34, R153, -R87 ;  /* 0x0000009922577223 */ /* 0x000fc60000010857 */
[----:B------:R-:W-:Y:S01]  /*40a0*/  FFMA.FTZ R32, R32, R153, R85 ;  /* 0x0000009920207223 */ /* 0x000fe20000010055 */
[----:B------:R-:W-:-:S04]  /*40b0*/  F2FP.F16.F32.PACK_AB R154, R154, R127 ;  /* 0x0000007f9a9a723e */ /* 0x000fc800000000ff */
[----:B------:R-:W-:Y:S01]  /*40c0*/  F2FP.F16.F32.PACK_AB R34, R32, R87 ;  /* 0x000000572022723e */ /* 0x000fe200000000ff */
[----:B------:R-:W-:-:S07]  /*40d0*/  IMAD.MOV.U32 R32, RZ, RZ, R154 ;  /* 0x000000ffff207224 */ /* 0x000fce00078e009a */
.L_x_1716:
[----:B------:R-:W-:Y:S05]  /*40e0*/  BSYNC B3 ;  /* 0x0000000000037941 */ /* 0x000fea0003800000 */
.L_x_1715:
[----:B--2---:R2:W-:Y:S02]  /*40f0*/  STG.E.128 desc[UR60][R38.64+0x40], R32 ;  /* 0x0000402026007986 */ /* 0x0045e4000c101d3c */
.L_x_1714:
[----:B------:R-:W-:Y:S05]  /*4100*/  BSYNC B2 ;  /* 0x0000000000027941 */ /* 0x000fea0003800000 */
.L_x_1713:
        /* <DEDUP_REMOVED lines=34> */
[--C-:B------:R-:W-:Y:S02]  /*4330*/  HADD2.F32 R32, -RZ, R34.reuse.H1_H1 ;  /* 0x30000022ff207230 */ /* 0x100fe40000004100 */
        /* <DEDUP_REMOVED lines=13> */
.L_x_1720:
[----:B------:R-:W-:Y:S05]  /*4410*/  BSYNC B3 ;  /* 0x0000000000037941 */ /* 0x000fea0003800000 */
.L_x_1719:
[----:B--2---:R3:W-:Y:S02]  /*4420*/  STG.E.128 desc[UR60][R38.64+0x80], R32 ;  /* 0x0000802026007986 */ /* 0x0047e4000c101d3c */
.L_x_1718:
[----:B------:R-:W-:Y:S05]  /*4430*/  BSYNC B2 ;  /* 0x0000000000027941 */ /* 0x000fea0003800000 */
.L_x_1717:
        /* <DEDUP_REMOVED lines=8> */
[----:B--2---:R-:W-:Y:S01]  /*44c0*/  HADD2.F32 R78, -RZ, R35.H0_H0 ;  /* 0x20000023ff4e7230 */ /* 0x004fe20000004100 */
[----:B------:R-:W-:Y:S01]  /*44d0*/  SHF.R.U32.HI R77, RZ, 0x10, R75 ;  /* 0x00000010ff4d7819 */ /* 0x000fe2000001164b */
[----:B------:R-:W-:Y:S01]  /*44e0*/  HADD2.F32 R85, -RZ, R164.H0_H0 ;  /* 0x200000a4ff557230 */ /* 0x000fe20000004100 */
        /* <DEDUP_REMOVED lines=25> */
[----:B------:R-:W-:Y:S01]  /*4680*/  HADD2.F32 R76, -RZ, R164.H1_H1 ;  /* 0x300000a4ff4c7230 */ /* 0x000fe20000004100 */
        /* <DEDUP_REMOVED lines=11> */
.L_x_1724:
[----:B------:R-:W-:Y:S05]  /*4740*/  BSYNC B3 ;  /* 0x0000000000037941 */ /* 0x000fea0003800000 */
.L_x_1723:
[----:B--2---:R4:W-:Y:S02]  /*4750*/  STG.E.128 desc[UR60][R38.64+0xc0], R32 ;  /* 0x0000c02026007986 */ /* 0x0049e4000c101d3c */
.L_x_1722:
[----:B------:R-:W-:Y:S05]  /*4760*/  BSYNC B2 ;  /* 0x0000000000027941 */ /* 0x000fea0003800000 */
.L_x_1721:
[----:B------:R-:W-:Y:S01]  /*4770*/  ISETP.NE.AND P3, PT, R28, RZ, PT ;  /* 0x000000ff1c00720c */ /* 0x000fe20003f65270 */
[----:B------:R-:W-:-:S12]  /*4780*/  BSSY B2, `(.L_x_1725) ;  /* 0x0000032000027945 */ /* 0x000fd80003800000 */
[----:B------:R-:W-:Y:S05]  /*4790*/  @!P3 BRA `(.L_x_1726) ;  /* 0x0000000000c0b947 */ /* 0x000fea0003800000 */
[----:B-1234-:R1:W2:Y:S01]  /*47a0*/  LDS.128 R32, [R31+0x24000] ;  /* 0x024000001f207984 */ /* 0x01e2a20000000c00 */
[----:B------:R-:W-:Y:S01]  /*47b0*/  ISETP.GE.AND P3, PT, R199, R124, PT ;  /* 0x0000007cc700720c */ /* 0x000fe20003f66270 */
[----:B------:R-:W-:-:S12]  /*47c0*/  BSSY B3, `(.L_x_1727) ;  /* 0x000002c000037945 */ /* 0x000fd80003800000 */
[----:B-1----:R-:W-:Y:S05]  /*47d0*/  @P3 BRA `(.L_x_1728) ;  /* 0x0000000000a83947 */ /* 0x002fea0003800000 */
[--C-:B------:R-:W-:Y:S02]  /*47e0*/  SHF.R.U64 R76, R70, 0x10, R71.reuse ;  /* 0x00000010464c7819 */ /* 0x100fe40000001247 */
[----:B------:R-:W-:Y:S02]  /*47f0*/  SHF.R.U32.HI R71, RZ, 0x10, R71 ;  /* 0x00000010ff477819 */ /* 0x000fe40000011647 */
[----:B--2---:R-:W-:Y:S01]  /*4800*/  MOV R74, R35 ;  /* 0x00000023004a7202 */ /* 0x004fe20000000f00 */
[----:B------:R-:W-:Y:S01]  /*4810*/  HADD2.F32 R76, -RZ, R76.H0_H0 ;  /* 0x2000004cff4c7230 */ /* 0x000fe20000004100 */
[--C-:B------:R-:W-:Y:S01]  /*4820*/  SHF.R.U64 R72, R68, 0x10, R69.reuse ;  /* 0x0000001044487819 */ /* 0x100fe20000001245 */
[--C-:B------:R-:W-:Y:S01]  /*4830*/  HADD2.F32 R35, -RZ, R33.reuse.H1_H1 ;  /* 0x30000021ff237230 */ /* 0x100fe20000004100 */
[----:B------:R-:W-:Y:S01]  /*4840*/  SHF.R.U32.HI R68, RZ, 0x10, R69 ;  /* 0x00000010ff447819 */ /* 0x000fe20000011645 */
[----:B------:R-:W-:Y:S02]  /*4850*/  HADD2.F32 R33, -RZ, R33.H0_H0 ;  /* 0x20000021ff217230 */ /* 0x000fe40000004100 */
[----:B------:R-:W-:-:S02]  /*4860*/  HADD2.F32 R71, -RZ, R71.H0_H0 ;  /* 0x20000047ff477230 */ /* 0x000fc40000004100 */
[----:B------:R-:W-:Y:S02]  /*4870*/  HADD2.F32 R70, -RZ, R74.H1_H1 ;  /* 0x3000004aff467230 */ /* 0x000fe40000004100 */
[----:B------:R-:W-:Y:S02]  /*4880*/  HADD2.F32 R72, -RZ, R72.H0_H0 ;  /* 0x20000048ff487230 */ /* 0x000fe40000004100 */
[----:B------:R-:W-:Y:S02]  /*4890*/  HADD2.F32 R69, -RZ, R68.H0_H0 ;  /* 0x20000044ff457230 */ /* 0x000fe40000004100 */
[-C--:B------:R-:W-:Y:S01]  /*48a0*/  FMUL.FTZ R68, R35, R76.reuse ;  /* 0x0000004c23447220 */ /* 0x080fe20000410000 */
[----:B------:R-:W-:Y:S02]  /*48b0*/  HADD2.F32 R74, -RZ, R74.H0_H0 ;  /* 0x2000004aff4a7230 */ /* 0x000fe40000004100 */
[C---:B------:R-:W-:Y:S01]  /*48c0*/  FMUL.FTZ R76, R33.reuse, R76 ;  /* 0x0000004c214c7220 */ /* 0x040fe20000410000 */
[----:B------:R-:W-:Y:S01]  /*48d0*/  FMUL.FTZ R73, R70, R71 ;  /* 0x0000004746497220 */ /* 0x000fe20000410000 */
[----:B------:R-:W-:-:S02]  /*48e0*/  FFMA.FTZ R33, R33, R72, -R68 ;  /* 0x0000004821217223 */ /* 0x000fc40000010844 */
[----:B------:R-:W-:Y:S01]  /*48f0*/  FFMA.FTZ R68, R35, R72, R76 ;  /* 0x0000004823447223 */ /* 0x000fe2000001004c */
[C---:B------:R-:W-:Y:S01]  /*4900*/  FMUL.FTZ R71, R74.reuse, R71 ;  /* 0x000000474a477220 */ /* 0x040fe20000410000 */
[-C--:B------:R-:W-:Y:S01]  /*4910*/  FFMA.FTZ R35, R74, R69.reuse, -R73 ;  /* 0x000000454a237223 */ /* 0x080fe20000010849 */
[--C-:B------:R-:W-:Y:S02]  /*4920*/  HADD2.F32 R73, -RZ, R161.reuse.H1_H1 ;  /* 0x300000a1ff497230 */ /* 0x100fe40000004100 */
[--C-:B------:R-:W-:Y:S02]  /*4930*/  HADD2.F32 R74, -RZ, R32.reuse.H1_H1 ;  /* 0x30000020ff4a7230 */ /* 0x100fe40000004100 */
[----:B------:R-:W-:Y:S01]  /*4940*/  FFMA.FTZ R70, R70, R69, R71 ;  /* 0x0000004546467223 */ /* 0x000fe20000010047 */
[----:B------:R-:W-:Y:S01]  /*4950*/  HADD2.F32 R72, -RZ, R32.H0_H0 ;  /* 0x20000020ff487230 */ /* 0x000fe20000004100 */
[----:B------:R-:W-:Y:S01]  /*4960*/  F2FP.F16.F32.PACK_AB R33, R68, R33 ;  /* 0x000000214421723e */ /* 0x000fe200000000ff */
[----:B------:R-:W-:-:S02]  /*4970*/  HADD2.F32 R161, -RZ, R161.H0_H0 ;  /* 0x200000a1ffa17230 */ /* 0x000fc40000004100 */
[-C--:B------:R-:W-:Y:S01]  /*4980*/  FMUL.FTZ R75, R74, R73.reuse ;  /* 0x000000494a4b7220 */ /* 0x080fe20000410000 */
[----:B------:R-:W-:Y:S02]  /*4990*/  HADD2.F32 R32, -RZ, R34.H1_H1 ;  /* 0x30000022ff207230 */ /* 0x000fe40000004100 */
[----:B------:R-:W-:Y:S01]  /*49a0*/  FMUL.FTZ R73, R72, R73 ;  /* 0x0000004948497220 */ /* 0x000fe20000410000 */
[----:B------:R-:W-:Y:S01]  /*49b0*/  HADD2.F32 R69, -RZ, R160.H1_H1 ;  /* 0x300000a0ff457230 */ /* 0x000fe20000004100 */
[----:B------:R-:W-:Y:S01]  /*49c0*/  F2FP.F16.F32.PACK_AB R35, R70, R35 ;  /* 0x000000234623723e */ /* 0x000fe200000000ff */
[----:B------:R-:W-:Y:S02]  /*49d0*/  HADD2.F32 R34, -RZ, R34.H0_H0 ;  /* 0x20000022ff227230 */ /* 0x000fe40000004100 */
[----:B------:R-:W-:Y:S01]  /*49e0*/  FMUL.FTZ R77, R32, R161 ;  /* 0x000000a1204d7220 */ /* 0x000fe20000410000 */
[----:B------:R-:W-:Y:S02]  /*49f0*/  HADD2.F32 R71, -RZ, R160.H0_H0 ;  /* 0x200000a0ff477230 */ /* 0x000fe40000004100 */
        /* <DEDUP_REMOVED lines=8> */
.L_x_1728:
[----:B------:R-:W-:Y:S05]  /*4a80*/  BSYNC B3 ;  /* 0x0000000000037941 */ /* 0x000fea0003800000 */
.L_x_1727:
[----:B--2---:R1:W-:Y:S02]  /*4a90*/  STG.E.128 desc[UR60][R38.64+0x100], R32 ;  /* 0x0001002026007986 */ /* 0x0043e4000c101d3c */
.L_x_1726:
[----:B------:R-:W-:Y:S05]  /*4aa0*/  BSYNC B2 ;  /* 0x0000000000027941 */ /* 0x000fea0003800000 */
.L_x_1725:
        /* <DEDUP_REMOVED lines=9> */
[----:B------:R-:W-:Y:S01]  /*4b40*/  IMAD.MOV.U32 R65, RZ, RZ, R35 ;  /* 0x000000ffff417224 */ /* 0x000fe200078e0023 */
[--C-:B------:R-:W-:Y:S01]  /*4b50*/  SHF.R.U64 R69, R66, 0x10, R67.reuse ;  /* 0x0000001042457819 */ /* 0x100fe20000001243 */
[--C-:B------:R-:W-:Y:S01]  /*4b60*/  HADD2.F32 R35, -RZ, R33.reuse.H1_H1 ;  /* 0x30000021ff237230 */ /* 0x100fe20000004100 */
[----:B------:R-:W-:Y:S01]  /*4b70*/  SHF.R.U32.HI R70, RZ, 0x10, R67 ;  /* 0x00000010ff467819 */ /* 0x000fe20000011643 */
[----:B------:R-:W-:Y:S02]  /*4b80*/  HADD2.F32 R32, -RZ, R33.H0_H0 ;  /* 0x20000021ff207230 */ /* 0x000fe40000004100 */
[----:B------:R-:W-:Y:S02]  /*4b90*/  HADD2.F32 R69, -RZ, R69.H0_H0 ;  /* 0x20000045ff457230 */ /* 0x000fe40000004100 */
[----:B------:R-:W-:-:S02]  /*4ba0*/  HADD2.F32 R66, -RZ, R65.H1_H1 ;  /* 0x30000041ff427230 */ /* 0x000fc40000004100 */
[----:B------:R-:W-:Y:S02]  /*4bb0*/  HADD2.F32 R70, -RZ, R70.H0_H0 ;  /* 0x20000046ff467230 */ /* 0x000fe40000004100 */
[-C--:B------:R-:W-:Y:S01]  /*4bc0*/  FMUL.FTZ R33, R35, R69.reuse ;  /* 0x0000004523217220 */ /* 0x080fe20000410000 */
[----:B------:R-:W-:Y:S02]  /*4bd0*/  HADD2.F32 R65, -RZ, R65.H0_H0 ;  /* 0x20000041ff417230 */ /* 0x000fe40000004100 */
[----:B------:R-:W-:Y:S01]  /*4be0*/  FMUL.FTZ R72, R32, R69 ;  /* 0x0000004520487220 */ /* 0x000fe20000410000 */
[----:B------:R-:W-:Y:S02]  /*4bf0*/  HADD2.F32 R67, -RZ, R71.H0_H0 ;  /* 0x20000047ff437230 */ /* 0x000fe40000004100 */
[-C--:B------:R-:W-:Y:S01]  /*4c00*/  FMUL.FTZ R74, R66, R70.reuse ;  /* 0x00000046424a7220 */ /* 0x080fe20000410000 */
[----:B------:R-:W-:Y:S02]  /*4c10*/  HADD2.F32 R68, -RZ, R68.H0_H0 ;  /* 0x20000044ff447230 */ /* 0x000fe40000004100 */
[----:B------:R-:W-:Y:S01]  /*4c20*/  FMUL.FTZ R69, R65, R70 ;  /* 0x0000004641457220 */ /* 0x000fe20000410000 */
[-C--:B------:R-:W-:Y:S01]  /*4c30*/  FFMA.FTZ R32, R32, R67.reuse, -R33 ;  /* 0x0000004320207223 */ /* 0x080fe20000010821 */
[----:B------:R-:W-:Y:S01]  /*4c40*/  FFMA.FTZ R33, R35, R67, R72 ;  /* 0x0000004323217223 */ /* 0x000fe20000010048 */
[-C--:B------:R-:W-:Y:S01]  /*4c50*/  FFMA.FTZ R35, R65, R68.reuse, -R74 ;  /* 0x0000004441237223 */ /* 0x080fe2000001084a */
[----:B------:R-:W-:Y:S01]  /*4c60*/  FFMA.FTZ R70, R66, R68, R69 ;  /* 0x0000004442467223 */ /* 0x000fe20000010045 */
[----:B------:R-:W-:-:S02]  /*4c70*/  HADD2.F32 R68, -RZ, R147.H0_H0 ;  /* 0x20000093ff447230 */ /* 0x000fc40000004100 */
[----:B------:R-:W-:Y:S01]  /*4c80*/  HADD2.F32 R147, -RZ, R147.H1_H1 ;  /* 0x30000093ff937230 */ /* 0x000fe20000004100 */
[----:B------:R-:W-:Y:S01]  /*4c90*/  F2FP.F16.F32.PACK_AB R33, R33, R32 ;  /* 0x000000202121723e */ /* 0x000fe200000000ff */
[----:B------:R-:W-:Y:S01]  /*4ca0*/  HADD2.F32 R65, -RZ, R64.H1_H1 ;  /* 0x30000040ff417230 */ /* 0x000fe20000004100 */
[----:B------:R-:W-:Y:S01]  /*4cb0*/  F2FP.F16.F32.PACK_AB R35, R70, R35 ;  /* 0x000000234623723e */ /* 0x000fe200000000ff */
[----:B------:R-:W-:Y:S02]  /*4cc0*/  HADD2.F32 R66, -RZ, R34.H1_H1 ;  /* 0x30000022ff427230 */ /* 0x000fe40000004100 */
        /* <DEDUP_REMOVED lines=8> */
[-C--:B------:R-:W-:Y:S01]  /*4d50*/  FFMA.FTZ R69, R64, R67.reuse, -R69 ;  /* 0x0000004340457223 */ /* 0x080fe20000010845 */
[----:B------:R-:W-:Y:S01]  /*4d60*/  FFMA.FTZ R68, R65, R67, R68 ;  /* 0x0000004341447223 */ /* 0x000fe20000010044 */
[-C--:B------:R-:W-:Y:S01]  /*4d70*/  FFMA.FTZ R71, R34, R145.reuse, -R71 ;  /* 0x0000009122477223 */ /* 0x080fe20000010847 */
[----:B------:R-:W-:-:S03]  /*4d80*/  FFMA.FTZ R66, R66, R145, R147 ;  /* 0x0000009142427223 */ /* 0x000fc60000010093 */
[----:B------:R-:W-:Y:S02]  /*4d90*/  F2FP.F16.F32.PACK_AB R32, R68, R69 ;  /* 0x000000454420723e */ /* 0x000fe400000000ff */
[----:B------:R-:W-:-:S07]  /*4da0*/  F2FP.F16.F32.PACK_AB R34, R66, R71 ;  /* 0x000000474222723e */ /* 0x000fce00000000ff */
.L_x_1730:
[----:B------:R-:W-:Y:S05]  /*4db0*/  BSYNC B2 ;  /* 0x0000000000027941 */ /* 0x000fea0003800000 */
.L_x_1729:
[----:B--2---:R1:W-:Y:S02]  /*4dc0*/  STG.E.128 desc[UR60][R38.64+0x140], R32 ;  /* 0x0001402026007986 */ /* 0x0043e4000c101d3c */
.L_x_1708:
[----:B------:R-:W-:Y:S05]  /*4dd0*/  BSYNC B1 ;  /* 0x0000000000017941 */ /* 0x000fea0003800000 */
.L_x_1707:
        /* <DEDUP_REMOVED lines=37> */
[----:B------:R-:W-:Y:S02]  /*5030*/  HADD2.F32 R35, -RZ, R158.H0_H0 ;  /* 0x2000009eff237230 */ /* 0x000fe40000004100 */
        /* <DEDUP_REMOVED lines=11> */
.L_x_1735:
[----:B------:R-:W-:Y:S05]  /*50f0*/  BSYNC B2 ;  /* 0x0000000000027941 */ /* 0x000fea0003800000 */
.L_x_1734:
[----:B--2---:R1:W-:Y:S02]  /*5100*/  STG.E.128 desc[UR60][R36.64], R32 ;  /* 0x0000002024007986 */ /* 0x0043e4000c101d3c */
.L_x_1733:
[----:B------:R-:W-:Y:S05]  /*5110*/  BSYNC B1 ;  /* 0x0000000000017941 */ /* 0x000fea0003800000 */
.L_x_1732:
        /* <DEDUP_REMOVED lines=28> */
[----:B------:R-:W-:Y:S02]  /*52e0*/  HADD2.F32 R39, -RZ, R162.H0_H0 ;  /* 0x200000a2ff277230 */ /* 0x000fe40000004100 */
[----:B------:R-:W-:Y:S01]  /*52f0*/  FFMA.FTZ R64, R35, R58, -R64 ;  /* 0x0000003a23407223 */ /* 0x000fe20000010840 */
[----:B------:R-:W-:Y:S02]  /*5300*/  HADD2.F32 R32, -RZ, R32.H0_H0 ;  /* 0x20000020ff207230 */ /* 0x000fe40000004100 */
[----:B------:R-:W-:Y:S02]  /*5310*/  HADD2.F32 R57, -RZ, R162.H1_H1 ;  /* 0x300000a2ff397230 */ /* 0x000fe40000004100 */
[----:B------:R-:W-:Y:S01]  /*5320*/  FMUL.FTZ R59, R33, R39 ;  /* 0x00000027213b7220 */ /* 0x000fe20000410000 */
[----:B------:R-:W-:-:S02]  /*5330*/  HADD2.F32 R34, -RZ, R38.H1_H1 ;  /* 0x30000026ff227230 */ /* 0x000fc40000004100 */
[----:B------:R-:W-:Y:S01]  /*5340*/  FMUL.FTZ R56, R32, R39 ;  /* 0x0000002720387220 */ /* 0x000fe20000410000 */
[----:B------:R-:W-:Y:S02]  /*5350*/  HADD2.F32 R38, -RZ, R38.H0_H0 ;  /* 0x20000026ff267230 */ /* 0x000fe40000004100 */
[--C-:B------:R-:W-:Y:S02]  /*5360*/  HADD2.F32 R35, -RZ, R131.reuse.H0_H0 ;  /* 0x20000083ff237230 */ /* 0x100fe40000004100 */
[-C--:B------:R-:W-:Y:S01]  /*5370*/  FMUL.FTZ R39, R34, R57.reuse ;  /* 0x0000003922277220 */ /* 0x080fe20000410000 */
        /* <DEDUP_REMOVED lines=10> */
.L_x_1739:
[----:B------:R-:W-:Y:S05]  /*5420*/  BSYNC B2 ;  /* 0x0000000000027941 */ /* 0x000fea0003800000 */
.L_x_1738:
[----:B--2---:R1:W-:Y:S02]  /*5430*/  STG.E.128 desc[UR60][R36.64+0x40], R32 ;  /* 0x0000402024007986 */ /* 0x0043e4000c101d3c */
.L_x_1737:
[----:B------:R-:W-:Y:S05]  /*5440*/  BSYNC B1 ;  /* 0x0000000000017941 */ /* 0x000fea0003800000 */
.L_x_1736:
        /* <DEDUP_REMOVED lines=21> */
[----:B------:R-:W-:Y:S01]  /*55a0*/  FMUL.FTZ R53, R33, R53 ;  /* 0x0000003521357220 */ /* 0x000fe20000410000 */
[----:B------:R-:W-:Y:S02]  /*55b0*/  HADD2.F32 R158, -RZ, R158.H1_H1 ;  /* 0x3000009eff9e7230 */ /* 0x000fe40000004100 */
[----:B------:R-:W-:Y:S01]  /*55c0*/  FMUL.FTZ R60, R39, R56 ;  /* 0x00000038273c7220 */ /* 0x000fe20000410000 */
[-C--:B------:R-:W-:Y:S01]  /*55d0*/  FFMA.FTZ R58, R33, R52.reuse, -R58 ;  /* 0x00000034213a7223 */ /* 0x080fe2000001083a */
[----:B------:R-:W-:Y:S01]  /*55e0*/  FFMA.FTZ R55, R34, R52, R53 ;  /* 0x0000003422377223 */ /* 0x000fe20000010035 */
[----:B------:R-:W-:Y:S01]  /*55f0*/  FMUL.FTZ R56, R35, R56 ;  /* 0x0000003823387220 */ /* 0x000fe20000410000 */
[----:B------:R-:W-:-:S02]  /*5600*/  HADD2.F32 R159, -RZ, R159.H1_H1 ;  /* 0x3000009fff9f7230 */ /* 0x000fc40000004100 */
[-C--:B------:R-:W-:Y:S01]  /*5610*/  FFMA.FTZ R60, R35, R54.reuse, -R60 ;  /* 0x00000036233c7223 */ /* 0x080fe2000001083c */
[----:B------:R-:W-:Y:S02]  /*5620*/  HADD2.F32 R33, -RZ, R32.H1_H1 ;  /* 0x30000020ff217230 */ /* 0x000fe40000004100 */
[----:B------:R-:W-:Y:S01]  /*5630*/  FFMA.FTZ R59, R39, R54, R56 ;  /* 0x00000036273b7223 */ /* 0x000fe20000010038 */
        /* <DEDUP_REMOVED lines=12> */
[----:B------:R-:W-:Y:S01]  /*5700*/  FFMA.FTZ R34, R34, R39, R159 ;  /* 0x0000002722227223 */ /* 0x000fe2000001009f */
[----:B------:R-:W-:Y:S02]  /*5710*/  F2FP.F16.F32.PACK_AB R33, R55, R58 ;  /* 0x0000003a3721723e */ /* 0x000fe400000000ff */
[----:B------:R-:W-:-:S02]  /*5720*/  F2FP.F16.F32.PACK_AB R35, R59, R60 ;  /* 0x0000003c3b23723e */ /* 0x000fc400000000ff */
[----:B------:R-:W-:Y:S02]  /*5730*/  F2FP.F16.F32.PACK_AB R32, R158, R53 ;  /* 0x000000359e20723e */ /* 0x000fe400000000ff */
[----:B------:R-:W-:-:S07]  /*5740*/  F2FP.F16.F32.PACK_AB R34, R34, R57 ;  /* 0x000000392222723e */ /* 0x000fce00000000ff */
.L_x_1743:
[----:B------:R-:W-:Y:S05]  /*5750*/  BSYNC B2 ;  /* 0x0000000000027941 */ /* 0x000fea0003800000 */
.L_x_1742:
[----:B--2---:R1:W-:Y:S02]  /*5760*/  STG.E.128 desc[UR60][R36.64+0x80], R32 ;  /* 0x0000802024007986 */ /* 0x0043e4000c101d3c */
.L_x_1741:
[----:B------:R-:W-:Y:S05]  /*5770*/  BSYNC B1 ;  /* 0x0000000000017941 */ /* 0x000fea0003800000 */
.L_x_1740:
        /* <DEDUP_REMOVED lines=48> */
.L_x_1747:
[----:B------:R-:W-:Y:S05]  /*5a80*/  BSYNC B2 ;  /* 0x0000000000027941 */ /* 0x000fea0003800000 */
.L_x_1746:
[----:B--2---:R1:W-:Y:S02]  /*5a90*/  STG.E.128 desc[UR60][R36.64+0xc0], R32 ;  /* 0x0000c02024007986 */ /* 0x0043e4000c101d3c */
.L_x_1745:
[----:B------:R-:W-:Y:S05]  /*5aa0*/  BSYNC B1 ;  /* 0x0000000000017941 */ /* 0x000fea0003800000 */
.L_x_1744:
        /* <DEDUP_REMOVED lines=48> */
.L_x_1751:
[----:B------:R-:W-:Y:S05]  /*5db0*/  BSYNC B2 ;  /* 0x0000000000027941 */ /* 0x000fea0003800000 */
.L_x_1750:
[----:B--2---:R1:W-:Y:S02]  /*5dc0*/  STG.E.128 desc[UR60][R36.64+0x100], R32 ;  /* 0x0001002024007986 */ /* 0x0043e4000c101d3c */
.L_x_1749:
[----:B------:R-:W-:Y:S05]  /*5dd0*/  BSYNC B1 ;  /* 0x0000000000017941 */ /* 0x000fea0003800000 */
.L_x_1748:
        /* <DEDUP_REMOVED lines=47> */
.L_x_1753:
[----:B------:R-:W-:Y:S05]  /*60d0*/  BSYNC B1 ;  /* 0x0000000000017941 */ /* 0x000fea0003800000 */
.L_x_1752:
[----:B--2---:R1:W-:Y:S01]  /*60e0*/  STG.E.128 desc[UR60][R36.64+0x140], R32 ;  /* 0x0001402024007986 */ /* 0x0043e2000c101d3c */
[----:B------:R-:W-:Y:S05]  /*60f0*/  BRA `(.L_x_1731) ;  /* 0x0000003c00b47947 */ /* 0x000fea0003800000 */
.L_x_1699:
        /* <DEDUP_REMOVED lines=47> */
.L_x_1755:
[----:B------:R-:W-:Y:S05]  /*63f0*/  BSYNC B1 ;  /* 0x0000000000017941 */ /* 0x000fea0003800000 */
.L_x_1754:
        /* <DEDUP_REMOVED lines=47> */
.L_x_1757:
[----:B------:R-:W-:Y:S05]  /*66f0*/  BSYNC B1 ;  /* 0x0000000000017941 */ /* 0x000fea0003800000 */
.L_x_1756:
[----:B0-----:R-:W2:Y:S01]  /*6700*/  LDL R80, [R1+0x40] ;  /* 0x0000400001507983 */ /* 0x001ea20000100800 */
[----:B------:R-:W-:Y:S01]  /*6710*/  IMAD.MOV.U32 R81, RZ, RZ, R33 ;  /* 0x000000ffff517224 */ /* 0x000fe200078e0021 */
[----:B------:R-:W-:Y:S01]  /*6720*/  MOV R82, R36 ;  /* 0x0000002400527202 */ /* 0x000fe20000000f00 */
[----:B------:R-:W-:Y:S01]  /*6730*/  IMAD.MOV.U32 R83, RZ, RZ, R37 ;  /* 0x000000ffff537224 */ /* 0x000fe200078e0025 */
[----:B------:R-:W-:Y:S02]  /*6740*/  PRMT R173, R85, 0x5410, R86 ;  /* 0x0000541055ad7816 */ /* 0x000fe40000000056 */
[----:B------:R-:W-:Y:S01]  /*6750*/  PRMT R178, R82, 0x7610, R178 ;  /* 0x0000761052b27816 */ /* 0x000fe200000000b2 */
[----:B------:R-:W-:Y:S01]  /*6760*/  IMAD.MOV.U32 R82, RZ, RZ, R40 ;  /* 0x000000ffff527224 */ /* 0x000fe200078e0028 */
[----:B--2---:R-:W-:Y:S01]  /*6770*/  R2UR UR4, R80 ;  /* 0x00000000500472ca */ /* 0x004fe200000e0000 */
        /* <DEDUP_REMOVED lines=8> */
[----:B------:R-:W-:Y:S01]  /*6800*/  UISETP.NE.AND UP0, UPT, UR4, 0x3, UPT ;  /* 0x000000030400788c */ /* 0x000fe2000bf05270 */
[----:B------:R-:W-:Y:S01]  /*6810*/  IMAD.MOV.U32 R83, RZ, RZ, R41 ;  /* 0x000000ffff537224 */ /* 0x000fe200078e0029 */
[----:B------:R-:W-:Y:S01]  /*6820*/  PRMT R180, R80, 0x5410, R82 ;  /* 0x0000541050b47816 */ /* 0x000fe20000000052 */
[----:B------:R-:W-:Y:S01]  /*6830*/  IMAD.MOV.U32 R82, RZ, RZ, R44 ;  /* 0x000000ffff527224 */ /* 0x000fe200078e002c */
        /* <DEDUP_REMOVED lines=16> */
[----:B------:R-:W-:Y:S01]  /*6940*/  PRMT R181, R81, 0x5410, R83 ;  /* 0x0000541051b57816 */ /* 0x000fe20000000053 */
[----:B------:R-:W-:-:S02]  /*6950*/  IMAD.MOV.U32 R81, RZ, RZ, R55 ;  /* 0x000000ffff517224 */ /* 0x000fc400078e0037 */
[----:B------:R-:W-:Y:S01]  /*6960*/  IMAD.MOV.U32 R83, RZ, RZ, R53 ;  /* 0x000000ffff537224 */ /* 0x000fe200078e0035 */
[----:B------:R-:W-:Y:S01]  /*6970*/  PRMT R182, R80, 0x5410, R82 ;  /* 0x0000541050b67816 */ /* 0x000fe20000000052 */
[----:B-----5:R-:W-:Y:S01]  /*6980*/  IMAD.MOV.U32 R80, RZ, RZ, R57 ;  /* 0x000000ffff507224 */ /* 0x020fe200078e0039 */
        /* <DEDUP_REMOVED lines=14> */
[----:B------:R-:W-:Y:S02]  /*6a70*/  IMAD.MOV.U32 R83, RZ, RZ, R66 ;  /* 0x000000ffff537224 */ /* 0x000fe400078e0042 */
        /* <DEDUP_REMOVED lines=19> */
[----:B------:R-:W-:Y:S01]  /*6bb0*/  IMAD.MOV.U32 R80, RZ, RZ, R77 ;  /* 0x000000ffff507224 */ /* 0x000fe200078e004d */
[----:B------:R-:W-:-:S04]  /*6bc0*/  PRMT R171, R83, 0x5410, R82 ;  /* 0x0000541053ab7816 */ /* 0x000fc80000000052 */
[----:B------:R-:W-:Y:S01]  /*6bd0*/  PRMT R172, R81, 0x5410, R80 ;  /* 0x0000541051ac7816 */ /* 0x000fe20000000050 */
[----:B------:R-:W-:Y:S06]  /*6be0*/  @!P2 BRA `(.L_x_1758) ;  /* 0x000000000004a947 */ /* 0x000fec0003800000 */
[----:B------:R-:W-:Y:S01]  /*6bf0*/  BPT.TRAP 0x1 ;  /* 0x000000040000795c */ /* 0x000fe20000300000 */
.L_x_1758:
[----:B------:R-:W-:Y:S01]  /*6c00*/  LEA R90, R16, R2, 0x3 ;  /* 0x00000002105a7211 */ /* 0x000fe200078e18ff */
[----:B------:R-:W0:Y:S01]  /*6c10*/  LDC R145, c[0x0][0x2f4] ;  /* 0x0000bd00ff917b82 */ /* 0x000e220000000800 */
[----:B------:R-:W-:Y:S01]  /*6c20*/  SHF.L.U32 R91, R198, 0x1f, RZ ;  /* 0x0000001fc65b7819 */ /* 0x000fe200000006ff */
[----:B------:R-:W-:Y:S03]  /*6c30*/  BSSY B1, `(.L_x_1759) ;  /* 0x0000004000017945 */ /* 0x000fe60003800000 */
[----:B------:R-:W1:Y:S03]  /*6c40*/  SYNCS.PHASECHK.TRANS64.TRYWAIT P5, [R90+URZ+0x30890], R91 ;  /* 0x0308905b5a0075a7 */ /* 0x000e6600080a017f */
[----:B------:R-:W2:Y:S01]  /*6c50*/  LDC.64 R126, c[0x0][0x300] ;  /* 0x0000c000ff7e7b82 */ /* 0x000ea20000000a00 */
[----:B-1----:R-:W-:Y:S05]  /*6c60*/  @!P5 BRA `(.L_x_1760) ;  /* 0x0000024400ecd947 */ /* 0x002fea0003800000 */
.L_x_2151:
[----:B------:R-:W-:Y:S05]  /*6c70*/  BSYNC B1 ;  /* 0x0000000000017941 */ /* 0x000fea0003800000 */
.L_x_1759:
[----:B------:R-:W-:Y:S01]  /*6c80*/  BSSY B1, `(.L_x_1761) ;  /* 0x0000182000017945 */ /* 0x000fe20003800000 */
[----:B0-----:R-:W-:Y:S02]  /*6c90*/  IMAD.IADD R147, R145, 0x1, -R125 ;  /* 0x0000000191937824 */ /* 0x001fe400078e0a7d */
[----:B------:R-:W-:Y:S01]  /*6ca0*/  IMAD.MOV.U32 R129, RZ, RZ, R84 ;  /* 0x000000ffff817224 */ /* 0x000fe200078e0054 */
[----:B------:R-:W-:Y:S06]  /*6cb0*/  @P4 BRA `(.L_x_1762) ;  /* 0x0000001400f84947 */ /* 0x000fec0003800000 */
        /* <DEDUP_REMOVED lines=34> */
[----:B------:R-:W-:Y:S02]  /*6ee0*/  HADD2.F32 R162, -RZ, R164.H0_H0 ;  /* 0x200000a4ffa27230 */ /* 0x000fe40000004100 */
[----:B------:R-:W-:Y:S02]  /*6ef0*/  HADD2.F32 R163, -RZ, R85.H0_H0 ;  /* 0x20000055ffa37230 */ /* 0x000fe40000004100 */
[----:B------:R-:W-:-:S02]  /*6f00*/  HADD2.F32 R81, -RZ, R166.H0_H0 ;  /* 0x200000a6ff517230 */ /* 0x000fc40000004100 */
[CC--:B------:R-:W-:Y:S01]  /*6f10*/  FMUL.FTZ R166, R162.reuse, R165.reuse ;  /* 0x000000a5a2a67220 */ /* 0x0c0fe20000410000 */
[----:B------:R-:W-:Y:S02]  /*6f20*/  HADD2.F32 R85, -RZ, R85.H1_H1 ;  /* 0x30000055ff557230 */ /* 0x000fe40000004100 */
[C---:B------:R-:W-:Y:S01]  /*6f30*/  FMUL.FTZ R165, R163.reuse, R165 ;  /* 0x000000a5a3a57220 */ /* 0x040fe20000410000 */
[----:B------:R-:W-:Y:S02]  /*6f40*/  HADD2.F32 R54, -RZ, R54.H0_H0 ;  /* 0x20000036ff367230 */ /* 0x000fe40000004100 */
[-C--:B------:R-:W-:Y:S01]  /*6f50*/  FFMA.FTZ R163, R163, R81.reuse, -R166 ;  /* 0x00000051a3a37223 */ /* 0x080fe200000108a6 */
[----:B------:R-:W-:Y:S02]  /*6f60*/  HADD2.F32 R42, -RZ, R42.H0_H0 ;  /* 0x2000002aff2a7230 */ /* 0x000fe40000004100 */
[----:B------:R-:W-:Y:S01]  /*6f70*/  FFMA.FTZ R162, R162, R81, R165 ;  /* 0x00000051a2a27223 */ /* 0x000fe200000100a5 */
[----:B------:R-:W-:Y:S01]  /*6f80*/  SHF.R.U32.HI R165, RZ, 0x10, R53 ;  /* 0x00000010ffa57819 */ /* 0x000fe20000011635 */
[----:B------:R-:W-:Y:S01]  /*6f90*/  HADD2.F32 R81, -RZ, R164.H1_H1 ;  /* 0x300000a4ff517230 */ /* 0x000fe20000004100 */
[----:B------:R-:W-:Y:S01]  /*6fa0*/  SHF.R.U32.HI R164, RZ, 0x10, R41 ;  /* 0x00000010ffa47819 */ /* 0x000fe20000011629 */
[----:B------:R-:W-:Y:S01]  /*6fb0*/  IMAD.MOV.U32 R41, RZ, RZ, R87 ;  /* 0x000000ffff297224 */ /* 0x000fe200078e0057 */
[----:B------:R-:W-:Y:S01]  /*6fc0*/  SHF.R.U64 R53, R52, 0x10, R53 ;  /* 0x0000001034357819 */ /* 0x000fe20000001235 */
[----:B------:R-:W-:-:S02]  /*6fd0*/  HADD2.F32 R165, -RZ, R165.H0_H0 ;  /* 0x200000a5ffa57230 */ /* 0x000fc40000004100 */
[----:B------:R-:W-:Y:S02]  /*6fe0*/  HADD2.F32 R164, -RZ, R164.H0_H0 ;  /* 0x200000a4ffa47230 */ /* 0x000fe40000004100 */
[----:B------:R-:W-:Y:S02]  /*6ff0*/  IMAD.MOV.U32 R52, RZ, RZ, R83 ;  /* 0x000000ffff347224 */ /* 0x000fe400078e0053 */
[-C--:B------:R-:W-:Y:S01]  /*7000*/  FMUL.FTZ R166, R81, R165.reuse ;  /* 0x000000a551a67220 */ /* 0x080fe20000410000 */
[C---:B------:R-:W-:Y:S01]  /*7010*/  FMUL.FTZ R165, R85.reuse, R165 ;  /* 0x000000a555a57220 */ /* 0x040fe20000410000 */
[----:B------:R-:W-:Y:S02]  /*7020*/  HADD2.F32 R83, -RZ, R41.H0_H0 ;  /* 0x20000029ff537230 */ /* 0x000fe40000004100 */
[-C--:B------:R-:W-:Y:S01]  /*7030*/  FFMA.FTZ R85, R85, R164.reuse, -R166 ;  /* 0x000000a455557223 */ /* 0x080fe200000108a6 */
[----:B------:R-:W-:Y:S01]  /*7040*/  FFMA.FTZ R81, R81, R164, R165 ;  /* 0x000000a451517223 */ /* 0x000fe200000100a5 */
[----:B------:R-:W-:-:S02]  /*7050*/  HADD2.F32 R165, -RZ, R168.H1_H1 ;  /* 0x300000a8ffa57230 */ /* 0x000fc40000004100 */
[----:B------:R-:W-:Y:S01]  /*7060*/  HADD2.F32 R87, -RZ, R168.H0_H0 ;  /* 0x200000a8ff577230 */ /* 0x000fe20000004100 */
[----:B------:R-:W-:Y:S01]  /*7070*/  F2FP.F16.F32.PACK_AB R85, R85, R163 ;  /* 0x000000a35555723e */ /* 0x000fe200000000ff */
[--C-:B------:R-:W-:Y:S02]  /*7080*/  HADD2.F32 R164, -RZ, R52.reuse.H0_H0 ;  /* 0x20000034ffa47230 */ /* 0x100fe40000004100 */
[----:B------:R-:W-:Y:S01]  /*7090*/  FMUL.FTZ R166, R83, R165 ;  /* 0x000000a553a67220 */ /* 0x000fe20000410000 */
[----:B------:R-:W-:Y:S01]  /*70a0*/  HADD2.F32 R41, -RZ, R41.H1_H1 ;  /* 0x30000029ff297230 */ /* 0x000fe20000004100 */
[----:B------:R-:W-:Y:S01]  /*70b0*/  F2FP.F16.F32.PACK_AB R162, R81, R162 ;  /* 0x000000a251a2723e */ /* 0x000fe200000000ff */
[----:B------:R-:W-:Y:S02]  /*70c0*/  HADD2.F32 R52, -RZ, R52.H1_H1 ;  /* 0x30000034ff347230 */ /* 0x000fe40000004100 */
[C---:B------:R-:W-:Y:S01]  /*70d0*/  FFMA.FTZ R166, R164.reuse, R87, -R166 ;  /* 0x00000057a4a67223 */ /* 0x040fe200000108a6 */
[----:B------:R-:W-:Y:S01]  /*70e0*/  FMUL.FTZ R164, R164, R165 ;  /* 0x000000a5a4a47220 */ /* 0x000fe20000410000 */
[----:B------:R-:W-:-:S02]  /*70f0*/  HADD2.F32 R168, -RZ, R182.H1_H1 ;  /* 0x300000b6ffa87230 */ /* 0x000fc40000004100 */
[----:B------:R-:W-:Y:S02]  /*7100*/  HADD2.F32 R53, -RZ, R53.H0_H0 ;  /* 0x20000035ff357230 */ /* 0x000fe40000004100 */
[----:B------:R-:W-:Y:S01]  /*7110*/  FFMA.FTZ R83, R83, R87, R164 ;  /* 0x0000005753537223 */ /* 0x000fe200000100a4 */
[----:B------:R-:W-:Y:S01]  /*7120*/  SHF.R.U32.HI R87, RZ, 0x10, R55 ;  /* 0x00000010ff577819 */ /* 0x000fe20000011637 */
[----:B------:R-:W-:Y:S01]  /*7130*/  IMAD.MOV.U32 R81, RZ, RZ, R85 ;  /* 0x000000ffff517224 */ /* 0x000fe200078e0055 */
[----:B------:R-:W-:Y:S01]  /*7140*/  SHF.R.U32.HI R55, RZ, 0x10, R43 ;  /* 0x00000010ff377819 */ /* 0x000fe2000001162b */
[----:B------:R-:W-:Y:S02]  /*7150*/  IMAD.MOV.U32 R85, RZ, RZ, R162 ;  /* 0x000000ffff557224 */ /* 0x000fe400078e00a2 */
[----:B------:R-:W-:Y:S02]  /*7160*/  HADD2.F32 R87, -RZ, R87.H0_H0 ;  /* 0x20000057ff577230 */ /* 0x000fe40000004100 */
[----:B------:R-:W-:-:S03]  /*7170*/  HADD2.F32 R55, -RZ, R55.H0_H0 ;  /* 0x20000037ff377230 */ /* 0x000fc60000004100 */
[-C--:B------:R-:W-:Y:S01]  /*7180*/  FMUL.FTZ R164, R41, R87.reuse ;  /* 0x0000005729a47220 */ /* 0x080fe20000410000 */
[----:B------:R-:W-:-:S03]  /*7190*/  FMUL.FTZ R87, R52, R87 ;  /* 0x0000005734577220 */ /* 0x000fc60000410000 */
[-C--:B------:R-:W-:Y:S01]  /*71a0*/  FFMA.FTZ R52, R52, R55.reuse, -R164 ;  /* 0x0000003734347223 */ /* 0x080fe200000108a4 */
[----:B------:R-:W-:Y:S01]  /*71b0*/  FFMA.FTZ R41, R41, R55, R87 ;  /* 0x0000003729297223 */ /* 0x000fe20000010057 */
[----:B------:R-:W-:Y:S02]  /*71c0*/  HADD2.F32 R55, -RZ, R84.H0_H0 ;  /* 0x20000054ff377230 */ /* 0x000fe40000004100 */
[----:B------:R-:W-:Y:S01]  /*71d0*/  HADD2.F32 R164, -RZ, R80.H0_H0 ;  /* 0x20000050ffa47230 */ /* 0x000fe20000004100 */
[----:B------:R-:W-:Y:S01]  /*71e0*/  F2FP.F16.F32.PACK_AB R52, R52, R166 ;  /* 0x000000a63434723e */ /* 0x000fe200000000ff */
[----:B------:R-:W-:Y:S02]  /*71f0*/  HADD2.F32 R87, -RZ, R180.H1_H1 ;  /* 0x300000b4ff577230 */ /* 0x000fe40000004100 */
[-C--:B------:R-:W-:Y:S01]  /*7200*/  FMUL.FTZ R165, R55, R168.reuse ;  /* 0x000000a837a57220 */ /* 0x080fe20000410000 */
[----:B------:R-:W-:Y:S02]  /*7210*/  HADD2.F32 R84, -RZ, R84.H1_H1 ;  /* 0x30000054ff547230 */ /* 0x000fe40000004100 */
[----:B------:R-:W-:Y:S01]  /*7220*/  FMUL.FTZ R168, R164, R168 ;  /* 0x000000a8a4a87220 */ /* 0x000fe20000410000 */
[----:B------:R-:W-:-:S02]  /*7230*/  HADD2.F32 R80, -RZ, R80.H1_H1 ;  /* 0x30000050ff507230 */ /* 0x000fc40000004100 */
[-C--:B------:R-:W-:Y:S01]  /*7240*/  FFMA.FTZ R165, R164, R87.reuse, -R165 ;  /* 0x00000057a4a57223 */ /* 0x080fe200000108a5 */
[----:B------:R-:W-:Y:S02]  /*7250*/  HADD2.F32 R164, -RZ, R182.H0_H0 ;  /* 0x200000b6ffa47230 */ /* 0x000fe40000004100 */
[----:B------:R-:W-:Y:S01]  /*7260*/  FFMA.FTZ R168, R55, R87, R168 ;  /* 0x0000005737a87223 */ /* 0x000fe200000100a8 */
[----:B------:R-:W-:Y:S02]  /*7270*/  HADD2.F32 R55, -RZ, R40.H0_H0 ;  /* 0x20000028ff377230 */ /* 0x000fe40000004100 */
[-C--:B------:R-:W-:Y:S01]  /*7280*/  FMUL.FTZ R40, R84, R53.reuse ;  /* 0x0000003554287220 */ /* 0x080fe20000410000 */
[C---:B------:R-:W-:Y:S01]  /*7290*/  FMUL.FTZ R53, R80.reuse, R53 ;  /* 0x0000003550357220 */ /* 0x040fe20000410000 */
[----:B------:R-:W-:Y:S01]  /*72a0*/  F2FP.F16.F32.PACK_AB R41, R41, R83 ;  /* 0x000000532929723e */ /* 0x000fe200000000ff */
[----:B------:R-:W-:Y:S02]  /*72b0*/  IMAD.MOV.U32 R83, RZ, RZ, R52 ;  /* 0x000000ffff537224 */ /* 0x000fe400078e0034 */
[-C--:B------:R-:W-:Y:S01]  /*72c0*/  FFMA.FTZ R40, R80, R55.reuse, -R40 ;  /* 0x0000003750287223 */ /* 0x080fe20000010828 */
[----:B------:R-:W-:Y:S01]  /*72d0*/  FFMA.FTZ R53, R84, R55, R53 ;  /* 0x0000003754357223 */ /* 0x000fe20000010035 */
[----:B------:R-:W-:-:S02]  /*72e0*/  HADD2.F32 R55, -RZ, R86.H0_H0 ;  /* 0x20000056ff377230 */ /* 0x000fc40000004100 */
[----:B------:R-:W-:Y:S01]  /*72f0*/  HADD2.F32 R84, -RZ, R82.H0_H0 ;  /* 0x20000052ff547230 */ /* 0x000fe20000004100 */
[----:B------:R-:W-:Y:S01]  /*7300*/  F2FP.F16.F32.PACK_AB R40, R40, R165 ;  /* 0x000000a52828723e */ /* 0x000fe200000000ff */
[----:B------:R-:W-:Y:S02]  /*7310*/  HADD2.F32 R86, -RZ, R86.H1_H1 ;  /* 0x30000056ff567230 */ /* 0x000fe40000004100 */
[-C--:B------:R-:W-:Y:S01]  /*7320*/  FMUL.FTZ R87, R55, R164.reuse ;  /* 0x000000a437577220 */ /* 0x080fe20000410000 */
[----:B------:R-:W-:Y:S02]  /*7330*/  HADD2.F32 R82, -RZ, R82.H1_H1 ;  /* 0x30000052ff527230 */ /* 0x000fe40000004100 */
[----:B------:R-:W-:Y:S01]  /*7340*/  FMUL.FTZ R164, R84, R164 ;  /* 0x000000a454a47220 */ /* 0x000fe20000410000 */
[----:B------:R-:W-:Y:S02]  /*7350*/  HADD2.F32 R80, -RZ, R180.H0_H0 ;  /* 0x200000b4ff507230 */ /* 0x000fe40000004100 */
[----:B------:R-:W-:Y:S01]  /*7360*/  FMUL.FTZ R43, R86, R54 ;  /* 0x00000036562b7220 */ /* 0x000fe20000410000 */
[----:B------:R-:W-:Y:S01]  /*7370*/  F2FP.F16.F32.PACK_AB R53, R53, R168 ;  /* 0x000000a83535723e */ /* 0x000fe200000000ff */
[----:B------:R-:W-:Y:S01]  /*7380*/  FMUL.FTZ R54, R82, R54 ;  /* 0x0000003652367220 */ /* 0x000fe20000410000 */
[----:B------:R-:W-:Y:S01]  /*7390*/  FFMA.FTZ R87, R84, R80, -R87 ;  /* 0x0000005054577223 */ /* 0x000fe20000010857 */
[----:B------:R-:W-:Y:S01]  /*73a0*/  FFMA.FTZ R43, R82, R42, -R43 ;  /* 0x0000002a522b7223 */ /* 0x000fe2000001082b */
[----:B------:R-:W-:Y:S01]  /*73b0*/  FFMA.FTZ R164, R55, R80, R164 ;  /* 0x0000005037a47223 */ /* 0x000fe200000100a4 */
[----:B------:R-:W-:Y:S01]  /*73c0*/  FFMA.FTZ R54, R86, R42, R54 ;  /* 0x0000002a56367223 */ /* 0x000fe20000010036 */
[----:B------:R-:W-:Y:S01]  /*73d0*/  MOV R80, R40 ;  /* 0x0000002800507202 */ /* 0x000fe20000000f00 */
[----:B------:R-:W-:Y:S01]  /*73e0*/  IMAD.MOV.U32 R84, RZ, RZ, R53 ;  /* 0x000000ffff547224 */ /* 0x000fe200078e0035 */
[----:B------:R-:W-:Y:S01]  /*73f0*/  F2FP.F16.F32.PACK_AB R43, R43, R87 ;  /* 0x000000572b2b723e */ /* 0x000fe200000000ff */
[----:B------:R-:W-:Y:S01]  /*7400*/  IMAD.MOV.U32 R87, RZ, RZ, R41 ;  /* 0x000000ffff577224 */ /* 0x000fe200078e0029 */
[----:B------:R-:W-:-:S03]  /*7410*/  F2FP.F16.F32.PACK_AB R54, R54, R164 ;  /* 0x000000a43636723e */ /* 0x000fc600000000ff */
[----:B------:R-:W-:Y:S01]  /*7420*/  IMAD.MOV.U32 R82, RZ, RZ, R43 ;  /* 0x000000ffff527224 */ /* 0x000fe200078e002b */
[----:B------:R-:W-:-:S07]  /*7430*/  MOV R86, R54 ;  /* 0x0000003600567202 */ /* 0x000fce0000000f00 */
.L_x_1766:
[----:B------:R-:W-:Y:S05]  /*7440*/  BSYNC B3 ;  /* 0x0000000000037941 */ /* 0x000fea0003800000 */
.L_x_1765:
[----:B------:R-:W-:-:S04]  /*7450*/  IADD3 R41, P4, P5, R108, R130, R13 ;  /* 0x000000826c297210 */ /* 0x000fc80007d9e00d */
[----:B------:R-:W-:Y:S02]  /*7460*/  IADD3.X R42, R4, R153, R115, P4, P5 ;  /* 0x00000099042a7210 */ /* 0x000fe400027ea473 */
        /* <DEDUP_REMOVED lines=10> */
.L_x_1764:
[----:B------:R-:W-:Y:S05]  /*7510*/  BSYNC B2 ;  /* 0x0000000000027941 */ /* 0x000fea0003800000 */
.L_x_1763:
        /* <DEDUP_REMOVED lines=28> */
[----:B------:R-:W-:Y:S01]  /*76e0*/  SHF.R.U64 R48, R48, 0x10, R49 ;  /* 0x0000001030307819 */ /* 0x000fe20000001231 */
[----:B------:R-:W-:Y:S01]  /*76f0*/  HADD2.F32 R86, -RZ, R181.H1_H1 ;  /* 0x300000b5ff567230 */ /* 0x000fe20000004100 */
[----:B------:R-:W-:Y:S01]  /*7700*/  SHF.R.U64 R36, R36, 0x10, R37 ;  /* 0x0000001024247819 */ /* 0x000fe20000001225 */
[----:B------:R-:W-:Y:S01]  /*7710*/  HADD2.F32 R83, -RZ, R85.H0_H0 ;  /* 0x20000055ff537230 */ /* 0x000fe20000004100 */
[----:B------:R-:W-:Y:S01]  /*7720*/  SHF.R.U64 R38, R38, 0x10, R39 ;  /* 0x0000001026267819 */ /* 0x000fe20000001227 */
[----:B------:R-:W-:Y:S01]  /*7730*/  HADD2.F32 R84, -RZ, R53.H0_H0 ;  /* 0x20000035ff547230 */ /* 0x000fe20000004100 */
[----:B------:R-:W-:Y:S01]  /*7740*/  SHF.R.U64 R50, R50, 0x10, R51 ;  /* 0x0000001032327819 */ /* 0x000fe20000001233 */
[----:B------:R-:W-:Y:S02]  /*7750*/  HADD2.F32 R41, -RZ, R179.H1_H1 ;  /* 0x300000b3ff297230 */ /* 0x000fe40000004100 */
[----:B------:R-:W-:Y:S01]  /*7760*/  FMUL.FTZ R87, R83, R86 ;  /* 0x0000005653577220 */ /* 0x000fe20000410000 */
[----:B------:R-:W-:-:S02]  /*7770*/  HADD2.F32 R53, -RZ, R53.H1_H1 ;  /* 0x30000035ff357230 */ /* 0x000fc40000004100 */
        /* <DEDUP_REMOVED lines=8> */
[----:B------:R-:W-:-:S02]  /*7800*/  HADD2.F32 R36, -RZ, R36.H0_H0 ;  /* 0x20000024ff247230 */ /* 0x000fc40000004100 */
[----:B------:R-:W-:Y:S02]  /*7810*/  HADD2.F32 R86, -RZ, R86.H0_H0 ;  /* 0x20000056ff567230 */ /* 0x000fe40000004100 */
[----:B------:R-:W-:Y:S02]  /*7820*/  HADD2.F32 R85, -RZ, R85.H0_H0 ;  /* 0x20000055ff557230 */ /* 0x000fe40000004100 */
[----:B------:R-:W-:Y:S02]  /*7830*/  HADD2.F32 R49, -RZ, R42.H0_H0 ;  /* 0x2000002aff317230 */ /* 0x000fe40000004100 */
[-C--:B------:R-:W-:Y:S01]  /*7840*/  FMUL.FTZ R87, R41, R86.reuse ;  /* 0x0000005629577220 */ /* 0x080fe20000410000 */
[C---:B------:R-:W-:Y:S01]  /*7850*/  FMUL.FTZ R86, R53.reuse, R86 ;  /* 0x0000005635567220 */ /* 0x040fe20000410000 */
[----:B------:R-:W-:Y:S02]  /*7860*/  HADD2.F32 R164, -RZ, R178.H1_H1 ;  /* 0x300000b2ffa47230 */ /* 0x000fe40000004100 */
[-C--:B------:R-:W-:Y:S01]  /*7870*/  FFMA.FTZ R53, R53, R85.reuse, -R87 ;  /* 0x0000005535357223 */ /* 0x080fe20000010857 */
[----:B------:R-:W-:Y:S01]  /*7880*/  FFMA.FTZ R41, R41, R85, R86 ;  /* 0x0000005529297223 */ /* 0x000fe20000010056 */
[----:B------:R-:W-:-:S02]  /*7890*/  IMAD.MOV.U32 R85, RZ, RZ, R55 ;  /* 0x000000ffff557224 */ /* 0x000fc400078e0037 */
[----:B------:R-:W-:Y:S01]  /*78a0*/  HADD2.F32 R55, -RZ, R43.H0_H0 ;  /* 0x2000002bff377230 */ /* 0x000fe20000004100 */
[----:B------:R-:W-:Y:S01]  /*78b0*/  F2FP.F16.F32.PACK_AB R53, R53, R84 ;  /* 0x000000543535723e */ /* 0x000fe200000000ff */
[----:B------:R-:W-:Y:S01]  /*78c0*/  HADD2.F32 R87, -RZ, R179.H0_H0 ;  /* 0x200000b3ff577230 */ /* 0x000fe20000004100 */
[----:B------:R-:W-:Y:S01]  /*78d0*/  F2FP.F16.F32.PACK_AB R83, R41, R83 ;  /* 0x000000532953723e */ /* 0x000fe200000000ff */
[----:B------:R-:W-:Y:S02]  /*78e0*/  HADD2.F32 R86, -RZ, R85.H0_H0 ;  /* 0x20000055ff567230 */ /* 0x000fe40000004100 */
[----:B------:R-:W-:Y:S02]  /*78f0*/  HADD2.F32 R42, -RZ, R42.H1_H1 ;  /* 0x3000002aff2a7230 */ /* 0x000fe40000004100 */
[----:B------:R-:W-:Y:S02]  /*7900*/  IMAD.MOV.U32 R41, RZ, RZ, R53 ;  /* 0x000000ffff297224 */ /* 0x000fe400078e0035 */
[-C--:B------:R-:W-:Y:S01]  /*7910*/  FMUL.FTZ R162, R86, R161.reuse ;  /* 0x000000a156a27220 */ /* 0x080fe20000410000 */
[----:B------:R-:W-:Y:S01]  /*7920*/  FMUL.FTZ R161, R55, R161 ;  /* 0x000000a137a17220 */ /* 0x000fe20000410000 */
[----:B------:R-:W-:-:S02]  /*7930*/  MOV R53, R83 ;  /* 0x0000005300357202 */ /* 0x000fc40000000f00 */
[-C--:B------:R-:W-:Y:S01]  /*7940*/  FFMA.FTZ R55, R55, R87.reuse, -R162 ;  /* 0x0000005737377223 */ /* 0x080fe200000108a2 */
[----:B------:R-:W-:Y:S01]  /*7950*/  FFMA.FTZ R161, R86, R87, R161 ;  /* 0x0000005756a17223 */ /* 0x000fe200000100a1 */
[----:B------:R-:W-:Y:S01]  /*7960*/  SHF.R.U32.HI R87, RZ, 0x10, R51 ;  /* 0x00000010ff577819 */ /* 0x000fe20000011633 */
[----:B------:R-:W-:Y:S01]  /*7970*/  HADD2.F32 R86, -RZ, R85.H1_H1 ;  /* 0x30000055ff567230 */ /* 0x000fe20000004100 */
[----:B------:R-:W-:Y:S01]  /*7980*/  SHF.R.U32.HI R162, RZ, 0x10, R39 ;  /* 0x00000010ffa27819 */ /* 0x000fe20000011627 */
[----:B------:R-:W-:Y:S02]  /*7990*/  HADD2.F32 R39, -RZ, R177.H1_H1 ;  /* 0x300000b1ff277230 */ /* 0x000fe40000004100 */
[----:B------:R-:W-:Y:S02]  /*79a0*/  HADD2.F32 R85, -RZ, R87.H0_H0 ;  /* 0x20000057ff557230 */ /* 0x000fe40000004100 */
[----:B------:R-:W-:Y:S02]  /*79b0*/  HADD2.F32 R87, -RZ, R43.H1_H1 ;  /* 0x3000002bff577230 */ /* 0x000fe40000004100 */
[----:B------:R-:W-:-:S02]  /*79c0*/  HADD2.F32 R43, -RZ, R162.H0_H0 ;  /* 0x200000a2ff2b7230 */ /* 0x000fc40000004100 */
[CC--:B------:R-:W-:Y:S01]  /*79d0*/  FMUL.FTZ R162, R86.reuse, R85.reuse ;  /* 0x0000005556a27220 */ /* 0x0c0fe20000410000 */
[----:B------:R-:W-:Y:S02]  /*79e0*/  HADD2.F32 R51, -RZ, R50.H0_H0 ;  /* 0x20000032ff337230 */ /* 0x000fe40000004100 */
[C---:B------:R-:W-:Y:S01]  /*79f0*/  FMUL.FTZ R163, R87.reuse, R85 ;  /* 0x0000005557a37220 */ /* 0x040fe20000410000 */
[-C--:B------:R-:W-:Y:S01]  /*7a00*/  FFMA.FTZ R85, R87, R43.reuse, -R162 ;  /* 0x0000002b57557223 */ /* 0x080fe200000108a2 */
[----:B------:R-:W-:Y:S02]  /*7a10*/  HADD2.F32 R162, -RZ, R40.H0_H0 ;  /* 0x20000028ffa27230 */ /* 0x000fe40000004100 */
[----:B------:R-:W-:Y:S01]  /*7a20*/  FFMA.FTZ R43, R86, R43, R163 ;  /* 0x0000002b562b7223 */ /* 0x000fe200000100a3 */
[--C-:B------:R-:W-:Y:S02]  /*7a30*/  HADD2.F32 R86, -RZ, R52.reuse.H0_H0 ;  /* 0x20000034ff567230 */ /* 0x100fe40000004100 */
[----:B------:R-:W-:Y:S01]  /*7a40*/  HADD2.F32 R52, -RZ, R52.H1_H1 ;  /* 0x30000034ff347230 */ /* 0x000fe20000004100 */
[----:B------:R-:W-:Y:S01]  /*7a50*/  F2FP.F16.F32.PACK_AB R55, R85, R55 ;  /* 0x000000375537723e */ /* 0x000fe200000000ff */
[----:B------:R-:W-:-:S02]  /*7a60*/  HADD2.F32 R40, -RZ, R40.H1_H1 ;  /* 0x30000028ff287230 */ /* 0x000fc40000004100 */
[----:B------:R-:W-:Y:S01]  /*7a70*/  FMUL.FTZ R163, R86, R164 ;  /* 0x000000a456a37220 */ /* 0x000fe20000410000 */
[----:B------:R-:W-:Y:S02]  /*7a80*/  HADD2.F32 R87, -RZ, R178.H0_H0 ;  /* 0x200000b2ff577230 */ /* 0x000fe40000004100 */
[----:B------:R-:W-:Y:S01]  /*7a90*/  FMUL.FTZ R37, R52, R48 ;  /* 0x0000003034257220 */ /* 0x000fe20000410000 */
[----:B------:R-:W-:Y:S01]  /*7aa0*/  FMUL.FTZ R164, R162, R164 ;  /* 0x000000a4a2a47220 */ /* 0x000fe20000410000 */
[C---:B------:R-:W-:Y:S01]  /*7ab0*/  FMUL.FTZ R48, R40.reuse, R48 ;  /* 0x0000003028307220 */ /* 0x040fe20000410000 */
[----:B------:R-:W-:Y:S01]  /*7ac0*/  F2FP.F16.F32.PACK_AB R161, R43, R161 ;  /* 0x000000a12ba1723e */ /* 0x000fe200000000ff */
[-C--:B------:R-:W-:Y:S01]  /*7ad0*/  FFMA.FTZ R37, R40, R36.reuse, -R37 ;  /* 0x0000002428257223 */ /* 0x080fe20000010825 */
[----:B------:R-:W-:Y:S02]  /*7ae0*/  HADD2.F32 R40, -RZ, R54.H0_H0 ;  /* 0x20000036ff287230 */ /* 0x000fe40000004100 */
[----:B------:R-:W-:Y:S01]  /*7af0*/  FFMA.FTZ R48, R52, R36, R48 ;  /* 0x0000002434307223 */ /* 0x000fe20000010030 */
[----:B------:R-:W-:-:S02]  /*7b00*/  HADD2.F32 R36, -RZ, R177.H0_H0 ;  /* 0x200000b1ff247230 */ /* 0x000fc40000004100 */
[----:B------:R-:W-:Y:S01]  /*7b10*/  FFMA.FTZ R163, R162, R87, -R163 ;  /* 0x00000057a2a37223 */ /* 0x000fe200000108a3 */
[----:B------:R-:W-:Y:S02]  /*7b20*/  HADD2.F32 R54, -RZ, R54.H1_H1 ;  /* 0x30000036ff367230 */ /* 0x000fe40000004100 */
[-C--:B------:R-:W-:Y:S01]  /*7b30*/  FMUL.FTZ R50, R40, R39.reuse ;  /* 0x0000002728327220 */ /* 0x080fe20000410000 */
[----:B------:R-:W-:Y:S01]  /*7b40*/  FMUL.FTZ R39, R49, R39 ;  /* 0x0000002731277220 */ /* 0x000fe20000410000 */
[----:B------:R-:W-:Y:S01]  /*7b50*/  FFMA.FTZ R164, R86, R87, R164 ;  /* 0x0000005756a47223 */ /* 0x000fe200000100a4 */
[----:B------:R-:W-:Y:S01]  /*7b60*/  F2FP.F16.F32.PACK_AB R37, R37, R163 ;  /* 0x000000a32525723e */ /* 0x000fe200000000ff */
[-C--:B------:R-:W-:Y:S01]  /*7b70*/  FFMA.FTZ R50, R49, R36.reuse, -R50 ;  /* 0x0000002431327223 */ /* 0x080fe20000010832 */
[----:B------:R-:W-:Y:S02]  /*7b80*/  HADD2.F32 R49, -RZ, R38.H0_H0 ;  /* 0x20000026ff317230 */ /* 0x000fe40000004100 */
[-C--:B------:R-:W-:Y:S01]  /*7b90*/  FMUL.FTZ R38, R54, R51.reuse ;  /* 0x0000003336267220 */ /* 0x080fe20000410000 */
[----:B------:R-:W-:Y:S01]  /*7ba0*/  FMUL.FTZ R51, R42, R51 ;  /* 0x000000332a337220 */ /* 0x000fe20000410000 */
[----:B------:R-:W-:Y:S01]  /*7bb0*/  FFMA.FTZ R39, R40, R36, R39 ;  /* 0x0000002428277223 */ /* 0x000fe20000010027 */
[----:B------:R-:W-:Y:S01]  /*7bc0*/  F2FP.F16.F32.PACK_AB R48, R48, R164 ;  /* 0x000000a43030723e */ /* 0x000fe200000000ff */
[-C--:B------:R-:W-:Y:S01]  /*7bd0*/  FFMA.FTZ R38, R42, R49.reuse, -R38 ;  /* 0x000000312a267223 */ /* 0x080fe20000010826 */
[----:B------:R-:W-:Y:S01]  /*7be0*/  FFMA.FTZ R51, R54, R49, R51 ;  /* 0x0000003136337223 */ /* 0x000fe20000010033 */
[----:B------:R-:W-:-:S02]  /*7bf0*/  IMAD.MOV.U32 R43, RZ, RZ, R55 ;  /* 0x000000ffff2b7224 */ /* 0x000fc400078e0037 */
[----:B------:R-:W-:Y:S01]  /*7c00*/  IMAD.MOV.U32 R40, RZ, RZ, R37 ;  /* 0x000000ffff287224 */ /* 0x000fe200078e0025 */
[----:B------:R-:W-:Y:S01]  /*7c10*/  F2FP.F16.F32.PACK_AB R38, R38, R50 ;  /* 0x000000322626723e */ /* 0x000fe200000000ff */
[----:B------:R-:W-:Y:S01]  /*7c20*/  IMAD.MOV.U32 R52, RZ, RZ, R48 ;  /* 0x000000ffff347224 */ /* 0x000fe200078e0030 */
[----:B------:R-:W-:Y:S01]  /*7c30*/  F2FP.F16.F32.PACK_AB R39, R51, R39 ;  /* 0x000000273327723e */ /* 0x000fe200000000ff */
[----:B------:R-:W-:Y:S02]  /*7c40*/  IMAD.MOV.U32 R55, RZ, RZ, R161 ;  /* 0x000000ffff377224 */ /* 0x000fe400078e00a1 */
[----:B------:R-:W-:Y:S02]  /*7c50*/  IMAD.MOV.U32 R42, RZ, RZ, R38 ;  /* 0x000000ffff2a7224 */ /* 0x000fe400078e0026 */
[----:B------:R-:W-:-:S07]  /*7c60*/  IMAD.MOV.U32 R54, RZ, RZ, R39 ;  /* 0x000000ffff367224 */ /* 0x000fce00078e0027 */
.L_x_1770:
[----:B------:R-:W-:Y:S05]  /*7c70*/  BSYNC B3 ;  /* 0x0000000000037941 */ /* 0x000fea0003800000 */
.L_x_1769:
        /* <DEDUP_REMOVED lines=10> */
.L_x_1768:
[----:B------:R-:W-:Y:S05]  /*7d20*/  BSYNC B2 ;  /* 0x0000000000027941 */ /* 0x000fea0003800000 */
.L_x_1767:
[----:B------:R-:W-:-:S13]  /*7d30*/  ISETP.NE.AND P4, PT, R26, RZ, PT ;  /* 0x000000ff1a00720c */ /* 0x000fda0003f85270 */
[----:B------:R-:W-:Y:S05]  /*7d40*/  @!P4 BRA `(.L_x_1762) ;  /* 0x0000000400d4c947 */ /* 0x000fea0003800000 */
[----:B0-----:R-:W3:Y:S01]  /*7d50*/  LDL R36, [R1] ;  /* 0x0000000001247983 */ /* 0x001ee20000100800 */
[----:B------:R-:W-:Y:S01]  /*7d60*/  IMAD R39, R16, 0x4800, R141 ;  /* 0x0000480010277824 */ /* 0x000fe200078e028d */
        /* <DEDUP_REMOVED lines=18> */
[----:B------:R-:W-:-:S04]  /*7e90*/  IMAD R37, R16, 0x4800, R37 ;  /* 0x0000480010257824 */ /* 0x000fc800078e0225 */
[----:B--2---:R-:W-:Y:S02]  /*7ea0*/  IMAD R40, R37, 0x2, R2 ;  /* 0x0000000225287824 */ /* 0x004fe400078e0202 */
        /* <DEDUP_REMOVED lines=11> */
[--C-:B------:R-:W-:Y:S01]  /*7f60*/  SHF.R.U64 R45, R46, 0x10, R47.reuse ;  /* 0x000000102e2d7819 */ /* 0x100fe2000000122f */
[----:B------:R-:W-:Y:S01]  /*7f70*/  HADD2.F32 R55, -RZ, R51.H0_H0 ;  /* 0x20000033ff377230 */ /* 0x000fe20000004100 */
[----:B------:R-:W-:Y:S01]  /*7f80*/  SHF.R.U32.HI R46, RZ, 0x10, R47 ;  /* 0x00000010ff2e7819 */ /* 0x000fe2000001162f */
[----:B------:R-:W-:-:S02]  /*7f90*/  HADD2.F32 R47, -RZ, R174.H1_H1 ;  /* 0x300000aeff2f7230 */ /* 0x000fc40000004100 */
[-C--:B------:R-:W-:Y:S01]  /*7fa0*/  FMUL.FTZ R51, R53, R52.reuse ;  /* 0x0000003435337220 */ /* 0x080fe20000410000 */
[----:B------:R-:W-:Y:S02]  /*7fb0*/  HADD2.F32 R44, -RZ, R44.H0_H0 ;  /* 0x2000002cff2c7230 */ /* 0x000fe40000004100 */
[C---:B------:R-:W-:Y:S01]  /*7fc0*/  FMUL.FTZ R80, R41.reuse, R52 ;  /* 0x0000003429507220 */ /* 0x040fe20000410000 */
[----:B------:R-:W-:Y:S01]  /*7fd0*/  HADD2.F32 R37, -RZ, R37.H1_H1 ;  /* 0x30000025ff257230 */ /* 0x000fe20000004100 */
[----:B------:R-:W-:Y:S01]  /*7fe0*/  SHF.R.U64 R34, R34, 0x10, R35 ;  /* 0x0000001022227819 */ /* 0x000fe20000001223 */
[-C--:B------:R-:W-:Y:S01]  /*7ff0*/  FFMA.FTZ R51, R41, R47.reuse, -R51 ;  /* 0x0000002f29337223 */ /* 0x080fe20000010833 */
[-C--:B------:R-:W-:Y:S01]  /*8000*/  FMUL.FTZ R52, R54, R44.reuse ;  /* 0x0000002c36347220 */ /* 0x080fe20000410000 */
[----:B------:R-:W-:Y:S01]  /*8010*/  FFMA.FTZ R80, R53, R47, R80 ;  /* 0x0000002f35507223 */ /* 0x000fe20000010050 */
[----:B------:R-:W-:Y:S01]  /*8020*/  SHF.R.U32.HI R35, RZ, 0x10, R35 ;  /* 0x00000010ff237819 */ /* 0x000fe20000011623 */
[----:B------:R-:W-:Y:S01]  /*8030*/  FMUL.FTZ R44, R37, R44 ;  /* 0x0000002c252c7220 */ /* 0x000fe20000410000 */
[----:B------:R-:W-:-:S02]  /*8040*/  HADD2.F32 R47, -RZ, R43.H0_H0 ;  /* 0x2000002bff2f7230 */ /* 0x000fc40000004100 */
[-C--:B------:R-:W-:Y:S01]  /*8050*/  FFMA.FTZ R52, R37, R55.reuse, -R52 ;  /* 0x0000003725347223 */ /* 0x080fe20000010834 */
[----:B------:R-:W-:Y:S02]  /*8060*/  HADD2.F32 R53, -RZ, R43.H1_H1 ;  /* 0x3000002bff357230 */ /* 0x000fe40000004100 */
[----:B------:R-:W-:Y:S01]  /*8070*/  FFMA.FTZ R44, R54, R55, R44 ;  /* 0x00000037362c7223 */ /* 0x000fe2000001002c */
[----:B------:R-:W-:Y:S02]  /*8080*/  HADD2.F32 R41, -RZ, R175.H1_H1 ;  /* 0x300000afff297230 */ /* 0x000fe40000004100 */
[----:B------:R-:W-:Y:S01]  /*8090*/  HADD2.F32 R43, -RZ, R39.H0_H0 ;  /* 0x20000027ff2b7230 */ /* 0x000fe20000004100 */
[----:B------:R-:W-:Y:S01]  /*80a0*/  F2FP.F16.F32.PACK_AB R51, R52, R51 ;  /* 0x000000333433723e */ /* 0x000fe200000000ff */
[----:B------:R-:W-:Y:S02]  /*80b0*/  HADD2.F32 R46, -RZ, R46.H0_H0 ;  /* 0x2000002eff2e7230 */ /* 0x000fe40000004100 */
[----:B------:R-:W-:-:S02]  /*80c0*/  HADD2.F32 R54, -RZ, R35.H0_H0 ;  /* 0x20000023ff367230 */ /* 0x000fc40000004100 */
[-C--:B------:R-:W-:Y:S01]  /*80d0*/  FMUL.FTZ R35, R47, R41.reuse ;  /* 0x000000292f237220 */ /* 0x080fe20000410000 */
[----:B------:R-:W-:Y:S02]  /*80e0*/  HADD2.F32 R39, -RZ, R39.H1_H1 ;  /* 0x30000027ff277230 */ /* 0x000fe40000004100 */
[----:B------:R-:W-:Y:S01]  /*80f0*/  FMUL.FTZ R55, R43, R41 ;  /* 0x000000292b377220 */ /* 0x000fe20000410000 */
[-C--:B------:R-:W-:Y:S01]  /*8100*/  FMUL.FTZ R41, R53, R46.reuse ;  /* 0x0000002e35297220 */ /* 0x080fe20000410000 */
[----:B------:R-:W-:Y:S02]  /*8110*/  HADD2.F32 R37, -RZ, R173.H1_H1 ;  /* 0x300000adff257230 */ /* 0x000fe40000004100 */
[C---:B------:R-:W-:Y:S01]  /*8120*/  FMUL.FTZ R46, R39.reuse, R46 ;  /* 0x0000002e272e7220 */ /* 0x040fe20000410000 */
[----:B------:R-:W-:Y:S01]  /*8130*/  FFMA.FTZ R41, R39, R54, -R41 ;  /* 0x0000003627297223 */ /* 0x000fe20000010829 */
[----:B------:R-:W-:Y:S02]  /*8140*/  HADD2.F32 R176, -RZ, R176.H0_H0 ;  /* 0x200000b0ffb07230 */ /* 0x000fe40000004100 */
[----:B------:R-:W-:Y:S01]  /*8150*/  FFMA.FTZ R35, R43, R37, -R35 ;  /* 0x000000252b237223 */ /* 0x000fe20000010823 */
[----:B------:R-:W-:-:S02]  /*8160*/  HADD2.F32 R39, -RZ, R40.H0_H0 ;  /* 0x20000028ff277230 */ /* 0x000fc40000004100 */
[----:B------:R-:W-:Y:S01]  /*8170*/  FFMA.FTZ R55, R47, R37, R55 ;  /* 0x000000252f377223 */ /* 0x000fe20000010037 */
[----:B------:R-:W-:Y:S02]  /*8180*/  HADD2.F32 R33, -RZ, R33.H0_H0 ;  /* 0x20000021ff217230 */ /* 0x000fe40000004100 */
[----:B------:R-:W-:Y:S01]  /*8190*/  FFMA.FTZ R46, R53, R54, R46 ;  /* 0x00000036352e7223 */ /* 0x000fe2000001002e */
[----:B------:R-:W-:Y:S02]  /*81a0*/  HADD2.F32 R40, -RZ, R40.H1_H1 ;  /* 0x30000028ff287230 */ /* 0x000fe40000004100 */
[----:B------:R-:W-:Y:S02]  /*81b0*/  HADD2.F32 R174, -RZ, R174.H0_H0 ;  /* 0x200000aeffae7230 */ /* 0x000fe40000004100 */
[----:B------:R-:W-:Y:S02]  /*81c0*/  HADD2.F32 R37, -RZ, R36.H0_H0 ;  /* 0x20000024ff257230 */ /* 0x000fe40000004100 */
[----:B------:R-:W-:Y:S01]  /*81d0*/  FMUL.FTZ R47, R40, R33 ;  /* 0x00000021282f7220 */ /* 0x000fe20000410000 */
[----:B------:R-:W-:-:S02]  /*81e0*/  HADD2.F32 R43, -RZ, R32.H0_H0 ;  /* 0x20000020ff2b7230 */ /* 0x000fc40000004100 */
[-C--:B------:R-:W-:Y:S01]  /*81f0*/  FMUL.FTZ R32, R39, R176.reuse ;  /* 0x000000b027207220 */ /* 0x080fe20000410000 */
[----:B------:R-:W-:Y:S02]  /*8200*/  HADD2.F32 R36, -RZ, R36.H1_H1 ;  /* 0x30000024ff247230 */ /* 0x000fe40000004100 */
[C---:B------:R-:W-:Y:S01]  /*8210*/  FMUL.FTZ R176, R37.reuse, R176 ;  /* 0x000000b025b07220 */ /* 0x040fe20000410000 */
[----:B------:R-:W-:Y:S02]  /*8220*/  HADD2.F32 R175, -RZ, R175.H0_H0 ;  /* 0x200000afffaf7230 */ /* 0x000fe40000004100 */
[----:B------:R-:W-:Y:S01]  /*8230*/  FFMA.FTZ R32, R37, R174, -R32 ;  /* 0x000000ae25207223 */ /* 0x000fe20000010820 */
[----:B------:R-:W-:Y:S02]  /*8240*/  HADD2.F32 R37, -RZ, R42.H0_H0 ;  /* 0x2000002aff257230 */ /* 0x000fe40000004100 */
[C---:B------:R-:W-:Y:S01]  /*8250*/  FMUL.FTZ R33, R36.reuse, R33 ;  /* 0x0000002124217220 */ /* 0x040fe20000410000 */
[----:B------:R-:W-:Y:S01]  /*8260*/  FFMA.FTZ R47, R36, R43, -R47 ;  /* 0x0000002b242f7223 */ /* 0x000fe2000001082f */
[----:B------:R-:W-:-:S02]  /*8270*/  HADD2.F32 R36, -RZ, R38.H0_H0 ;  /* 0x20000026ff247230 */ /* 0x000fc40000004100 */
[----:B------:R-:W-:Y:S01]  /*8280*/  FFMA.FTZ R176, R39, R174, R176 ;  /* 0x000000ae27b07223 */ /* 0x000fe200000100b0 */
[----:B------:R-:W-:Y:S02]  /*8290*/  HADD2.F32 R45, -RZ, R45.H0_H0 ;  /* 0x2000002dff2d7230 */ /* 0x000fe40000004100 */
[----:B------:R-:W-:Y:S01]  /*82a0*/  FFMA.FTZ R33, R40, R43, R33 ;  /* 0x0000002b28217223 */ /* 0x000fe20000010021 */
[----:B------:R-:W-:Y:S01]  /*82b0*/  HADD2.F32 R42, -RZ, R42.H1_H1 ;  /* 0x3000002aff2a7230 */ /* 0x000fe20000004100 */
[----:B------:R-:W-:Y:S01]  /*82c0*/  F2FP.F16.F32.PACK_AB R43, R46, R55 ;  /* 0x000000372e2b723e */ /* 0x000fe200000000ff */
[----:B------:R-:W-:Y:S02]  /*82d0*/  HADD2.F32 R38, -RZ, R38.H1_H1 ;  /* 0x30000026ff267230 */ /* 0x000fe40000004100 */
[----:B------:R-:W-:Y:S02]  /*82e0*/  HADD2.F32 R39, -RZ, R34.H0_H0 ;  /* 0x20000022ff277230 */ /* 0x000fe40000004100 */
[----:B------:R-:W-:Y:S01]  /*82f0*/  FMUL.FTZ R34, R37, R175 ;  /* 0x000000af25227220 */ /* 0x000fe20000410000 */
[----:B------:R-:W-:-:S02]  /*8300*/  HADD2.F32 R173, -RZ, R173.H0_H0 ;  /* 0x200000adffad7230 */ /* 0x000fc40000004100 */
[----:B------:R-:W-:Y:S01]  /*8310*/  FMUL.FTZ R175, R36, R175 ;  /* 0x000000af24af7220 */ /* 0x000fe20000410000 */
[-C--:B------:R-:W-:Y:S01]  /*8320*/  FMUL.FTZ R40, R42, R45.reuse ;  /* 0x0000002d2a287220 */ /* 0x080fe20000410000 */
[----:B------:R-:W-:Y:S02]  /*8330*/  FMUL.FTZ R45, R38, R45 ;  /* 0x0000002d262d7220 */ /* 0x000fe40000410000 */
[-C--:B------:R-:W-:Y:S01]  /*8340*/  FFMA.FTZ R175, R37, R173.reuse, R175 ;  /* 0x000000ad25af7223 */ /* 0x080fe200000100af */
[----:B------:R-:W-:Y:S01]  /*8350*/  FFMA.FTZ R34, R36, R173, -R34 ;  /* 0x000000ad24227223 */ /* 0x000fe20000010822 */
[-C--:B------:R-:W-:Y:S01]  /*8360*/  FFMA.FTZ R37, R38, R39.reuse, -R40 ;  /* 0x0000002726257223 */ /* 0x080fe20000010828 */
[----:B------:R-:W-:Y:S01]  /*8370*/  FFMA.FTZ R42, R42, R39, R45 ;  /* 0x000000272a2a7223 */ /* 0x000fe2000001002d */
[----:B------:R-:W-:Y:S02]  /*8380*/  F2FP.F16.F32.PACK_AB R39, R41, R35 ;  /* 0x000000232927723e */ /* 0x000fe400000000ff */
[----:B------:R-:W-:-:S02]  /*8390*/  F2FP.F16.F32.PACK_AB R41, R44, R80 ;  /* 0x000000502c29723e */ /* 0x000fc400000000ff */
[----:B------:R-:W-:Y:S01]  /*83a0*/  F2FP.F16.F32.PACK_AB R38, R37, R34 ;  /* 0x000000222526723e */ /* 0x000fe200000000ff */
[----:B------:R-:W-:Y:S01]  /*83b0*/  IMAD.MOV.U32 R37, RZ, RZ, R51 ;  /* 0x000000ffff257224 */ /* 0x000fe200078e0033 */
[----:B------:R-:W-:Y:S02]  /*83c0*/  F2FP.F16.F32.PACK_AB R36, R47, R32 ;  /* 0x000000202f24723e */ /* 0x000fe400000000ff */
[----:B------:R-:W-:Y:S02]  /*83d0*/  F2FP.F16.F32.PACK_AB R40, R33, R176 ;  /* 0x000000b02128723e */ /* 0x000fe400000000ff */
[----:B------:R-:W-:-:S07]  /*83e0*/  F2FP.F16.F32.PACK_AB R42, R42, R175 ;  /* 0x000000af2a2a723e */ /* 0x000fce00000000ff */
.L_x_1772:
[----:B------:R-:W-:Y:S05]  /*83f0*/  BSYNC B2 ;  /* 0x0000000000027941 */ /* 0x000fea0003800000 */
.L_x_1771:
        /* <DEDUP_REMOVED lines=10> */
.L_x_1762:
[----:B------:R-:W-:Y:S05]  /*84a0*/  BSYNC B1 ;  /* 0x0000000000017941 */ /* 0x000fea0003800000 */
.L_x_1761:
[-C--:B--23--:R-:W-:Y:S02]  /*84b0*/  IMAD R32, R149, R126.reuse, RZ ;  /* 0x0000007e95207224 */ /* 0x08cfe400078e02ff */
[----:B------:R-:W-:-:S04]  /*84c0*/  IMAD.WIDE.U32 R128, R221, R126, R128 ;  /* 0x0000007edd807225 */ /* 0x000fc800078e0080 */
[----:B------:R-:W-:Y:S01]  /*84d0*/  IMAD R127, R221, R127, R32 ;  /* 0x0000007fdd7f7224 */ /* 0x000fe200078e0220 */
[----:B------:R-:W-:Y:S06]  /*84e0*/  @P3 BRA `(.L_x_1731) ;  /* 0x0000001800b83947 */ /* 0x000fec0003800000 */
[----:B------:R-:W-:Y:S01]  /*84f0*/  ISETP.NE.AND P3, PT, R20, RZ, PT ;  /* 0x000000ff1400720c */ /* 0x000fe20003f65270 */
[----:B------:R-:W-:Y:S01]  /*8500*/  BSSY B1, `(.L_x_1773) ;  /* 0x000007a000017945 */ /* 0x000fe20003800000 */
[----:B------:R-:W-:-:S11]  /*8510*/  IMAD.IADD R44, R129, 0x1, R127 ;  /* 0x00000001812c7824 */ /* 0x000fd600078e027f */
[----:B------:R-:W-:Y:S05]  /*8520*/  @!P3 BRA `(.L_x_1774) ;  /* 0x0000000400dcb947 */ /* 0x000fea0003800000 */
[----:B------:R-:W-:Y:S01]  /*8530*/  SEL R32, R125, R147, !P0 ;  /* 0x000000937d207207 */ /* 0x000fe20004000000 */
[----:B------:R-:W-:Y:S01]  /*8540*/  BSSY B2, `(.L_x_1775) ;  /* 0x0000073000027945 */ /* 0x000fe20003800000 */
[----:B------:R-:W-:Y:S02]  /*8550*/  IADD3 R34, P3, P4, R108, R128, R13 ;  /* 0x000000806c227210 */ /* 0x000fe40007c7e00d */
[----:B------:R-:W-:Y:S02]  /*8560*/  SHF.R.S32.HI R33, RZ, 0x1f, R32 ;  /* 0x0000001fff217819 */ /* 0x000fe40000011420 */
[----:B------:R-:W-:Y:S02]  /*8570*/  IADD3.X R35, R4, R44, R115, P3, P4 ;  /* 0x0000002c04237210 */ /* 0x000fe40001fe8473 */
[----:B------:R-:W-:Y:S02]  /*8580*/  LEA.HI R33, R33, R32, RZ, 0x4 ;  /* 0x0000002021217211 */ /* 0x000fe400078f20ff */
[----:B0-----:R-:W-:-:S02]  /*8590*/  SHF.R.U32.HI R38, RZ, 0x3, R204 ;  /* 0x00000003ff267819 */ /* 0x001fc400000116cc */
[----:B------:R-:W-:-:S05]  /*85a0*/  LEA.HI.SX32 R36, R33, R120, 0x1c ;  /* 0x0000007821247211 */ /* 0x000fca00078fe2ff */
[----:B------:R-:W-:-:S05]  /*85b0*/  IMAD.SHL.U32 R37, R36, 0x8, RZ ;  /* 0x0000000824257824 */ /* 0x000fca00078e00ff */
        /* <DEDUP_REMOVED lines=23> */
[----:B------:R-:W-:Y:S01]  /*8730*/  SHF.R.U64 R46, R76, 0x10, R77 ;  /* 0x000000104c2e7819 */ /* 0x000fe2000000124d */
[----:B--2---:R-:W-:Y:S01]  /*8740*/  IMAD.MOV.U32 R49, RZ, RZ, R37 ;  /* 0x000000ffff317224 */ /* 0x004fe200078e0025 */
[----:B------:R-:W-:Y:S01]  /*8750*/  SHF.R.U32.HI R76, RZ, 0x10, R77 ;  /* 0x00000010ff4c7819 */ /* 0x000fe2000001164d */
[----:B0-----:R-:W-:Y:S01]  /*8760*/  IMAD.MOV.U32 R37, RZ, RZ, R35 ;  /* 0x000000ffff257224 */ /* 0x001fe200078e0023 */
[--C-:B------:R-:W-:Y:S01]  /*8770*/  SHF.R.U64 R45, R64, 0x10, R65.reuse ;  /* 0x00000010402d7819 */ /* 0x100fe20000001241 */
[----:B------:R-:W-:Y:S01]  /*8780*/  HADD2.F32 R53, -RZ, R172.H1_H1 ;  /* 0x300000acff357230 */ /* 0x000fe20000004100 */
[----:B------:R-:W-:Y:S01]  /*8790*/  SHF.R.U32.HI R64, RZ, 0x10, R65 ;  /* 0x00000010ff407819 */ /* 0x000fe20000011641 */
[----:B------:R-:W-:Y:S01]  /*87a0*/  HADD2.F32 R50, -RZ, R49.H0_H0 ;  /* 0x20000031ff327230 */ /* 0x000fe20000004100 */
[----:B------:R-:W-:Y:S01]  /*87b0*/  SHF.R.U64 R48, R78, 0x10, R79 ;  /* 0x000000104e307819 */ /* 0x000fe2000000124f */
[----:B------:R-:W-:Y:S01]  /*87c0*/  HADD2.F32 R35, -RZ, R33.H0_H0 ;  /* 0x20000021ff237230 */ /* 0x000fe20000004100 */
[----:B------:R-:W-:Y:S01]  /*87d0*/  SHF.R.U64 R47, R66, 0x10, R67 ;  /* 0x00000010422f7819 */ /* 0x000fe20000001243 */
[----:B------:R-:W-:-:S02]  /*87e0*/  HADD2.F32 R49, -RZ, R49.H1_H1 ;  /* 0x30000031ff317230 */ /* 0x000fc40000004100 */
[-C--:B------:R-:W-:Y:S01]  /*87f0*/  FMUL.FTZ R54, R50, R53.reuse ;  /* 0x0000003532367220 */ /* 0x080fe20000410000 */
[----:B------:R-:W-:Y:S01]  /*8800*/  HADD2.F32 R76, -RZ, R76.H0_H0 ;  /* 0x2000004cff4c7230 */ /* 0x000fe20000004100 */
[----:B------:R-:W-:Y:S01]  /*8810*/  SHF.R.U32.HI R78, RZ, 0x10, R79 ;  /* 0x00000010ff4e7819 */ /* 0x000fe2000001164f */
[----:B------:R-:W-:Y:S02]  /*8820*/  HADD2.F32 R52, -RZ, R33.H1_H1 ;  /* 0x30000021ff347230 */ /* 0x000fe40000004100 */
[----:B------:R-:W-:Y:S01]  /*8830*/  FMUL.FTZ R33, R35, R53 ;  /* 0x0000003523217220 */ /* 0x000fe20000410000 */
[----:B------:R-:W-:Y:S02]  /*8840*/  HADD2.F32 R51, -RZ, R170.H1_H1 ;  /* 0x300000aaff337230 */ /* 0x000fe40000004100 */
[-C--:B------:R-:W-:Y:S01]  /*8850*/  FMUL.FTZ R53, R49, R76.reuse ;  /* 0x0000004c31357220 */ /* 0x080fe20000410000 */
[----:B------:R-:W-:Y:S02]  /*8860*/  HADD2.F32 R64, -RZ, R64.H0_H0 ;  /* 0x20000040ff407230 */ /* 0x000fe40000004100 */
[----:B------:R-:W-:Y:S01]  /*8870*/  FMUL.FTZ R76, R52, R76 ;  /* 0x0000004c344c7220 */ /* 0x000fe20000410000 */
[----:B------:R-:W-:Y:S01]  /*8880*/  SHF.R.U32.HI R66, RZ, 0x10, R67 ;  /* 0x00000010ff427819 */ /* 0x000fe20000011643 */
[----:B------:R-:W-:Y:S01]  /*8890*/  FFMA.FTZ R33, R50, R51, R33 ;  /* 0x0000003332217223 */ /* 0x000fe20000010021 */
[----:B------:R-:W-:-:S02]  /*88a0*/  HADD2.F32 R80, -RZ, R171.H1_H1 ;  /* 0x300000abff507230 */ /* 0x000fc40000004100 */
[-C--:B------:R-:W-:Y:S01]  /*88b0*/  FFMA.FTZ R52, R52, R64.reuse, -R53 ;  /* 0x0000004034347223 */ /* 0x080fe20000010835 */
[----:B------:R-:W-:Y:S01]  /*88c0*/  FFMA.FTZ R50, R49, R64, R76 ;  /* 0x0000004031327223 */ /* 0x000fe2000001004c */
[--C-:B------:R-:W-:Y:S02]  /*88d0*/  HADD2.F32 R49, -RZ, R39.reuse.H0_H0 ;  /* 0x20000027ff317230 */ /* 0x100fe40000004100 */
[----:B------:R-:W-:Y:S01]  /*88e0*/  FFMA.FTZ R35, R35, R51, -R54 ;  /* 0x0000003323237223 */ /* 0x000fe20000010836 */
[----:B------:R-:W-:Y:S02]  /*88f0*/  HADD2.F32 R64, -RZ, R39.H1_H1 ;  /* 0x30000027ff407230 */ /* 0x000fe40000004100 */
[----:B------:R-:W-:Y:S02]  /*8900*/  HADD2.F32 R39, -RZ, R37.H0_H0 ;  /* 0x20000025ff277230 */ /* 0x000fe40000004100 */
[----:B------:R-:W-:Y:S01]  /*8910*/  HADD2.F32 R53, -RZ, R78.H0_H0 ;  /* 0x2000004eff357230 */ /* 0x000fe20000004100 */
[----:B------:R-:W-:Y:S01]  /*8920*/  F2FP.F16.F32.PACK_AB R35, R52, R35 ;  /* 0x000000233423723e */ /* 0x000fe200000000ff */
[----:B------:R-:W-:-:S02]  /*8930*/  HADD2.F32 R76, -RZ, R169.H1_H1 ;  /* 0x300000a9ff4c7230 */ /* 0x000fc40000004100 */
[----:B------:R-:W-:Y:S02]  /*8940*/  HADD2.F32 R54, -RZ, R37.H1_H1 ;  /* 0x30000025ff367230 */ /* 0x000fe40000004100 */
[-C--:B------:R-:W-:Y:S01]  /*8950*/  FMUL.FTZ R55, R64, R53.reuse ;  /* 0x0000003540377220 */ /* 0x080fe20000410000 */
[----:B------:R-:W-:Y:S02]  /*8960*/  HADD2.F32 R51, -RZ, R66.H0_H0 ;  /* 0x20000042ff337230 */ /* 0x000fe40000004100 */
[-C--:B------:R-:W-:Y:S01]  /*8970*/  FMUL.FTZ R66, R49, R80.reuse ;  /* 0x0000005031427220 */ /* 0x080fe20000410000 */
[C---:B------:R-:W-:Y:S01]  /*8980*/  FMUL.FTZ R80, R39.reuse, R80 ;  /* 0x0000005027507220 */ /* 0x040fe20000410000 */
[----:B------:R-:W-:Y:S01]  /*8990*/  FMUL.FTZ R53, R54, R53 ;  /* 0x0000003536357220 */ /* 0x000fe20000410000 */
[----:B------:R-:W-:Y:S02]  /*89a0*/  HADD2.F32 R172, -RZ, R172.H0_H0 ;  /* 0x200000acffac7230 */ /* 0x000fe40000004100 */
[-C--:B------:R-:W-:Y:S01]  /*89b0*/  FFMA.FTZ R37, R39, R76.reuse, -R66 ;  /* 0x0000004c27257223 */ /* 0x080fe20000010842 */
[----:B------:R-:W-:Y:S01]  /*89c0*/  FFMA.FTZ R39, R49, R76, R80 ;  /* 0x0000004c31277223 */ /* 0x000fe20000010050 */
[----:B------:R-:W-:-:S02]  /*89d0*/  HADD2.F32 R76, -RZ, R46.H0_H0 ;  /* 0x2000002eff4c7230 */ /* 0x000fc40000004100 */
[-C--:B------:R-:W-:Y:S01]  /*89e0*/  FFMA.FTZ R54, R54, R51.reuse, -R55 ;  /* 0x0000003336367223 */ /* 0x080fe20000010837 */
[----:B------:R-:W-:Y:S02]  /*89f0*/  HADD2.F32 R46, -RZ, R32.H0_H0 ;  /* 0x20000020ff2e7230 */ /* 0x000fe40000004100 */
[----:B------:R-:W-:Y:S01]  /*8a00*/  FFMA.FTZ R64, R64, R51, R53 ;  /* 0x0000003340407223 */ /* 0x000fe20000010035 */
[----:B------:R-:W-:Y:S02]  /*8a10*/  HADD2.F32 R51, -RZ, R36.H0_H0 ;  /* 0x20000024ff337230 */ /* 0x000fe40000004100 */
[----:B------:R-:W-:Y:S01]  /*8a20*/  HADD2.F32 R170, -RZ, R170.H0_H0 ;  /* 0x200000aaffaa7230 */ /* 0x000fe20000004100 */
[----:B------:R-:W-:Y:S01]  /*8a30*/  F2FP.F16.F32.PACK_AB R54, R54, R37 ;  /* 0x000000253636723e */ /* 0x000fe200000000ff */
[----:B------:R-:W-:Y:S02]  /*8a40*/  HADD2.F32 R53, -RZ, R36.H1_H1 ;  /* 0x30000024ff357230 */ /* 0x000fe40000004100 */
[----:B------:R-:W-:Y:S01]  /*8a50*/  FMUL.FTZ R36, R46, R172 ;  /* 0x000000ac2e247220 */ /* 0x000fe20000410000 */
[----:B------:R-:W-:-:S02]  /*8a60*/  HADD2.F32 R66, -RZ, R45.H0_H0 ;  /* 0x2000002dff427230 */ /* 0x000fc40000004100 */
[C---:B------:R-:W-:Y:S01]  /*8a70*/  FMUL.FTZ R45, R51.reuse, R172 ;  /* 0x000000ac332d7220 */ /* 0x040fe20000410000 */
[----:B------:R-:W-:Y:S02]  /*8a80*/  HADD2.F32 R49, -RZ, R32.H1_H1 ;  /* 0x30000020ff317230 */ /* 0x000fe40000004100 */
[----:B------:R-:W-:Y:S01]  /*8a90*/  FFMA.FTZ R36, R51, R170, R36 ;  /* 0x000000aa33247223 */ /* 0x000fe20000010024 */
[----:B------:R-:W-:Y:S02]  /*8aa0*/  HADD2.F32 R51, -RZ, R48.H0_H0 ;  /* 0x20000030ff337230 */ /* 0x000fe40000004100 */
[----:B------:R-:W-:Y:S01]  /*8ab0*/  FMUL.FTZ R78, R53, R76 ;  /* 0x0000004c354e7220 */ /* 0x000fe20000410000 */
[----:B------:R-:W-:Y:S01]  /*8ac0*/  FFMA.FTZ R32, R46, R170, -R45 ;  /* 0x000000aa2e207223 */ /* 0x000fe2000001082d */
[----:B------:R-:W-:Y:S02]  /*8ad0*/  HADD2.F32 R48, -RZ, R38.H0_H0 ;  /* 0x20000026ff307230 */ /* 0x000fe40000004100 */
[----:B------:R-:W-:Y:S01]  /*8ae0*/  FMUL.FTZ R76, R49, R76 ;  /* 0x0000004c314c7220 */ /* 0x000fe20000410000 */
[----:B------:R-:W-:-:S02]  /*8af0*/  HADD2.F32 R171, -RZ, R171.H0_H0 ;  /* 0x200000abffab7230 */ /* 0x000fc40000004100 */
[-C--:B------:R-:W-:Y:S01]  /*8b00*/  FFMA.FTZ R45, R49, R66.reuse, -R78 ;  /* 0x00000042312d7223 */ /* 0x080fe2000001084e */
[----:B------:R-:W-:Y:S02]  /*8b10*/  HADD2.F32 R46, -RZ, R34.H0_H0 ;  /* 0x20000022ff2e7230 */ /* 0x000fe40000004100 */
[----:B------:R-:W-:Y:S01]  /*8b20*/  FFMA.FTZ R49, R53, R66, R76 ;  /* 0x0000004235317223 */ /* 0x000fe2000001004c */
[----:B------:R-:W-:Y:S02]  /*8b30*/  HADD2.F32 R38, -RZ, R38.H1_H1 ;  /* 0x30000026ff267230 */ /* 0x000fe40000004100 */
[-C--:B------:R-:W-:Y:S01]  /*8b40*/  FMUL.FTZ R53, R48, R171.reuse ;  /* 0x000000ab30357220 */ /* 0x080fe20000410000 */
[----:B------:R-:W-:Y:S02]  /*8b50*/  HADD2.F32 R34, -RZ, R34.H1_H1 ;  /* 0x30000022ff227230 */ /* 0x000fe40000004100 */
[----:B------:R-:W-:Y:S01]  /*8b60*/  FMUL.FTZ R171, R46, R171 ;  /* 0x000000ab2eab7220 */ /* 0x000fe20000410000 */
[----:B------:R-:W-:-:S02]  /*8b70*/  HADD2.F32 R169, -RZ, R169.H0_H0 ;  /* 0x200000a9ffa97230 */ /* 0x000fc40000004100 */
[-C--:B------:R-:W-:Y:S01]  /*8b80*/  FMUL.FTZ R55, R38, R51.reuse ;  /* 0x0000003326377220 */ /* 0x080fe20000410000 */
[----:B------:R-:W-:Y:S02]  /*8b90*/  HADD2.F32 R47, -RZ, R47.H0_H0 ;  /* 0x2000002fff2f7230 */ /* 0x000fe40000004100 */
[----:B------:R-:W-:Y:S01]  /*8ba0*/  FMUL.FTZ R51, R34, R51 ;  /* 0x0000003322337220 */ /* 0x000fe20000410000 */
[----:B------:R-:W-:Y:S01]  /*8bb0*/  F2FP.F16.F32.PACK_AB R37, R50, R33 ;  /* 0x000000213225723e */ /* 0x000fe200000000ff */
[-C--:B------:R-:W-:Y:S01]  /*8bc0*/  FFMA.FTZ R53, R46, R169.reuse, -R53 ;  /* 0x000000a92e357223 */ /* 0x080fe20000010835 */
[----:B------:R-:W-:Y:S01]  /*8bd0*/  FFMA.FTZ R171, R48, R169, R171 ;  /* 0x000000a930ab7223 */ /* 0x000fe200000100ab */
[-C--:B------:R-:W-:Y:S01]  /*8be0*/  FFMA.FTZ R34, R34, R47.reuse, -R55 ;  /* 0x0000002f22227223 */ /* 0x080fe20000010837 */
[----:B------:R-:W-:Y:S01]  /*8bf0*/  FFMA.FTZ R38, R38, R47, R51 ;  /* 0x0000002f26267223 */ /* 0x000fe20000010033 */
[----:B------:R-:W-:Y:S01]  /*8c00*/  IMAD.MOV.U32 R33, RZ, RZ, R35 ;  /* 0x000000ffff217224 */ /* 0x000fe200078e0023 */
[----:B------:R-:W-:-:S02]  /*8c10*/  F2FP.F16.F32.PACK_AB R39, R64, R39 ;  /* 0x000000274027723e */ /* 0x000fc400000000ff */
[----:B------:R-:W-:Y:S02]  /*8c20*/  F2FP.F16.F32.PACK_AB R32, R45, R32 ;  /* 0x000000202d20723e */ /* 0x000fe400000000ff */
[----:B------:R-:W-:Y:S02]  /*8c30*/  F2FP.F16.F32.PACK_AB R36, R49, R36 ;  /* 0x000000243124723e */ /* 0x000fe400000000ff */
[----:B------:R-:W-:Y:S02]  /*8c40*/  F2FP.F16.F32.PACK_AB R34, R34, R53 ;  /* 0x000000352222723e */ /* 0x000fe400000000ff */
[----:B------:R-:W-:Y:S02]  /*8c50*/  F2FP.F16.F32.PACK_AB R38, R38, R171 ;  /* 0x000000ab2626723e */ /* 0x000fe400000000ff */
[----:B------:R-:W-:-:S07]  /*8c60*/  MOV R35, R54 ;  /* 0x0000003600237202 */ /* 0x000fce0000000f00 */
.L_x_1776:
[----:B------:R-:W-:Y:S05]  /*8c70*/  BSYNC B2 ;  /* 0x0000000000027941 */ /* 0x000fea0003800000 */
.L_x_1775:
[----:B0-----:R3:W-:Y:S04]  /*8c80*/  STG.E.128 desc[UR60][R40.64], R32 ;  /* 0x0000002028007986 */ /* 0x0017e8000c101d3c */
[----:B--2---:R3:W-:Y:S02]  /*8c90*/  @!P3 STG.E.128 desc[UR60][R42.64], R36 ;  /* 0x000000242a00b986 */ /* 0x0047e4000c101d3c */
.L_x_1774:
[----:B------:R-:W-:Y:S05]  /*8ca0*/  BSYNC B1 ;  /* 0x0000000000017941 */ /* 0x000fea0003800000 */
.L_x_1773:
[----:B------:R-:W-:Y:S01]  /*8cb0*/  ISETP.NE.AND P3, PT, R21, RZ, PT ;  /* 0x000000ff1500720c */ /* 0x000fe20003f65270 */
[----:B------:R-:W-:-:S12]  /*8cc0*/  BSSY B1, `(.L_x_1777) ;  /* 0x0000079000017945 */ /* 0x000fd80003800000 */
[----:B------:R-:W-:Y:S05]  /*8cd0*/  @!P3 BRA `(.L_x_1778) ;  /* 0x0000000400dcb947 */ /* 0x000fea0003800000 */
[----:B---3--:R-:W-:Y:S01]  /*8ce0*/  SEL R32, R125, R147, !P1 ;  /* 0x000000937d207207 */ /* 0x008fe20004800000 */
        /* <DEDUP_REMOVED lines=31> */
[----:B--2---:R-:W-:Y:S01]  /*8ee0*/  IMAD.MOV.U32 R49, RZ, RZ, R37 ;  /* 0x000000ffff317224 */ /* 0x004fe200078e0025 */
[----:B------:R-:W-:Y:S01]  /*8ef0*/  SHF.R.U32.HI R55, RZ, 0x10, R73 ;  /* 0x00000010ff377819 */ /* 0x000fe20000011649 */
[----:B------:R-:W-:Y:S01]  /*8f00*/  IMAD.MOV.U32 R51, RZ, RZ, R39 ;  /* 0x000000ffff337224 */ /* 0x000fe200078e0027 */
[----:B0-----:R-:W-:Y:S01]  /*8f10*/  MOV R37, R35 ;  /* 0x0000002300257202 */ /* 0x001fe20000000f00 */
[----:B------:R-:W-:Y:S01]  /*8f20*/  HADD2.F32 R54, -RZ, R167.H1_H1 ;  /* 0x300000a7ff367230 */ /* 0x000fe20000004100 */
[--C-:B------:R-:W-:Y:S01]  /*8f30*/  SHF.R.U32.HI R53, RZ, 0x10, R61.reuse ;  /* 0x00000010ff357819 */ /* 0x100fe2000001163d */
[----:B------:R-:W-:Y:S01]  /*8f40*/  HADD2.F32 R39, -RZ, R49.H0_H0 ;  /* 0x20000031ff277230 */ /* 0x000fe20000004100 */
[----:B------:R-:W-:Y:S01]  /*8f50*/  SHF.R.U64 R45, R60, 0x10, R61 ;  /* 0x000000103c2d7819 */ /* 0x000fe2000000123d */
[----:B------:R-:W-:Y:S01]  /*8f60*/  HADD2.F32 R35, -RZ, R33.H0_H0 ;  /* 0x20000021ff237230 */ /* 0x000fe20000004100 */
[----:B------:R-:W-:Y:S01]  /*8f70*/  SHF.R.U64 R47, R74, 0x10, R75 ;  /* 0x000000104a2f7819 */ /* 0x000fe2000000124b */
[----:B------:R-:W-:-:S02]  /*8f80*/  HADD2.F32 R55, -RZ, R55.H0_H0 ;  /* 0x20000037ff377230 */ /* 0x000fc40000004100 */
[-C--:B------:R-:W-:Y:S01]  /*8f90*/  FMUL.FTZ R60, R39, R54.reuse ;  /* 0x00000036273c7220 */ /* 0x080fe20000410000 */
[----:B------:R-:W-:Y:S02]  /*8fa0*/  HADD2.F32 R50, -RZ, R33.H1_H1 ;  /* 0x30000021ff327230 */ /* 0x000fe40000004100 */
[C---:B------:R-:W-:Y:S01]  /*8fb0*/  FMUL.FTZ R54, R35.reuse, R54 ;  /* 0x0000003623367220 */ /* 0x040fe20000410000 */
[----:B------:R-:W-:Y:S01]  /*8fc0*/  HADD2.F32 R52, -RZ, R159.H1_H1 ;  /* 0x3000009fff347230 */ /* 0x000fe20000004100 */
[----:B------:R-:W-:Y:S01]  /*8fd0*/  SHF.R.U32.HI R74, RZ, 0x10, R75 ;  /* 0x00000010ff4a7819 */ /* 0x000fe2000001164b */
[----:B------:R-:W-:Y:S02]  /*8fe0*/  HADD2.F32 R49, -RZ, R49.H1_H1 ;  /* 0x30000031ff317230 */ /* 0x000fe40000004100 */
[-C--:B------:R-:W-:Y:S01]  /*8ff0*/  FMUL.FTZ R64, R50, R55.reuse ;  /* 0x0000003732407220 */ /* 0x080fe20000410000 */
[----:B------:R-:W-:Y:S02]  /*9000*/  HADD2.F32 R53, -RZ, R53.H0_H0 ;  /* 0x20000035ff357230 */ /* 0x000fe40000004100 */
[-C--:B------:R-:W-:Y:S01]  /*9010*/  FFMA.FTZ R33, R35, R52.reuse, -R60 ;  /* 0x0000003423217223 */ /* 0x080fe2000001083c */
[----:B------:R-:W-:Y:S01]  /*9020*/  FFMA.FTZ R35, R39, R52, R54 ;  /* 0x0000003427237223 */ /* 0x000fe20000010036 */
[C---:B------:R-:W-:Y:S01]  /*9030*/  FMUL.FTZ R61, R49.reuse, R55 ;  /* 0x00000037313d7220 */ /* 0x040fe20000410000 */
[--C-:B------:R-:W-:Y:S01]  /*9040*/  SHF.R.U64 R46, R62, 0x10, R63.reuse ;  /* 0x000000103e2e7819 */ /* 0x100fe2000000123f */
[----:B------:R-:W-:Y:S01]  /*9050*/  FFMA.FTZ R52, R49, R53, R64 ;  /* 0x0000003531347223 */ /* 0x000fe20000010040 */
[----:B------:R-:W-:Y:S01]  /*9060*/  HADD2.F32 R64, -RZ, R160.H1_H1 ;  /* 0x300000a0ff407230 */ /* 0x000fe20000004100 */
[----:B------:R-:W-:Y:S01]  /*9070*/  SHF.R.U32.HI R62, RZ, 0x10, R63 ;  /* 0x00000010ff3e7819 */ /* 0x000fe2000001163f */
[----:B------:R-:W-:-:S02]  /*9080*/  HADD2.F32 R49, -RZ, R51.H0_H0 ;  /* 0x20000033ff317230 */ /* 0x000fc40000004100 */
[----:B------:R-:W-:Y:S01]  /*9090*/  FFMA.FTZ R50, R50, R53, -R61 ;  /* 0x0000003532327223 */ /* 0x000fe2000001083d */
[--C-:B------:R-:W-:Y:S01]  /*90a0*/  HADD2.F32 R39, -RZ, R37.reuse.H0_H0 ;  /* 0x20000025ff277230 */ /* 0x100fe20000004100 */
[----:B------:R-:W-:Y:S01]  /*90b0*/  SHF.R.U64 R48, R72, 0x10, R73 ;  /* 0x0000001048307819 */ /* 0x000fe20000001249 */
[----:B------:R-:W-:Y:S02]  /*90c0*/  HADD2.F32 R53, -RZ, R74.H0_H0 ;  /* 0x2000004aff357230 */ /* 0x000fe40000004100 */
[-C--:B------:R-:W-:Y:S01]  /*90d0*/  FMUL.FTZ R66, R49, R64.reuse ;  /* 0x0000004031427220 */ /* 0x080fe20000410000 */
[----:B------:R-:W-:Y:S02]  /*90e0*/  HADD2.F32 R54, -RZ, R37.H1_H1 ;  /* 0x30000025ff367230 */ /* 0x000fe40000004100 */
[----:B------:R-:W-:Y:S01]  /*90f0*/  FMUL.FTZ R64, R39, R64 ;  /* 0x0000004027407220 */ /* 0x000fe20000410000 */
[----:B------:R-:W-:Y:S01]  /*9100*/  HADD2.F32 R60, -RZ, R158.H1_H1 ;  /* 0x3000009eff3c7230 */ /* 0x000fe20000004100 */
[----:B------:R-:W-:Y:S01]  /*9110*/  F2FP.F16.F32.PACK_AB R33, R50, R33 ;  /* 0x000000213221723e */ /* 0x000fe200000000ff */
[----:B------:R-:W-:-:S02]  /*9120*/  HADD2.F32 R51, -RZ, R51.H1_H1 ;  /* 0x30000033ff337230 */ /* 0x000fc40000004100 */
[CC--:B------:R-:W-:Y:S01]  /*9130*/  FMUL.FTZ R72, R54.reuse, R53.reuse ;  /* 0x0000003536487220 */ /* 0x0c0fe20000410000 */
[----:B------:R-:W-:Y:S02]  /*9140*/  HADD2.F32 R62, -RZ, R62.H0_H0 ;  /* 0x2000003eff3e7230 */ /* 0x000fe40000004100 */
[-C--:B------:R-:W-:Y:S01]  /*9150*/  FFMA.FTZ R37, R39, R60.reuse, -R66 ;  /* 0x0000003c27257223 */ /* 0x080fe20000010842 */
[----:B------:R-:W-:Y:S01]  /*9160*/  FFMA.FTZ R39, R49, R60, R64 ;  /* 0x0000003c31277223 */ /* 0x000fe20000010040 */
[C---:B------:R-:W-:Y:S01]  /*9170*/  FMUL.FTZ R55, R51.reuse, R53 ;  /* 0x0000003533377220 */ /* 0x040fe20000410000 */
[----:B------:R-:W-:Y:S02]  /*9180*/  HADD2.F32 R167, -RZ, R167.H0_H0 ;  /* 0x200000a7ffa77230 */ /* 0x000fe40000004100 */
[-C--:B------:R-:W-:Y:S01]  /*9190*/  FFMA.FTZ R60, R51, R62.reuse, R72 ;  /* 0x0000003e333c7223 */ /* 0x080fe20000010048 */
[----:B------:R-:W-:Y:S02]  /*91a0*/  HADD2.F32 R51, -RZ, R48.H0_H0 ;  /* 0x20000030ff337230 */ /* 0x000fe40000004100 */
[----:B------:R-:W-:Y:S01]  /*91b0*/  FFMA.FTZ R54, R54, R62, -R55 ;  /* 0x0000003e36367223 */ /* 0x000fe20000010837 */
        /* <DEDUP_REMOVED lines=9> */
[----:B------:R-:W-:-:S02]  /*9250*/  HADD2.F32 R45, -RZ, R45.H0_H0 ;  /* 0x2000002dff2d7230 */ /* 0x000fc40000004100 */
[----:B------:R-:W-:Y:S01]  /*9260*/  FMUL.FTZ R51, R32, R51 ;  /* 0x0000003320337220 */ /* 0x000fe20000410000 */
[----:B------:R-:W-:Y:S01]  /*9270*/  F2FP.F16.F32.PACK_AB R54, R54, R37 ;  /* 0x000000253636723e */ /* 0x000fe200000000ff */
[-C--:B------:R-:W-:Y:S01]  /*9280*/  FFMA.FTZ R53, R48, R159.reuse, -R53 ;  /* 0x0000009f30357223 */ /* 0x080fe20000010835 */
[----:B------:R-:W-:Y:S01]  /*9290*/  FFMA.FTZ R62, R49, R159, R62 ;  /* 0x0000009f313e7223 */ /* 0x000fe2000001003e */
[-C--:B------:R-:W-:Y:S01]  /*92a0*/  FFMA.FTZ R48, R32, R45.reuse, -R55 ;  /* 0x0000002d20307223 */ /* 0x080fe20000010837 */
[----:B------:R-:W-:Y:S01]  /*92b0*/  FFMA.FTZ R55, R36, R45, R51 ;  /* 0x0000002d24377223 */ /* 0x000fe20000010033 */
[----:B------:R-:W-:Y:S01]  /*92c0*/  HADD2.F32 R36, -RZ, R38.H0_H0 ;  /* 0x20000026ff247230 */ /* 0x000fe20000004100 */
[----:B------:R-:W-:Y:S01]  /*92d0*/  F2FP.F16.F32.PACK_AB R37, R52, R35 ;  /* 0x000000233425723e */ /* 0x000fe200000000ff */
[----:B------:R-:W-:Y:S02]  /*92e0*/  HADD2.F32 R49, -RZ, R160.H0_H0 ;  /* 0x200000a0ff317230 */ /* 0x000fe40000004100 */
[----:B------:R-:W-:-:S02]  /*92f0*/  HADD2.F32 R51, -RZ, R47.H0_H0 ;  /* 0x2000002fff337230 */ /* 0x000fc40000004100 */
[----:B------:R-:W-:Y:S02]  /*9300*/  HADD2.F32 R32, -RZ, R34.H0_H0 ;  /* 0x20000022ff207230 */ /* 0x000fe40000004100 */
[-C--:B------:R-:W-:Y:S01]  /*9310*/  FMUL.FTZ R61, R36, R49.reuse ;  /* 0x00000031243d7220 */ /* 0x080fe20000410000 */
[----:B------:R-:W-:Y:S02]  /*9320*/  HADD2.F32 R38, -RZ, R38.H1_H1 ;  /* 0x30000026ff267230 */ /* 0x000fe40000004100 */
[----:B------:R-:W-:Y:S02]  /*9330*/  HADD2.F32 R34, -RZ, R34.H1_H1 ;  /* 0x30000022ff227230 */ /* 0x000fe40000004100 */
[----:B------:R-:W-:Y:S01]  /*9340*/  FMUL.FTZ R49, R32, R49 ;  /* 0x0000003120317220 */ /* 0x000fe20000410000 */
[----:B------:R-:W-:Y:S02]  /*9350*/  HADD2.F32 R45, -RZ, R158.H0_H0 ;  /* 0x2000009eff2d7230 */ /* 0x000fe40000004100 */
[----:B------:R-:W-:Y:S01]  /*9360*/  FMUL.FTZ R63, R38, R51 ;  /* 0x00000033263f7220 */ /* 0x000fe20000410000 */
[----:B------:R-:W-:-:S02]  /*9370*/  HADD2.F32 R47, -RZ, R46.H0_H0 ;  /* 0x2000002eff2f7230 */ /* 0x000fc40000004100 */
[----:B------:R-:W-:Y:S01]  /*9380*/  FMUL.FTZ R51, R34, R51 ;  /* 0x0000003322337220 */ /* 0x000fe20000410000 */
[----:B------:R-:W-:Y:S02]  /*9390*/  IMAD.MOV.U32 R35, RZ, RZ, R54 ;  /* 0x000000ffff237224 */ /* 0x000fe400078e0036 */
[-C--:B------:R-:W-:Y:S01]  /*93a0*/  FFMA.FTZ R61, R32, R45.reuse, -R61 ;  /* 0x0000002d203d7223 */ /* 0x080fe2000001083d */
[----:B------:R-:W-:Y:S01]  /*93b0*/  FFMA.FTZ R49, R36, R45, R49 ;  /* 0x0000002d24317223 */ /* 0x000fe20000010031 */
[-C--:B------:R-:W-:Y:S01]  /*93c0*/  FFMA.FTZ R34, R34, R47.reuse, -R63 ;  /* 0x0000002f22227223 */ /* 0x080fe2000001083f */
[----:B------:R-:W-:Y:S01]  /*93d0*/  FFMA.FTZ R38, R38, R47, R51 ;  /* 0x0000002f26267223 */ /* 0x000fe20000010033 */
[----:B------:R-:W-:Y:S02]  /*93e0*/  F2FP.F16.F32.PACK_AB R32, R48, R53 ;  /* 0x000000353020723e */ /* 0x000fe400000000ff */
[----:B------:R-:W-:Y:S02]  /*93f0*/  F2FP.F16.F32.PACK_AB R36, R55, R62 ;  /* 0x0000003e3724723e */ /* 0x000fe400000000ff */
[----:B------:R-:W-:-:S02]  /*9400*/  F2FP.F16.F32.PACK_AB R34, R34, R61 ;  /* 0x0000003d2222723e */ /* 0x000fc400000000ff */
[----:B------:R-:W-:-:S07]  /*9410*/  F2FP.F16.F32.PACK_AB R38, R38, R49 ;  /* 0x000000312626723e */ /* 0x000fce00000000ff */
.L_x_1780:
[----:B------:R-:W-:Y:S05]  /*9420*/  BSYNC B2 ;  /* 0x0000000000027941 */ /* 0x000fea0003800000 */
.L_x_1779:
[----:B0-----:R4:W-:Y:S04]  /*9430*/  STG.E.128 desc[UR60][R40.64], R32 ;  /* 0x0000002028007986 */ /* 0x0019e8000c101d3c */
[----:B--2---:R4:W-:Y:S02]  /*9440*/  @!P3 STG.E.128 desc[UR60][R42.64], R36 ;  /* 0x000000242a00b986 */ /* 0x0049e4000c101d3c */
.L_x_1778:
[----:B------:R-:W-:Y:S05]  /*9450*/  BSYNC B1 ;  /* 0x0000000000017941 */ /* 0x000fea0003800000 */
.L_x_1777:
[----:B------:R-:W-:-:S13]  /*9460*/  ISETP.NE.AND P3, PT, R26, RZ, PT ;  /* 0x000000ff1a00720c */ /* 0x000fda0003f65270 */
[----:B------:R-:W-:Y:S05]  /*9470*/  @!P3 BRA `(.L_x_1731) ;  /* 0x0000000800d4b947 */ /* 0x000fea0003800000 */
[----:B---34-:R-:W2:Y:S01]  /*9480*/  LDL R32, [R1] ;  /* 0x0000000001207983 */ /* 0x018ea20000100800 */
[----:B------:R-:W-:Y:S01]  /*9490*/  SHF.R.U32.HI R35, RZ, 0x3, R204 ;  /* 0x00000003ff237819 */ /* 0x000fe200000116cc */
[----:B------:R-:W-:Y:S01]  /*94a0*/  BSSY B1, `(.L_x_1781) ;  /* 0x0000070000017945 */ /* 0x000fe20003800000 */
[----:B------:R-:W-:-:S04]  /*94b0*/  IADD3 R34, P3, P4, R108, R128, R15 ;  /* 0x000000806c227210 */ /* 0x000fc80007c7e00f */
[----:B0-----:R-:W-:Y:S02]  /*94c0*/  IADD3.X R37, R4, R44, R113, P3, P4 ;  /* 0x0000002c04257210 */ /* 0x001fe40001fe8471 */
        /* <DEDUP_REMOVED lines=10> */
[----:B------:R-:W-:-:S04]  /*9570*/  LEA.HI R32, R32, R147, RZ, 0x3 ;  /* 0x0000009320207211 */ /* 0x000fc800078f18ff */
[----:B------:R-:W-:Y:S02]  /*9580*/  SHF.R.S32.HI R36, RZ, 0x3, R32 ;  /* 0x00000003ff247819 */ /* 0x000fe40000011420 */
[----:B------:R-:W-:-:S03]  /*9590*/  LOP3.LUT R32, R204, 0x38, R43, 0xf8, !PT ;  /* 0x00000038cc207812 */ /* 0x000fc600078ef82b */
[----:B------:R-:W-:Y:S01]  /*95a0*/  IMAD R33, R36, 0x1800, R209 ;  /* 0x0000180024217824 */ /* 0x000fe200078e02d1 */
[----:B------:R-:W-:-:S05]  /*95b0*/  LOP3.LUT R32, R32, R35, RZ, 0x3c, !PT ;  /* 0x0000002320207212 */ /* 0x000fca00078e3cff */
        /* <DEDUP_REMOVED lines=8> */
[----:B------:R-:W-:Y:S01]  /*9640*/  SHF.R.U32.HI R54, RZ, 0x10, R69 ;  /* 0x00000010ff367819 */ /* 0x000fe20000011645 */
[----:B--2---:R-:W-:Y:S01]  /*9650*/  IMAD.MOV.U32 R49, RZ, RZ, R39 ;  /* 0x000000ffff317224 */ /* 0x004fe200078e0027 */
[--C-:B------:R-:W-:Y:S01]  /*9660*/  SHF.R.U32.HI R52, RZ, 0x10, R57.reuse ;  /* 0x00000010ff347819 */ /* 0x100fe20000011639 */
[----:B0-----:R-:W-:Y:S01]  /*9670*/  IMAD.MOV.U32 R47, RZ, RZ, R32 ;  /* 0x000000ffff2f7224 */ /* 0x001fe200078e0020 */
[----:B------:R-:W-:Y:S01]  /*9680*/  SHF.R.U64 R46, R56, 0x10, R57 ;  /* 0x00000010382e7819 */ /* 0x000fe20000001239 */
[----:B------:R-:W-:Y:S01]  /*9690*/  HADD2.F32 R51, -RZ, R157.H1_H1 ;  /* 0x3000009dff337230 */ /* 0x000fe20000004100 */
[----:B------:R-:W-:Y:S01]  /*96a0*/  SHF.R.U64 R42, R58, 0x10, R59 ;  /* 0x000000103a2a7819 */ /* 0x000fe2000000123b */
[----:B------:R-:W-:Y:S01]  /*96b0*/  HADD2.F32 R39, -RZ, R37.H0_H0 ;  /* 0x20000025ff277230 */ /* 0x000fe20000004100 */
[----:B------:R-:W-:Y:S01]  /*96c0*/  SHF.R.U32.HI R53, RZ, 0x10, R71 ;  /* 0x00000010ff357819 */ /* 0x000fe20000011647 */
[----:B------:R-:W-:Y:S01]  /*96d0*/  IMAD.MOV.U32 R48, RZ, RZ, R36 ;  /* 0x000000ffff307224 */ /* 0x000fe200078e0024 */
[----:B------:R-:W-:Y:S01]  /*96e0*/  SHF.R.U32.HI R59, RZ, 0x10, R59 ;  /* 0x00000010ff3b7819 */ /* 0x000fe2000001163b */
[----:B------:R-:W-:Y:S01]  /*96f0*/  HADD2.F32 R32, -RZ, R33.H0_H0 ;  /* 0x20000021ff207230 */ /* 0x000fe20000004100 */
[----:B------:R-:W-:Y:S01]  /*9700*/  SHF.R.U64 R60, R68, 0x10, R69 ;  /* 0x00000010443c7819 */ /* 0x000fe20000001245 */
[----:B------:R-:W-:Y:S01]  /*9710*/  IMAD.MOV.U32 R36, RZ, RZ, R35 ;  /* 0x000000ffff247224 */ /* 0x000fe200078e0023 */
[----:B------:R-:W-:Y:S01]  /*9720*/  SHF.R.U64 R45, R70, 0x10, R71 ;  /* 0x00000010462d7819 */ /* 0x000fe20000001247 */
[----:B------:R-:W-:-:S02]  /*9730*/  HADD2.F32 R37, -RZ, R37.H1_H1 ;  /* 0x30000025ff257230 */ /* 0x000fc40000004100 */
[-C--:B------:R-:W-:Y:S01]  /*9740*/  FMUL.FTZ R56, R32, R51.reuse ;  /* 0x0000003320387220 */ /* 0x080fe20000410000 */
[----:B------:R-:W-:Y:S02]  /*9750*/  HADD2.F32 R54, -RZ, R54.H0_H0 ;  /* 0x20000036ff367230 */ /* 0x000fe40000004100 */
[----:B------:R-:W-:Y:S02]  /*9760*/  HADD2.F32 R35, -RZ, R33.H1_H1 ;  /* 0x30000021ff237230 */ /* 0x000fe40000004100 */
[----:B------:R-:W-:Y:S01]  /*9770*/  FMUL.FTZ R33, R39, R51 ;  /* 0x0000003327217220 */ /* 0x000fe20000410000 */
[----:B------:R-:W-:Y:S02]  /*9780*/  HADD2.F32 R50, -RZ, R155.H1_H1 ;  /* 0x3000009bff327230 */ /* 0x000fe40000004100 */
[-C--:B------:R-:W-:Y:S01]  /*9790*/  FMUL.FTZ R58, R37, R54.reuse ;  /* 0x00000036253a7220 */ /* 0x080fe20000410000 */
[----:B------:R-:W-:Y:S02]  /*97a0*/  HADD2.F32 R52, -RZ, R52.H0_H0 ;  /* 0x20000034ff347230 */ /* 0x000fe40000004100 */
[----:B------:R-:W-:Y:S01]  /*97b0*/  FMUL.FTZ R54, R35, R54 ;  /* 0x0000003623367220 */ /* 0x000fe20000410000 */
[----:B------:R-:W-:-:S02]  /*97c0*/  HADD2.F32 R53, -RZ, R53.H0_H0 ;  /* 0x20000035ff357230 */ /* 0x000fc40000004100 */
[-C--:B------:R-:W-:Y:S01]  /*97d0*/  FFMA.FTZ R32, R32, R50.reuse, -R33 ;  /* 0x0000003220207223 */ /* 0x080fe20000010821 */
[----:B------:R-:W-:Y:S01]  /*97e0*/  FFMA.FTZ R33, R39, R50, R56 ;  /* 0x0000003227217223 */ /* 0x000fe20000010038 */
[--C-:B------:R-:W-:Y:S02]  /*97f0*/  HADD2.F32 R39, -RZ, R49.reuse.H0_H0 ;  /* 0x20000031ff277230 */ /* 0x100fe40000004100 */
[-C--:B------:R-:W-:Y:S01]  /*9800*/  FFMA.FTZ R35, R35, R52.reuse, -R58 ;  /* 0x0000003423237223 */ /* 0x080fe2000001083a */
[----:B------:R-:W-:Y:S01]  /*9810*/  FFMA.FTZ R54, R37, R52, R54 ;  /* 0x0000003425367223 */ /* 0x000fe20000010036 */
[----:B------:R-:W-:Y:S02]  /*9820*/  HADD2.F32 R49, -RZ, R49.H1_H1 ;  /* 0x30000031ff317230 */ /* 0x000fe40000004100 */
[----:B------:R-:W-:Y:S01]  /*9830*/  HADD2.F32 R52, -RZ, R156.H1_H1 ;  /* 0x3000009cff347230 */ /* 0x000fe20000004100 */
[----:B------:R-:W-:Y:S01]  /*9840*/  F2FP.F16.F32.PACK_AB R35, R35, R32 ;  /* 0x000000202323723e */ /* 0x000fe200000000ff */
[----:B------:R-:W-:-:S02]  /*9850*/  HADD2.F32 R37, -RZ, R36.H0_H0 ;  /* 0x20000024ff257230 */ /* 0x000fc40000004100 */
[-C--:B------:R-:W-:Y:S01]  /*9860*/  FMUL.FTZ R57, R49, R53.reuse ;  /* 0x0000003531397220 */ /* 0x080fe20000410000 */
[----:B------:R-:W-:Y:S02]  /*9870*/  HADD2.F32 R36, -RZ, R36.H1_H1 ;  /* 0x30000024ff247230 */ /* 0x000fe40000004100 */
[-C--:B------:R-:W-:Y:S01]  /*9880*/  FMUL.FTZ R56, R39, R52.reuse ;  /* 0x0000003427387220 */ /* 0x080fe20000410000 */
[----:B------:R-:W-:Y:S02]  /*9890*/  HADD2.F32 R51, -RZ, R59.H0_H0 ;  /* 0x2000003bff337230 */ /* 0x000fe40000004100 */
[----:B------:R-:W-:Y:S01]  /*98a0*/  FMUL.FTZ R52, R37, R52 ;  /* 0x0000003425347220 */ /* 0x000fe20000410000 */
[----:B------:R-:W-:Y:S02]  /*98b0*/  HADD2.F32 R50, -RZ, R154.H1_H1 ;  /* 0x3000009aff327230 */ /* 0x000fe40000004100 */
[----:B------:R-:W-:Y:S01]  /*98c0*/  FMUL.FTZ R58, R36, R53 ;  /* 0x00000035243a7220 */ /* 0x000fe20000410000 */
[----:B------:R-:W-:-:S02]  /*98d0*/  HADD2.F32 R157, -RZ, R157.H0_H0 ;  /* 0x2000009dff9d7230 */ /* 0x000fc40000004100 */
[-C--:B------:R-:W-:Y:S01]  /*98e0*/  FFMA.FTZ R57, R36, R51.reuse, -R57 ;  /* 0x0000003324397223 */ /* 0x080fe20000010839 */
[----:B------:R-:W-:Y:S02]  /*98f0*/  HADD2.F32 R36, -RZ, R47.H0_H0 ;  /* 0x2000002fff247230 */ /* 0x000fe40000004100 */
[-C--:B------:R-:W-:Y:S01]  /*9900*/  FFMA.FTZ R56, R37, R50.reuse, -R56 ;  /* 0x0000003225387223 */ /* 0x080fe20000010838 */
[----:B------:R-:W-:Y:S02]  /*9910*/  HADD2.F32 R37, -RZ, R48.H0_H0 ;  /* 0x20000030ff257230 */ /* 0x000fe40000004100 */
[----:B------:R-:W-:Y:S01]  /*9920*/  FFMA.FTZ R55, R39, R50, R52 ;  /* 0x0000003227377223 */ /* 0x000fe20000010034 */
[----:B------:R-:W-:Y:S02]  /*9930*/  HADD2.F32 R155, -RZ, R155.H0_H0 ;  /* 0x2000009bff9b7230 */ /* 0x000fe40000004100 */
[----:B------:R-:W-:Y:S01]  /*9940*/  FFMA.FTZ R58, R49, R51, R58 ;  /* 0x00000033313a7223 */ /* 0x000fe2000001003a */
[----:B------:R-:W-:-:S02]  /*9950*/  HADD2.F32 R39, -RZ, R60.H0_H0 ;  /* 0x2000003cff277230 */ /* 0x000fc40000004100 */
[-C--:B------:R-:W-:Y:S01]  /*9960*/  FMUL.FTZ R50, R36, R157.reuse ;  /* 0x0000009d24327220 */ /* 0x080fe20000410000 */
[----:B------:R-:W-:Y:S02]  /*9970*/  HADD2.F32 R48, -RZ, R48.H1_H1 ;  /* 0x30000030ff307230 */ /* 0x000fe40000004100 */
[C---:B------:R-:W-:Y:S01]  /*9980*/  FMUL.FTZ R49, R37.reuse, R157 ;  /* 0x0000009d25317220 */ /* 0x040fe20000410000 */
[----:B------:R-:W-:Y:S02]  /*9990*/  HADD2.F32 R47, -RZ, R47.H1_H1 ;  /* 0x3000002fff2f7230 */ /* 0x000fe40000004100 */
[----:B------:R-:W-:Y:S01]  /*99a0*/  FFMA.FTZ R50, R37, R155, R50 ;  /* 0x0000009b25327223 */ /* 0x000fe20000010032 */
[----:B------:R-:W-:Y:S02]  /*99b0*/  HADD2.F32 R46, -RZ, R46.H0_H0 ;  /* 0x2000002eff2e7230 */ /* 0x000fe40000004100 */
[----:B------:R-:W-:Y:S01]  /*99c0*/  FMUL.FTZ R52, R48, R39 ;  /* 0x0000002730347220 */ /* 0x000fe20000410000 */
[----:B------:R-:W-:Y:S01]  /*99d0*/  FFMA.FTZ R49, R36, R155, -R49 ;  /* 0x0000009b24317223 */ /* 0x000fe20000010831 */
[----:B------:R-:W-:-:S02]  /*99e0*/  HADD2.F32 R37, -RZ, R38.H0_H0 ;  /* 0x20000026ff257230 */ /* 0x000fc40000004100 */
[C---:B------:R-:W-:Y:S01]  /*99f0*/  FMUL.FTZ R39, R47.reuse, R39 ;  /* 0x000000272f277220 */ /* 0x040fe20000410000 */
[----:B------:R-:W-:Y:S02]  /*9a00*/  HADD2.F32 R156, -RZ, R156.H0_H0 ;  /* 0x2000009cff9c7230 */ /* 0x000fe40000004100 */
[-C--:B------:R-:W-:Y:S01]  /*9a10*/  FFMA.FTZ R52, R47, R46.reuse, -R52 ;  /* 0x0000002e2f347223 */ /* 0x080fe20000010834 */
[----:B------:R-:W-:Y:S02]  /*9a20*/  HADD2.F32 R45, -RZ, R45.H0_H0 ;  /* 0x2000002dff2d7230 */ /* 0x000fe40000004100 */
[----:B------:R-:W-:Y:S01]  /*9a30*/  FFMA.FTZ R47, R48, R46, R39 ;  /* 0x0000002e302f7223 */ /* 0x000fe20000010027 */
[----:B------:R-:W-:Y:S02]  /*9a40*/  HADD2.F32 R36, -RZ, R34.H0_H0 ;  /* 0x20000022ff247230 */ /* 0x000fe40000004100 */
[----:B------:R-:W-:Y:S01]  /*9a50*/  FMUL.FTZ R51, R37, R156 ;  /* 0x0000009c25337220 */ /* 0x000fe20000410000 */
[----:B------:R-:W-:Y:S01]  /*9a60*/  HADD2.F32 R38, -RZ, R38.H1_H1 ;  /* 0x30000026ff267230 */ /* 0x000fe20000004100 */
[----:B------:R-:W-:Y:S01]  /*9a70*/  F2FP.F16.F32.PACK_AB R56, R57, R56 ;  /* 0x000000383938723e */ /* 0x000fe200000000ff */
[----:B------:R-:W-:-:S02]  /*9a80*/  HADD2.F32 R34, -RZ, R34.H1_H1 ;  /* 0x30000022ff227230 */ /* 0x000fc40000004100 */
[----:B------:R-:W-:Y:S01]  /*9a90*/  FMUL.FTZ R156, R36, R156 ;  /* 0x0000009c249c7220 */ /* 0x000fe20000410000 */
[----:B------:R-:W-:Y:S02]  /*9aa0*/  HADD2.F32 R154, -RZ, R154.H0_H0 ;  /* 0x2000009aff9a7230 */ /* 0x000fe40000004100 */
        /* <DEDUP_REMOVED lines=8> */
[----:B------:R-:W-:Y:S01]  /*9b30*/  F2FP.F16.F32.PACK_AB R37, R54, R33 ;  /* 0x000000213625723e */ /* 0x000fe200000000ff */
[----:B------:R-:W-:Y:S01]  /*9b40*/  IMAD.MOV.U32 R33, RZ, RZ, R35 ;  /* 0x000000ffff217224 */ /* 0x000fe200078e0023 */
[----:B------:R-:W-:-:S02]  /*9b50*/  F2FP.F16.F32.PACK_AB R39, R58, R55 ;  /* 0x000000373a27723e */ /* 0x000fc400000000ff */
[----:B------:R-:W-:Y:S02]  /*9b60*/  F2FP.F16.F32.PACK_AB R36, R47, R50 ;  /* 0x000000322f24723e */ /* 0x000fe400000000ff */
[----:B------:R-:W-:Y:S02]  /*9b70*/  F2FP.F16.F32.PACK_AB R34, R34, R51 ;  /* 0x000000332222723e */ /* 0x000fe400000000ff */
[----:B------:R-:W-:Y:S02]  /*9b80*/  F2FP.F16.F32.PACK_AB R38, R45, R156 ;  /* 0x0000009c2d26723e */ /* 0x000fe400000000ff */
[----:B------:R-:W-:-:S07]  /*9b90*/  MOV R35, R56 ;  /* 0x0000003800237202 */ /* 0x000fce0000000f00 */
.L_x_1782:
[----:B------:R-:W-:Y:S05]  /*9ba0*/  BSYNC B1 ;  /* 0x0000000000017941 */ /* 0x000fea0003800000 */
.L_x_1781:
        /* <DEDUP_REMOVED lines=10> */
.L_x_1698:
[----:B------:R-:W2:Y:S02]  /*9c50*/  LDL R32, [R1+0x40] ;  /* 0x0000400001207983 */ /* 0x000ea40000100800 */
[----:B--2---:R-:W-:-:S13]  /*9c60*/  R2UR UR4, R32 ;  /* 0x00000000200472ca */ /* 0x004fda00000e0000 */
[----:B------:R-:W-:-:S06]  /*9c70*/  UISETP.NE.AND UP0, UPT, UR4, 0x3, UPT ;  /* 0x000000030400788c */ /* 0x000fcc000bf05270 */
[----:B------:R-:W-:-:S13]  /*9c80*/  PLOP3.LUT P2, PT, PT, PT, UP0, 0x80, 0x0 ;  /* 0x000000000000781c */ /* 0x000fda0003f4f008 */
[----:B------:R-:W-:Y:S05]  /*9c90*/  @!P2 BRA `(.L_x_1783) ;  /* 0x000000000004a947 */ /* 0x000fea0003800000 */
[----:B------:R-:W-:Y:S01]  /*9ca0*/  BPT.TRAP 0x1 ;  /* 0x000000040000795c */ /* 0x000fe20000300000 */
.L_x_1783:
[----:B------:R-:W-:Y:S01]  /*9cb0*/  IMAD R90, R16, 0x8, R2 ;  /* 0x00000008105a7824 */ /* 0x000fe200078e0202 */
[----:B------:R-:W-:Y:S01]  /*9cc0*/  SHF.L.U32 R91, R198, 0x1f, RZ ;  /* 0x0000001fc65b7819 */ /* 0x000fe200000006ff */
[----:B------:R-:W-:Y:S01]  /*9cd0*/  IMAD R89, R25, -0x60, R24 ;  /* 0xffffffa019597824 */ /* 0x000fe200078e0218 */
[----:B------:R-:W-:Y:S02]  /*9ce0*/  BSSY B1, `(.L_x_1784) ;  /* 0x0000004000017945 */ /* 0x000fe40003800000 */
[----:B------:R-:W1:Y:S02]  /*9cf0*/  SYNCS.PHASECHK.TRANS64.TRYWAIT P3, [R90+URZ+0x30890], R91 ;  /* 0x0308905b5a0075a7 */ /* 0x000e64000806017f */
[----:B------:R-:W-:Y:S01]  /*9d00*/  VIMNMX R89, R89, 0x60, PT ;  /* 0x0000006059597848 */ /* 0x000fe20003fe0100 */
[----:B-1----:R-:W-:Y:S06]  /*9d10*/  @!P3 BRA `(.L_x_1785) ;  /* 0x0000021400d4b947 */ /* 0x002fec0003800000 */
.L_x_2152:
[----:B------:R-:W-:Y:S05]  /*9d20*/  BSYNC B1 ;  /* 0x0000000000017941 */ /* 0x000fea0003800000 */
.L_x_1784:
[----:B------:R-:W-:Y:S01]  /*9d30*/  ISETP.GE.AND P3, PT, R194, R89, PT ;  /* 0x00000059c200720c */ /* 0x000fe20003f66270 */
[----:B------:R-:W-:-:S12]  /*9d40*/  BSSY B1, `(.L_x_1786) ;  /* 0x0000014000017945 */ /* 0x000fd80003800000 */
[----:B------:R-:W-:Y:S05]  /*9d50*/  @P3 BRA `(.L_x_1787) ;  /* 0x0000000000483947 */ /* 0x000fea0003800000 */
[----:B------:R-:W-:-:S13]  /*9d60*/  ISETP.NE.AND P3, PT, R20, RZ, PT ;  /* 0x000000ff1400720c */ /* 0x000fda0003f65270 */
[----:B0-----:R-:W0:Y:S04]  /*9d70*/  @P3 LDS.128 R32, [R31+0x1e000] ;  /* 0x01e000001f203984 */ /* 0x001e280000000c00 */
[----:B0-----:R-:W-:Y:S01]  /*9d80*/  @P3 STG.E.128 desc[UR60][R38.64], R32 ;  /* 0x0000002026003986 */ /* 0x001fe2000c101d3c */
[----:B------:R-:W-:-:S13]  /*9d90*/  ISETP.NE.AND P3, PT, R21, RZ, PT ;  /* 0x000000ff1500720c */ /* 0x000fda0003f65270 */
[----:B------:R-:W0:Y:S04]  /*9da0*/  @P3 LDS.128 R32, [R88+0x1e000] ;  /* 0x01e0000058203984 */ /* 0x000e280000000c00 */
        /* <DEDUP_REMOVED lines=12> */
[----:B0-----:R2:W-:Y:S02]  /*9e70*/  @P3 STG.E.128 desc[UR60][R38.64+0x140], R32 ;  /* 0x0001402026003986 */ /* 0x0015e4000c101d3c */
.L_x_1787:
[----:B------:R-:W-:Y:S05]  /*9e80*/  BSYNC B1 ;  /* 0x0000000000017941 */ /* 0x000fea0003800000 */
.L_x_1786:
[----:B------:R-:W-:-:S13]  /*9e90*/  ISETP.GE.AND P3, PT, R221, R89, PT ;  /* 0x00000059dd00720c */ /* 0x000fda0003f66270 */
[----:B------:R-:W-:Y:S05]  /*9ea0*/  @P3 BRA `(.L_x_1731) ;  /* 0x0000000000483947 */ /* 0x000fea0003800000 */
[----:B------:R-:W-:-:S13]  /*9eb0*/  ISETP.NE.AND P3, PT, R20, RZ, PT ;  /* 0x000000ff1400720c */ /* 0x000fda0003f65270 */
[----:B0-2---:R-:W0:Y:S04]  /*9ec0*/  @P3 LDS.128 R32, [R31+0x20000] ;  /* 0x020000001f203984 */ /* 0x005e280000000c00 */
        /* <DEDUP_REMOVED lines=16> */
.L_x_1731:
[----:B------:R-:W-:Y:S05]  /*9fd0*/  BSYNC B0 ;  /* 0x0000000000007941 */ /* 0x000fea0003800000 */
.L_x_1697:
        /* <DEDUP_REMOVED lines=17> */
.L_x_1789:
[----:B------:R-:W-:Y:S05]  /*a0f0*/  BSYNC B0 ;  /* 0x0000000000007941 */ /* 0x000fea0003800000 */
.L_x_1788:
[----:B------:R-:W1:Y:S01]  /*a100*/  SYNCS.PHASECHK.TRANS64.TRYWAIT P2, [R90+URZ+0x308b0], R91 ;  /* 0x0308b05b5a0075a7 */ /* 0x000e62000804017f */
[----:B------:R-:W-:Y:S01]  /*a110*/  ULDC.64 UR44, c[0x0][0x328] ;  /* 0x0000ca00002c7ab9 */ /* 0x000fe20000000a00 */
[----:B------:R-:W-:Y:S01]  /*a120*/  ULDC.64 UR46, c[0x0][0x318] ;  /* 0x0000c600002e7ab9 */ /* 0x000fe20000000a00 */
[----:B------:R-:W-:Y:S04]  /*a130*/  BSSY B0, `(.L_x_1790) ;  /* 0x0000002000007945 */ /* 0x000fe80003800000 */
[----:B-1----:R-:W-:Y:S05]  /*a140*/  @!P2 BRA `(.L_x_1791) ;  /* 0x0000021000dca947 */ /* 0x002fea0003800000 */
.L_x_2153:
[----:B------:R-:W-:Y:S05]  /*a150*/  BSYNC B0 ;  /* 0x0000000000007941 */ /* 0x000fea0003800000 */
.L_x_1790:
[----:B------:R-:W-:Y:S01]  /*a160*/  ISETP.GE.AND P2, PT, R194, R89, PT ;  /* 0x00000059c200720c */ /* 0x000fe20003f46270 */
[----:B------:R-:W-:Y:S01]  /*a170*/  BSSY B0, `(.L_x_1792) ;  /* 0x000001e000007945 */ /* 0x000fe20003800000 */
[----:B------:R-:W-:-:S11]  /*a180*/  IMAD.WIDE R36, R25, 0x60, R122 ;  /* 0x0000006019247825 */ /* 0x000fd600078e027a */
[----:B------:R-:W-:Y:S05]  /*a190*/  @P2 BRA `(.L_x_1793) ;  /* 0x00000000006c2947 */ /* 0x000fea0003800000 */
[----:B------:R-:W-:Y:S01]  /*a1a0*/  IMAD R35, R37, UR44, RZ ;  /* 0x0000002c25237c24 */ /* 0x000fe2000f8e02ff */
[----:B------:R-:W-:Y:S01]  /*a1b0*/  ULDC UR4, c[0x0][0x2f4] ;  /* 0x0000bd0000047ab9 */ /* 0x000fe20000000800 */
[----:B0-----:R-:W-:Y:S02]  /*a1c0*/  IMAD.MOV.U32 R32, RZ, RZ, R106 ;  /* 0x000000ffff207224 */ /* 0x001fe400078e006a */
[----:B------:R-:W-:Y:S02]  /*a1d0*/  IMAD.MOV.U32 R33, RZ, RZ, R30 ;  /* 0x000000ffff217224 */ /* 0x000fe400078e001e */
[C---:B------:R-:W-:Y:S02]  /*a1e0*/  IMAD R35, R36.reuse, UR45, R35 ;  /* 0x0000002d24237c24 */ /* 0x040fe4000f8e0223 */
[----:B------:R-:W-:-:S04]  /*a1f0*/  IMAD.WIDE.U32 R32, R36, UR44, R32 ;  /* 0x0000002c24207c25 */ /* 0x000fc8000f8e0020 */
[----:B------:R-:W-:Y:S01]  /*a200*/  IMAD.IADD R33, R33, 0x1, R35 ;  /* 0x0000000121217824 */ /* 0x000fe200078e0223 */
[----:B------:R-:W-:-:S04]  /*a210*/  LEA R38, P2, R32, UR46, 0x1 ;  /* 0x0000002e20267c11 */ /* 0x000fc8000f8408ff */
[----:B------:R-:W-:Y:S02]  /*a220*/  LEA.HI.X R39, R32, UR47, R33, 0x1, P2 ;  /* 0x0000002f20277c11 */ /* 0x000fe400090f0c21 */
[----:B------:R-:W-:-:S13]  /*a230*/  ISETP.GE.AND P2, PT, R18, UR4, PT ;  /* 0x0000000412007c0c */ /* 0x000fda000bf46270 */
[----:B------:R-:W0:Y:S04]  /*a240*/  @!P2 LDS.128 R32, [R31] ;  /* 0x000000001f20a984 */ /* 0x000e280000000c00 */
[----:B0-----:R-:W-:Y:S01]  /*a250*/  @!P2 STG.E.128 desc[UR60][R38.64], R32 ;  /* 0x000000202600a986 */ /* 0x001fe2000c101d3c */
[----:B------:R-:W-:-:S13]  /*a260*/  ISETP.GE.AND P2, PT, R196, UR4, PT ;  /* 0x00000004c4007c0c */ /* 0x000fda000bf46270 */
[----:B------:R-:W0:Y:S04]  /*a270*/  @!P2 LDS.128 R32, [R88] ;  /* 0x000000005820a984 */ /* 0x000e280000000c00 */
[----:B0-----:R-:W-:Y:S01]  /*a280*/  @!P2 STG.E.128 desc[UR60][R38.64+0x40], R32 ;  /* 0x000040202600a986 */ /* 0x001fe2000c101d3c */
[----:B------:R-:W-:-:S13]  /*a290*/  ISETP.GE.AND P2, PT, R197, UR4, PT ;  /* 0x00000004c5007c0c */ /* 0x000fda000bf46270 */
[----:B------:R-:W0:Y:S04]  /*a2a0*/  @!P2 LDS.128 R32, [R31+0x3000] ;  /* 0x003000001f20a984 */ /* 0x000e280000000c00 */
        /* <DEDUP_REMOVED lines=9> */
[----:B0-----:R2:W-:Y:S02]  /*a340*/  @!P2 STG.E.128 desc[UR60][R38.64+0x140], R32 ;  /* 0x000140202600a986 */ /* 0x0015e4000c101d3c */
.L_x_1793:
[----:B------:R-:W-:Y:S05]  /*a350*/  BSYNC B0 ;  /* 0x0000000000007941 */ /* 0x000fea0003800000 */
.L_x_1792:
[----:B------:R-:W-:Y:S01]  /*a360*/  ISETP.GE.AND P2, PT, R221, R89, PT ;  /* 0x00000059dd00720c */ /* 0x000fe20003f46270 */
[----:B------:R-:W-:-:S12]  /*a370*/  BSSY B0, `(.L_x_1794) ;  /* 0x000001f000007945 */ /* 0x000fd80003800000 */
[----:B------:R-:W-:Y:S05]  /*a380*/  @P2 BRA `(.L_x_1795) ;  /* 0x0000000000742947 */ /* 0x000fea0003800000 */
[----:B--2---:R-:W-:Y:S01]  /*a390*/  IADD3 R35, P2, R36, 0x40, RZ ;  /* 0x0000004024237810 */ /* 0x004fe20007f5e0ff */
[----:B0-----:R-:W-:Y:S01]  /*a3a0*/  IMAD.MOV.U32 R32, RZ, RZ, R106 ;  /* 0x000000ffff207224 */ /* 0x001fe200078e006a */
[----:B------:R-:W-:Y:S01]  /*a3b0*/  ULDC UR4, c[0x0][0x2f4] ;  /* 0x0000bd0000047ab9 */ /* 0x000fe20000000800 */
[----:B------:R-:W-:Y:S01]  /*a3c0*/  IMAD.MOV.U32 R33, RZ, RZ, R30 ;  /* 0x000000ffff217224 */ /* 0x000fe200078e001e */
[----:B------:R-:W-:Y:S01]  /*a3d0*/  IADD3.X R36, RZ, R37, RZ, P2, !PT ;  /* 0x00000025ff247210 */ /* 0x000fe200017fe4ff */
[----:B------:R-:W-:-:S04]  /*a3e0*/  IMAD.WIDE.U32 R32, R35, UR44, R32 ;  /* 0x0000002c23207c25 */ /* 0x000fc8000f8e0020 */
[----:B------:R-:W-:-:S04]  /*a3f0*/  IMAD R36, R36, UR44, RZ ;  /* 0x0000002c24247c24 */ /* 0x000fc8000f8e02ff */
[----:B------:R-:W-:Y:S01]  /*a400*/  IMAD R35, R35, UR45, R36 ;  /* 0x0000002d23237c24 */ /* 0x000fe2000f8e0224 */
[----:B------:R-:W-:-:S03]  /*a410*/  LEA R36, P2, R32, UR46, 0x1 ;  /* 0x0000002e20247c11 */ /* 0x000fc6000f8408ff */
[----:B------:R-:W-:-:S05]  /*a420*/  IMAD.IADD R33, R33, 0x1, R35 ;  /* 0x0000000121217824 */ /* 0x000fca00078e0223 */
[----:B------:R-:W-:Y:S02]  /*a430*/  LEA.HI.X R37, R32, UR47, R33, 0x1, P2 ;  /* 0x0000002f20257c11 */ /* 0x000fe400090f0c21 */
        /* <DEDUP_REMOVED lines=18> */
.L_x_1795:
[----:B------:R-:W-:Y:S05]  /*a560*/  BSYNC B0 ;  /* 0x0000000000007941 */ /* 0x000fea0003800000 */
.L_x_1794:
[----:B------:R-:W4:Y:S01]  /*a570*/  LDL R31, [R1] ;  /* 0x00000000011f7983 */ /* 0x000f220000100800 */
[----:B-1----:R-:W-:Y:S01]  /*a580*/  @!P3 VIADD R90, R90, 0x308c0 ;  /* 0x000308c05a5ab836 */ /* 0x002fe20000000000 */
[----:B------:R-:W-:Y:S01]  /*a590*/  PLOP3.LUT P2, PT, PT, PT, PT, 0x8, 0x0 ;  /* 0x000000000000781c */ /* 0x000fe20003f4e170 */
[----:B------:R-:W-:Y:S01]  /*a5a0*/  VIADD R16, R16, 0x1 ;  /* 0x0000000110107836 */ /* 0x000fe20000000000 */
[----:B------:R-:W-:Y:S01]  /*a5b0*/  @!PT LDS RZ, [RZ] ;  /* 0x00000000fffff984 */ /* 0x000fe20000000800 */
[----:B------:R-:W-:Y:S01]  /*a5c0*/  @!PT LDS RZ, [RZ] ;  /* 0x00000000fffff984 */ /* 0x000fe20000000800 */
[----:B------:R-:W-:Y:S01]  /*a5d0*/  @!PT LDS RZ, [RZ] ;  /* 0x00000000fffff984 */ /* 0x000fe20000000800 */
[----:B------:R-:W-:Y:S01]  /*a5e0*/  @!PT LDS RZ, [RZ] ;  /* 0x00000000fffff984 */ /* 0x000fe20000000800 */
[----:B------:R1:W-:Y:S06]  /*a5f0*/  MEMBAR.ALL.CTA ;  /* 0x0000000000007992 */ /* 0x0003ec0000008000 */
[----:B-1----:R-:W1:Y:S01]  /*a600*/  FENCE.VIEW.ASYNC.S ;  /* 0x00000000000073c6 */ /* 0x002e620000000000 */
[----:B------:R-:W-:Y:S01]  /*a610*/  @!P3 PRMT R90, RZ, 0x654, R90 ;  /* 0x00000654ff5ab816 */ /* 0x000fe2000000005a */
[----:B-1----:R1:W-:Y:S06]  /*a620*/  BAR.SYNC.DEFER_BLOCKING R152, 0x80 ;  /* 0x000200980000751d */ /* 0x0023ec0000010000 */
[----:B------:R1:W-:Y:S01]  /*a630*/  @!P3 SYNCS.ARRIVE.TRANS64.RED.A1T0 RZ, [R90+URZ], RZ ;  /* 0x000000ff5affb9a7 */ /* 0x0003e2000810043f */
[----:B------:R-:W-:-:S04]  /*a640*/  ISETP.NE.AND P3, PT, R16, 0x2, PT ;  /* 0x000000021000780c */ /* 0x000fc80003f65270 */
[----:B------:R-:W-:Y:S02]  /*a650*/  SEL R16, R16, RZ, P3 ;  /* 0x000000ff10107207 */ /* 0x000fe40001800000 */
[----:B----4-:R-:W-:Y:S02]  /*a660*/  LOP3.LUT P4, RZ, R31, 0x2, RZ, 0xc0, !PT ;  /* 0x000000021fff7812 */ /* 0x010fe4000788c0ff */
[----:B------:R-:W-:-:S04]  /*a670*/  SEL R31, RZ, 0x1, P3 ;  /* 0x00000001ff1f7807 */ /* 0x000fc80001800000 */
[----:B------:R-:W-:-:S07]  /*a680*/  LOP3.LUT R198, R198, R31, RZ, 0x3c, !PT ;  /* 0x0000001fc6c67212 */ /* 0x000fce00078e3cff */
[----:B-1----:R-:W-:Y:S05]  /*a690*/  @P4 BRA `(.L_x_1796) ;  /* 0xffffff8400344947 */ /* 0x002fea000383ffff */
.L_x_1692:
[----:B------:R-:W1:Y:S01]  /*a6a0*/  LDC R0, c[0x0][0x448] ;  /* 0x00011200ff007b82 */ /* 0x000e620000000800 */
[----:B------:R-:W-:Y:S01]  /*a6b0*/  IADD3 R5, R195, 0x1, -R193 ;  /* 0x00000001c3057810 */ /* 0x000fe20007ffe8c1 */
[----:B------:R-:W-:Y:S06]  /*a6c0*/  BSSY B0, `(.L_x_1797) ;  /* 0x000000d000007945 */ /* 0x000fec0003800000 */
[----:B------:R-:W4:Y:S01]  /*a6d0*/  LDC.64 R6, c[0x0][0x9e0] ;  /* 0x00027800ff067b82 */ /* 0x000f220000000a00 */
[----:B-1----:R-:W-:Y:S02]  /*a6e0*/  ISETP.NE.AND P1, PT, R0, 0x1, PT ;  /* 0x000000010000780c */ /* 0x002fe40003f25270 */
[----:B------:R-:W-:-:S02]  /*a6f0*/  IADD3 R0, R208, 0x7f, RZ ;  /* 0x0000007fd0007810 */ /* 0x000fc40007ffe0ff */
[----:B----4-:R-:W-:-:S09]  /*a700*/  ISETP.GE.AND P3, PT, R7, 0x1, PT ;  /* 0x000000010700780c */ /* 0x010fd20003f66270 */
[----:B------:R-:W1:Y:S08]  /*a710*/  @P1 LDC R3, c[0x0][0x44c] ;  /* 0x00011300ff031b82 */ /* 0x000e700000000800 */
[----:B------:R-:W4:Y:S01]  /*a720*/  @P1 LDC R4, c[0x0][0x450] ;  /* 0x00011400ff041b82 */ /* 0x000f220000000800 */
[----:B-1----:R-:W-:-:S05]  /*a730*/  @P1 IMAD.HI.U32 R3, R0, R3, RZ ;  /* 0x0000000300031227 */ /* 0x002fca00078e00ff */
[----:B----4-:R-:W-:-:S05]  /*a740*/  @P1 SHF.R.U32.HI R0, RZ, R4, R3 ;  /* 0x00000004ff001219 */ /* 0x010fca0000011603 */
[----:B------:R-:W-:Y:S01]  /*a750*/  IMAD.IADD R5, R5, 0x1, R0 ;  /* 0x0000000105057824 */ /* 0x000fe200078e0200 */
[----:B------:R-:W-:Y:S06]  /*a760*/  @P2 BRA `(.L_x_1798) ;  /* 0x0000000000082947 */ /* 0x000fec0003800000 */
[----:B------:R-:W1:Y:S02]  /*a770*/  FENCE.VIEW.ASYNC.G ;  /* 0x00000000000073c6 */ /* 0x000e640000000100 */
[----:B-1----:R-:W-:Y:S06]  /*a780*/  BAR.ARV 0xc, 0x180 ;  /* 0x0306000000007b1d */ /* 0x002fec0000002000 */
.L_x_1798:
[----:B------:R-:W-:Y:S05]  /*a790*/  BSYNC B0 ;  /* 0x0000000000007941 */ /* 0x000fea0003800000 */
.L_x_1797:
        /* <DEDUP_REMOVED lines=8> */
[----:B------:R-:W1:Y:S02]  /*a820*/  @P0 LDC.64 R8, c[0x0][0x9e8] ;  /* 0x00027a00ff080b82 */ /* 0x000e640000000a00 */
[----:B-1----:R-:W-:-:S05]  /*a830*/  @P0 IMAD.HI.U32 R4, R3, R8, RZ ;  /* 0x0000000803040227 */ /* 0x002fca00078e00ff */
[----:B------:R-:W-:-:S04]  /*a840*/  @P0 SHF.R.U32.HI R3, RZ, R9, R4 ;  /* 0x00000009ff030219 */ /* 0x000fc80000011604 */
[----:B------:R-:W-:Y:S01]  /*a850*/  LOP3.LUT R3, RZ, R3, RZ, 0x33, !PT ;  /* 0x00000003ff037212 */ /* 0x000fe200078e33ff */
[----:B------:R-:W-:Y:S06]  /*a860*/  BRA `(.L_x_1802) ;  /* 0x0000000000107947 */ /* 0x000fec0003800000 */
.L_x_1801:
[----:B------:R-:W-:-:S13]  /*a870*/  ISETP.NE.AND P0, PT, R7, 0x1, PT ;  /* 0x000000010700780c */ /* 0x000fda0003f05270 */
[----:B------:R-:W1:Y:S02]  /*a880*/  @P0 LDC.64 R4, c[0x0][0x9e8] ;  /* 0x00027a00ff040b82 */ /* 0x000e640000000a00 */
[----:B-1----:R-:W-:-:S05]  /*a890*/  @P0 IMAD.HI.U32 R4, R3, R4, RZ ;  /* 0x0000000403040227 */ /* 0x002fca00078e00ff */
[----:B------:R-:W-:-:S07]  /*a8a0*/  @P0 SHF.R.U32.HI R3, RZ, R5, R4 ;  /* 0x00000005ff030219 */ /* 0x000fce0000011604 */
.L_x_1802:
[----:B------:R-:W-:Y:S05]  /*a8b0*/  BSYNC B0 ;  /* 0x0000000000007941 */ /* 0x000fea0003800000 */
.L_x_1800:
[----:B------:R-:W-:-:S05]  /*a8c0*/  IMAD R3, R3, R7, R7 ;  /* 0x0000000703037224 */ /* 0x000fca00078e0207 */
[----:B------:R-:W-:-:S07]  /*a8d0*/  VIMNMX R0, R0, R3, PT ;  /* 0x0000000300007248 */ /* 0x000fce0003fe0100 */
.L_x_1799:
[----:B------:R-:W1:Y:S01]  /*a8e0*/  @P1 LDC R3, c[0x0][0x44c] ;  /* 0x00011300ff031b82 */ /* 0x000e620000000800 */
[----:B------:R-:W-:Y:S01]  /*a8f0*/  VIADD R0, R0, 0x5f ;  /* 0x0000005f00007836 */ /* 0x000fe20000000000 */
[----:B------:R-:W-:Y:S01]  /*a900*/  MOV R5, R208 ;  /* 0x000000d000057202 */ /* 0x000fe20000000f00 */
[----:B------:R-:W-:Y:S02]  /*a910*/  ULDC UR4, c[0x0][0x9dc] ;  /* 0x0002770000047ab9 */ /* 0x000fe40000000800 */
[----:B------:R-:W-:-:S03]  /*a920*/  IMAD.HI R0, R0, 0x2aaaaaab, RZ ;  /* 0x2aaaaaab00007827 */ /* 0x000fc600078e02ff */
[----:B------:R-:W4:Y:S01]  /*a930*/  @P1 LDC R9, c[0x0][0x450] ;  /* 0x00011400ff091b82 */ /* 0x000f220000000800 */
[----:B-1----:R-:W-:Y:S01]  /*a940*/  @P1 IMAD.HI.U32 R4, R208, R3, RZ ;  /* 0x00000003d0041227 */ /* 0x002fe200078e00ff */
[----:B------:R-:W-:-:S04]  /*a950*/  SHF.R.U32.HI R3, RZ, 0x1f, R0 ;  /* 0x0000001fff037819 */ /* 0x000fc80000011600 */
[----:B------:R-:W-:Y:S02]  /*a960*/  LEA.HI.SX32 R0, R0, R3, 0x1c ;  /* 0x0000000300007211 */ /* 0x000fe400078fe2ff */
[----:B----4-:R-:W-:Y:S02]  /*a970*/  @P1 SHF.R.U32.HI R5, RZ, R9, R4 ;  /* 0x00000009ff051219 */ /* 0x010fe40000011604 */
[----:B------:R-:W-:-:S03]  /*a980*/  VIMNMX R151, R151, R0, PT ;  /* 0x0000000097977248 */ /* 0x000fc60003fe0100 */
        /* <DEDUP_REMOVED lines=8> */
[----:B------:R-:W1:Y:S02]  /*aa10*/  @P0 LDC.64 R4, c[0x0][0x9e8] ;  /* 0x00027a00ff040b82 */ /* 0x000e640000000a00 */
[----:B-1----:R-:W-:-:S05]  /*aa20*/  @P0 IMAD.HI.U32 R4, R3, R4, RZ ;  /* 0x0000000403040227 */ /* 0x002fca00078e00ff */
[----:B------:R-:W-:-:S04]  /*aa30*/  @P0 SHF.R.U32.HI R3, RZ, R5, R4 ;  /* 0x00000005ff030219 */ /* 0x000fc80000011604 */
[----:B------:R-:W-:Y:S01]  /*aa40*/  LOP3.LUT R3, RZ, R3, RZ, 0x33, !PT ;  /* 0x00000003ff037212 */ /* 0x000fe200078e33ff */
[----:B------:R-:W-:Y:S06]  /*aa50*/  BRA `(.L_x_1806) ;  /* 0x0000000000107947 */ /* 0x000fec0003800000 */
.L_x_1805:
[----:B------:R-:W-:-:S13]  /*aa60*/  ISETP.NE.AND P0, PT, R7, 0x1, PT ;  /* 0x000000010700780c */ /* 0x000fda0003f05270 */
[----:B------:R-:W1:Y:S02]  /*aa70*/  @P0 LDC.64 R4, c[0x0][0x9e8] ;  /* 0x00027a00ff040b82 */ /* 0x000e640000000a00 */
[----:B-1----:R-:W-:-:S05]  /*aa80*/  @P0 IMAD.HI.U32 R4, R3, R4, RZ ;  /* 0x0000000403040227 */ /* 0x002fca00078e00ff */
[----:B------:R-:W-:-:S07]  /*aa90*/  @P0 SHF.R.U32.HI R3, RZ, R5, R4 ;  /* 0x00000005ff030219 */ /* 0x000fce0000011604 */
.L_x_1806:
[----:B------:R-:W-:Y:S05]  /*aaa0*/  BSYNC B0 ;  /* 0x0000000000007941 */ /* 0x000fea0003800000 */
.L_x_1804:
[----:B------:R-:W-:-:S05]  /*aab0*/  IMAD R3, R3, R7, RZ ;  /* 0x0000000703037224 */ /* 0x000fca00078e02ff */
[----:B------:R-:W-:-:S07]  /*aac0*/  VIMNMX R0, R0, R3, !PT ;  /* 0x0000000300007248 */ /* 0x000fce0007fe0100 */
.L_x_1803:
[----:B------:R-:W-:Y:S01]  /*aad0*/  IMAD.HI R0, R0, 0x2aaaaaab, RZ ;  /* 0x2aaaaaab00007827 */ /* 0x000fe200078e02ff */
[----:B------:R-:W-:Y:S02]  /*aae0*/  PLOP3.LUT P0, PT, PT, PT, PT, 0x80, 0x0 ;  /* 0x000000000000781c */ /* 0x000fe40003f0f070 */
[----:B------:R-:W-:Y:S02]  /*aaf0*/  CS2R R4, SRZ ;  /* 0x0000000000047805 */ /* 0x000fe4000001ff00 */
[----:B------:R-:W-:Y:S02]  /*ab00*/  CS2R R118, SRZ ;  /* 0x0000000000767805 */ /* 0x000fe4000001ff00 */
[----:B------:R-:W-:Y:S02]  /*ab10*/  CS2R R116, SRZ ;  /* 0x0000000000747805 */ /* 0x000fe4000001ff00 */
[----:B------:R-:W-:Y:S02]  /*ab20*/  SHF.R.U32.HI R3, RZ, 0x1f, R0 ;  /* 0x0000001fff037819 */ /* 0x000fe40000011600 */
[----:B------:R-:W-:-:S02]  /*ab30*/  CS2R R114, SRZ ;  /* 0x0000000000727805 */ /* 0x000fc4000001ff00 */
[----:B------:R-:W-:Y:S02]  /*ab40*/  CS2R R112, SRZ ;  /* 0x0000000000707805 */ /* 0x000fe4000001ff00 */
[----:B------:R-:W-:Y:S02]  /*ab50*/  CS2R R106, SRZ ;  /* 0x00000000006a7805 */ /* 0x000fe4000001ff00 */
[----:B------:R-:W-:Y:S01]  /*ab60*/  LEA.HI.SX32 R3, R0, R3, 0x1c ;  /* 0x0000000300037211 */ /* 0x000fe200078fe2ff */
[----:B------:R-:W-:Y:S01]  /*ab70*/  IMAD.MOV.U32 R110, RZ, RZ, RZ ;  /* 0x000000ffff6e7224 */ /* 0x000fe200078e00ff */
[----:B------:R-:W-:Y:S02]  /*ab80*/  CS2R R108, SRZ ;  /* 0x00000000006c7805 */ /* 0x000fe4000001ff00 */
[----:B------:R-:W-:Y:S02]  /*ab90*/  CS2R R62, SRZ ;  /* 0x00000000003e7805 */ /* 0x000fe4000001ff00 */
[----:B------:R-:W-:-:S02]  /*aba0*/  VIMNMX R210, RZ, R3, !PT ;  /* 0x00000003ffd27248 */ /* 0x000fc40007fe0100 */
[----:B------:R-:W-:Y:S01]  /*abb0*/  CS2R R104, SRZ ;  /* 0x0000000000687805 */ /* 0x000fe2000001ff00 */
[----:B------:R-:W-:Y:S01]  /*abc0*/  IMAD.MOV.U32 R103, RZ, RZ, RZ ;  /* 0x000000ffff677224 */ /* 0x000fe200078e00ff */
[----:B------:R-:W-:Y:S02]  /*abd0*/  CS2R R98, SRZ ;  /* 0x0000000000627805 */ /* 0x000fe4000001ff00 */
[----:B------:R-:W-:Y:S02]  /*abe0*/  ISETP.GT.AND P1, PT, R151, R210, PT ;  /* 0x000000d29700720c */ /* 0x000fe40003f24270 */
[----:B------:R-:W-:Y:S02]  /*abf0*/  CS2R R100, SRZ ;  /* 0x0000000000647805 */ /* 0x000fe4000001ff00 */
[----:B------:R-:W-:Y:S02]  /*ac00*/  CS2R R70, SRZ ;  /* 0x0000000000467805 */ /* 0x000fe4000001ff00 */
[----:B------:R-:W-:Y:S01]  /*ac10*/  CS2R R96, SRZ ;  /* 0x0000000000607805 */ /* 0x000fe2000001ff00 */
[----:B------:R-:W-:Y:S01]  /*ac20*/  IMAD.MOV.U32 R95, RZ, RZ, RZ ;  /* 0x000000ffff5f7224 */ /* 0x000fe200078e00ff */
[----:B------:R-:W-:-:S02]  /*ac30*/  CS2R R90, SRZ ;  /* 0x00000000005a7805 */ /* 0x000fc4000001ff00 */
[----:B------:R-:W-:Y:S02]  /*ac40*/  CS2R R92, SRZ ;  /* 0x00000000005c7805 */ /* 0x000fe4000001ff00 */
[----:B------:R-:W-:Y:S02]  /*ac50*/  CS2R R88, SRZ ;  /* 0x0000000000587805 */ /* 0x000fe4000001ff00 */
[----:B------:R-:W-:Y:S02]  /*ac60*/  MOV R87, RZ ;  /* 0x000000ff00577202 */ /* 0x000fe40000000f00 */
        /* <DEDUP_REMOVED lines=25> */
[----:B---3--:R-:W-:Y:S02]  /*ae00*/  CS2R R36, SRZ ;  /* 0x0000000000247805 */ /* 0x008fe4000001ff00 */
[----:B0-2---:R-:W-:Y:S01]  /*ae10*/  CS2R R32, SRZ ;  /* 0x0000000000207805 */ /* 0x005fe2000001ff00 */
[----:B------:R-:W-:Y:S01]  /*ae20*/  IMAD.MOV.U32 R12, RZ, RZ, RZ ;  /* 0x000000ffff0c7224 */ /* 0x000fe200078e00ff */
[----:B------:R-:W-:-:S02]  /*ae30*/  CS2R R10, SRZ ;  /* 0x00000000000a7805 */ /* 0x000fc4000001ff00 */
[----:B------:R-:W-:Y:S01]  /*ae40*/  CS2R R28, SRZ ;  /* 0x00000000001c7805 */ /* 0x000fe2000001ff00 */
[----:B------:R-:W-:Y:S02]  /*ae50*/  IMAD.MOV.U32 R138, RZ, RZ, RZ ;  /* 0x000000ffff8a7224 */ /* 0x000fe400078e00ff */
[----:B------:R-:W-:Y:S02]  /*ae60*/  IMAD.MOV.U32 R3, RZ, RZ, RZ ;  /* 0x000000ffff037224 */ /* 0x000fe400078e00ff */
[----:B------:R-:W-:Y:S01]  /*ae70*/  IMAD.MOV.U32 R0, RZ, RZ, RZ ;  /* 0x000000ffff007224 */ /* 0x000fe200078e00ff */
[----:B------:R-:W-:Y:S06]  /*ae80*/  @!P1 BRA `(.L_x_1807) ;  /* 0x0000015400cc9947 */ /* 0x000fec0003800000 */
[----:B------:R-:W2:Y:S04]  /*ae90*/  LDL R6, [R1+0x50] ;  /* 0x0000500001067983 */ /* 0x000ea80000100800 */
[----:B------:R-:W3:Y:S04]  /*aea0*/  LDL R7, [R1+0x44] ;  /* 0x0000440001077983 */ /* 0x000ee80000100800 */
[----:B--2---:R-:W0:Y:S01]  /*aeb0*/  SHFL.IDX PT, R0, R6, RZ, 0x1f ;  /* 0x00001fff06007589 */ /* 0x004e2200000e0000 */
[----:B---3--:R-:W-:-:S13]  /*aec0*/  R2UR UR4, R7 ;  /* 0x00000000070472ca */ /* 0x008fda00000e0000 */
[----:B------:R-:W-:Y:S01]  /*aed0*/  ULOP3.LUT UP0, URZ, UR4, 0x1bf, URZ, 0xc0, !UPT ;  /* 0x000001bf043f7892 */ /* 0x000fe2000f80c03f */
[----:B0-----:R-:W-:-:S04]  /*aee0*/  LEA.HI R3, R0, R0, RZ, 0x1 ;  /* 0x0000000000037211 */ /* 0x001fc800078f08ff */
[----:B------:R-:W-:Y:S02]  /*aef0*/  LOP3.LUT R3, R3, 0x1e, RZ, 0xc0, !PT ;  /* 0x0000001e03037812 */ /* 0x000fe400078ec0ff */
[----:B------:R-:W-:-:S03]  /*af00*/  PLOP3.LUT P0, PT, PT, PT, UP0, 0x80, 0x0 ;  /* 0x000000000000781c */ /* 0x000fc60003f0f008 */
[----:B------:R-:W-:-:S05]  /*af10*/  IMAD.IADD R3, R0, 0x1, -R3 ;  /* 0x0000000100037824 */ /* 0x000fca00078e0a03 */
[----:B------:R-:W-:-:S04]  /*af20*/  LEA R3, R3, UR4, 0xd ;  /* 0x0000000403037c11 */ /* 0x000fc8000f8e68ff */
[----:B------:R-:W-:-:S04]  /*af30*/  SHF.R.U32.HI R3, RZ, 0x4, R3 ;  /* 0x00000004ff037819 */ /* 0x000fc80000011603 */
[----:B------:R-:W-:Y:S01]  /*af40*/  LOP3.LUT R68, R3, 0x3fff, RZ, 0xc0, !PT ;  /* 0x00003fff03447812 */ /* 0x000fe200078ec0ff */
[----:B------:R-:W-:Y:S06]  /*af50*/  @!P0 BRA `(.L_x_1808) ;  /* 0x0000000000408947 */ /* 0x000fec0003800000 */
[----:B------:R-:W-:Y:S01]  /*af60*/  MOV R0, 0x0 ;  /* 0x0000000000007802 */ /* 0x000fe20000000f00 */
[----:B------:R-:W-:Y:S01]  /*af70*/  ULDC.64 UR4, c[0x4][0xa8] ;  /* 0x01002a0000047ab9 */ /* 0x000fe20000000a00 */
[----:B------:R-:W-:Y:S01]  /*af80*/  ULDC.64 UR6, c[0x4][0x48] ;  /* 0x0100120000067ab9 */ /* 0x000fe20000000a00 */
[----:B------:R-:W-:Y:S01]  /*af90*/  MOV R4, UR4 ;  /* 0x0000000400047c02 */ /* 0x000fe20008000f00 */
[----:B------:R0:W1:Y:S01]  /*afa0*/  LDC.64 R14, c[0x4][R0] ;  /* 0x01000000000e7b82 */ /* 0x0000620000000a00 */
[----:B------:R-:W-:Y:S01]  /*afb0*/  IMAD.U32 R5, RZ, RZ, UR5 ;  /* 0x00000005ff057e24 */ /* 0x000fe2000f8e00ff */
        /* <DEDUP_REMOVED lines=10> */
.L_x_1808:
[----:B------:R-:W-:Y:S02]  /*b060*/  ULDC UR4, c[0x0][0x3f4] ;  /* 0x0000fd0000047ab9 */ /* 0x000fe40000000800 */
[----:B------:R-:W-:-:S13]  /*b070*/  ISETP.LT.AND P0, PT, RZ, UR4, PT ;  /* 0x00000004ff007c0c */ /* 0x000fda000bf01270 */
[----:B------:R-:W-:Y:S05]  /*b080*/  @P0 BRA `(.L_x_1809) ;  /* 0x00000000003c0947 */ /* 0x000fea0003800000 */
[----:B------:R-:W-:-:S04]  /*b090*/  LEA.HI R0, R220, R220, RZ, 0x1 ;  /* 0x000000dcdc007211 */ /* 0x000fc800078f08ff */
[----:B------:R-:W-:-:S05]  /*b0a0*/  LOP3.LUT R3, R0, 0xfffffffe, RZ, 0xc0, !PT ;  /* 0xfffffffe00037812 */ /* 0x000fca00078ec0ff */
[----:B------:R-:W-:-:S05]  /*b0b0*/  IMAD.IADD R3, R220, 0x1, -R3 ;  /* 0x00000001dc037824 */ /* 0x000fca00078e0a03 */
[----:B------:R-:W-:-:S04]  /*b0c0*/  SHF.L.U32 R3, R3, 0x1f, RZ ;  /* 0x0000001f03037819 */ /* 0x000fc800000006ff */
[----:B------:R0:W1:Y:S03]  /*b0d0*/  SYNCS.PHASECHK.TRANS64.TRYWAIT P0, [R2+URZ+0x30800], R3 ;  /* 0x03080003020075a7 */ /* 0x000066000800017f */
[----:B-1----:R-:W-:Y:S05]  /*b0e0*/  @!P0 NANOSLEEP.SYNCS 0x989680 ;  /* 0x009896800000895d */ /* 0x002fea0003900000 */
[----:B------:R-:W1:Y:S01]  /*b0f0*/  @!P0 SYNCS.PHASECHK.TRANS64 P0, [R2+URZ+0x30800], R3 ;  /* 0x03080003020085a7 */ /* 0x000e62000800007f */
[----:B------:R-:W-:Y:S04]  /*b100*/  BSSY B0, `(.L_x_1810) ;  /* 0x0000006000007945 */ /* 0x000fe80003800000 */
[----:B-1----:R-:W-:Y:S05]  /*b110*/  @P0 BRA `(.L_x_1811) ;  /* 0x0000000000100947 */ /* 0x002fea0003800000 */
.L_x_1812:
[----:B-1----:R1:W2:Y:S02]  /*b120*/  SYNCS.PHASECHK.TRANS64.TRYWAIT P0, [R2+URZ+0x30800], R3 ;  /* 0x03080003020075a7 */ /* 0x0022a4000800017f */
[----:B--2---:R-:W-:Y:S05]  /*b130*/  @!P0 NANOSLEEP.SYNCS 0x989680 ;  /* 0x009896800000895d */ /* 0x004fea0003900000 */
[----:B------:R-:W2:Y:S02]  /*b140*/  @!P0 SYNCS.PHASECHK.TRANS64 P0, [R2+URZ+0x30800], R3 ;  /* 0x03080003020085a7 */ /* 0x000ea4000800007f */
[----:B--2---:R-:W-:Y:S05]  /*b150*/  @!P0 BRA `(.L_x_1812) ;  /* 0xfffffffc00f08947 */ /* 0x004fea000383ffff */
.L_x_1811:
[----:B------:R-:W-:Y:S05]  /*b160*/  BSYNC B0 ;  /* 0x0000000000007941 */ /* 0x000fea0003800000 */
.L_x_1810:
[----:B------:R-:W-:Y:S05]  /*b170*/  BRA `(.L_x_1813) ;  /* 0x0000006c00087947 */ /* 0x000fea0003800000 */
.L_x_1809:
[----:B------:R-:W2:Y:S01]  /*b180*/  LDL R0, [R1+0x44] ;  /* 0x0000440001007983 */ /* 0x000ea20000100800 */
[----:B------:R-:W-:Y:S01]  /*b190*/  ULDC.64 UR6, c[0x0][0x408] ;  /* 0x0001020000067ab9 */ /* 0x000fe20000000a00 */
[----:B--2---:R-:W-:Y:S02]  /*b1a0*/  R2UR UR4, R0 ;  /* 0x00000000000472ca */ /* 0x004fe400000e0000 */
[----:B-----5:R-:W-:-:S05]  /*b1b0*/  SHF.R.S32.HI R0, RZ, 0x1f, R146 ;  /* 0x0000001fff007819 */ /* 0x020fca0000011492 */
[----:B------:R-:W-:-:S04]  /*b1c0*/  IMAD R5, R0, UR6, RZ ;  /* 0x0000000600057c24 */ /* 0x000fc8000f8e02ff */
[----:B------:R-:W-:Y:S02]  /*b1d0*/  IMAD R5, R146, UR7, R5 ;  /* 0x0000000792057c24 */ /* 0x000fe4000f8e0205 */
[----:B------:R-:W-:-:S03]  /*b1e0*/  ULOP3.LUT UP0, URZ, UR4, 0x3ff, URZ, 0xc0, !UPT ;  /* 0x000003ff043f7892 */ /* 0x000fc6000f80c03f */
[----:B------:R-:W-:Y:S02]  /*b1f0*/  ULDC.64 UR4, c[0x0][0x3f8] ;  /* 0x0000fe0000047ab9 */ /* 0x000fe40000000a00 */
[----:B------:R-:W-:Y:S01]  /*b200*/  IMAD R3, R0, UR4, RZ ;  /* 0x0000000400037c24 */ /* 0x000fe2000f8e02ff */
[----:B------:R-:W-:Y:S01]  /*b210*/  PLOP3.LUT P0, PT, PT, PT, UP0, 0x80, 0x0 ;  /* 0x000000000000781c */ /* 0x000fe20003f0f008 */
[----:B------:R-:W-:-:S04]  /*b220*/  IMAD.WIDE.U32 R24, R146, UR4, RZ ;  /* 0x0000000492187c25 */ /* 0x000fc8000f8e00ff */
[C---:B------:R-:W-:Y:S02]  /*b230*/  IMAD R3, R146.reuse, UR5, R3 ;  /* 0x0000000592037c24 */ /* 0x040fe4000f8e0203 */
[----:B------:R-:W-:-:S04]  /*b240*/  IMAD.WIDE.U32 R146, R146, UR6, RZ ;  /* 0x0000000692927c25 */ /* 0x000fc8000f8e00ff */
[----:B------:R-:W-:Y:S02]  /*b250*/  IMAD.IADD R27, R3, 0x1, R25 ;  /* 0x00000001031b7824 */ /* 0x000fe400078e0219 */
[----:B------:R-:W-:Y:S01]  /*b260*/  IMAD.IADD R29, R5, 0x1, R147 ;  /* 0x00000001051d7824 */ /* 0x000fe200078e0293 */
        /* <DEDUP_REMOVED lines=16> */
[----:B-1----:R-:W-:Y:S05]  /*b370*/  CALL.ABS.NOINC R14 ;  /* 0x000000000e007343 */ /* 0x002fea0003c00000 */
.L_x_1814:
[----:B------:R-:W-:Y:S01]  /*b380*/  ULDC.U8 UR4, c[0x0][0x410] ;  /* 0x0001040000047ab9 */ /* 0x000fe20000000000 */
[----:B------:R-:W-:Y:S01]  /*b390*/  BSSY B0, `(.L_x_1815) ;  /* 0x0000698000007945 */ /* 0x000fe20003800000 */
[----:B------:R-:W-:Y:S01]  /*b3a0*/  ISETP.NE.AND P0, PT, RZ, UR4, PT ;  /* 0x00000004ff007c0c */ /* 0x000fe2000bf05270 */
[----:B------:R-:W-:-:S12]  /*b3b0*/  IMAD.IADD R21, R194, 0x1, R208 ;  /* 0x00000001c2157824 */ /* 0x000fd800078e02d0 */
[----:B------:R-:W-:Y:S05]  /*b3c0*/  @!P0 BRA `(.L_x_1816) ;  /* 0x0000003400648947 */ /* 0x000fea0003800000 */
[----:B------:R-:W0:Y:S01]  /*b3d0*/  LDC R20, c[0x0][0x448] ;  /* 0x00011200ff147b82 */ /* 0x000e220000000800 */
[----:B------:R-:W-:Y:S01]  /*b3e0*/  IMAD R3, R222, 0x40, R21 ;  /* 0x00000040de037824 */ /* 0x000fe200078e0215 */
[----:B------:R-:W-:Y:S01]  /*b3f0*/  ULDC.64 UR4, c[0x0][0x3f8] ;  /* 0x0000fe0000047ab9 */ /* 0x000fe20000000a00 */
[----:B------:R-:W-:Y:S01]  /*b400*/  MOV R9, R27 ;  /* 0x0000001b00097202 */ /* 0x000fe20000000f00 */
[----:B------:R-:W-:Y:S01]  /*b410*/  ULDC.64 UR6, c[0x0][0x408] ;  /* 0x0001020000067ab9 */ /* 0x000fe20000000a00 */
[----:B------:R-:W-:Y:S02]  /*b420*/  IMAD.MOV.U32 R8, RZ, RZ, R24 ;  /* 0x000000ffff087224 */ /* 0x000fe400078e0018 */
[----:B------:R-:W-:Y:S02]  /*b430*/  IMAD.MOV.U32 R10, RZ, RZ, R146 ;  /* 0x000000ffff0a7224 */ /* 0x000fe400078e0092 */
[----:B------:R-:W-:Y:S01]  /*b440*/  IMAD.MOV.U32 R11, RZ, RZ, R29 ;  /* 0x000000ffff0b7224 */ /* 0x000fe200078e001d */
[----:B0-----:R-:W-:-:S13]  /*b450*/  ISETP.NE.AND P0, PT, R20, 0x1, PT ;  /* 0x000000011400780c */ /* 0x001fda0003f05270 */
[----:B------:R-:W0:Y:S08]  /*b460*/  @P0 LDC R0, c[0x0][0x44c] ;  /* 0x00011300ff000b82 */ /* 0x000e300000000800 */
[----:B------:R-:W1:Y:S01]  /*b470*/  @P0 LDC R5, c[0x0][0x450] ;  /* 0x00011400ff050b82 */ /* 0x000e620000000800 */
[----:B0-----:R-:W-:-:S05]  /*b480*/  @P0 IMAD.HI.U32 R0, R3, R0, RZ ;  /* 0x0000000003000227 */ /* 0x001fca00078e00ff */
[----:B-1----:R-:W-:-:S04]  /*b490*/  @P0 SHF.R.U32.HI R3, RZ, R5, R0 ;  /* 0x00000005ff030219 */ /* 0x002fc80000011600 */
[----:B------:R-:W-:Y:S01]  /*b4a0*/  SHF.R.S32.HI R0, RZ, 0x1f, R3 ;  /* 0x0000001fff007819 */ /* 0x000fe20000011403 */
[----:B------:R-:W-:-:S04]  /*b4b0*/  IMAD.WIDE.U32 R8, R3, UR4, R8 ;  /* 0x0000000403087c25 */ /* 0x000fc8000f8e0008 */
[C---:B------:R-:W-:Y:S02]  /*b4c0*/  IMAD R4, R0.reuse, UR4, RZ ;  /* 0x0000000400047c24 */ /* 0x040fe4000f8e02ff */
[----:B------:R-:W-:Y:S02]  /*b4d0*/  IMAD R0, R0, UR6, RZ ;  /* 0x0000000600007c24 */ /* 0x000fe4000f8e02ff */
[C---:B------:R-:W-:Y:S01]  /*b4e0*/  IMAD R7, R3.reuse, UR5, R4 ;  /* 0x0000000503077c24 */ /* 0x040fe2000f8e0204 */
[----:B------:R-:W-:Y:S01]  /*b4f0*/  ULDC.64 UR4, c[0x0][0x3e8] ;  /* 0x0000fa0000047ab9 */ /* 0x000fe20000000a00 */
[C---:B------:R-:W-:Y:S01]  /*b500*/  IMAD.WIDE.U32 R10, R3.reuse, UR6, R10 ;  /* 0x00000006030a7c25 */ /* 0x040fe2000f8e000a */
[----:B------:R-:W-:Y:S01]  /*b510*/  LEA R6, P0, R8, UR4, 0x1 ;  /* 0x0000000408067c11 */ /* 0x000fe2000f8008ff */
[----:B------:R-:W-:Y:S02]  /*b520*/  UMOV UR4, 0xffffffff ;  /* 0xffffffff00047882 */ /* 0x000fe40000000000 */
[----:B------:R-:W-:Y:S01]  /*b530*/  IMAD R3, R3, UR7, R0 ;  /* 0x0000000703037c24 */ /* 0x000fe2000f8e0200 */
[----:B------:R-:W-:Y:S01]  /*b540*/  ULDC.64 UR6, c[0x0][0x400] ;  /* 0x0001000000067ab9 */ /* 0x000fe20000000a00 */
[----:B------:R-:W-:Y:S01]  /*b550*/  IMAD.IADD R7, R9, 0x1, R7 ;  /* 0x0000000109077824 */ /* 0x000fe200078e0207 */
[----:B------:R-:W-:Y:S01]  /*b560*/  LEA R4, P1, R10, UR6, 0x1 ;  /* 0x000000060a047c11 */ /* 0x000fe2000f8208ff */
[----:B------:R-:W-:-:S03]  /*b570*/  IMAD.IADD R3, R11, 0x1, R3 ;  /* 0x000000010b037824 */ /* 0x000fc600078e0203 */
[----:B------:R-:W-:Y:S02]  /*b580*/  LEA.HI.X R7, R8, UR5, R7, 0x1, P0 ;  /* 0x0000000508077c11 */ /* 0x000fe400080f0c07 */
[----:B------:R-:W-:Y:S01]  /*b590*/  LEA.HI.X R8, R10, UR7, R3, 0x1, P1 ;  /* 0x000000070a087c11 */ /* 0x000fe200088f0c03 */
[----:B------:R-:W-:Y:S06]  /*b5a0*/  BRA.DIV UR4, `(.L_x_1817) ;  /* 0x000001fe04d87947 */ /* 0x000fec000b800000 */
[----:B------:R0:W1:Y:S04]  /*b5b0*/  SHFL.IDX PT, R3, R7, RZ, 0x1c1f ;  /* 0x001c1fff07037589 */ /* 0x00006800000e0000 */
[----:B------:R0:W2:Y:S04]  /*b5c0*/  SHFL.IDX PT, R0, R6, RZ, 0x1c1f ;  /* 0x001c1fff06007589 */ /* 0x0000a800000e0000 */
[----:B------:R0:W3:Y:S04]  /*b5d0*/  SHFL.IDX PT, R5, R8, RZ, 0x1c1f ;  /* 0x001c1fff08057589 */ /* 0x0000e800000e0000 */
[----:B------:R0:W4:Y:S02]  /*b5e0*/  SHFL.IDX PT, R14, R4, RZ, 0x1c1f ;  /* 0x001c1fff040e7589 */ /* 0x00012400000e0000 */
.L_x_2159:
[----:B------:R-:W-:Y:S01]  /*b5f0*/  IMAD R63, R193, R20, RZ ;  /* 0x00000014c13f7224 */ /* 0x000fe200078e02ff */
[----:B------:R-:W-:Y:S01]  /*b600*/  BSSY B1, `(.L_x_1818) ;  /* 0x0000051000017945 */ /* 0x000fe20003800000 */
[----:B------:R-:W-:Y:S02]  /*b610*/  CS2R R60, SRZ ;  /* 0x00000000003c7805 */ /* 0x000fe4000001ff00 */
[----:B------:R-:W-:Y:S02]  /*b620*/  CS2R R54, SRZ ;  /* 0x0000000000367805 */ /* 0x000fe4000001ff00 */
[----:B------:R-:W-:Y:S02]  /*b630*/  CS2R R50, SRZ ;  /* 0x0000000000327805 */ /* 0x000fe4000001ff00 */
[----:B------:R-:W-:Y:S02]  /*b640*/  ISETP.GE.AND P0, PT, R21, R63, PT ;  /* 0x0000003f1500720c */ /* 0x000fe40003f06270 */
        /* <DEDUP_REMOVED lines=10> */
[----:B------:R-:W-:Y:S01]  /*b6f0*/  ULDC UR4, c[0x0][0x3f4] ;  /* 0x0000fd0000047ab9 */ /* 0x000fe20000000800 */
[----:B------:R-:W-:Y:S02]  /*b700*/  CS2R R58, SRZ ;  /* 0x00000000003a7805 */ /* 0x000fe4000001ff00 */
[----:B------:R-:W-:Y:S02]  /*b710*/  ISETP.GE.AND P3, PT, R202, UR4, PT ;  /* 0x00000004ca007c0c */ /* 0x000fe4000bf66270 */
[----:B------:R-:W-:Y:S02]  /*b720*/  CS2R R60, SRZ ;  /* 0x00000000003c7805 */ /* 0x000fe4000001ff00 */
[----:B------:R-:W-:Y:S02]  /*b730*/  ISETP.GE.AND P2, PT, R200, UR4, PT ;  /* 0x00000004c8007c0c */ /* 0x000fe4000bf46270 */
[----:B------:R-:W-:Y:S02]  /*b740*/  ISETP.GE.AND P1, PT, R201, UR4, PT ;  /* 0x00000004c9007c0c */ /* 0x000fe4000bf26270 */
[----:B------:R-:W-:-:S02]  /*b750*/  ISETP.GE.AND P0, PT, R199, UR4, PT ;  /* 0x00000004c7007c0c */ /* 0x000fc4000bf06270 */
[----:B------:R-:W-:-:S03]  /*b760*/  ISETP.GE.AND P4, PT, R22, UR4, PT ;  /* 0x0000000416007c0c */ /* 0x000fc6000bf86270 */
[C---:B------:R-:W-:Y:S01]  /*b770*/  @!P3 IMAD.SHL.U32 R27, R202.reuse, 0x2, RZ ;  /* 0x00000002ca1bb824 */ /* 0x040fe200078e00ff */
[----:B------:R-:W-:-:S03]  /*b780*/  @!P3 SHF.L.U64.HI R12, R202, 0x1, R231 ;  /* 0x00000001ca0cb819 */ /* 0x000fc600000102e7 */
[----:B------:R-:W-:Y:S02]  /*b790*/  @!P2 SHF.L.U32 R31, R200, 0x1, RZ ;  /* 0x00000001c81fa819 */ /* 0x000fe400000006ff */
[----:B------:R-:W-:Y:S01]  /*b7a0*/  @!P1 IMAD.SHL.U32 R39, R201, 0x2, RZ ;  /* 0x00000002c9279824 */ /* 0x000fe200078e00ff */
[-C--:B--2---:R-:W-:Y:S01]  /*b7b0*/  @!P3 IADD3 R24, P6, R0, R27.reuse, RZ ;  /* 0x0000001b0018b210 */ /* 0x084fe20007fde0ff */
[----:B------:R-:W-:Y:S01]  /*b7c0*/  @!P0 IMAD.SHL.U32 R65, R199, 0x2, RZ ;  /* 0x00000002c7418824 */ /* 0x000fe200078e00ff */
[----:B----4-:R-:W-:Y:S01]  /*b7d0*/  @!P3 IADD3 R26, P5, R14, R27, RZ ;  /* 0x0000001b0e1ab210 */ /* 0x010fe20007fbe0ff */
[----:B-1----:R-:W-:Y:S01]  /*b7e0*/  @!P4 IMAD.MOV.U32 R11, RZ, RZ, R3 ;  /* 0x000000ffff0bc224 */ /* 0x002fe200078e0003 */
[----:B------:R-:W-:Y:S01]  /*b7f0*/  @!P2 SHF.L.U64.HI R10, R200, 0x1, R230 ;  /* 0x00000001c80aa819 */ /* 0x000fe200000102e6 */
[--C-:B------:R-:W-:Y:S01]  /*b800*/  @!P3 IMAD.X R25, R3, 0x1, R12.reuse, P6 ;  /* 0x000000010319b824 */ /* 0x100fe200030e060c */
[-C--:B------:R-:W-:Y:S01]  /*b810*/  @!P2 IADD3 R28, P6, R0, R31.reuse, RZ ;  /* 0x0000001f001ca210 */ /* 0x080fe20007fde0ff */
[----:B---3--:R-:W-:Y:S01]  /*b820*/  @!P3 IMAD.X R27, R5, 0x1, R12, P5 ;  /* 0x00000001051bb824 */ /* 0x008fe200028e060c */
[----:B------:R-:W-:Y:S01]  /*b830*/  @!P2 IADD3 R30, P5, R14, R31, RZ ;  /* 0x0000001f0e1ea210 */ /* 0x000fe20007fbe0ff */
[----:B------:R-:W-:Y:S01]  /*b840*/  @!P4 IMAD.MOV.U32 R15, RZ, RZ, R5 ;  /* 0x000000ffff0fc224 */ /* 0x000fe200078e0005 */
[----:B------:R-:W-:Y:S01]  /*b850*/  @!P1 SHF.L.U64.HI R12, R201, 0x1, R229 ;  /* 0x00000001c90c9819 */ /* 0x000fe200000102e5 */
[--C-:B------:R-:W-:Y:S01]  /*b860*/  @!P2 IMAD.X R29, R3, 0x1, R10.reuse, P6 ;  /* 0x00000001031da824 */ /* 0x100fe200030e060a */
[----:B------:R-:W-:Y:S01]  /*b870*/  @!P1 IADD3 R36, P6, R0, R39, RZ ;  /* 0x0000002700249210 */ /* 0x000fe20007fde0ff */
[----:B------:R-:W-:Y:S01]  /*b880*/  @!P2 IMAD.X R31, R5, 0x1, R10, P5 ;  /* 0x00000001051fa824 */ /* 0x000fe200028e060a */
[----:B------:R-:W-:Y:S01]  /*b890*/  ISETP.GE.AND P5, PT, R203, UR4, PT ;  /* 0x00000004cb007c0c */ /* 0x000fe2000bfa6270 */
[----:B------:R-:W-:Y:S01]  /*b8a0*/  @!P4 IMAD.MOV.U32 R10, RZ, RZ, R0 ;  /* 0x000000ffff0ac224 */ /* 0x000fe200078e0000 */
[----:B------:R-:W-:-:S02]  /*b8b0*/  @!P1 IADD3.X R37, R3, R12, RZ, P6, !PT ;  /* 0x0000000c03259210 */ /* 0x000fc400037fe4ff */
[----:B------:R-:W-:Y:S01]  /*b8c0*/  @!P1 IADD3 R38, P6, R14, R39, RZ ;  /* 0x000000270e269210 */ /* 0x000fe20007fde0ff */
[----:B------:R-:W-:Y:S01]  /*b8d0*/  @!P4 IMAD.WIDE R10, R22, 0x2, R10 ;  /* 0x00000002160ac825 */ /* 0x000fe200078e020a */
[----:B------:R-:W-:-:S03]  /*b8e0*/  @!P0 SHF.L.U64.HI R32, R199, 0x1, R228 ;  /* 0x00000001c7208819 */ /* 0x000fc600000102e4 */
[----:B------:R-:W-:Y:S01]  /*b8f0*/  @!P1 IMAD.X R39, R5, 0x1, R12, P6 ;  /* 0x0000000105279824 */ /* 0x000fe200030e060c */
[-C--:B------:R-:W-:Y:S01]  /*b900*/  @!P0 IADD3 R44, P6, R0, R65.reuse, RZ ;  /* 0x00000041002c8210 */ /* 0x080fe20007fde0ff */
[----:B------:R-:W-:Y:S01]  /*b910*/  @!P4 IMAD.WIDE R12, R22, 0x2, R14 ;  /* 0x00000002160cc825 */ /* 0x000fe200078e020e */
[----:B------:R1:W5:Y:S02]  /*b920*/  @!P4 LD.E.64 R58, desc[UR60][R10.64] ;  /* 0x0000003c0a3ac980 */ /* 0x000364000c101b00 */
[----:B------:R-:W-:Y:S01]  /*b930*/  @!P0 IADD3.X R45, R3, R32, RZ, P6, !PT ;  /* 0x00000020032d8210 */ /* 0x000fe200037fe4ff */
[C---:B------:R-:W-:Y:S01]  /*b940*/  @!P5 IMAD.SHL.U32 R15, R203.reuse, 0x2, RZ ;  /* 0x00000002cb0fd824 */ /* 0x040fe200078e00ff */
[----:B------:R-:W-:Y:S01]  /*b950*/  @!P0 IADD3 R64, P6, R14, R65, RZ ;  /* 0x000000410e408210 */ /* 0x000fe20007fde0ff */
[----:B------:R1:W5:Y:S01]  /*b960*/  @!P4 LD.E.64 R60, desc[UR60][R12.64] ;  /* 0x0000003c0c3cc980 */ /* 0x000362000c101b00 */
[----:B------:R-:W-:Y:S02]  /*b970*/  @!P5 SHF.L.U64.HI R20, R203, 0x1, R227 ;  /* 0x00000001cb14d819 */ /* 0x000fe400000102e3 */
[----:B------:R-:W-:-:S02]  /*b980*/  CS2R R56, SRZ ;  /* 0x0000000000387805 */ /* 0x000fc4000001ff00 */
[-C--:B------:R-:W-:Y:S01]  /*b990*/  @!P5 IADD3 R66, P4, R0, R15.reuse, RZ ;  /* 0x0000000f0042d210 */ /* 0x080fe20007f9e0ff */
[----:B------:R-:W-:Y:S01]  /*b9a0*/  @!P0 IMAD.X R65, R5, 0x1, R32, P6 ;  /* 0x0000000105418824 */ /* 0x000fe200030e0620 */
[----:B------:R-:W-:Y:S02]  /*b9b0*/  @!P5 IADD3 R14, P6, R14, R15, RZ ;  /* 0x0000000f0e0ed210 */ /* 0x000fe40007fde0ff */
        /* <DEDUP_REMOVED lines=9> */
[--C-:B------:R-:W-:Y:S01]  /*ba50*/  @!P5 IMAD.X R67, R3, 0x1, R20.reuse, P4 ;  /* 0x000000010343d824 */ /* 0x100fe200020e0614 */
[----:B------:R1:W5:Y:S01]  /*ba60*/  @!P3 LD.E.64 R56, desc[UR60][R24.64] ;  /* 0x0000003c1838b980 */ /* 0x000362000c101b00 */
[----:B------:R-:W-:-:S03]  /*ba70*/  @!P5 IMAD.X R15, R5, 0x1, R20, P6 ;  /* 0x00000001050fd824 */ /* 0x000fc600030e0614 */
[----:B------:R1:W5:Y:S04]  /*ba80*/  @!P3 LD.E.64 R54, desc[UR60][R26.64] ;  /* 0x0000003c1a36b980 */ /* 0x000368000c101b00 */
[----:B------:R1:W5:Y:S04]  /*ba90*/  @!P2 LD.E.64 R52, desc[UR60][R28.64] ;  /* 0x0000003c1c34a980 */ /* 0x000368000c101b00 */
[----:B------:R1:W5:Y:S04]  /*baa0*/  @!P2 LD.E.64 R50, desc[UR60][R30.64] ;  /* 0x0000003c1e32a980 */ /* 0x000368000c101b00 */
[----:B------:R1:W5:Y:S04]  /*bab0*/  @!P1 LD.E.64 R48, desc[UR60][R36.64] ;  /* 0x0000003c24309980 */ /* 0x000368000c101b00 */
[----:B------:R1:W5:Y:S04]  /*bac0*/  @!P1 LD.E.64 R46, desc[UR60][R38.64] ;  /* 0x0000003c262e9980 */ /* 0x000368000c101b00 */
[----:B------:R1:W5:Y:S04]  /*bad0*/  @!P0 LD.E.64 R40, desc[UR60][R44.64] ;  /* 0x0000003c2c288980 */ /* 0x000368000c101b00 */
[----:B------:R1:W5:Y:S04]  /*bae0*/  @!P0 LD.E.64 R42, desc[UR60][R64.64] ;  /* 0x0000003c402a8980 */ /* 0x000368000c101b00 */
[----:B------:R1:W5:Y:S04]  /*baf0*/  @!P5 LD.E.64 R32, desc[UR60][R66.64] ;  /* 0x0000003c4220d980 */ /* 0x000368000c101b00 */
[----:B------:R1:W5:Y:S02]  /*bb00*/  @!P5 LD.E.64 R34, desc[UR60][R14.64] ;  /* 0x0000003c0e22d980 */ /* 0x000364000c101b00 */
.L_x_1819:
[----:B------:R-:W-:Y:S05]  /*bb10*/  BSYNC B1 ;  /* 0x0000000000017941 */ /* 0x000fea0003800000 */
.L_x_1818:
[----:B--2--5:R-:W-:Y:S01]  /*bb20*/  IMAD.MOV.U32 R0, RZ, RZ, R60 ;  /* 0x000000ffff007224 */ /* 0x024fe200078e003c */
[----:B-1----:R-:W-:Y:S01]  /*bb30*/  MOV R3, R61 ;  /* 0x0000003d00037202 */ /* 0x002fe20000000f00 */
[----:B---3--:R-:W-:Y:S01]  /*bb40*/  IMAD.MOV.U32 R5, RZ, RZ, R54 ;  /* 0x000000ffff057224 */ /* 0x008fe200078e0036 */
[----:B------:R-:W-:Y:S01]  /*bb50*/  UMOV UR4, 0xffffffff ;  /* 0xffffffff00047882 */ /* 0x000fe20000000000 */
        /* <DEDUP_REMOVED lines=8> */
[----:B------:R-:W-:Y:S02]  /*bbe0*/  CS2R R30, SRZ ;  /* 0x00000000001e7805 */ /* 0x000fe4000001ff00 */
[----:B------:R-:W-:Y:S01]  /*bbf0*/  PRMT R83, R0, 0x5410, R3 ;  /* 0x0000541000537816 */ /* 0x000fe20000000003 */
[----:B------:R-:W-:Y:S01]  /*bc00*/  IMAD.MOV.U32 R0, RZ, RZ, R42 ;  /* 0x000000ffff007224 */ /* 0x000fe200078e002a */
[----:B------:R-:W-:Y:S01]  /*bc10*/  PRMT R81, R5, 0x5410, R9 ;  /* 0x0000541005517816 */ /* 0x000fe20000000009 */
[----:B------:R-:W-:Y:S02]  /*bc20*/  IMAD.MOV.U32 R3, RZ, RZ, R43 ;  /* 0x000000ffff037224 */ /* 0x000fe400078e002b */
        /* <DEDUP_REMOVED lines=23> */
[----:B------:R-:W-:Y:S06]  /*bda0*/  BRA.DIV UR4, `(.L_x_1820) ;  /* 0x000001fa04487947 */ /* 0x000fec000b800000 */
[----:B------:R1:W2:Y:S04]  /*bdb0*/  SHFL.IDX PT, R3, R7, 0x1, 0x1c1f ;  /* 0x003c1f0007037f89 */ /* 0x0002a800000e0000 */
[----:B------:R1:W3:Y:S04]  /*bdc0*/  SHFL.IDX PT, R0, R6, 0x1, 0x1c1f ;  /* 0x003c1f0006007f89 */ /* 0x0002e800000e0000 */
[----:B------:R1:W1:Y:S04]  /*bdd0*/  SHFL.IDX PT, R5, R8, 0x1, 0x1c1f ;  /* 0x003c1f0008057f89 */ /* 0x00026800000e0000 */
[----:B0-----:R-:W0:Y:S02]  /*bde0*/  SHFL.IDX PT, R4, R4, 0x1, 0x1c1f ;  /* 0x003c1f0004047f89 */ /* 0x001e2400000e0000 */
.L_x_2165:
[----:B-1----:R-:W-:Y:S01]  /*bdf0*/  VIADD R6, R21, 0x40 ;  /* 0x0000004015067836 */ /* 0x002fe20000000000 */
[----:B------:R-:W-:Y:S01]  /*be00*/  LOP3.LUT R7, R205, 0x18, R18, 0xf8, !PT ;  /* 0x00000018cd077812 */ /* 0x000fe200078ef812 */
[----:B------:R-:W-:Y:S01]  /*be10*/  BSSY B1, `(.L_x_1821) ;  /* 0x0000053000017945 */ /* 0x000fe20003800000 */
[----:B------:R-:W-:Y:S02]  /*be20*/  LOP3.LUT P0, RZ, R214, 0x4, RZ, 0xc0, !PT ;  /* 0x00000004d6ff7812 */ /* 0x000fe4000780c0ff */
[----:B------:R-:W-:Y:S02]  /*be30*/  CS2R R36, SRZ ;  /* 0x0000000000247805 */ /* 0x000fe4000001ff00 */
[----:B------:R-:W-:Y:S02]  /*be40*/  ISETP.GE.AND P1, PT, R6, R63, PT ;  /* 0x0000003f0600720c */ /* 0x000fe40003f26270 */
[----:B------:R-:W-:Y:S02]  /*be50*/  CS2R R26, SRZ ;  /* 0x00000000001a7805 */ /* 0x000fe4000001ff00 */
[----:B------:R-:W-:-:S02]  /*be60*/  LOP3.LUT R6, R7, R206, RZ, 0x3c, !PT ;  /* 0x000000ce07067212 */ /* 0x000fc400078e3cff */
[----:B------:R-:W-:Y:S02]  /*be70*/  CS2R R20, SRZ ;  /* 0x0000000000147805 */ /* 0x000fe4000001ff00 */
[----:B------:R-:W-:Y:S02]  /*be80*/  CS2R R12, SRZ ;  /* 0x00000000000c7805 */ /* 0x000fe4000001ff00 */
[----:B------:R-:W-:Y:S02]  /*be90*/  CS2R R8, SRZ ;  /* 0x0000000000087805 */ /* 0x000fe4000001ff00 */
[----:B------:R-:W-:Y:S02]  /*bea0*/  IADD3 R7, R207, R6, RZ ;  /* 0x00000006cf077210 */ /* 0x000fe40007ffe0ff */
[----:B------:R-:W-:Y:S02]  /*beb0*/  CS2R R44, SRZ ;  /* 0x00000000002c7805 */ /* 0x000fe4000001ff00 */
[----:B------:R-:W-:-:S02]  /*bec0*/  CS2R R38, SRZ ;  /* 0x0000000000267805 */ /* 0x000fc4000001ff00 */
[----:B------:R-:W-:Y:S02]  /*bed0*/  CS2R R28, SRZ ;  /* 0x00000000001c7805 */ /* 0x000fe4000001ff00 */
[----:B------:R-:W-:Y:S02]  /*bee0*/  CS2R R24, SRZ ;  /* 0x0000000000187805 */ /* 0x000fe4000001ff00 */
[----:B----4-:R-:W-:Y:S01]  /*bef0*/  CS2R R14, SRZ ;  /* 0x00000000000e7805 */ /* 0x010fe2000001ff00 */
[----:B------:R-:W-:Y:S01]  /*bf00*/  IMAD R62, R7, 0x2, R2 ;  /* 0x00000002073e7824 */ /* 0x000fe200078e0202 */
        /* <DEDUP_REMOVED lines=8> */
[----:B------:R-:W-:-:S05]  /*bf90*/  ISETP.GE.AND P1, PT, R199, UR4, PT ;  /* 0x00000004c7007c0c */ /* 0x000fca000bf26270 */
[C---:B------:R-:W-:Y:S01]  /*bfa0*/  @!P4 IMAD.SHL.U32 R9, R202.reuse, 0x2, RZ ;  /* 0x00000002ca09c824 */ /* 0x040fe200078e00ff */
[----:B------:R-:W-:-:S03]  /*bfb0*/  @!P4 SHF.L.U64.HI R6, R202, 0x1, R231 ;  /* 0x00000001ca06c819 */ /* 0x000fc600000102e7 */
[C---:B------:R-:W-:Y:S01]  /*bfc0*/  @!P3 IMAD.SHL.U32 R73, R200.reuse, 0x2, RZ ;  /* 0x00000002c849b824 */ /* 0x040fe200078e00ff */
[----:B------:R-:W-:Y:S01]  /*bfd0*/  @!P3 SHF.L.U64.HI R12, R200, 0x1, R230 ;  /* 0x00000001c80cb819 */ /* 0x000fe200000102e6 */
[----:B------:R-:W-:Y:S01]  /*bfe0*/  @!P2 IMAD.SHL.U32 R67, R201, 0x2, RZ ;  /* 0x00000002c943a824 */ /* 0x000fe200078e00ff */
[-C--:B---3--:R-:W-:Y:S01]  /*bff0*/  @!P4 IADD3 R10, P5, R0, R9.reuse, RZ ;  /* 0x00000009000ac210 */ /* 0x088fe20007fbe0ff */
[----:B------:R-:W-:Y:S01]  /*c000*/  @!P1 IMAD.SHL.U32 R7, R199, 0x2, RZ ;  /* 0x00000002c7079824 */ /* 0x000fe200078e00ff */
[----:B0-----:R-:W-:Y:S02]  /*c010*/  @!P4 IADD3 R8, P6, R4, R9, RZ ;  /* 0x000000090408c210 */ /* 0x001fe40007fde0ff */
[----:B------:R-:W-:Y:S01]  /*c020*/  @!P2 SHF.L.U64.HI R14, R201, 0x1, R229 ;  /* 0x00000001c90ea819 */ /* 0x000fe200000102e5 */
[----:B--2---:R-:W-:Y:S01]  /*c030*/  @!P4 IMAD.X R11, R3, 0x1, R6, P5 ;  /* 0x00000001030bc824 */ /* 0x004fe200028e0606 */
[----:B------:R-:W-:Y:S02]  /*c040*/  @!P3 IADD3 R76, P5, R0, R73, RZ ;  /* 0x00000049004cb210 */ /* 0x000fe40007fbe0ff */
[----:B------:R-:W-:-:S02]  /*c050*/  @!P4 IADD3.X R9, R5, R6, RZ, P6, !PT ;  /* 0x000000060509c210 */ /* 0x000fc400037fe4ff */
[----:B------:R-:W-:Y:S01]  /*c060*/  @!P3 IADD3 R72, P6, R4, R73, RZ ;  /* 0x000000490448b210 */ /* 0x000fe20007fde0ff */
[----:B------:R-:W-:Y:S01]  /*c070*/  @!P3 IMAD.X R77, R3, 0x1, R12, P5 ;  /* 0x00000001034db824 */ /* 0x000fe200028e060c */
[-C--:B------:R-:W-:Y:S02]  /*c080*/  @!P2 IADD3 R70, P5, R0, R67.reuse, RZ ;  /* 0x000000430046a210 */ /* 0x080fe40007fbe0ff */
[----:B------:R-:W-:Y:S01]  /*c090*/  @!P1 SHF.L.U64.HI R20, R199, 0x1, R228 ;  /* 0x00000001c7149819 */ /* 0x000fe200000102e4 */
[----:B------:R-:W-:Y:S01]  /*c0a0*/  @!P3 IMAD.X R73, R5, 0x1, R12, P6 ;  /* 0x000000010549b824 */ /* 0x000fe200030e060c */
[----:B------:R-:W-:Y:S01]  /*c0b0*/  @!P2 IADD3 R66, P6, R4, R67, RZ ;  /* 0x000000430442a210 */ /* 0x000fe20007fde0ff */
[----:B------:R-:W-:Y:S01]  /*c0c0*/  @!P2 IMAD.X R71, R3, 0x1, R14, P5 ;  /* 0x000000010347a824 */ /* 0x000fe200028e060e */
[----:B------:R-:W-:-:S03]  /*c0d0*/  @!P1 IADD3 R64, P5, R0, R7, RZ ;  /* 0x0000000700409210 */ /* 0x000fc60007fbe0ff */
[----:B------:R-:W-:Y:S01]  /*c0e0*/  @!P2 IMAD.X R67, R5, 0x1, R14, P6 ;  /* 0x000000010543a824 */ /* 0x000fe200030e060e */
[----:B------:R-:W-:Y:S02]  /*c0f0*/  @!P1 IADD3.X R65, R3, R20, RZ, P5, !PT ;  /* 0x0000001403419210 */ /* 0x000fe40002ffe4ff */
[----:B------:R-:W-:Y:S02]  /*c100*/  @!P1 IADD3 R6, P5, R4, R7, RZ ;  /* 0x0000000704069210 */ /* 0x000fe40007fbe0ff */
[----:B------:R-:W-:-:S03]  /*c110*/  ISETP.GE.AND P6, PT, R22, UR4, PT ;  /* 0x0000000416007c0c */ /* 0x000fc6000bfc6270 */
[----:B------:R-:W-:Y:S01]  /*c120*/  @!P1 IMAD.X R7, R5, 0x1, R20, P5 ;  /* 0x0000000105079824 */ /* 0x000fe200028e0614 */
[----:B------:R-:W-:-:S09]  /*c130*/  ISETP.GE.AND P5, PT, R203, UR4, PT ;  /* 0x00000004cb007c0c */ /* 0x000fd2000bfa6270 */
[----:B------:R-:W-:Y:S02]  /*c140*/  @!P6 IMAD.MOV.U32 R12, RZ, RZ, R0 ;  /* 0x000000ffff0ce224 */ /* 0x000fe400078e0000 */
[----:B------:R-:W-:Y:S02]  /*c150*/  @!P6 IMAD.MOV.U32 R13, RZ, RZ, R3 ;  /* 0x000000ffff0de224 */ /* 0x000fe400078e0003 */
[----:B------:R-:W-:-:S04]  /*c160*/  @!P6 IMAD.WIDE R14, R22, 0x2, R4 ;  /* 0x00000002160ee825 */ /* 0x000fc800078e0204 */
[----:B------:R-:W-:Y:S01]  /*c170*/  @!P6 IMAD.WIDE R12, R22, 0x2, R12 ;  /* 0x00000002160ce825 */ /* 0x000fe200078e020c */
[----:B------:R0:W5:Y:S03]  /*c180*/  @!P6 LD.E.64 R30, desc[UR60][R14.64] ;  /* 0x0000003c0e1ee980 */ /* 0x000166000c101b00 */
[C---:B------:R-:W-:Y:S01]  /*c190*/  @!P5 IMAD.SHL.U32 R21, R203.reuse, 0x2, RZ ;  /* 0x00000002cb15d824 */ /* 0x040fe200078e00ff */
[----:B------:R1:W5:Y:S01]  /*c1a0*/  @!P6 LD.E.64 R44, desc[UR60][R12.64] ;  /* 0x0000003c0c2ce980 */ /* 0x000362000c101b00 */
[----:B------:R-:W-:-:S03]  /*c1b0*/  @!P5 SHF.L.U64.HI R20, R203, 0x1, R227 ;  /* 0x00000001cb14d819 */ /* 0x000fc600000102e3 */
[-C--:B------:R-:W-:Y:S02]  /*c1c0*/  @!P5 IADD3 R74, P6, R0, R21.reuse, RZ ;  /* 0x00000015004ad210 */ /* 0x080fe40007fde0ff */
[----:B------:R-:W-:Y:S02]  /*c1d0*/  CS2R R38, SRZ ;  /* 0x0000000000267805 */ /* 0x000fe4000001ff00 */
[----:B------:R-:W-:Y:S01]  /*c1e0*/  CS2R R36, SRZ ;  /* 0x0000000000247805 */ /* 0x000fe2000001ff00 */
[----:B------:R-:W-:Y:S01]  /*c1f0*/  @!P5 IMAD.X R75, R3, 0x1, R20, P6 ;  /* 0x00000001034bd824 */ /* 0x000fe200030e0614 */
[----:B------:R-:W-:Y:S02]  /*c200*/  @!P5 IADD3 R4, P6, R4, R21, RZ ;  /* 0x000000150404d210 */ /* 0x000fe40007fde0ff */
[----:B------:R2:W5:Y:S01]  /*c210*/  @!P4 LD.E.64 R38, desc[UR60][R10.64] ;  /* 0x0000003c0a26c980 */ /* 0x000562000c101b00 */
[----:B------:R-:W-:Y:S02]  /*c220*/  CS2R R28, SRZ ;  /* 0x00000000001c7805 */ /* 0x000fe4000001ff00 */
[----:B------:R-:W-:-:S02]  /*c230*/  CS2R R26, SRZ ;  /* 0x00000000001a7805 */ /* 0x000fc4000001ff00 */
[----:B------:R-:W-:Y:S01]  /*c240*/  @!P5 IADD3.X R5, R5, R20, RZ, P6, !PT ;  /* 0x000000140505d210 */ /* 0x000fe200037fe4ff */
[----:B------:R3:W5:Y:S01]  /*c250*/  @!P4 LD.E.64 R36, desc[UR60][R8.64] ;  /* 0x0000003c0824c980 */ /* 0x000762000c101b00 */
[----:B------:R-:W-:Y:S02]  /*c260*/  CS2R R24, SRZ ;  /* 0x0000000000187805 */ /* 0x000fe4000001ff00 */
[----:B------:R-:W-:Y:S02]  /*c270*/  CS2R R20, SRZ ;  /* 0x0000000000147805 */ /* 0x000fe4000001ff00 */
[----:B0-----:R-:W-:Y:S02]  /*c280*/  CS2R R14, SRZ ;  /* 0x00000000000e7805 */ /* 0x001fe4000001ff00 */
[----:B-1----:R-:W-:Y:S01]  /*c290*/  CS2R R12, SRZ ;  /* 0x00000000000c7805 */ /* 0x002fe2000001ff00 */
[----:B------:R1:W5:Y:S01]  /*c2a0*/  @!P3 LD.E.64 R28, desc[UR60][R76.64] ;  /* 0x0000003c4c1cb980 */ /* 0x000362000c101b00 */
[----:B--2---:R-:W-:-:S03]  /*c2b0*/  CS2R R10, SRZ ;  /* 0x00000000000a7805 */ /* 0x004fc6000001ff00 */
[----:B------:R1:W5:Y:S01]  /*c2c0*/  @!P3 LD.E.64 R26, desc[UR60][R72.64] ;  /* 0x0000003c481ab980 */ /* 0x000362000c101b00 */
[----:B---3--:R-:W-:-:S03]  /*c2d0*/  CS2R R8, SRZ ;  /* 0x0000000000087805 */ /* 0x008fc6000001ff00 */
[----:B------:R1:W5:Y:S04]  /*c2e0*/  @!P2 LD.E.64 R24, desc[UR60][R70.64] ;  /* 0x0000003c4618a980 */ /* 0x000368000c101b00 */
[----:B------:R1:W5:Y:S04]  /*c2f0*/  @!P2 LD.E.64 R20, desc[UR60][R66.64] ;  /* 0x0000003c4214a980 */ /* 0x000368000c101b00 */
[----:B------:R1:W5:Y:S04]  /*c300*/  @!P1 LD.E.64 R14, desc[UR60][R64.64] ;  /* 0x0000003c400e9980 */ /* 0x000368000c101b00 */
[----:B------:R1:W5:Y:S04]  /*c310*/  @!P1 LD.E.64 R12, desc[UR60][R6.64] ;  /* 0x0000003c060c9980 */ /* 0x000368000c101b00 */
[----:B------:R1:W5:Y:S04]  /*c320*/  @!P5 LD.E.64 R10, desc[UR60][R74.64] ;  /* 0x0000003c4a0ad980 */ /* 0x000368000c101b00 */
[----:B------:R1:W5:Y:S02]  /*c330*/  @!P5 LD.E.64 R8, desc[UR60][R4.64] ;  /* 0x0000003c0408d980 */ /* 0x000364000c101b00 */
.L_x_1822:
[----:B------:R-:W-:Y:S05]  /*c340*/  BSYNC B1 ;  /* 0x0000000000017941 */ /* 0x000fea0003800000 */
.L_x_1821:
[----:B--2---:R-:W-:Y:S01]  /*c350*/  LEA.HI R3, R220, R220, RZ, 0x1 ;  /* 0x000000dcdc037211 */ /* 0x004fe200078f08ff */
[C---:B-1----:R-:W-:Y:S01]  /*c360*/  VIADD R5, R62.reuse, 0x12400 ;  /* 0x000124003e057836 */ /* 0x042fe20000000000 */
[----:B------:R-:W-:Y:S01]  /*c370*/  VIADDMNMX R70, R63, -R208, 0x80, PT ;  /* 0x000000803f467446 */ /* 0x000fe200038009d0 */
[----:B---3--:R-:W-:Y:S01]  /*c380*/  VIADD R0, R62, 0x12440 ;  /* 0x000124403e007836 */ /* 0x008fe20000000000 */
[----:B------:R-:W-:Y:S01]  /*c390*/  LOP3.LUT R3, R3, 0xfffffffe, RZ, 0xc0, !PT ;  /* 0xfffffffe03037812 */ /* 0x000fe200078ec0ff */
[----:B------:R-:W-:Y:S01]  /*c3a0*/  @P0 VIADD R0, R5, 0xffffffc0 ;  /* 0xffffffc005000836 */ /* 0x000fe20000000000 */
[----:B-----5:R-:W-:Y:S01]  /*c3b0*/  MOV R5, R36 ;  /* 0x0000002400057202 */ /* 0x020fe20000000f00 */
[----:B------:R-:W-:Y:S01]  /*c3c0*/  IMAD.MOV.U32 R6, RZ, RZ, R37 ;  /* 0x000000ffff067224 */ /* 0x000fe200078e0025 */
[----:B------:R-:W-:Y:S01]  /*c3d0*/  BSSY B1, `(.L_x_1823) ;  /* 0x000002b000017945 */ /* 0x000fe20003800000 */
[----:B------:R-:W-:Y:S01]  /*c3e0*/  IMAD.IADD R3, R220, 0x1, -R3 ;  /* 0x00000001dc037824 */ /* 0x000fe200078e0a03 */
[----:B------:R-:W-:Y:S01]  /*c3f0*/  ISETP.GE.AND P1, PT, R194, R70, PT ;  /* 0x00000046c200720c */ /* 0x000fe20003f26270 */
[----:B0-----:R-:W-:Y:S01]  /*c400*/  IMAD.MOV.U32 R4, RZ, RZ, R30 ;  /* 0x000000ffff047224 */ /* 0x001fe200078e001e */
[----:B------:R-:W-:Y:S01]  /*c410*/  PRMT R73, R5, 0x5410, R6 ;  /* 0x0000541005497816 */ /* 0x000fe20000000006 */
[----:B------:R-:W-:Y:S01]  /*c420*/  IMAD.MOV.U32 R6, RZ, RZ, R27 ;  /* 0x000000ffff067224 */ /* 0x000fe200078e001b */
[----:B------:R-:W-:Y:S01]  /*c430*/  SHF.L.U32 R5, R3, 0x1f, RZ ;  /* 0x0000001f03057819 */ /* 0x000fe200000006ff */
[----:B------:R-:W-:Y:S01]  /*c440*/  IMAD.MOV.U32 R7, RZ, RZ, R20 ;  /* 0x000000ffff077224 */ /* 0x000fe200078e0014 */
[----:B------:R-:W-:Y:S01]  /*c450*/  PRMT R75, R4, 0x7610, R75 ;  /* 0x00007610044b7816 */ /* 0x000fe2000000004b */
[----:B------:R-:W-:Y:S01]  /*c460*/  IMAD.MOV.U32 R4, RZ, RZ, R31 ;  /* 0x000000ffff047224 */ /* 0x000fe200078e001f */
[----:B------:R-:W0:Y:S01]  /*c470*/  SYNCS.PHASECHK.TRANS64.TRYWAIT P0, [R2+URZ+0x30800], R5 ;  /* 0x03080005020075a7 */ /* 0x000e22000800017f */
[----:B------:R-:W-:Y:S01]  /*c480*/  MOV R3, R21 ;  /* 0x0000001500037202 */ /* 0x000fe20000000f00 */
[----:B------:R-:W-:Y:S01]  /*c490*/  IMAD.MOV.U32 R65, RZ, RZ, R38 ;  /* 0x000000ffff417224 */ /* 0x000fe200078e0026 */
[----:B------:R-:W-:Y:S01]  /*c4a0*/  PRMT R66, R7, 0x7610, R66 ;  /* 0x0000761007427816 */ /* 0x000fe20000000042 */
[----:B------:R-:W-:Y:S01]  /*c4b0*/  IMAD.MOV.U32 R7, RZ, RZ, R8 ;  /* 0x000000ffff077224 */ /* 0x000fe200078e0008 */
[----:B------:R-:W-:Y:S01]  /*c4c0*/  PRMT R75, R75, 0x5410, R4 ;  /* 0x000054104b4b7816 */ /* 0x000fe20000000004 */
[----:B------:R-:W-:Y:S01]  /*c4d0*/  IMAD.MOV.U32 R4, RZ, RZ, R26 ;  /* 0x000000ffff047224 */ /* 0x000fe200078e001a */
[----:B------:R-:W-:Y:S01]  /*c4e0*/  PRMT R66, R66, 0x5410, R3 ;  /* 0x0000541042427816 */ /* 0x000fe20000000003 */
[----:B------:R-:W-:Y:S01]  /*c4f0*/  IMAD.MOV.U32 R63, RZ, RZ, R15 ;  /* 0x000000ffff3f7224 */ /* 0x000fe200078e000f */
[----:B------:R-:W-:-:S02]  /*c500*/  PRMT R3, R7, 0x7610, R3 ;  /* 0x0000761007037816 */ /* 0x000fc40000000003 */
        /* <DEDUP_REMOVED lines=10> */
[----:B------:R-:W-:Y:S01]  /*c5b0*/  PRMT R76, R6, 0x5410, R7 ;  /* 0x00005410064c7816 */ /* 0x000fe20000000007 */
[----:B------:R-:W-:Y:S02]  /*c5c0*/  IMAD.MOV.U32 R6, RZ, RZ, R28 ;  /* 0x000000ffff067224 */ /* 0x000fe400078e001c */
[----:B------:R-:W-:Y:S01]  /*c5d0*/  IMAD.MOV.U32 R7, RZ, RZ, R29 ;  /* 0x000000ffff077224 */ /* 0x000fe200078e001d */
[----:B------:R-:W-:Y:S01]  /*c5e0*/  PRMT R74, R74, 0x5410, R4 ;  /* 0x000054104a4a7816 */ /* 0x000fe20000000004 */
[----:B------:R-:W-:-:S03]  /*c5f0*/  IMAD.MOV.U32 R4, RZ, RZ, R24 ;  /* 0x000000ffff047224 */ /* 0x000fc600078e0018 */
[----:B------:R-:W-:Y:S01]  /*c600*/  PRMT R72, R6, 0x5410, R7 ;  /* 0x0000541006487816 */ /* 0x000fe20000000007 */
[----:B------:R-:W-:Y:S01]  /*c610*/  IMAD.MOV.U32 R7, RZ, RZ, R14 ;  /* 0x000000ffff077224 */ /* 0x000fe200078e000e */
[----:B------:R-:W-:-:S04]  /*c620*/  MOV R6, R25 ;  /* 0x0000001900067202 */ /* 0x000fc80000000f00 */
[----:B------:R-:W-:Y:S01]  /*c630*/  PRMT R67, R4, 0x5410, R6 ;  /* 0x0000541004437816 */ /* 0x000fe20000000006 */
[----:B------:R-:W-:Y:S01]  /*c640*/  IMAD.MOV.U32 R4, RZ, RZ, R10 ;  /* 0x000000ffff047224 */ /* 0x000fe200078e000a */
[----:B------:R-:W-:Y:S01]  /*c650*/  PRMT R65, R7, 0x5410, R63 ;  /* 0x0000541007417816 */ /* 0x000fe2000000003f */
[----:B------:R-:W-:Y:S01]  /*c660*/  IMAD.MOV.U32 R6, RZ, RZ, R11 ;  /* 0x000000ffff067224 */ /* 0x000fe200078e000b */
[----:B0-----:R-:W-:Y:S06]  /*c670*/  @!P0 BRA `(.L_x_1824) ;  /* 0x000001f000888947 */ /* 0x001fec0003800000 */
.L_x_2166:
[----:B------:R-:W-:Y:S05]  /*c680*/  BSYNC B1 ;  /* 0x0000000000017941 */ /* 0x000fea0003800000 */
.L_x_1823:
        /* <DEDUP_REMOVED lines=13> */
[----:B------:R-:W-:Y:S01]  /*c760*/  SHF.R.U64 R94, R58, 0x10, R59 ;  /* 0x000000103a5e7819 */ /* 0x000fe2000000123b */
[--C-:B------:R-:W-:Y:S01]  /*c770*/  HADD2.F32 R77, -RZ, R88.reuse.H1_H1 ;  /* 0x30000058ff4d7230 */ /* 0x100fe20000004100 */
[----:B------:R-:W-:Y:S01]  /*c780*/  SHF.R.U32.HI R90, RZ, 0x10, R61 ;  /* 0x00000010ff5a7819 */ /* 0x000fe2000001163d */
[----:B------:R-:W-:Y:S01]  /*c790*/  HADD2.F32 R89, -RZ, R88.H0_H0 ;  /* 0x20000058ff597230 */ /* 0x000fe20000004100 */
[----:B------:R-:W-:Y:S02]  /*c7a0*/  SHF.R.U32.HI R58, RZ, 0x10, R59 ;  /* 0x00000010ff3a7819 */ /* 0x000fe4000001163b */
[----:B------:R-:W-:Y:S01]  /*c7b0*/  SHF.R.U64 R93, R60, 0x10, R61 ;  /* 0x000000103c5d7819 */ /* 0x000fe2000000123d */
[----:B------:R-:W-:Y:S02]  /*c7c0*/  HADD2.F32 R90, -RZ, R90.H0_H0 ;  /* 0x2000005aff5a7230 */ /* 0x000fe40000004100 */
[----:B------:R-:W-:-:S02]  /*c7d0*/  HADD2.F32 R88, -RZ, R58.H0_H0 ;  /* 0x2000003aff587230 */ /* 0x000fc40000004100 */
[--C-:B0-----:R-:W-:Y:S02]  /*c7e0*/  HADD2.F32 R61, -RZ, R7.reuse.H1_H1 ;  /* 0x30000007ff3d7230 */ /* 0x101fe40000004100 */
[----:B------:R-:W-:Y:S02]  /*c7f0*/  HADD2.F32 R60, -RZ, R7.H0_H0 ;  /* 0x20000007ff3c7230 */ /* 0x000fe40000004100 */
[--C-:B------:R-:W-:Y:S02]  /*c800*/  HADD2.F32 R7, -RZ, R4.reuse.H0_H0 ;  /* 0x20000004ff077230 */ /* 0x100fe40000004100 */
[C---:B------:R-:W-:Y:S01]  /*c810*/  FMUL.FTZ R91, R61.reuse, R90 ;  /* 0x0000005a3d5b7220 */ /* 0x040fe20000410000 */
[----:B------:R-:W-:Y:S01]  /*c820*/  FMUL.FTZ R61, R61, R88 ;  /* 0x000000583d3d7220 */ /* 0x000fe20000410000 */
[----:B------:R-:W-:Y:S02]  /*c830*/  HADD2.F32 R4, -RZ, R4.H1_H1 ;  /* 0x30000004ff047230 */ /* 0x000fe40000004100 */
[----:B------:R-:W-:-:S02]  /*c840*/  HADD2.F32 R58, -RZ, R6.H0_H0 ;  /* 0x20000006ff3a7230 */ /* 0x000fc40000004100 */
[C---:B------:R-:W-:Y:S01]  /*c850*/  FFMA.FTZ R90, R60.reuse, R90, R61 ;  /* 0x0000005a3c5a7223 */ /* 0x040fe2000001003d */
[----:B------:R-:W-:Y:S02]  /*c860*/  HADD2.F32 R59, -RZ, R6.H1_H1 ;  /* 0x30000006ff3b7230 */ /* 0x000fe40000004100 */
[----:B------:R-:W-:Y:S01]  /*c870*/  FFMA.FTZ R91, R60, R88, -R91 ;  /* 0x000000583c5b7223 */ /* 0x000fe2000001085b */
[----:B------:R-:W-:Y:S02]  /*c880*/  HADD2.F32 R61, -RZ, R87.H1_H1 ;  /* 0x30000057ff3d7230 */ /* 0x000fe40000004100 */
[C---:B------:R-:W-:Y:S01]  /*c890*/  FMUL.FTZ R92, R4.reuse, R89 ;  /* 0x00000059045c7220 */ /* 0x040fe20000410000 */
[----:B------:R-:W-:Y:S02]  /*c8a0*/  HADD2.F32 R6, -RZ, R5.H0_H0 ;  /* 0x20000005ff067230 */ /* 0x000fe40000004100 */
[----:B------:R-:W-:Y:S01]  /*c8b0*/  FMUL.FTZ R88, R4, R77 ;  /* 0x0000004d04587220 */ /* 0x000fe20000410000 */
[----:B------:R-:W-:-:S02]  /*c8c0*/  HADD2.F32 R87, -RZ, R87.H0_H0 ;  /* 0x20000057ff577230 */ /* 0x000fc40000004100 */
[C---:B------:R-:W-:Y:S01]  /*c8d0*/  FFMA.FTZ R92, R7.reuse, R77, -R92 ;  /* 0x0000004d075c7223 */ /* 0x040fe2000001085c */
[----:B------:R-:W-:Y:S02]  /*c8e0*/  HADD2.F32 R5, -RZ, R5.H1_H1 ;  /* 0x30000005ff057230 */ /* 0x000fe40000004100 */
[----:B------:R-:W-:Y:S01]  /*c8f0*/  FFMA.FTZ R89, R7, R89, R88 ;  /* 0x0000005907597223 */ /* 0x000fe20000010058 */
[----:B------:R-:W-:Y:S02]  /*c900*/  HADD2.F32 R60, -RZ, R93.H0_H0 ;  /* 0x2000005dff3c7230 */ /* 0x000fe40000004100 */
[C---:B------:R-:W-:Y:S01]  /*c910*/  FMUL.FTZ R77, R59.reuse, R61 ;  /* 0x0000003d3b4d7220 */ /* 0x040fe20000410000 */
[----:B------:R-:W-:Y:S02]  /*c920*/  HADD2.F32 R4, -RZ, R94.H0_H0 ;  /* 0x2000005eff047230 */ /* 0x000fe40000004100 */
[-C--:B------:R-:W-:Y:S01]  /*c930*/  FMUL.FTZ R88, R59, R87.reuse ;  /* 0x000000573b587220 */ /* 0x080fe20000410000 */
[C---:B------:R-:W-:Y:S01]  /*c940*/  FMUL.FTZ R7, R5.reuse, R60 ;  /* 0x0000003c05077220 */ /* 0x040fe20000410000 */
[C---:B------:R-:W-:Y:S01]  /*c950*/  FFMA.FTZ R77, R58.reuse, R87, -R77 ;  /* 0x000000573a4d7223 */ /* 0x040fe2000001084d */
[-C--:B------:R-:W-:Y:S01]  /*c960*/  FMUL.FTZ R59, R5, R4.reuse ;  /* 0x00000004053b7220 */ /* 0x080fe20000410000 */
[----:B------:R-:W-:Y:S01]  /*c970*/  FFMA.FTZ R88, R58, R61, R88 ;  /* 0x0000003d3a587223 */ /* 0x000fe20000010058 */
[----:B------:R-:W-:Y:S01]  /*c980*/  FFMA.FTZ R5, R6, R4, -R7 ;  /* 0x0000000406057223 */ /* 0x000fe20000010807 */
[----:B------:R-:W-:Y:S01]  /*c990*/  F2FP.F16.F32.PACK_AB R7, R90, R91 ;  /* 0x0000005b5a07723e */ /* 0x000fe200000000ff */
[----:B------:R-:W-:Y:S01]  /*c9a0*/  FFMA.FTZ R60, R6, R60, R59 ;  /* 0x0000003c063c7223 */ /* 0x000fe2000001003b */
[----:B------:R-:W-:-:S02]  /*c9b0*/  F2FP.F16.F32.PACK_AB R4, R89, R92 ;  /* 0x0000005c5904723e */ /* 0x000fc400000000ff */
[----:B------:R-:W-:Y:S02]  /*c9c0*/  F2FP.F16.F32.PACK_AB R6, R88, R77 ;  /* 0x0000004d5806723e */ /* 0x000fe400000000ff */
[----:B------:R-:W-:-:S05]  /*c9d0*/  F2FP.F16.F32.PACK_AB R5, R60, R5 ;  /* 0x000000053c05723e */ /* 0x000fca00000000ff */
[----:B------:R1:W-:Y:S02]  /*c9e0*/  STS.128 [R62+0x12400], R4 ;  /* 0x012400043e007388 */ /* 0x0003e40000000c00 */
.L_x_1828:
[----:B------:R-:W-:Y:S05]  /*c9f0*/  BSYNC B2 ;  /* 0x0000000000027941 */ /* 0x000fea0003800000 */
.L_x_1827:
[----:B------:R-:W-:Y:S04]  /*ca00*/  BSSY B2, `(.L_x_1829) ;  /* 0x000002c000027945 */ /* 0x000fe80003800000 */
[----:B------:R-:W-:Y:S05]  /*ca10*/  @P1 BRA `(.L_x_1830) ;  /* 0x0000000000a81947 */ /* 0x000fea0003800000 */
[----:B01----:R-:W0:Y:S01]  /*ca20*/  LDS.128 R4, [R0] ;  /* 0x0000000000047984 */ /* 0x003e220000000c00 */
[----:B------:R-:W-:Y:S01]  /*ca30*/  SHF.R.U32.HI R59, RZ, 0x10, R57 ;  /* 0x00000010ff3b7819 */ /* 0x000fe20000011639 */
[----:B------:R-:W-:Y:S01]  /*ca40*/  HADD2.F32 R58, -RZ, R86.H0_H0 ;  /* 0x20000056ff3a7230 */ /* 0x000fe20000004100 */
[----:B------:R-:W-:Y:S01]  /*ca50*/  SHF.R.U32.HI R61, RZ, 0x10, R55 ;  /* 0x00000010ff3d7819 */ /* 0x000fe20000011637 */
[----:B------:R-:W-:Y:S01]  /*ca60*/  HADD2.F32 R60, -RZ, R85.H0_H0 ;  /* 0x20000055ff3c7230 */ /* 0x000fe20000004100 */
[----:B------:R-:W-:Y:S01]  /*ca70*/  SHF.R.U64 R89, R56, 0x10, R57 ;  /* 0x0000001038597819 */ /* 0x000fe20000001239 */
[----:B------:R-:W-:Y:S01]  /*ca80*/  HADD2.F32 R59, -RZ, R59.H0_H0 ;  /* 0x2000003bff3b7230 */ /* 0x000fe20000004100 */
[----:B------:R-:W-:Y:S01]  /*ca90*/  SHF.R.U64 R87, R54, 0x10, R55 ;  /* 0x0000001036577819 */ /* 0x000fe20000001237 */
[----:B------:R-:W-:Y:S02]  /*caa0*/  HADD2.F32 R61, -RZ, R61.H0_H0 ;  /* 0x2000003dff3d7230 */ /* 0x000fe40000004100 */
[----:B------:R-:W-:-:S02]  /*cab0*/  HADD2.F32 R85, -RZ, R85.H1_H1 ;  /* 0x30000055ff557230 */ /* 0x000fc40000004100 */
[----:B------:R-:W-:Y:S02]  /*cac0*/  HADD2.F32 R86, -RZ, R86.H1_H1 ;  /* 0x30000056ff567230 */ /* 0x000fe40000004100 */
[--C-:B0-----:R-:W-:Y:S02]  /*cad0*/  HADD2.F32 R57, -RZ, R7.reuse.H1_H1 ;  /* 0x30000007ff397230 */ /* 0x101fe40000004100 */
[----:B------:R-:W-:Y:S02]  /*cae0*/  HADD2.F32 R56, -RZ, R7.H0_H0 ;  /* 0x20000007ff387230 */ /* 0x000fe40000004100 */
[--C-:B------:R-:W-:Y:S02]  /*caf0*/  HADD2.F32 R7, -RZ, R4.reuse.H0_H0 ;  /* 0x20000004ff077230 */ /* 0x100fe40000004100 */
[C---:B------:R-:W-:Y:S01]  /*cb00*/  FMUL.FTZ R90, R57.reuse, R59 ;  /* 0x0000003b395a7220 */ /* 0x040fe20000410000 */
[----:B------:R-:W-:Y:S02]  /*cb10*/  HADD2.F32 R4, -RZ, R4.H1_H1 ;  /* 0x30000004ff047230 */ /* 0x000fe40000004100 */
[----:B------:R-:W-:Y:S01]  /*cb20*/  FMUL.FTZ R77, R57, R61 ;  /* 0x0000003d394d7220 */ /* 0x000fe20000410000 */
[----:B------:R-:W-:-:S02]  /*cb30*/  HADD2.F32 R54, -RZ, R6.H0_H0 ;  /* 0x20000006ff367230 */ /* 0x000fc40000004100 */
[----:B------:R-:W-:Y:S01]  /*cb40*/  FFMA.FTZ R92, R56, R61, R90 ;  /* 0x0000003d385c7223 */ /* 0x000fe2000001005a */
[----:B------:R-:W-:Y:S02]  /*cb50*/  HADD2.F32 R55, -RZ, R6.H1_H1 ;  /* 0x30000006ff377230 */ /* 0x000fe40000004100 */
[----:B------:R-:W-:Y:S01]  /*cb60*/  FMUL.FTZ R88, R4, R60 ;  /* 0x0000003c04587220 */ /* 0x000fe20000410000 */
[--C-:B------:R-:W-:Y:S02]  /*cb70*/  HADD2.F32 R6, -RZ, R5.reuse.H0_H0 ;  /* 0x20000005ff067230 */ /* 0x100fe40000004100 */
[----:B------:R-:W-:Y:S01]  /*cb80*/  FFMA.FTZ R77, R56, R59, -R77 ;  /* 0x0000003b384d7223 */ /* 0x000fe2000001084d */
[-C--:B------:R-:W-:Y:S01]  /*cb90*/  FMUL.FTZ R90, R4, R58.reuse ;  /* 0x0000003a045a7220 */ /* 0x080fe20000410000 */
[----:B------:R-:W-:Y:S02]  /*cba0*/  HADD2.F32 R5, -RZ, R5.H1_H1 ;  /* 0x30000005ff057230 */ /* 0x000fe40000004100 */
[----:B------:R-:W-:Y:S01]  /*cbb0*/  FFMA.FTZ R88, R7, R58, -R88 ;  /* 0x0000003a07587223 */ /* 0x000fe20000010858 */
[----:B------:R-:W-:-:S02]  /*cbc0*/  HADD2.F32 R56, -RZ, R87.H0_H0 ;  /* 0x20000057ff387230 */ /* 0x000fc40000004100 */
[----:B------:R-:W-:Y:S01]  /*cbd0*/  FFMA.FTZ R57, R7, R60, R90 ;  /* 0x0000003c07397223 */ /* 0x000fe2000001005a */
[----:B------:R-:W-:Y:S02]  /*cbe0*/  HADD2.F32 R4, -RZ, R89.H0_H0 ;  /* 0x20000059ff047230 */ /* 0x000fe40000004100 */
[CC--:B------:R-:W-:Y:S01]  /*cbf0*/  FMUL.FTZ R59, R55.reuse, R85.reuse ;  /* 0x00000055373b7220 */ /* 0x0c0fe20000410000 */
[----:B------:R-:W-:Y:S01]  /*cc00*/  FMUL.FTZ R58, R55, R86 ;  /* 0x00000056373a7220 */ /* 0x000fe20000410000 */
[C---:B------:R-:W-:Y:S01]  /*cc10*/  FMUL.FTZ R7, R5.reuse, R56 ;  /* 0x0000003805077220 */ /* 0x040fe20000410000 */
[----:B------:R-:W-:Y:S01]  /*cc20*/  FMUL.FTZ R55, R5, R4 ;  /* 0x0000000405377220 */ /* 0x000fe20000410000 */
[C---:B------:R-:W-:Y:S01]  /*cc30*/  FFMA.FTZ R59, R54.reuse, R86, -R59 ;  /* 0x00000056363b7223 */ /* 0x040fe2000001083b */
[----:B------:R-:W-:Y:S01]  /*cc40*/  FFMA.FTZ R58, R54, R85, R58 ;  /* 0x00000055363a7223 */ /* 0x000fe2000001003a */
[C---:B------:R-:W-:Y:S01]  /*cc50*/  FFMA.FTZ R5, R6.reuse, R4, -R7 ;  /* 0x0000000406057223 */ /* 0x040fe20000010807 */
[----:B------:R-:W-:Y:S01]  /*cc60*/  FFMA.FTZ R56, R6, R56, R55 ;  /* 0x0000003806387223 */ /* 0x000fe20000010037 */
[----:B------:R-:W-:-:S02]  /*cc70*/  F2FP.F16.F32.PACK_AB R7, R92, R77 ;  /* 0x0000004d5c07723e */ /* 0x000fc400000000ff */
[----:B------:R-:W-:Y:S02]  /*cc80*/  F2FP.F16.F32.PACK_AB R6, R58, R59 ;  /* 0x0000003b3a06723e */ /* 0x000fe400000000ff */
[----:B------:R-:W-:Y:S02]  /*cc90*/  F2FP.F16.F32.PACK_AB R4, R57, R88 ;  /* 0x000000583904723e */ /* 0x000fe400000000ff */
[----:B------:R-:W-:-:S05]  /*cca0*/  F2FP.F16.F32.PACK_AB R5, R56, R5 ;  /* 0x000000053805723e */ /* 0x000fca00000000ff */
[----:B------:R2:W-:Y:S02]  /*ccb0*/  STS.128 [R0], R4 ;  /* 0x0000000400007388 */ /* 0x0005e40000000c00 */
.L_x_1830:
[----:B------:R-:W-:Y:S05]  /*ccc0*/  BSYNC B2 ;  /* 0x0000000000027941 */ /* 0x000fea0003800000 */
.L_x_1829:
[----:B------:R-:W-:Y:S04]  /*ccd0*/  BSSY B2, `(.L_x_1831) ;  /* 0x000002c000027945 */ /* 0x000fe80003800000 */
[----:B------:R-:W-:Y:S05]  /*cce0*/  @P2 BRA `(.L_x_1832) ;  /* 0x0000000000a82947 */ /* 0x000fea0003800000 */
[----:B012---:R-:W0:Y:S01]  /*ccf0*/  LDS.128 R4, [R62+0x16400] ;  /* 0x016400003e047984 */ /* 0x007e220000000c00 */
        /* <DEDUP_REMOVED lines=40> */
[----:B------:R3:W-:Y:S02]  /*cf80*/  STS.128 [R62+0x16400], R4 ;  /* 0x016400043e007388 */ /* 0x0007e40000000c00 */
.L_x_1832:
[----:B------:R-:W-:Y:S05]  /*cf90*/  BSYNC B2 ;  /* 0x0000000000027941 */ /* 0x000fea0003800000 */
.L_x_1831:
[----:B------:R-:W-:Y:S04]  /*cfa0*/  BSSY B2, `(.L_x_1833) ;  /* 0x000002c000027945 */ /* 0x000fe80003800000 */
[----:B------:R-:W-:Y:S05]  /*cfb0*/  @P3 BRA `(.L_x_1834) ;  /* 0x0000000000a83947 */ /* 0x000fea0003800000 */
[----:B0123--:R-:W0:Y:S01]  /*cfc0*/  LDS.128 R4, [R0+0x4000] ;  /* 0x0040000000047984 */ /* 0x00fe220000000c00 */
        /* <DEDUP_REMOVED lines=41> */
.L_x_1834:
[----:B------:R-:W-:Y:S05]  /*d260*/  BSYNC B2 ;  /* 0x0000000000027941 */ /* 0x000fea0003800000 */
.L_x_1833:
[----:B------:R-:W-:Y:S04]  /*d270*/  BSSY B2, `(.L_x_1835) ;  /* 0x000002c000027945 */ /* 0x000fe80003800000 */
[----:B------:R-:W-:Y:S05]  /*d280*/  @P4 BRA `(.L_x_1836) ;  /* 0x0000000000a84947 */ /* 0x000fea0003800000 */
[----:B01234-:R-:W0:Y:S01]  /*d290*/  LDS.128 R4, [R62+0x1a400] ;  /* 0x01a400003e047984 */ /* 0x01fe220000000c00 */
[----:B------:R-:W-:Y:S01]  /*d2a0*/  SHF.R.U32.HI R47, RZ, 0x10, R41 ;  /* 0x00000010ff2f7819 */ /* 0x000fe20000011629 */
[----:B------:R-:W-:Y:S01]  /*d2b0*/  HADD2.F32 R46, -RZ, R80.H0_H0 ;  /* 0x20000050ff2e7230 */ /* 0x000fe20000004100 */
[--C-:B------:R-:W-:Y:S01]  /*d2c0*/  SHF.R.U32.HI R49, RZ, 0x10, R43.reuse ;  /* 0x00000010ff317819 */ /* 0x100fe2000001162b */
        /* <DEDUP_REMOVED lines=38> */
.L_x_1836:
[----:B------:R-:W-:Y:S05]  /*d530*/  BSYNC B2 ;  /* 0x0000000000027941 */ /* 0x000fea0003800000 */
.L_x_1835:
[----:B------:R-:W-:Y:S05]  /*d540*/  @P5 BRA `(.L_x_1826) ;  /* 0x0000000000a85947 */ /* 0x000fea0003800000 */
[----:B01234-:R-:W0:Y:S01]  /*d550*/  LDS.128 R4, [R0+0x8000] ;  /* 0x0080000000047984 */ /* 0x01fe220000000c00 */
[----:B------:R-:W-:Y:S01]  /*d560*/  SHF.R.U32.HI R41, RZ, 0x10, R33 ;  /* 0x00000010ff297819 */ /* 0x000fe20000011621 */
[----:B------:R-:W-:Y:S01]  /*d570*/  HADD2.F32 R40, -RZ, R69.H1_H1 ;  /* 0x30000045ff287230 */ /* 0x000fe20000004100 */
[--C-:B------:R-:W-:Y:S01]  /*d580*/  SHF.R.U32.HI R43, RZ, 0x10, R35.reuse ;  /* 0x00000010ff2b7819 */ /* 0x100fe20000011623 */
[--C-:B------:R-:W-:Y:S01]  /*d590*/  HADD2.F32 R42, -RZ, R78.reuse.H1_H1 ;  /* 0x3000004eff2a7230 */ /* 0x100fe20000004100 */
[----:B------:R-:W-:Y:S01]  /*d5a0*/  SHF.R.U64 R49, R34, 0x10, R35 ;  /* 0x0000001022317819 */ /* 0x000fe20000001223 */
[----:B------:R-:W-:Y:S01]  /*d5b0*/  HADD2.F32 R41, -RZ, R41.H0_H0 ;  /* 0x20000029ff297230 */ /* 0x000fe20000004100 */
[----:B------:R-:W-:Y:S01]  /*d5c0*/  SHF.R.U64 R51, R32, 0x10, R33 ;  /* 0x0000001020337819 */ /* 0x000fe20000001221 */
[----:B------:R-:W-:Y:S02]  /*d5d0*/  HADD2.F32 R43, -RZ, R43.H0_H0 ;  /* 0x2000002bff2b7230 */ /* 0x000fe40000004100 */
[----:B------:R-:W-:-:S02]  /*d5e0*/  HADD2.F32 R78, -RZ, R78.H0_H0 ;  /* 0x2000004eff4e7230 */ /* 0x000fc40000004100 */
[----:B------:R-:W-:Y:S02]  /*d5f0*/  HADD2.F32 R69, -RZ, R69.H0_H0 ;  /* 0x20000045ff457230 */ /* 0x000fe40000004100 */
        /* <DEDUP_REMOVED lines=18> */
[C---:B------:R-:W-:Y:S01]  /*d720*/  FMUL.FTZ R41, R33.reuse, R78 ;  /* 0x0000004e21297220 */ /* 0x040fe20000410000 */
[-C--:B------:R-:W-:Y:S01]  /*d730*/  FMUL.FTZ R43, R33, R69.reuse ;  /* 0x00000045212b7220 */ /* 0x080fe20000410000 */
        /* <DEDUP_REMOVED lines=11> */
.L_x_1826:
[----:B------:R-:W-:Y:S05]  /*d7f0*/  BSYNC B1 ;  /* 0x0000000000017941 */ /* 0x000fea0003800000 */
.L_x_1825:
        /* <DEDUP_REMOVED lines=53> */
.L_x_1839:
[----:B------:R-:W-:Y:S05]  /*db50*/  BSYNC B1 ;  /* 0x0000000000017941 */ /* 0x000fea0003800000 */
.L_x_1838:
[----:B------:R-:W-:Y:S04]  /*db60*/  BSSY B1, `(.L_x_1840) ;  /* 0x000002c000017945 */ /* 0x000fe80003800000 */
[----:B------:R-:W-:Y:S05]  /*db70*/  @P1 BRA `(.L_x_1841) ;  /* 0x0000000000a81947 */ /* 0x000fea0003800000 */
[----:B0-----:R-:W0:Y:S01]  /*db80*/  LDS.128 R4, [R0+0x2000] ;  /* 0x0020000000047984 */ /* 0x001e220000000c00 */
[----:B------:R-:W-:Y:S01]  /*db90*/  SHF.R.U32.HI R35, RZ, 0x10, R39 ;  /* 0x00000010ff237819 */ /* 0x000fe20000011627 */
[----:B------:R-:W-:Y:S01]  /*dba0*/  HADD2.F32 R34, -RZ, R74.H0_H0 ;  /* 0x2000004aff227230 */ /* 0x000fe20000004100 */
[--C-:B------:R-:W-:Y:S01]  /*dbb0*/  SHF.R.U64 R41, R36, 0x10, R37.reuse ;  /* 0x0000001024297819 */ /* 0x100fe20000001225 */
[----:B------:R-:W-:Y:S01]  /*dbc0*/  HADD2.F32 R36, -RZ, R73.H0_H0 ;  /* 0x20000049ff247230 */ /* 0x000fe20000004100 */
[----:B------:R-:W-:Y:S01]  /*dbd0*/  SHF.R.U32.HI R37, RZ, 0x10, R37 ;  /* 0x00000010ff257819 */ /* 0x000fe20000011625 */
[----:B------:R-:W-:Y:S01]  /*dbe0*/  HADD2.F32 R35, -RZ, R35.H0_H0 ;  /* 0x20000023ff237230 */ /* 0x000fe20000004100 */
[----:B------:R-:W-:Y:S01]  /*dbf0*/  SHF.R.U64 R43, R38, 0x10, R39 ;  /* 0x00000010262b7819 */ /* 0x000fe20000001227 */
[----:B------:R-:W-:Y:S02]  /*dc00*/  HADD2.F32 R73, -RZ, R73.H1_H1 ;  /* 0x30000049ff497230 */ /* 0x000fe40000004100 */
[----:B------:R-:W-:-:S02]  /*dc10*/  HADD2.F32 R37, -RZ, R37.H0_H0 ;  /* 0x20000025ff257230 */ /* 0x000fc40000004100 */
        /* <DEDUP_REMOVED lines=32> */
.L_x_1841:
[----:B------:R-:W-:Y:S05]  /*de20*/  BSYNC B1 ;  /* 0x0000000000017941 */ /* 0x000fea0003800000 */
.L_x_1840:
[----:B------:R-:W-:Y:S04]  /*de30*/  BSSY B1, `(.L_x_1842) ;  /* 0x000002c000017945 */ /* 0x000fe80003800000 */
[----:B------:R-:W-:Y:S05]  /*de40*/  @P2 BRA `(.L_x_1843) ;  /* 0x0000000000a82947 */ /* 0x000fea0003800000 */
[----:B01----:R-:W0:Y:S01]  /*de50*/  LDS.128 R4, [R62+0x18400] ;  /* 0x018400003e047984 */ /* 0x003e220000000c00 */
        /* <DEDUP_REMOVED lines=41> */
.L_x_1843:
[----:B------:R-:W-:Y:S05]  /*e0f0*/  BSYNC B1 ;  /* 0x0000000000017941 */ /* 0x000fea0003800000 */
.L_x_1842:
[----:B------:R-:W-:Y:S04]  /*e100*/  BSSY B1, `(.L_x_1844) ;  /* 0x000002c000017945 */ /* 0x000fe80003800000 */
[----:B------:R-:W-:Y:S05]  /*e110*/  @P3 BRA `(.L_x_1845) ;  /* 0x0000000000a83947 */ /* 0x000fea0003800000 */
[----:B012---:R-:W0:Y:S01]  /*e120*/  LDS.128 R4, [R0+0x6000] ;  /* 0x0060000000047984 */ /* 0x007e220000000c00 */
[----:B------:R-:W-:Y:S01]  /*e130*/  SHF.R.U32.HI R27, RZ, 0x10, R25 ;  /* 0x00000010ff1b7819 */ /* 0x000fe20000011619 */
[----:B------:R-:W-:Y:S01]  /*e140*/  HADD2.F32 R26, -RZ, R67.H0_H0 ;  /* 0x20000043ff1a7230 */ /* 0x000fe20000004100 */
[----:B------:R-:W-:Y:S01]  /*e150*/  SHF.R.U32.HI R29, RZ, 0x10, R21 ;  /* 0x00000010ff1d7819 */ /* 0x000fe20000011615 */
[--C-:B------:R-:W-:Y:S01]  /*e160*/  HADD2.F32 R28, -RZ, R66.reuse.H0_H0 ;  /* 0x20000042ff1c7230 */ /* 0x100fe20000004100 */
        /* <DEDUP_REMOVED lines=37> */
.L_x_1845:
[----:B------:R-:W-:Y:S05]  /*e3c0*/  BSYNC B1 ;  /* 0x0000000000017941 */ /* 0x000fea0003800000 */
.L_x_1844:
[----:B------:R-:W-:Y:S04]  /*e3d0*/  BSSY B1, `(.L_x_1846) ;  /* 0x000002c000017945 */ /* 0x000fe80003800000 */
[----:B------:R-:W-:Y:S05]  /*e3e0*/  @P4 BRA `(.L_x_1847) ;  /* 0x0000000000a84947 */ /* 0x000fea0003800000 */
[----:B0123--:R-:W0:Y:S01]  /*e3f0*/  LDS.128 R4, [R62+0x1c400] ;  /* 0x01c400003e047984 */ /* 0x00fe220000000c00 */
        /* <DEDUP_REMOVED lines=41> */
.L_x_1847:
[----:B------:R-:W-:Y:S05]  /*e690*/  BSYNC B1 ;  /* 0x0000000000017941 */ /* 0x000fea0003800000 */
.L_x_1846:
[----:B------:R-:W-:Y:S05]  /*e6a0*/  @P5 BRA `(.L_x_1837) ;  /* 0x0000003400985947 */ /* 0x000fea0003800000 */
[----:B01234-:R-:W0:Y:S01]  /*e6b0*/  LDS.128 R4, [R0+0xa000] ;  /* 0x00a0000000047984 */ /* 0x01fe220000000c00 */
        /* <DEDUP_REMOVED lines=9> */
[--C-:B0-----:R-:W-:Y:S02]  /*e750*/  HADD2.F32 R11, -RZ, R7.reuse.H1_H1 ;  /* 0x30000007ff0b7230 */ /* 0x101fe40000004100 */
[----:B------:R-:W-:Y:S02]  /*e760*/  HADD2.F32 R10, -RZ, R7.H0_H0 ;  /* 0x20000007ff0a7230 */ /* 0x000fe40000004100 */
[--C-:B------:R-:W-:Y:S02]  /*e770*/  HADD2.F32 R7, -RZ, R4.reuse.H0_H0 ;  /* 0x20000004ff077230 */ /* 0x100fe40000004100 */
[C---:B------:R-:W-:Y:S01]  /*e780*/  FMUL.FTZ R21, R11.reuse, R15 ;  /* 0x0000000f0b157220 */ /* 0x040fe20000410000 */
[----:B------:R-:W-:Y:S02]  /*e790*/  HADD2.F32 R4, -RZ, R4.H1_H1 ;  /* 0x30000004ff047230 */ /* 0x000fe40000004100 */
[----:B------:R-:W-:Y:S01]  /*e7a0*/  FMUL.FTZ R24, R11, R13 ;  /* 0x0000000d0b187220 */ /* 0x000fe20000410000 */
[----:B------:R-:W-:-:S02]  /*e7b0*/  HADD2.F32 R8, -RZ, R6.H0_H0 ;  /* 0x20000006ff087230 */ /* 0x000fc40000004100 */
[C---:B------:R-:W-:Y:S01]  /*e7c0*/  FFMA.FTZ R21, R10.reuse, R13, -R21 ;  /* 0x0000000d0a157223 */ /* 0x040fe20000010815 */
[----:B------:R-:W-:Y:S02]  /*e7d0*/  HADD2.F32 R9, -RZ, R6.H1_H1 ;  /* 0x30000006ff097230 */ /* 0x000fe40000004100 */
[----:B------:R-:W-:Y:S01]  /*e7e0*/  FFMA.FTZ R26, R10, R15, R24 ;  /* 0x0000000f0a1a7223 */ /* 0x000fe20000010018 */
[----:B------:R-:W-:Y:S02]  /*e7f0*/  HADD2.F32 R6, -RZ, R5.H0_H0 ;  /* 0x20000005ff067230 */ /* 0x000fe40000004100 */
[C---:B------:R-:W-:Y:S01]  /*e800*/  FMUL.FTZ R20, R4.reuse, R14 ;  /* 0x0000000e04147220 */ /* 0x040fe20000410000 */
[----:B------:R-:W-:Y:S01]  /*e810*/  FMUL.FTZ R24, R4, R12 ;  /* 0x0000000c04187220 */ /* 0x000fe20000410000 */
[----:B------:R-:W-:Y:S02]  /*e820*/  HADD2.F32 R10, -RZ, R3.H1_H1 ;  /* 0x30000003ff0a7230 */ /* 0x000fe40000004100 */
[----:B------:R-:W-:Y:S01]  /*e830*/  FMUL.FTZ R15, R9, R63 ;  /* 0x0000003f090f7220 */ /* 0x000fe20000410000 */
[----:B------:R-:W-:-:S02]  /*e840*/  HADD2.F32 R5, -RZ, R5.H1_H1 ;  /* 0x30000005ff057230 */ /* 0x000fc40000004100 */
[C---:B------:R-:W-:Y:S01]  /*e850*/  FFMA.FTZ R20, R7.reuse, R12, -R20 ;  /* 0x0000000c07147223 */ /* 0x040fe20000010814 */
[----:B------:R-:W-:Y:S02]  /*e860*/  HADD2.F32 R4, -RZ, R25.H0_H0 ;  /* 0x20000019ff047230 */ /* 0x000fe40000004100 */
[----:B------:R-:W-:Y:S01]  /*e870*/  FFMA.FTZ R11, R7, R14, R24 ;  /* 0x0000000e070b7223 */ /* 0x000fe20000010018 */
[----:B------:R-:W-:Y:S02]  /*e880*/  HADD2.F32 R3, -RZ, R27.H0_H0 ;  /* 0x2000001bff037230 */ /* 0x000fe40000004100 */
[-C--:B------:R-:W-:Y:S01]  /*e890*/  FMUL.FTZ R13, R9, R10.reuse ;  /* 0x0000000a090d7220 */ /* 0x080fe20000410000 */
[C---:B------:R-:W-:Y:S01]  /*e8a0*/  FFMA.FTZ R10, R8.reuse, R10, R15 ;  /* 0x0000000a080a7223 */ /* 0x040fe2000001000f */
[C---:B------:R-:W-:Y:S01]  /*e8b0*/  FMUL.FTZ R7, R5.reuse, R4 ;  /* 0x0000000405077220 */ /* 0x040fe20000410000 */
[----:B------:R-:W-:Y:S01]  /*e8c0*/  FMUL.FTZ R9, R5, R3 ;  /* 0x0000000305097220 */ /* 0x000fe20000410000 */
[----:B------:R-:W-:-:S02]  /*e8d0*/  FFMA.FTZ R13, R8, R63, -R13 ;  /* 0x0000003f080d7223 */ /* 0x000fc4000001080d */
[----:B------:R-:W-:Y:S01]  /*e8e0*/  FFMA.FTZ R5, R6, R3, -R7 ;  /* 0x0000000306057223 */ /* 0x000fe20000010807 */
[----:B------:R-:W-:Y:S01]  /*e8f0*/  F2FP.F16.F32.PACK_AB R7, R26, R21 ;  /* 0x000000151a07723e */ /* 0x000fe200000000ff */
[----:B------:R-:W-:Y:S01]  /*e900*/  FFMA.FTZ R8, R6, R4, R9 ;  /* 0x0000000406087223 */ /* 0x000fe20000010009 */
[----:B------:R-:W-:Y:S02]  /*e910*/  F2FP.F16.F32.PACK_AB R4, R11, R20 ;  /* 0x000000140b04723e */ /* 0x000fe400000000ff */
[----:B------:R-:W-:Y:S02]  /*e920*/  F2FP.F16.F32.PACK_AB R6, R10, R13 ;  /* 0x0000000d0a06723e */ /* 0x000fe400000000ff */
[----:B------:R-:W-:-:S05]  /*e930*/  F2FP.F16.F32.PACK_AB R5, R8, R5 ;  /* 0x000000050805723e */ /* 0x000fca00000000ff */
[----:B------:R0:W-:Y:S01]  /*e940*/  STS.128 [R0+0xa000], R4 ;  /* 0x00a0000400007388 */ /* 0x0001e20000000c00 */
[----:B------:R-:W-:Y:S05]  /*e950*/  BRA `(.L_x_1837) ;  /* 0x0000003000ec7947 */ /* 0x000fea0003800000 */
.L_x_1816:
[----:B------:R-:W0:Y:S01]  /*e960*/  LDC R10, c[0x0][0x448] ;  /* 0x00011200ff0a7b82 */ /* 0x000e220000000800 */
[----:B------:R-:W-:Y:S01]  /*e970*/  IMAD R3, R222, 0x40, R21 ;  /* 0x00000040de037824 */ /* 0x000fe200078e0215 */
[----:B------:R-:W-:Y:S01]  /*e980*/  ULDC.64 UR4, c[0x0][0x3f8] ;  /* 0x0000fe0000047ab9 */ /* 0x000fe20000000a00 */
[----:B------:R-:W-:Y:S01]  /*e990*/  MOV R8, R24 ;  /* 0x0000001800087202 */ /* 0x000fe20000000f00 */
[----:B------:R-:W-:Y:S01]  /*e9a0*/  ULDC.64 UR6, c[0x0][0x408] ;  /* 0x0001020000067ab9 */ /* 0x000fe20000000a00 */
[----:B------:R-:W-:Y:S02]  /*e9b0*/  IMAD.MOV.U32 R9, RZ, RZ, R27 ;  /* 0x000000ffff097224 */ /* 0x000fe400078e001b */
[----:B------:R-:W-:Y:S01]  /*e9c0*/  IMAD.MOV.U32 R4, RZ, RZ, R146 ;  /* 0x000000ffff047224 */ /* 0x000fe200078e0092 */
[----:B0-----:R-:W-:-:S13]  /*e9d0*/  ISETP.NE.AND P0, PT, R10, 0x1, PT ;  /* 0x000000010a00780c */ /* 0x001fda0003f05270 */
[----:B------:R-:W0:Y:S08]  /*e9e0*/  @P0 LDC R0, c[0x0][0x44c] ;  /* 0x00011300ff000b82 */ /* 0x000e300000000800 */
[----:B------:R-:W1:Y:S01]  /*e9f0*/  @P0 LDC R5, c[0x0][0x450] ;  /* 0x00011400ff050b82 */ /* 0x000e620000000800 */
[----:B0-----:R-:W-:-:S05]  /*ea00*/  @P0 IMAD.HI.U32 R0, R3, R0, RZ ;  /* 0x0000000003000227 */ /* 0x001fca00078e00ff */
[----:B-1----:R-:W-:Y:S01]  /*ea10*/  @P0 SHF.R.U32.HI R3, RZ, R5, R0 ;  /* 0x00000005ff030219 */ /* 0x002fe20000011600 */
[----:B------:R-:W-:-:S03]  /*ea20*/  IMAD.MOV.U32 R5, RZ, RZ, R29 ;  /* 0x000000ffff057224 */ /* 0x000fc600078e001d */
        /* <DEDUP_REMOVED lines=17> */
[----:B------:R-:W0:Y:S04]  /*eb40*/  SHFL.IDX PT, R3, R8, RZ, 0x1c1f ;  /* 0x001c1fff08037589 */ /* 0x000e2800000e0000 */
[----:B------:R-:W1:Y:S04]  /*eb50*/  SHFL.IDX PT, R0, R6, RZ, 0x1c1f ;  /* 0x001c1fff06007589 */ /* 0x000e6800000e0000 */
[----:B------:R2:W3:Y:S04]  /*eb60*/  SHFL.IDX PT, R5, R7, RZ, 0x1c1f ;  /* 0x001c1fff07057589 */ /* 0x0004e800000e0000 */
[----:B------:R2:W4:Y:S01]  /*eb70*/  SHFL.IDX PT, R14, R9, RZ, 0x1c1f ;  /* 0x001c1fff090e7589 */ /* 0x00052200000e0000 */
[----:B0-----:R-:W-:Y:S01]  /*eb80*/  IMAD.MOV.U32 R13, RZ, RZ, R3 ;  /* 0x000000ffff0d7224 */ /* 0x001fe200078e0003 */
[----:B-12---:R-:W-:-:S07]  /*eb90*/  MOV R12, R0 ;  /* 0x00000000000c7202 */ /* 0x006fce0000000f00 */
.L_x_2172:
[----:B------:R-:W-:Y:S01]  /*eba0*/  IMAD R71, R193, R10, RZ ;  /* 0x0000000ac1477224 */ /* 0x000fe200078e02ff */
[----:B------:R-:W-:Y:S01]  /*ebb0*/  BSSY B1, `(.L_x_1849) ;  /* 0x000002f000017945 */ /* 0x000fe20003800000 */
[----:B----4-:R-:W-:Y:S01]  /*ebc0*/  IMAD.MOV.U32 R50, RZ, RZ, R14 ;  /* 0x000000ffff327224 */ /* 0x010fe200078e000e */
[----:B------:R-:W-:Y:S01]  /*ebd0*/  CS2R R44, SRZ ;  /* 0x00000000002c7805 */ /* 0x000fe2000001ff00 */
[----:B---3--:R-:W-:Y:S01]  /*ebe0*/  IMAD.MOV.U32 R51, RZ, RZ, R5 ;  /* 0x000000ffff337224 */ /* 0x008fe200078e0005 */
[----:B------:R-:W-:Y:S02]  /*ebf0*/  ISETP.GE.AND P0, PT, R21, R71, PT ;  /* 0x000000471500720c */ /* 0x000fe40003f06270 */
        /* <DEDUP_REMOVED lines=18> */
[----:B------:R-:W-:-:S02]  /*ed20*/  CS2R R44, SRZ ;  /* 0x00000000002c7805 */ /* 0x000fc4000001ff00 */
[----:B------:R-:W-:Y:S02]  /*ed30*/  CS2R R46, SRZ ;  /* 0x00000000002e7805 */ /* 0x000fe4000001ff00 */
[----:B------:R-:W-:Y:S02]  /*ed40*/  CS2R R28, SRZ ;  /* 0x00000000001c7805 */ /* 0x000fe4000001ff00 */
[----:B------:R-:W-:Y:S01]  /*ed50*/  CS2R R30, SRZ ;  /* 0x00000000001e7805 */ /* 0x000fe2000001ff00 */
[----:B------:R-:W-:-:S04]  /*ed60*/  @!P0 IMAD.WIDE R4, R18, 0x2, R12 ;  /* 0x0000000212048825 */ /* 0x000fc800078e020c */
[----:B------:R-:W-:Y:S01]  /*ed70*/  @!P1 IMAD.SHL.U32 R3, R224, 0x8, RZ ;  /* 0x00000008e0039824 */ /* 0x000fe200078e00ff */
[----:B------:R0:W5:Y:S01]  /*ed80*/  @!P0 LD.E.128 R32, desc[UR60][R4.64] ;  /* 0x0000003c04208980 */ /* 0x000162000c101d00 */
[----:B------:R-:W-:Y:S01]  /*ed90*/  @!P2 IMAD.SHL.U32 R49, R225, 0x8, RZ ;  /* 0x00000008e131a824 */ /* 0x000fe200078e00ff */
[----:B------:R-:W-:Y:S02]  /*eda0*/  CS2R R40, SRZ ;  /* 0x0000000000287805 */ /* 0x000fe4000001ff00 */
[----:B------:R-:W-:Y:S01]  /*edb0*/  CS2R R42, SRZ ;  /* 0x00000000002a7805 */ /* 0x000fe2000001ff00 */
[--C-:B------:R-:W-:Y:S01]  /*edc0*/  @!P1 IMAD.WIDE R10, R3, 0x2, R12.reuse ;  /* 0x00000002030a9825 */ /* 0x100fe200078e020c */
[----:B------:R-:W-:Y:S02]  /*edd0*/  CS2R R24, SRZ ;  /* 0x0000000000187805 */ /* 0x000fe4000001ff00 */
[----:B------:R-:W-:Y:S02]  /*ede0*/  CS2R R26, SRZ ;  /* 0x00000000001a7805 */ /* 0x000fe4000001ff00 */
[----:B------:R-:W-:Y:S01]  /*edf0*/  CS2R R36, SRZ ;  /* 0x0000000000247805 */ /* 0x000fe2000001ff00 */
[----:B------:R-:W-:Y:S01]  /*ee00*/  @!P2 IMAD.WIDE R14, R49, 0x2, R12 ;  /* 0x00000002310ea825 */ /* 0x000fe200078e020c */
[----:B------:R-:W-:Y:S01]  /*ee10*/  CS2R R38, SRZ ;  /* 0x0000000000267805 */ /* 0x000fe2000001ff00 */
[----:B------:R1:W5:Y:S02]  /*ee20*/  @!P1 LD.E.128 R28, desc[UR60][R10.64] ;  /* 0x0000003c0a1c9980 */ /* 0x000364000c101d00 */
[----:B------:R-:W-:-:S02]  /*ee30*/  @!P1 IMAD.WIDE R12, R3, 0x2, R50 ;  /* 0x00000002030c9825 */ /* 0x000fc400078e0232 */
[----:B------:R1:W5:Y:S02]  /*ee40*/  @!P2 LD.E.128 R24, desc[UR60][R14.64] ;  /* 0x0000003c0e18a980 */ /* 0x000364000c101d00 */
[--C-:B------:R-:W-:Y:S02]  /*ee50*/  @!P2 IMAD.WIDE R48, R49, 0x2, R50.reuse ;  /* 0x000000023130a825 */ /* 0x100fe400078e0232 */
[----:B------:R1:W5:Y:S02]  /*ee60*/  @!P1 LD.E.128 R40, desc[UR60][R12.64] ;  /* 0x0000003c0c289980 */ /* 0x000364000c101d00 */
[----:B0-----:R-:W-:Y:S02]  /*ee70*/  @!P0 IMAD.WIDE R4, R18, 0x2, R50 ;  /* 0x0000000212048825 */ /* 0x001fe400078e0232 */
[----:B------:R1:W5:Y:S04]  /*ee80*/  @!P2 LD.E.128 R36, desc[UR60][R48.64] ;  /* 0x0000003c3024a980 */ /* 0x000368000c101d00 */
[----:B------:R1:W5:Y:S02]  /*ee90*/  @!P0 LD.E.128 R44, desc[UR60][R4.64] ;  /* 0x0000003c042c8980 */ /* 0x000364000c101d00 */
.L_x_1850:
[----:B------:R-:W-:Y:S05]  /*eea0*/  BSYNC B1 ;  /* 0x0000000000017941 */ /* 0x000fea0003800000 */
.L_x_1849:
[----:B-1---5:R-:W-:Y:S01]  /*eeb0*/  IMAD.MOV.U32 R5, RZ, RZ, R47 ;  /* 0x000000ffff057224 */ /* 0x022fe200078e002f */
[----:B------:R-:W-:Y:S01]  /*eec0*/  MOV R0, R44 ;  /* 0x0000002c00007202 */ /* 0x000fe20000000f00 */
[----:B------:R-:W-:Y:S01]  /*eed0*/  IMAD.MOV.U32 R3, RZ, RZ, R45 ;  /* 0x000000ffff037224 */ /* 0x000fe200078e002d */
        /* <DEDUP_REMOVED lines=36> */
[----:B------:R-:W-:Y:S02]  /*f120*/  PRMT R77, R4, 0x5410, R5 ;  /* 0x00005410044d7816 */ /* 0x000fe40000000005 */
[----:B------:R-:W-:Y:S02]  /*f130*/  CS2R R4, SRZ ;  /* 0x0000000000047805 */ /* 0x000fe4000001ff00 */
[----:B------:R-:W-:Y:S01]  /*f140*/  PRMT R76, R0, 0x5410, R3 ;  /* 0x00005410004c7816 */ /* 0x000fe20000000003 */
[----:B------:R-:W-:Y:S06]  /*f150*/  BRA.DIV UR4, `(.L_x_1851) ;  /* 0x000001ca045c7947 */ /* 0x000fec000b800000 */
[----:B------:R-:W0:Y:S04]  /*f160*/  SHFL.IDX PT, R3, R8, 0x1, 0x1c1f ;  /* 0x003c1f0008037f89 */ /* 0x000e2800000e0000 */
[----:B------:R-:W1:Y:S04]  /*f170*/  SHFL.IDX PT, R0, R6, 0x1, 0x1c1f ;  /* 0x003c1f0006007f89 */ /* 0x000e6800000e0000 */
[----:B------:R-:W2:Y:S04]  /*f180*/  SHFL.IDX PT, R7, R7, 0x1, 0x1c1f ;  /* 0x003c1f0007077f89 */ /* 0x000ea800000e0000 */
[----:B------:R3:W4:Y:S01]  /*f190*/  SHFL.IDX PT, R14, R9, 0x1, 0x1c1f ;  /* 0x003c1f00090e7f89 */ /* 0x00072200000e0000 */
[----:B0-----:R-:W-:Y:S01]  /*f1a0*/  IMAD.MOV.U32 R61, RZ, RZ, R3 ;  /* 0x000000ffff3d7224 */ /* 0x001fe200078e0003 */
[----:B-1-3--:R-:W-:-:S07]  /*f1b0*/  MOV R60, R0 ;  /* 0x00000000003c7202 */ /* 0x00afce0000000f00 */
.L_x_2178:
[----:B------:R-:W-:Y:S01]  /*f1c0*/  VIADD R0, R21, 0x40 ;  /* 0x0000004015007836 */ /* 0x000fe20000000000 */
[----:B------:R-:W-:Y:S01]  /*f1d0*/  BSSY B1, `(.L_x_1852) ;  /* 0x000002e000017945 */ /* 0x000fe20003800000 */
[----:B----4-:R-:W-:Y:S01]  /*f1e0*/  IMAD.MOV.U32 R62, RZ, RZ, R14 ;  /* 0x000000ffff3e7224 */ /* 0x010fe200078e000e */
[----:B------:R-:W-:Y:S01]  /*f1f0*/  CS2R R8, SRZ ;  /* 0x0000000000087805 */ /* 0x000fe2000001ff00 */
[----:B--2---:R-:W-:Y:S01]  /*f200*/  IMAD.MOV.U32 R63, RZ, RZ, R7 ;  /* 0x000000ffff3f7224 */ /* 0x004fe200078e0007 */
        /* <DEDUP_REMOVED lines=20> */
[----:B------:R-:W-:Y:S01]  /*f350*/  CS2R R52, SRZ ;  /* 0x0000000000347805 */ /* 0x000fe2000001ff00 */
[----:B------:R-:W-:-:S04]  /*f360*/  @!P0 IMAD.WIDE R12, R18, 0x2, R60 ;  /* 0x00000002120c8825 */ /* 0x000fc800078e023c */
[----:B------:R-:W-:Y:S02]  /*f370*/  @!P1 IMAD.SHL.U32 R65, R224, 0x8, RZ ;  /* 0x00000008e0419824 */ /* 0x000fe400078e00ff */
[----:B------:R-:W-:Y:S01]  /*f380*/  @!P2 SHF.L.U32 R67, R225, 0x3, RZ ;  /* 0x00000003e143a819 */ /* 0x000fe200000006ff */
[----:B------:R0:W5:Y:S01]  /*f390*/  @!P0 LD.E.128 R48, desc[UR60][R12.64] ;  /* 0x0000003c0c308980 */ /* 0x000162000c101d00 */
[----:B------:R-:W-:Y:S01]  /*f3a0*/  CS2R R54, SRZ ;  /* 0x0000000000367805 */ /* 0x000fe2000001ff00 */
[--C-:B------:R-:W-:Y:S01]  /*f3b0*/  @!P1 IMAD.WIDE R20, R65, 0x2, R60.reuse ;  /* 0x0000000241149825 */ /* 0x100fe200078e023c */
[----:B------:R-:W-:Y:S02]  /*f3c0*/  CS2R R8, SRZ ;  /* 0x0000000000087805 */ /* 0x000fe4000001ff00 */
[----:B------:R-:W-:Y:S02]  /*f3d0*/  CS2R R10, SRZ ;  /* 0x00000000000a7805 */ /* 0x000fe4000001ff00 */
[----:B------:R-:W-:Y:S01]  /*f3e0*/  CS2R R56, SRZ ;  /* 0x0000000000387805 */ /* 0x000fe2000001ff00 */
[----:B------:R-:W-:Y:S01]  /*f3f0*/  @!P2 IMAD.WIDE R60, R67, 0x2, R60 ;  /* 0x00000002433ca825 */ /* 0x000fe200078e023c */
[----:B------:R-:W-:-:S02]  /*f400*/  CS2R R58, SRZ ;  /* 0x00000000003a7805 */ /* 0x000fc4000001ff00 */
[----:B------:R-:W-:Y:S01]  /*f410*/  CS2R R14, SRZ ;  /* 0x00000000000e7805 */ /* 0x000fe2000001ff00 */
[----:B------:R1:W5:Y:S01]  /*f420*/  @!P1 LD.E.128 R52, desc[UR60][R20.64] ;  /* 0x0000003c14349980 */ /* 0x000362000c101d00 */
[--C-:B------:R-:W-:Y:S01]  /*f430*/  @!P1 IMAD.WIDE R64, R65, 0x2, R62.reuse ;  /* 0x0000000241409825 */ /* 0x100fe200078e023e */
[----:B0-----:R-:W-:Y:S02]  /*f440*/  CS2R R12, SRZ ;  /* 0x00000000000c7805 */ /* 0x001fe4000001ff00 */
[----:B------:R1:W5:Y:S01]  /*f450*/  @!P2 LD.E.128 R56, desc[UR60][R60.64] ;  /* 0x0000003c3c38a980 */ /* 0x000362000c101d00 */
[----:B------:R-:W-:-:S03]  /*f460*/  @!P2 IMAD.WIDE R66, R67, 0x2, R62 ;  /* 0x000000024342a825 */ /* 0x000fc600078e023e */
[----:B------:R1:W5:Y:S01]  /*f470*/  @!P1 LD.E.128 R8, desc[UR60][R64.64] ;  /* 0x0000003c40089980 */ /* 0x000362000c101d00 */
[----:B------:R-:W-:-:S03]  /*f480*/  @!P0 IMAD.WIDE R62, R18, 0x2, R62 ;  /* 0x00000002123e8825 */ /* 0x000fc600078e023e */
[----:B------:R1:W5:Y:S04]  /*f490*/  @!P2 LD.E.128 R12, desc[UR60][R66.64] ;  /* 0x0000003c420ca980 */ /* 0x000368000c101d00 */
[----:B------:R1:W5:Y:S02]  /*f4a0*/  @!P0 LD.E.128 R4, desc[UR60][R62.64] ;  /* 0x0000003c3e048980 */ /* 0x000364000c101d00 */
.L_x_1853:
[----:B------:R-:W-:Y:S05]  /*f4b0*/  BSYNC B1 ;  /* 0x0000000000017941 */ /* 0x000fea0003800000 */
.L_x_1852:
[----:B-----5:R-:W-:Y:S01]  /*f4c0*/  IMAD.MOV.U32 R3, RZ, RZ, R4 ;  /* 0x000000ffff037224 */ /* 0x020fe200078e0004 */
[----:B------:R-:W-:Y:S01]  /*f4d0*/  LEA.HI R0, R220, R220, RZ, 0x1 ;  /* 0x000000dcdc007211 */ /* 0x000fe200078f08ff */
[----:B-1----:R-:W-:Y:S01]  /*f4e0*/  IMAD.MOV.U32 R20, RZ, RZ, R5 ;  /* 0x000000ffff147224 */ /* 0x002fe200078e0005 */
[----:B------:R-:W-:Y:S01]  /*f4f0*/  VIADDMNMX R71, R71, -R208, 0x80, PT ;  /* 0x0000008047477446 */ /* 0x000fe200038009d0 */
[----:B------:R-:W-:Y:S01]  /*f500*/  IMAD.MOV.U32 R21, RZ, RZ, R6 ;  /* 0x000000ffff157224 */ /* 0x000fe200078e0006 */
[----:B------:R-:W-:Y:S01]  /*f510*/  BSSY B1, `(.L_x_1854) ;  /* 0x000002a000017945 */ /* 0x000fe20003800000 */
[----:B------:R-:W-:Y:S01]  /*f520*/  IMAD.MOV.U32 R60, RZ, RZ, R7 ;  /* 0x000000ffff3c7224 */ /* 0x000fe200078e0007 */
[----:B------:R-:W-:Y:S01]  /*f530*/  PRMT R78, R3, 0x5410, R20 ;  /* 0x00005410034e7816 */ /* 0x000fe20000000014 */
[----:B------:R-:W-:Y:S01]  /*f540*/  IMAD.MOV.U32 R20, RZ, RZ, R9 ;  /* 0x000000ffff147224 */ /* 0x000fe200078e0009 */
[----:B------:R-:W-:Y:S01]  /*f550*/  LOP3.LUT R3, R0, 0xfffffffe, RZ, 0xc0, !PT ;  /* 0xfffffffe00037812 */ /* 0x000fe200078ec0ff */
[----:B------:R-:W-:Y:S01]  /*f560*/  IMAD.MOV.U32 R61, RZ, RZ, R49 ;  /* 0x000000ffff3d7224 */ /* 0x000fe200078e0031 */
[----:B------:R-:W-:Y:S01]  /*f570*/  PRMT R79, R21, 0x5410, R60 ;  /* 0x00005410154f7816 */ /* 0x000fe2000000003c */
[----:B------:R-:W-:Y:S01]  /*f580*/  IMAD.MOV.U32 R60, RZ, RZ, R10 ;  /* 0x000000ffff3c7224 */ /* 0x000fe200078e000a */
[----:B------:R-:W-:Y:S01]  /*f590*/  MOV R0, R8 ;  /* 0x0000000800007202 */ /* 0x000fe20000000f00 */
[----:B------:R-:W-:Y:S01]  /*f5a0*/  IMAD.IADD R3, R220, 0x1, -R3 ;  /* 0x00000001dc037824 */ /* 0x000fe200078e0a03 */
[----:B------:R-:W-:Y:S01]  /*f5b0*/  ISETP.GE.AND P1, PT, R194, R71, PT ;  /* 0x00000047c200720c */ /* 0x000fe20003f26270 */
[----:B------:R-:W-:Y:S01]  /*f5c0*/  IMAD.MOV.U32 R62, RZ, RZ, R50 ;  /* 0x000000ffff3e7224 */ /* 0x000fe200078e0032 */
[----:B------:R-:W-:Y:S01]  /*f5d0*/  PRMT R69, R0, 0x5410, R20 ;  /* 0x0000541000457816 */ /* 0x000fe20000000014 */
[----:B------:R-:W-:Y:S01]  /*f5e0*/  IMAD.MOV.U32 R0, RZ, RZ, R11 ;  /* 0x000000ffff007224 */ /* 0x000fe200078e000b */
[----:B------:R-:W-:Y:S01]  /*f5f0*/  SHF.L.U32 R21, R3, 0x1f, RZ ;  /* 0x0000001f03157819 */ /* 0x000fe200000006ff */
[----:B------:R-:W-:Y:S01]  /*f600*/  IMAD.MOV.U32 R3, RZ, RZ, R12 ;  /* 0x000000ffff037224 */ /* 0x000fe200078e000c */
[----:B------:R-:W-:Y:S01]  /*f610*/  PRMT R70, R60, 0x7610, R70 ;  /* 0x000076103c467816 */ /* 0x000fe20000000046 */
[----:B------:R-:W-:Y:S01]  /*f620*/  IMAD.MOV.U32 R20, RZ, RZ, R13 ;  /* 0x000000ffff147224 */ /* 0x000fe200078e000d */
[----:B------:R-:W0:Y:S01]  /*f630*/  SYNCS.PHASECHK.TRANS64.TRYWAIT P0, [R2+URZ+0x30800], R21 ;  /* 0x03080015020075a7 */ /* 0x000e22000800017f */
[----:B------:R-:W-:-:S02]  /*f640*/  MOV R60, R14 ;  /* 0x0000000e003c7202 */ /* 0x000fc40000000f00 */
[----:B------:R-:W-:Y:S02]  /*f650*/  PRMT R70, R70, 0x5410, R0 ;  /* 0x0000541046467816 */ /* 0x000fe40000000000 */
[----:B------:R-:W-:Y:S01]  /*f660*/  PRMT R0, R3, 0x5410, R20 ;  /* 0x0000541003007816 */ /* 0x000fe20000000014 */
[----:B------:R-:W-:Y:S01]  /*f670*/  IMAD.MOV.U32 R20, RZ, RZ, R15 ;  /* 0x000000ffff147224 */ /* 0x000fe200078e000f */
        /* <DEDUP_REMOVED lines=13> */
[----:B------:R-:W-:-:S03]  /*f750*/  IMAD.MOV.U32 R61, RZ, RZ, R56 ;  /* 0x000000ffff3d7224 */ /* 0x000fc600078e0038 */
[----:B------:R-:W-:Y:S02]  /*f760*/  PRMT R73, R20, 0x5410, R60 ;  /* 0x0000541014497816 */ /* 0x000fe4000000003c */
[----:B------:R-:W-:Y:S01]  /*f770*/  PRMT R20, R61, 0x5410, R62 ;  /* 0x000054103d147816 */ /* 0x000fe2000000003e */
[----:B------:R-:W-:Y:S01]  /*f780*/  IMAD.MOV.U32 R61, RZ, RZ, R59 ;  /* 0x000000ffff3d7224 */ /* 0x000fe200078e003b */
[----:B------:R-:W-:Y:S01]  /*f790*/  MOV R60, R58 ;  /* 0x0000003a003c7202 */ /* 0x000fe20000000f00 */
[----:B0-----:R-:W-:Y:S06]  /*f7a0*/  @!P0 BRA `(.L_x_1855) ;  /* 0x000001c400408947 */ /* 0x001fec0003800000 */
.L_x_2179:
[----:B------:R-:W-:Y:S05]  /*f7b0*/  BSYNC B1 ;  /* 0x0000000000017941 */ /* 0x000fea0003800000 */
.L_x_1854:
[----:B------:R-:W-:Y:S01]  /*f7c0*/  BSSY B1, `(.L_x_1856) ;  /* 0x000012c000017945 */ /* 0x000fe20003800000 */
[----:B0-----:R-:W-:-:S03]  /*f7d0*/  PRMT R21, R60, 0x5410, R61 ;  /* 0x000054103c157816 */ /* 0x001fc6000000003d */
[----:B------:R-:W-:Y:S05]  /*f7e0*/  @P1 BRA `(.L_x_1857) ;  /* 0x0000001000a41947 */ /* 0x000fea0003800000 */
[----:B------:R-:W0:Y:S01]  /*f7f0*/  LDC R83, c[0x0][0x3f4] ;  /* 0x0000fd00ff537b82 */ /* 0x000e220000000800 */
[----:B------:R-:W-:Y:S01]  /*f800*/  BSSY B2, `(.L_x_1858) ;  /* 0x0000067000027945 */ /* 0x000fe20003800000 */
[-C--:B0-----:R-:W-:Y:S02]  /*f810*/  ISETP.GE.AND P0, PT, R18, R83.reuse, PT ;  /* 0x000000531200720c */ /* 0x081fe40003f06270 */
[-C--:B------:R-:W-:Y:S02]  /*f820*/  ISETP.GE.AND P1, PT, R196, R83.reuse, PT ;  /* 0x00000053c400720c */ /* 0x080fe40003f26270 */
[----:B------:R-:W-:-:S09]  /*f830*/  ISETP.GE.AND P2, PT, R197, R83, PT ;  /* 0x00000053c500720c */ /* 0x000fd20003f46270 */
[----:B------:R-:W-:Y:S05]  /*f840*/  @P0 BRA `(.L_x_1859) ;  /* 0x0000000400880947 */ /* 0x000fea0003800000 */
[----:B------:R-:W-:Y:S01]  /*f850*/  LEA.HI R62, R83, R222, RZ, 0x1d ;  /* 0x000000de533e7211 */ /* 0x000fe200078fe8ff */
[--C-:B------:R-:W-:Y:S01]  /*f860*/  HADD2.F32 R99, -RZ, R92.reuse.H0_H0 ;  /* 0x2000005cff637230 */ /* 0x100fe20000004100 */
[----:B------:R-:W-:Y:S01]  /*f870*/  LOP3.LUT R61, R205, 0x38, R18, 0xf8, !PT ;  /* 0x00000038cd3d7812 */ /* 0x000fe200078ef812 */
[----:B------:R-:W-:Y:S01]  /*f880*/  HADD2.F32 R96, -RZ, R92.H1_H1 ;  /* 0x3000005cff607230 */ /* 0x000fe20000004100 */
[----:B------:R-:W-:Y:S01]  /*f890*/  SHF.R.S32.HI R63, RZ, 0x1f, R62 ;  /* 0x0000001fff3f7819 */ /* 0x000fe2000001143e */
[----:B------:R-:W-:Y:S01]  /*f8a0*/  IMAD.SHL.U32 R64, R62, 0x8, RZ ;  /* 0x000000083e407824 */ /* 0x000fe200078e00ff */
[----:B------:R-:W-:Y:S02]  /*f8b0*/  LOP3.LUT R60, R61, R206, RZ, 0x3c, !PT ;  /* 0x000000ce3d3c7212 */ /* 0x000fe400078e3cff */
[----:B------:R-:W-:Y:S02]  /*f8c0*/  LEA.HI R62, R63, R62, RZ, 0x3 ;  /* 0x0000003e3f3e7211 */ /* 0x000fe400078f18ff */
[----:B------:R-:W-:Y:S01]  /*f8d0*/  LOP3.LUT R63, R205, 0x38, R64, 0xf8, !PT ;  /* 0x00000038cd3f7812 */ /* 0x000fe200078ef840 */
[----:B------:R-:W-:Y:S01]  /*f8e0*/  IMAD.IADD R61, R207, 0x1, R60 ;  /* 0x00000001cf3d7824 */ /* 0x000fe200078e023c */
[--C-:B------:R-:W-:Y:S01]  /*f8f0*/  SHF.R.U64 R44, R44, 0x10, R45.reuse ;  /* 0x000000102c2c7819 */ /* 0x100fe2000000122d */
[----:B------:R-:W-:Y:S01]  /*f900*/  IMAD.SHL.U32 R62, R62, 0x400, RZ ;  /* 0x000004003e3e7824 */ /* 0x000fe200078e00ff */
[----:B------:R-:W-:Y:S01]  /*f910*/  LOP3.LUT R65, R63, R206, RZ, 0x3c, !PT ;  /* 0x000000ce3f417212 */ /* 0x000fe200078e3cff */
[----:B------:R-:W-:Y:S01]  /*f920*/  IMAD R88, R61, 0x2, R2 ;  /* 0x000000023d587824 */ /* 0x000fe200078e0202 */
[----:B------:R-:W-:-:S02]  /*f930*/  SHF.R.U32.HI R100, RZ, 0x10, R45 ;  /* 0x00000010ff647819 */ /* 0x000fc4000001162d */
[----:B------:R-:W-:Y:S02]  /*f940*/  LOP3.LUT R64, R62, 0x7fffe000, RZ, 0xc0, !PT ;  /* 0x7fffe0003e407812 */ /* 0x000fe400078ec0ff */
[----:B------:R-:W0:Y:S01]  /*f950*/  LDS.128 R60, [R88+0x12400] ;  /* 0x01240000583c7984 */ /* 0x000e220000000c00 */
[----:B------:R-:W-:Y:S01]  /*f960*/  SHF.R.U64 R32, R32, 0x10, R33 ;  /* 0x0000001020207819 */ /* 0x000fe20000001221 */
[----:B------:R-:W-:Y:S01]  /*f970*/  HADD2.F32 R100, -RZ, R100.H0_H0 ;  /* 0x20000064ff647230 */ /* 0x000fe20000004100 */
[----:B------:R-:W-:Y:S02]  /*f980*/  IADD3 R65, R65, R64, R207 ;  /* 0x0000004041417210 */ /* 0x000fe40007ffe0cf */
[----:B------:R-:W-:Y:S02]  /*f990*/  SHF.R.U32.HI R98, RZ, 0x10, R33 ;  /* 0x00000010ff627819 */ /* 0x000fe40000011621 */
[----:B------:R-:W-:Y:S02]  /*f9a0*/  LEA R90, R65, R2, 0x1 ;  /* 0x00000002415a7211 */ /* 0x000fe400078e08ff */
[----:B------:R-:W-:-:S02]  /*f9b0*/  SHF.R.U64 R33, R34, 0x10, R35 ;  /* 0x0000001022217819 */ /* 0x000fc40000001223 */
[----:B------:R-:W-:Y:S01]  /*f9c0*/  SHF.R.U64 R34, R46, 0x10, R47 ;  /* 0x000000102e227819 */ /* 0x000fe2000000122f */
[----:B------:R-:W1:Y:S01]  /*f9d0*/  LDS.128 R64, [R90+0x12400] ;  /* 0x012400005a407984 */ /* 0x000e620000000c00 */
[----:B------:R-:W-:Y:S01]  /*f9e0*/  SHF.R.U32.HI R105, RZ, 0x10, R35 ;  /* 0x00000010ff697819 */ /* 0x000fe20000011623 */
[----:B------:R-:W-:Y:S01]  /*f9f0*/  HADD2.F32 R33, -RZ, R33.H0_H0 ;  /* 0x20000021ff217230 */ /* 0x000fe20000004100 */
[----:B------:R-:W-:Y:S01]  /*fa00*/  SHF.R.U32.HI R103, RZ, 0x10, R47 ;  /* 0x00000010ff677819 */ /* 0x000fe2000001162f */
[--C-:B0-----:R-:W-:Y:S02]  /*fa10*/  HADD2.F32 R46, -RZ, R61.reuse.H0_H0 ;  /* 0x2000003dff2e7230 */ /* 0x101fe40000004100 */
[----:B------:R-:W-:Y:S02]  /*fa20*/  HADD2.F32 R61, -RZ, R61.H1_H1 ;  /* 0x3000003dff3d7230 */ /* 0x000fe40000004100 */
[----:B------:R-:W-:Y:S02]  /*fa30*/  HADD2.F32 R35, -RZ, R60.H0_H0 ;  /* 0x2000003cff237230 */ /* 0x000fe40000004100 */
[----:B------:R-:W-:-:S02]  /*fa40*/  HADD2.F32 R47, -RZ, R62.H0_H0 ;  /* 0x2000003eff2f7230 */ /* 0x000fc40000004100 */
[--C-:B------:R-:W-:Y:S02]  /*fa50*/  HADD2.F32 R93, -RZ, R63.reuse.H0_H0 ;  /* 0x2000003fff5d7230 */ /* 0x100fe40000004100 */
[----:B------:R-:W-:Y:S02]  /*fa60*/  HADD2.F32 R63, -RZ, R63.H1_H1 ;  /* 0x3000003fff3f7230 */ /* 0x000fe40000004100 */
[--C-:B-1----:R-:W-:Y:S02]  /*fa70*/  HADD2.F32 R45, -RZ, R65.reuse.H0_H0 ;  /* 0x20000041ff2d7230 */ /* 0x102fe40000004100 */
[----:B------:R-:W-:Y:S02]  /*fa80*/  HADD2.F32 R92, -RZ, R65.H1_H1 ;  /* 0x30000041ff5c7230 */ /* 0x000fe40000004100 */
[----:B------:R-:W-:Y:S02]  /*fa90*/  HADD2.F32 R65, -RZ, R64.H0_H0 ;  /* 0x20000040ff417230 */ /* 0x000fe40000004100 */
[C---:B------:R-:W-:Y:S01]  /*faa0*/  FMUL.FTZ R97, R45.reuse, R99 ;  /* 0x000000632d617220 */ /* 0x040fe20000410000 */
[----:B------:R-:W-:Y:S01]  /*fab0*/  FMUL.FTZ R101, R45, R96 ;  /* 0x000000602d657220 */ /* 0x000fe20000410000 */
[----:B------:R-:W-:Y:S01]  /*fac0*/  FMUL.FTZ R102, R92, R100 ;  /* 0x000000645c667220 */ /* 0x000fe20000410000 */
[----:B------:R-:W-:-:S02]  /*fad0*/  HADD2.F32 R94, -RZ, R66.H0_H0 ;  /* 0x20000042ff5e7230 */ /* 0x000fc40000004100 */
[C---:B------:R-:W-:Y:S01]  /*fae0*/  FFMA.FTZ R45, R46.reuse, R96, -R97 ;  /* 0x000000602e2d7223 */ /* 0x040fe20000010861 */
[----:B------:R-:W-:Y:S02]  /*faf0*/  HADD2.F32 R97, -RZ, R98.H0_H0 ;  /* 0x20000062ff617230 */ /* 0x000fe40000004100 */
[----:B------:R-:W-:Y:S01]  /*fb00*/  FFMA.FTZ R46, R46, R99, R101 ;  /* 0x000000632e2e7223 */ /* 0x000fe20000010065 */
[--C-:B------:R-:W-:Y:S02]  /*fb10*/  HADD2.F32 R98, -RZ, R91.reuse.H1_H1 ;  /* 0x3000005bff627230 */ /* 0x100fe40000004100 */
[----:B------:R-:W-:Y:S02]  /*fb20*/  HADD2.F32 R96, -RZ, R91.H0_H0 ;  /* 0x2000005bff607230 */ /* 0x000fe40000004100 */
[-C--:B------:R-:W-:Y:S01]  /*fb30*/  FMUL.FTZ R104, R92, R97.reuse ;  /* 0x000000615c687220 */ /* 0x080fe20000410000 */
[----:B------:R-:W-:Y:S01]  /*fb40*/  FFMA.FTZ R102, R61, R97, -R102 ;  /* 0x000000613d667223 */ /* 0x000fe20000010866 */
[----:B------:R-:W-:Y:S01]  /*fb50*/  FMUL.FTZ R92, R65, R98 ;  /* 0x00000062415c7220 */ /* 0x000fe20000410000 */
[----:B------:R-:W-:-:S02]  /*fb60*/  HADD2.F32 R91, -RZ, R89.H1_H1 ;  /* 0x30000059ff5b7230 */ /* 0x000fc40000004100 */
[-C--:B------:R-:W-:Y:S01]  /*fb70*/  FMUL.FTZ R97, R65, R96.reuse ;  /* 0x0000006041617220 */ /* 0x080fe20000410000 */
[----:B------:R-:W-:Y:S02]  /*fb80*/  HADD2.F32 R89, -RZ, R89.H0_H0 ;  /* 0x20000059ff597230 */ /* 0x000fe40000004100 */
[C---:B------:R-:W-:Y:S01]  /*fb90*/  FFMA.FTZ R65, R35.reuse, R96, -R92 ;  /* 0x0000006023417223 */ /* 0x040fe2000001085c */
[----:B------:R-:W-:Y:S02]  /*fba0*/  HADD2.F32 R95, -RZ, R67.H0_H0 ;  /* 0x20000043ff5f7230 */ /* 0x000fe40000004100 */
[----:B------:R-:W-:Y:S01]  /*fbb0*/  FFMA.FTZ R97, R35, R98, R97 ;  /* 0x0000006223617223 */ /* 0x000fe20000010061 */
[C---:B------:R-:W-:Y:S01]  /*fbc0*/  FMUL.FTZ R98, R94.reuse, R91 ;  /* 0x0000005b5e627220 */ /* 0x040fe20000410000 */
[--C-:B------:R-:W-:Y:S02]  /*fbd0*/  HADD2.F32 R96, -RZ, R87.reuse.H0_H0 ;  /* 0x20000057ff607230 */ /* 0x100fe40000004100 */
[----:B------:R-:W-:Y:S01]  /*fbe0*/  FFMA.FTZ R99, R61, R100, R104 ;  /* 0x000000643d637223 */ /* 0x000fe20000010068 */
[----:B------:R-:W-:Y:S01]  /*fbf0*/  FMUL.FTZ R100, R94, R89 ;  /* 0x000000595e647220 */ /* 0x000fe20000410000 */
[----:B------:R-:W-:-:S02]  /*fc00*/  HADD2.F32 R92, -RZ, R87.H1_H1 ;  /* 0x30000057ff5c7230 */ /* 0x000fc40000004100 */
[----:B------:R-:W-:Y:S01]  /*fc10*/  FFMA.FTZ R89, R47, R89, -R98 ;  /* 0x000000592f597223 */ /* 0x000fe20000010862 */
[----:B------:R-:W-:Y:S02]  /*fc20*/  HADD2.F32 R67, -RZ, R67.H1_H1 ;  /* 0x30000043ff437230 */ /* 0x000fe40000004100 */
[C---:B------:R-:W-:Y:S01]  /*fc30*/  FMUL.FTZ R104, R95.reuse, R96 ;  /* 0x000000605f687220 */ /* 0x040fe20000410000 */
[----:B------:R-:W-:Y:S02]  /*fc40*/  HADD2.F32 R98, -RZ, R103.H0_H0 ;  /* 0x20000067ff627230 */ /* 0x000fe40000004100 */
[-C--:B------:R-:W-:Y:S01]  /*fc50*/  FMUL.FTZ R95, R95, R92.reuse ;  /* 0x0000005c5f5f7220 */ /* 0x080fe20000410000 */
[----:B------:R-:W-:Y:S02]  /*fc60*/  HADD2.F32 R94, -RZ, R105.H0_H0 ;  /* 0x20000069ff5e7230 */ /* 0x000fe40000004100 */
[----:B------:R-:W-:Y:S01]  /*fc70*/  FFMA.FTZ R100, R47, R91, R100 ;  /* 0x0000005b2f647223 */ /* 0x000fe20000010064 */
[----:B------:R-:W-:Y:S01]  /*fc80*/  FFMA.FTZ R104, R93, R92, -R104 ;  /* 0x0000005c5d687223 */ /* 0x000fe20000010868 */
[----:B------:R-:W-:-:S02]  /*fc90*/  HADD2.F32 R64, -RZ, R64.H1_H1 ;  /* 0x30000040ff407230 */ /* 0x000fc40000004100 */
[C---:B------:R-:W-:Y:S01]  /*fca0*/  FMUL.FTZ R106, R67.reuse, R98 ;  /* 0x00000062436a7220 */ /* 0x040fe20000410000 */
[----:B------:R-:W-:Y:S02]  /*fcb0*/  HADD2.F32 R66, -RZ, R66.H1_H1 ;  /* 0x30000042ff427230 */ /* 0x000fe40000004100 */
[-C--:B------:R-:W-:Y:S01]  /*fcc0*/  FMUL.FTZ R92, R67, R94.reuse ;  /* 0x0000005e435c7220 */ /* 0x080fe20000410000 */
[----:B------:R-:W-:Y:S02]  /*fcd0*/  HADD2.F32 R47, -RZ, R44.H0_H0 ;  /* 0x2000002cff2f7230 */ /* 0x000fe40000004100 */
[C---:B------:R-:W-:Y:S01]  /*fce0*/  FFMA.FTZ R87, R63.reuse, R94, -R106 ;  /* 0x0000005e3f577223 */ /* 0x040fe2000001086a */
[----:B------:R-:W-:Y:S02]  /*fcf0*/  HADD2.F32 R61, -RZ, R34.H0_H0 ;  /* 0x20000022ff3d7230 */ /* 0x000fe40000004100 */
[----:B------:R-:W-:Y:S01]  /*fd00*/  FFMA.FTZ R92, R63, R98, R92 ;  /* 0x000000623f5c7223 */ /* 0x000fe2000001005c */
[----:B------:R-:W-:-:S02]  /*fd10*/  HADD2.F32 R35, -RZ, R32.H0_H0 ;  /* 0x20000020ff237230 */ /* 0x000fc40000004100 */
[----:B------:R-:W-:Y:S01]  /*fd20*/  FMUL.FTZ R63, R64, R47 ;  /* 0x0000002f403f7220 */ /* 0x000fe20000410000 */
[----:B------:R-:W-:Y:S02]  /*fd30*/  HADD2.F32 R60, -RZ, R60.H1_H1 ;  /* 0x3000003cff3c7230 */ /* 0x000fe40000004100 */
[----:B------:R-:W-:Y:S01]  /*fd40*/  FMUL.FTZ R67, R66, R61 ;  /* 0x0000003d42437220 */ /* 0x000fe20000410000 */
[----:B------:R-:W-:Y:S02]  /*fd50*/  HADD2.F32 R62, -RZ, R62.H1_H1 ;  /* 0x3000003eff3e7230 */ /* 0x000fe40000004100 */
[----:B------:R-:W-:Y:S01]  /*fd60*/  FMUL.FTZ R64, R64, R35 ;  /* 0x0000002340407220 */ /* 0x000fe20000410000 */
[----:B------:R-:W-:Y:S01]  /*fd70*/  FMUL.FTZ R66, R66, R33 ;  /* 0x0000002142427220 */ /* 0x000fe20000410000 */
[----:B------:R-:W-:Y:S01]  /*fd80*/  FFMA.FTZ R32, R60, R35, -R63 ;  /* 0x000000233c207223 */ /* 0x000fe2000001083f */
[----:B------:R-:W-:Y:S01]  /*fd90*/  FFMA.FTZ R95, R93, R96, R95 ;  /* 0x000000605d5f7223 */ /* 0x000fe2000001005f */
[----:B------:R-:W-:Y:S01]  /*fda0*/  FFMA.FTZ R34, R62, R33, -R67 ;  /* 0x000000213e227223 */ /* 0x000fe20000010843 */
[----:B------:R-:W-:Y:S01]  /*fdb0*/  FFMA.FTZ R44, R60, R47, R64 ;  /* 0x0000002f3c2c7223 */ /* 0x000fe20000010040 */
[----:B------:R-:W-:Y:S01]  /*fdc0*/  FFMA.FTZ R61, R62, R61, R66 ;  /* 0x0000003d3e3d7223 */ /* 0x000fe20000010042 */
[----:B------:R-:W-:-:S02]  /*fdd0*/  F2FP.F16.F32.PACK_AB R33, R102, R45 ;  /* 0x0000002d6621723e */ /* 0x000fc400000000ff */
[----:B------:R-:W-:Y:S02]  /*fde0*/  F2FP.F16.F32.PACK_AB R35, R87, R104 ;  /* 0x000000685723723e */ /* 0x000fe400000000ff */
[----:B------:R-:W-:Y:S02]  /*fdf0*/  F2FP.F16.F32.PACK_AB R45, R99, R46 ;  /* 0x0000002e632d723e */ /* 0x000fe400000000ff */
[----:B------:R-:W-:Y:S02]  /*fe00*/  F2FP.F16.F32.PACK_AB R32, R32, R65 ;  /* 0x000000412020723e */ /* 0x000fe400000000ff */
[----:B------:R-:W-:Y:S02]  /*fe10*/  F2FP.F16.F32.PACK_AB R34, R34, R89 ;  /* 0x000000592222723e */ /* 0x000fe400000000ff */
[----:B------:R-:W-:Y:S02]  /*fe20*/  F2FP.F16.F32.PACK_AB R47, R92, R95 ;  /* 0x0000005f5c2f723e */ /* 0x000fe400000000ff */
[----:B------:R-:W-:Y:S01]  /*fe30*/  F2FP.F16.F32.PACK_AB R44, R44, R97 ;  /* 0x000000612c2c723e */ /* 0x000fe200000000ff */
[----:B------:R0:W-:Y:S01]  /*fe40*/  STS.128 [R88+0x12400], R32 ;  /* 0x0124002058007388 */ /* 0x0001e20000000c00 */
[----:B------:R-:W-:-:S05]  /*fe50*/  F2FP.F16.F32.PACK_AB R46, R61, R100 ;  /* 0x000000643d2e723e */ /* 0x000fca00000000ff */
[----:B------:R0:W-:Y:S02]  /*fe60*/  STS.128 [R90+0x12400], R44 ;  /* 0x0124002c5a007388 */ /* 0x0001e40000000c00 */
.L_x_1859:
[----:B------:R-:W-:Y:S05]  /*fe70*/  BSYNC B2 ;  /* 0x0000000000027941 */ /* 0x000fea0003800000 */
.L_x_1858:
[----:B------:R-:W-:Y:S04]  /*fe80*/  BSSY B2, `(.L_x_1860) ;  /* 0x0000060000027945 */ /* 0x000fe80003800000 */
[----:B------:R-:W-:Y:S05]  /*fe90*/  @P1 BRA `(.L_x_1861) ;  /* 0x0000000400781947 */ /* 0x000fea0003800000 */
[----:B0-----:R-:W-:Y:S01]  /*fea0*/  LEA.HI R32, R83, R224, RZ, 0x1d ;  /* 0x000000e053207211 */ /* 0x001fe200078fe8ff */
[----:B------:R-:W-:Y:S01]  /*feb0*/  HADD2.F32 R64, -RZ, R82.H1_H1 ;  /* 0x30000052ff407230 */ /* 0x000fe20000004100 */
[--C-:B------:R-:W-:Y:S01]  /*fec0*/  SHF.R.U64 R89, R40, 0x10, R41.reuse ;  /* 0x0000001028597819 */ /* 0x100fe20000001229 */
[--C-:B------:R-:W-:Y:S01]  /*fed0*/  HADD2.F32 R62, -RZ, R85.reuse.H1_H1 ;  /* 0x30000055ff3e7230 */ /* 0x100fe20000004100 */
[----:B------:R-:W-:Y:S01]  /*fee0*/  SHF.R.S32.HI R33, RZ, 0x1f, R32 ;  /* 0x0000001fff217819 */ /* 0x000fe20000011420 */
[----:B------:R-:W-:Y:S01]  /*fef0*/  IMAD.SHL.U32 R34, R32, 0x8, RZ ;  /* 0x0000000820227824 */ /* 0x000fe200078e00ff */
[----:B------:R-:W-:Y:S01]  /*ff00*/  SHF.R.U32.HI R66, RZ, 0x10, R41 ;  /* 0x00000010ff427819 */ /* 0x000fe20000011629 */
[----:B------:R-:W-:Y:S01]  /*ff10*/  HADD2.F32 R85, -RZ, R85.H0_H0 ;  /* 0x20000055ff557230 */ /* 0x000fe20000004100 */
[----:B------:R-:W-:Y:S02]  /*ff20*/  LEA.HI R32, R33, R32, RZ, 0x3 ;  /* 0x0000002021207211 */ /* 0x000fe400078f18ff */
[----:B------:R-:W-:Y:S01]  /*ff30*/  LOP3.LUT R33, R205, 0x38, R34, 0xf8, !PT ;  /* 0x00000038cd217812 */ /* 0x000fe200078ef822 */
[----:B------:R-:W-:Y:S01]  /*ff40*/  HADD2.F32 R66, -RZ, R66.H0_H0 ;  /* 0x20000042ff427230 */ /* 0x000fe20000004100 */
[----:B------:R-:W-:Y:S01]  /*ff50*/  SHF.R.U64 R93, R28, 0x10, R29 ;  /* 0x000000101c5d7819 */ /* 0x000fe2000000121d */
[----:B------:R-:W-:Y:S01]  /*ff60*/  IMAD.SHL.U32 R32, R32, 0x400, RZ ;  /* 0x0000040020207824 */ /* 0x000fe200078e00ff */
[----:B------:R-:W-:-:S02]  /*ff70*/  LOP3.LUT R45, R33, R206, RZ, 0x3c, !PT ;  /* 0x000000ce212d7212 */ /* 0x000fc400078e3cff */
[----:B------:R-:W-:Y:S02]  /*ff80*/  SHF.R.U32.HI R61, RZ, 0x10, R29 ;  /* 0x00000010ff3d7819 */ /* 0x000fe4000001161d */
[----:B------:R-:W-:Y:S02]  /*ff90*/  LOP3.LUT R44, R32, 0x7fffe000, RZ, 0xc0, !PT ;  /* 0x7fffe000202c7812 */ /* 0x000fe400078ec0ff */
[----:B------:R-:W0:Y:S01]  /*ffa0*/  LDS.128 R32, [R237] ;  /* 0x00000000ed207984 */ /* 0x000e220000000c00 */
[----:B------:R-:W-:Y:S02]  /*ffb0*/  SHF.R.U64 R87, R42, 0x10, R43 ;  /* 0x000000102a577819 */ /* 0x000fe4000000122b */
[----:B------:R-:W-:Y:S02]  /*ffc0*/  IADD3 R45, R45, R44, R207 ;  /* 0x0000002c2d2d7210 */ /* 0x000fe40007ffe0cf */
[----:B------:R-:W-:Y:S02]  /*ffd0*/  SHF.R.U32.HI R67, RZ, 0x10, R43 ;  /* 0x00000010ff437819 */ /* 0x000fe4000001162b */
[--C-:B------:R-:W-:Y:S01]  /*ffe0*/  SHF.R.U32.HI R91, RZ, 0x10, R31.reuse ;  /* 0x00000010ff5b7819 */ /* 0x100fe2000001161f */
[----:B------:R-:W-:Y:S01]  /*fff0*/  IMAD R60, R45, 0x2, R2 ;  /* 0x000000022d3c7824 */ /* 0x000fe200078e0202 */
[----:B------:R-:W-:-:S04]  /*10000*/  SHF.R.U64 R92, R30, 0x10, R31 ;  /* 0x000000101e5c7819 */ /* 0x000fc8000000121f */
[----:B------:R-:W1:Y:S01]  /*10010*/  LDS.128 R44, [R60+0x12400] ;  /* 0x012400003c2c7984 */ /* 0x000e620000000c00 */
[--C-:B0-----:R-:W-:Y:S02]  /*10020*/  HADD2.F32 R29, -RZ, R33.reuse.H0_H0 ;  /* 0x20000021ff1d7230 */ /* 0x101fe40000004100 */
[----:B------:R-:W-:Y:S02]  /*10030*/  HADD2.F32 R28, -RZ, R32.H0_H0 ;  /* 0x20000020ff1c7230 */ /* 0x000fe40000004100 */
[----:B------:R-:W-:Y:S02]  /*10040*/  HADD2.F32 R33, -RZ, R33.H1_H1 ;  /* 0x30000021ff217230 */ /* 0x000fe40000004100 */
[----:B------:R-:W-:Y:S02]  /*10050*/  HADD2.F32 R30, -RZ, R34.H0_H0 ;  /* 0x20000022ff1e7230 */ /* 0x000fe40000004100 */
[--C-:B------:R-:W-:Y:S02]  /*10060*/  HADD2.F32 R31, -RZ, R35.reuse.H0_H0 ;  /* 0x20000023ff1f7230 */ /* 0x100fe40000004100 */
[----:B------:R-:W-:-:S02]  /*10070*/  HADD2.F32 R35, -RZ, R35.H1_H1 ;  /* 0x30000023ff237230 */ /* 0x000fc40000004100 */
[----:B------:R-:W-:Y:S02]  /*10080*/  HADD2.F32 R32, -RZ, R32.H1_H1 ;  /* 0x30000020ff207230 */ /* 0x000fe40000004100 */
[--C-:B-1----:R-:W-:Y:S02]  /*10090*/  HADD2.F32 R41, -RZ, R45.reuse.H0_H0 ;  /* 0x2000002dff297230 */ /* 0x102fe40000004100 */
[----:B------:R-:W-:Y:S02]  /*100a0*/  HADD2.F32 R40, -RZ, R44.H0_H0 ;  /* 0x2000002cff287230 */ /* 0x000fe40000004100 */
[----:B------:R-:W-:Y:S02]  /*100b0*/  HADD2.F32 R45, -RZ, R45.H1_H1 ;  /* 0x3000002dff2d7230 */ /* 0x000fe40000004100 */
[C---:B------:R-:W-:Y:S01]  /*100c0*/  FMUL.FTZ R88, R41.reuse, R64 ;  /* 0x0000004029587220 */ /* 0x040fe20000410000 */
[----:B------:R-:W-:Y:S01]  /*100d0*/  FMUL.FTZ R90, R41, R62 ;  /* 0x0000003e295a7220 */ /* 0x000fe20000410000 */
[----:B------:R-:W-:-:S02]  /*100e0*/  HADD2.F32 R41, -RZ, R82.H0_H0 ;  /* 0x20000052ff297230 */ /* 0x000fc40000004100 */
[C---:B------:R-:W-:Y:S01]  /*100f0*/  FFMA.FTZ R88, R29.reuse, R62, -R88 ;  /* 0x0000003e1d587223 */ /* 0x040fe20000010858 */
[----:B------:R-:W-:Y:S02]  /*10100*/  HADD2.F32 R62, -RZ, R61.H0_H0 ;  /* 0x2000003dff3e7230 */ /* 0x000fe40000004100 */
[----:B------:R-:W-:Y:S01]  /*10110*/  FFMA.FTZ R90, R29, R64, R90 ;  /* 0x000000401d5a7223 */ /* 0x000fe2000001005a */
[C---:B------:R-:W-:Y:S01]  /*10120*/  FMUL.FTZ R29, R40.reuse, R41 ;  /* 0x00000029281d7220 */ /* 0x040fe20000410000 */
[C---:B------:R-:W-:Y:S01]  /*10130*/  FMUL.FTZ R82, R45.reuse, R66 ;  /* 0x000000422d527220 */ /* 0x040fe20000410000 */
[-C--:B------:R-:W-:Y:S01]  /*10140*/  FMUL.FTZ R40, R40, R85.reuse ;  /* 0x0000005528287220 */ /* 0x080fe20000410000 */
[----:B------:R-:W-:Y:S01]  /*10150*/  FMUL.FTZ R64, R45, R62 ;  /* 0x0000003e2d407220 */ /* 0x000fe20000410000 */
[----:B------:R-:W-:Y:S02]  /*10160*/  HADD2.F32 R45, -RZ, R84.H0_H0 ;  /* 0x20000054ff2d7230 */ /* 0x000fe40000004100 */
[----:B------:R-:W-:Y:S01]  /*10170*/  FFMA.FTZ R85, R28, R85, -R29 ;  /* 0x000000551c557223 */ /* 0x000fe2000001081d */
[----:B------:R-:W-:-:S02]  /*10180*/  HADD2.F32 R42, -RZ, R46.H0_H0 ;  /* 0x2000002eff2a7230 */ /* 0x000fc40000004100 */
[C---:B------:R-:W-:Y:S01]  /*10190*/  FFMA.FTZ R63, R33.reuse, R62, -R82 ;  /* 0x0000003e213f7223 */ /* 0x040fe20000010852 */
[----:B------:R-:W-:Y:S02]  /*101a0*/  HADD2.F32 R43, -RZ, R47.H0_H0 ;  /* 0x2000002fff2b7230 */ /* 0x000fe40000004100 */
[----:B------:R-:W-:Y:S01]  /*101b0*/  FFMA.FTZ R65, R33, R66, R64 ;  /* 0x0000004221417223 */ /* 0x000fe20000010040 */
[----:B------:R-:W-:Y:S02]  /*101c0*/  HADD2.F32 R29, -RZ, R86.H0_H0 ;  /* 0x20000056ff1d7230 */ /* 0x000fe40000004100 */
[----:B------:R-:W-:Y:S01]  /*101d0*/  FFMA.FTZ R61, R28, R41, R40 ;  /* 0x000000291c3d7223 */ /* 0x000fe20000010028 */
[----:B------:R-:W-:Y:S02]  /*101e0*/  HADD2.F32 R84, -RZ, R84.H1_H1 ;  /* 0x30000054ff547230 */ /* 0x000fe40000004100 */
[----:B------:R-:W-:Y:S01]  /*101f0*/  FMUL.FTZ R33, R42, R45 ;  /* 0x0000002d2a217220 */ /* 0x000fe20000410000 */
[----:B------:R-:W-:-:S02]  /*10200*/  HADD2.F32 R86, -RZ, R86.H1_H1 ;  /* 0x30000056ff567230 */ /* 0x000fc40000004100 */
[-C--:B------:R-:W-:Y:S01]  /*10210*/  FMUL.FTZ R41, R42, R29.reuse ;  /* 0x0000001d2a297220 */ /* 0x080fe20000410000 */
[----:B------:R-:W-:Y:S02]  /*10220*/  HADD2.F32 R47, -RZ, R47.H1_H1 ;  /* 0x3000002fff2f7230 */ /* 0x000fe40000004100 */
[C---:B------:R-:W-:Y:S01]  /*10230*/  FMUL.FTZ R62, R43.reuse, R84 ;  /* 0x000000542b3e7220 */ /* 0x040fe20000410000 */
[----:B------:R-:W-:Y:S02]  /*10240*/  HADD2.F32 R40, -RZ, R67.H0_H0 ;  /* 0x20000043ff287230 */ /* 0x000fe40000004100 */
[----:B------:R-:W-:Y:S01]  /*10250*/  FMUL.FTZ R43, R43, R86 ;  /* 0x000000562b2b7220 */ /* 0x000fe20000410000 */
[----:B------:R-:W-:Y:S02]  /*10260*/  HADD2.F32 R28, -RZ, R91.H0_H0 ;  /* 0x2000005bff1c7230 */ /* 0x000fe40000004100 */
[C---:B------:R-:W-:Y:S01]  /*10270*/  FFMA.FTZ R42, R30.reuse, R29, -R33 ;  /* 0x0000001d1e2a7223 */ /* 0x040fe20000010821 */
[----:B------:R-:W-:Y:S01]  /*10280*/  FFMA.FTZ R45, R30, R45, R41 ;  /* 0x0000002d1e2d7223 */ /* 0x000fe20000010029 */
[----:B------:R-:W-:-:S02]  /*10290*/  HADD2.F32 R44, -RZ, R44.H1_H1 ;  /* 0x3000002cff2c7230 */ /* 0x000fc40000004100 */
[----:B------:R-:W-:Y:S01]  /*102a0*/  FMUL.FTZ R30, R47, R40 ;  /* 0x000000282f1e7220 */ /* 0x000fe20000410000 */
[----:B------:R-:W-:Y:S02]  /*102b0*/  HADD2.F32 R46, -RZ, R46.H1_H1 ;  /* 0x3000002eff2e7230 */ /* 0x000fe40000004100 */
[C---:B------:R-:W-:Y:S01]  /*102c0*/  FFMA.FTZ R62, R31.reuse, R86, -R62 ;  /* 0x000000561f3e7223 */ /* 0x040fe2000001083e */
[----:B------:R-:W-:Y:S01]  /*102d0*/  FFMA.FTZ R84, R31, R84, R43 ;  /* 0x000000541f547223 */ /* 0x000fe2000001002b */
[-C--:B------:R-:W-:Y:S01]  /*102e0*/  FMUL.FTZ R64, R47, R28.reuse ;  /* 0x0000001c2f407220 */ /* 0x080fe20000410000 */
[----:B------:R-:W-:Y:S02]  /*102f0*/  HADD2.F32 R33, -RZ, R89.H0_H0 ;  /* 0x20000059ff217230 */ /* 0x000fe40000004100 */
[C---:B------:R-:W-:Y:S01]  /*10300*/  FFMA.FTZ R47, R35.reuse, R28, -R30 ;  /* 0x0000001c232f7223 */ /* 0x040fe2000001081e */
[----:B------:R-:W-:Y:S02]  /*10310*/  HADD2.F32 R41, -RZ, R87.H0_H0 ;  /* 0x20000057ff297230 */ /* 0x000fe40000004100 */
[----:B------:R-:W-:Y:S01]  /*10320*/  FFMA.FTZ R67, R35, R40, R64 ;  /* 0x0000002823437223 */ /* 0x000fe20000010040 */
[----:B------:R-:W-:-:S02]  /*10330*/  HADD2.F32 R29, -RZ, R93.H0_H0 ;  /* 0x2000005dff1d7230 */ /* 0x000fc40000004100 */
[----:B------:R-:W-:Y:S01]  /*10340*/  FMUL.FTZ R35, R44, R33 ;  /* 0x000000212c237220 */ /* 0x000fe20000410000 */
[----:B------:R-:W-:Y:S02]  /*10350*/  HADD2.F32 R31, -RZ, R92.H0_H0 ;  /* 0x2000005cff1f7230 */ /* 0x000fe40000004100 */
[----:B------:R-:W-:Y:S01]  /*10360*/  FMUL.FTZ R43, R46, R41 ;  /* 0x000000292e2b7220 */ /* 0x000fe20000410000 */
[----:B------:R-:W-:Y:S02]  /*10370*/  HADD2.F32 R34, -RZ, R34.H1_H1 ;  /* 0x30000022ff227230 */ /* 0x000fe40000004100 */
[-C--:B------:R-:W-:Y:S01]  /*10380*/  FMUL.FTZ R44, R44, R29.reuse ;  /* 0x0000001d2c2c7220 */ /* 0x080fe20000410000 */
[----:B------:R-:W-:Y:S01]  /*10390*/  FFMA.FTZ R28, R32, R29, -R35 ;  /* 0x0000001d201c7223 */ /* 0x000fe20000010823 */
[-C--:B------:R-:W-:Y:S01]  /*103a0*/  FMUL.FTZ R46, R46, R31.reuse ;  /* 0x0000001f2e2e7220 */ /* 0x080fe20000410000 */
        /* <DEDUP_REMOVED lines=13> */
.L_x_1861:
[----:B------:R-:W-:Y:S05]  /*10480*/  BSYNC B2 ;  /* 0x0000000000027941 */ /* 0x000fea0003800000 */
.L_x_1860:
[----:B------:R-:W-:Y:S05]  /*10490*/  @P2 BRA `(.L_x_1857) ;  /* 0x0000000400782947 */ /* 0x000fea0003800000 */
[----:B------:R-:W-:Y:S01]  /*104a0*/  LEA.HI R83, R83, R225, RZ, 0x1d ;  /* 0x000000e153537211 */ /* 0x000fe200078fe8ff */
[----:B------:R-:W-:Y:S01]  /*104b0*/  HADD2.F32 R41, -RZ, R76.H1_H1 ;  /* 0x3000004cff297230 */ /* 0x000fe20000004100 */
[----:B0-----:R-:W-:Y:S01]  /*104c0*/  SHF.R.U32.HI R44, RZ, 0x10, R37 ;  /* 0x00000010ff2c7819 */ /* 0x001fe20000011625 */
[--C-:B------:R-:W-:Y:S01]  /*104d0*/  HADD2.F32 R42, -RZ, R75.reuse.H0_H0 ;  /* 0x2000004bff2a7230 */ /* 0x100fe20000004100 */
[----:B-1----:R-:W-:Y:S01]  /*104e0*/  SHF.R.S32.HI R30, RZ, 0x1f, R83 ;  /* 0x0000001fff1e7819 */ /* 0x002fe20000011453 */
[----:B------:R-:W-:Y:S01]  /*104f0*/  IMAD.SHL.U32 R28, R83, 0x8, RZ ;  /* 0x00000008531c7824 */ /* 0x000fe200078e00ff */
[----:B------:R-:W-:Y:S01]  /*10500*/  SHF.R.U64 R61, R36, 0x10, R37 ;  /* 0x00000010243d7819 */ /* 0x000fe20000001225 */
[----:B------:R-:W-:Y:S01]  /*10510*/  HADD2.F32 R44, -RZ, R44.H0_H0 ;  /* 0x2000002cff2c7230 */ /* 0x000fe20000004100 */
[----:B------:R-:W-:Y:S01]  /*10520*/  LEA.HI R30, R30, R83, RZ, 0x3 ;  /* 0x000000531e1e7211 */ /* 0x000fe200078f18ff */
[----:B------:R-:W-:Y:S01]  /*10530*/  HADD2.F32 R75, -RZ, R75.H1_H1 ;  /* 0x3000004bff4b7230 */ /* 0x000fe20000004100 */
[----:B------:R-:W-:Y:S01]  /*10540*/  LOP3.LUT R29, R205, 0x38, R28, 0xf8, !PT ;  /* 0x00000038cd1d7812 */ /* 0x000fe200078ef81c */
[----:B------:R-:W-:Y:S01]  /*10550*/  HADD2.F32 R76, -RZ, R76.H0_H0 ;  /* 0x2000004cff4c7230 */ /* 0x000fe20000004100 */
[----:B------:R-:W-:Y:S01]  /*10560*/  SHF.R.U32.HI R43, RZ, 0x10, R25 ;  /* 0x00000010ff2b7819 */ /* 0x000fe20000011619 */
[----:B------:R-:W-:Y:S01]  /*10570*/  IMAD.SHL.U32 R30, R30, 0x400, RZ ;  /* 0x000004001e1e7824 */ /* 0x000fe200078e00ff */
[----:B------:R-:W-:-:S02]  /*10580*/  LOP3.LUT R33, R29, R206, RZ, 0x3c, !PT ;  /* 0x000000ce1d217212 */ /* 0x000fc400078e3cff */
[----:B------:R-:W-:Y:S02]  /*10590*/  SHF.R.U64 R65, R24, 0x10, R25 ;  /* 0x0000001018417819 */ /* 0x000fe40000001219 */
[----:B------:R-:W-:Y:S02]  /*105a0*/  LOP3.LUT R32, R30, 0x7fffe000, RZ, 0xc0, !PT ;  /* 0x7fffe0001e207812 */ /* 0x000fe400078ec0ff */
[----:B------:R-:W0:Y:S01]  /*105b0*/  LDS.128 R28, [R235] ;  /* 0x00000000eb1c7984 */ /* 0x000e220000000c00 */
[----:B------:R-:W-:Y:S02]  /*105c0*/  SHF.R.U64 R47, R38, 0x10, R39 ;  /* 0x00000010262f7819 */ /* 0x000fe40000001227 */
[----:B------:R-:W-:Y:S02]  /*105d0*/  IADD3 R33, R33, R32, R207 ;  /* 0x0000002021217210 */ /* 0x000fe40007ffe0cf */
[----:B------:R-:W-:Y:S02]  /*105e0*/  SHF.R.U32.HI R45, RZ, 0x10, R39 ;  /* 0x00000010ff2d7819 */ /* 0x000fe40000011627 */
[----:B------:R-:W-:-:S02]  /*105f0*/  LEA R40, R33, R2, 0x1 ;  /* 0x0000000221287211 */ /* 0x000fc400078e08ff */
[--C-:B------:R-:W-:Y:S02]  /*10600*/  SHF.R.U32.HI R63, RZ, 0x10, R27.reuse ;  /* 0x00000010ff3f7819 */ /* 0x100fe4000001161b */
[----:B------:R-:W-:Y:S01]  /*10610*/  SHF.R.U64 R64, R26, 0x10, R27 ;  /* 0x000000101a407819 */ /* 0x000fe2000000121b */
[----:B------:R-:W1:Y:S01]  /*10620*/  LDS.128 R32, [R40+0x12400] ;  /* 0x0124000028207984 */ /* 0x000e620000000c00 */
        /* <DEDUP_REMOVED lines=11> */
[----:B------:R-:W-:-:S02]  /*106e0*/  HADD2.F32 R36, -RZ, R43.H0_H0 ;  /* 0x2000002bff247230 */ /* 0x000fc40000004100 */
[----:B------:R-:W-:Y:S01]  /*106f0*/  FMUL.FTZ R62, R37, R44 ;  /* 0x0000002c253e7220 */ /* 0x000fe20000410000 */
[C---:B------:R-:W-:Y:S01]  /*10700*/  FFMA.FTZ R46, R25.reuse, R41, -R46 ;  /* 0x00000029192e7223 */ /* 0x040fe2000001082e */
[----:B------:R-:W-:Y:S01]  /*10710*/  FFMA.FTZ R60, R25, R42, R60 ;  /* 0x0000002a193c7223 */ /* 0x000fe2000001003c */
[----:B------:R-:W-:Y:S01]  /*10720*/  FMUL.FTZ R25, R33, R75 ;  /* 0x0000004b21197220 */ /* 0x000fe20000410000 */
[-C--:B------:R-:W-:Y:S01]  /*10730*/  FMUL.FTZ R42, R37, R36.reuse ;  /* 0x00000024252a7220 */ /* 0x080fe20000410000 */
[----:B------:R-:W-:Y:S01]  /*10740*/  FFMA.FTZ R41, R29, R36, -R62 ;  /* 0x000000241d297223 */ /* 0x000fe2000001083e */
[-C--:B------:R-:W-:Y:S01]  /*10750*/  FMUL.FTZ R36, R33, R76.reuse ;  /* 0x0000004c21247220 */ /* 0x080fe20000410000 */
[----:B------:R-:W-:Y:S01]  /*10760*/  FFMA.FTZ R76, R24, R76, -R25 ;  /* 0x0000004c184c7223 */ /* 0x000fe20000010819 */
[----:B------:R-:W-:Y:S02]  /*10770*/  HADD2.F32 R38, -RZ, R34.H0_H0 ;  /* 0x20000022ff267230 */ /* 0x000fe40000004100 */
[----:B------:R-:W-:Y:S01]  /*10780*/  FFMA.FTZ R43, R29, R44, R42 ;  /* 0x0000002c1d2b7223 */ /* 0x000fe2000001002a */
[----:B------:R-:W-:-:S02]  /*10790*/  HADD2.F32 R37, -RZ, R74.H1_H1 ;  /* 0x3000004aff257230 */ /* 0x000fc40000004100 */
[----:B------:R-:W-:Y:S01]  /*107a0*/  FFMA.FTZ R75, R24, R75, R36 ;  /* 0x0000004b184b7223 */ /* 0x000fe20000010024 */
[----:B------:R-:W-:Y:S02]  /*107b0*/  HADD2.F32 R25, -RZ, R77.H0_H0 ;  /* 0x2000004dff197230 */ /* 0x000fe40000004100 */
[----:B------:R-:W-:Y:S02]  /*107c0*/  HADD2.F32 R39, -RZ, R35.H0_H0 ;  /* 0x20000023ff277230 */ /* 0x000fe40000004100 */
[C---:B------:R-:W-:Y:S01]  /*107d0*/  FMUL.FTZ R29, R38.reuse, R37 ;  /* 0x00000025261d7220 */ /* 0x040fe20000410000 */
[----:B------:R-:W-:Y:S02]  /*107e0*/  HADD2.F32 R74, -RZ, R74.H0_H0 ;  /* 0x2000004aff4a7230 */ /* 0x000fe40000004100 */
[-C--:B------:R-:W-:Y:S01]  /*107f0*/  FMUL.FTZ R33, R38, R25.reuse ;  /* 0x0000001926217220 */ /* 0x080fe20000410000 */
[----:B------:R-:W-:Y:S02]  /*10800*/  HADD2.F32 R24, -RZ, R77.H1_H1 ;  /* 0x3000004dff187230 */ /* 0x000fe40000004100 */
[----:B------:R-:W-:Y:S01]  /*10810*/  FFMA.FTZ R42, R26, R25, -R29 ;  /* 0x000000191a2a7223 */ /* 0x000fe2000001081d */
[----:B------:R-:W-:-:S02]  /*10820*/  HADD2.F32 R35, -RZ, R35.H1_H1 ;  /* 0x30000023ff237230 */ /* 0x000fc40000004100 */
[C---:B------:R-:W-:Y:S01]  /*10830*/  FMUL.FTZ R44, R39.reuse, R74 ;  /* 0x0000004a272c7220 */ /* 0x040fe20000410000 */
[----:B------:R-:W-:Y:S02]  /*10840*/  HADD2.F32 R38, -RZ, R45.H0_H0 ;  /* 0x2000002dff267230 */ /* 0x000fe40000004100 */
[-C--:B------:R-:W-:Y:S01]  /*10850*/  FMUL.FTZ R39, R39, R24.reuse ;  /* 0x0000001827277220 */ /* 0x080fe20000410000 */
[----:B------:R-:W-:Y:S02]  /*10860*/  HADD2.F32 R36, -RZ, R63.H0_H0 ;  /* 0x2000003fff247230 */ /* 0x000fe40000004100 */
[----:B------:R-:W-:Y:S01]  /*10870*/  FFMA.FTZ R37, R26, R37, R33 ;  /* 0x000000251a257223 */ /* 0x000fe20000010021 */
[----:B------:R-:W-:Y:S01]  /*10880*/  FFMA.FTZ R44, R27, R24, -R44 ;  /* 0x000000181b2c7223 */ /* 0x000fe2000001082c */
[----:B------:R-:W-:Y:S02]  /*10890*/  HADD2.F32 R32, -RZ, R32.H1_H1 ;  /* 0x30000020ff207230 */ /* 0x000fe40000004100 */
[----:B------:R-:W-:Y:S01]  /*108a0*/  FMUL.FTZ R26, R35, R38 ;  /* 0x00000026231a7220 */ /* 0x000fe20000410000 */
[----:B------:R-:W-:-:S02]  /*108b0*/  HADD2.F32 R34, -RZ, R34.H1_H1 ;  /* 0x30000022ff227230 */ /* 0x000fc40000004100 */
[----:B------:R-:W-:Y:S01]  /*108c0*/  FFMA.FTZ R74, R27, R74, R39 ;  /* 0x0000004a1b4a7223 */ /* 0x000fe20000010027 */
[-C--:B------:R-:W-:Y:S01]  /*108d0*/  FMUL.FTZ R24, R35, R36.reuse ;  /* 0x0000002423187220 */ /* 0x080fe20000410000 */
[----:B------:R-:W-:Y:S02]  /*108e0*/  HADD2.F32 R29, -RZ, R61.H0_H0 ;  /* 0x2000003dff1d7230 */ /* 0x000fe40000004100 */
[C---:B------:R-:W-:Y:S01]  /*108f0*/  FFMA.FTZ R45, R31.reuse, R36, -R26 ;  /* 0x000000241f2d7223 */ /* 0x040fe2000001081a */
[----:B------:R-:W-:Y:S02]  /*10900*/  HADD2.F32 R33, -RZ, R47.H0_H0 ;  /* 0x2000002fff217230 */ /* 0x000fe40000004100 */
[----:B------:R-:W-:Y:S01]  /*10910*/  FFMA.FTZ R47, R31, R38, R24 ;  /* 0x000000261f2f7223 */ /* 0x000fe20000010018 */
[----:B------:R-:W-:Y:S02]  /*10920*/  HADD2.F32 R25, -RZ, R65.H0_H0 ;  /* 0x20000041ff197230 */ /* 0x000fe40000004100 */
[----:B------:R-:W-:Y:S01]  /*10930*/  FMUL.FTZ R31, R32, R29 ;  /* 0x0000001d201f7220 */ /* 0x000fe20000410000 */
[----:B------:R-:W-:-:S02]  /*10940*/  HADD2.F32 R27, -RZ, R64.H0_H0 ;  /* 0x20000040ff1b7230 */ /* 0x000fc40000004100 */
[----:B------:R-:W-:Y:S01]  /*10950*/  FMUL.FTZ R39, R34, R33 ;  /* 0x0000002122277220 */ /* 0x000fe20000410000 */
[----:B------:R-:W-:Y:S02]  /*10960*/  HADD2.F32 R28, -RZ, R28.H1_H1 ;  /* 0x3000001cff1c7230 */ /* 0x000fe40000004100 */
[----:B------:R-:W-:Y:S01]  /*10970*/  FMUL.FTZ R32, R32, R25 ;  /* 0x0000001920207220 */ /* 0x000fe20000410000 */
[----:B------:R-:W-:Y:S02]  /*10980*/  HADD2.F32 R30, -RZ, R30.H1_H1 ;  /* 0x3000001eff1e7230 */ /* 0x000fe40000004100 */
        /* <DEDUP_REMOVED lines=15> */
.L_x_1857:
[----:B------:R-:W-:Y:S05]  /*10a80*/  BSYNC B1 ;  /* 0x0000000000017941 */ /* 0x000fea0003800000 */
.L_x_1856:
[----:B------:R-:W-:-:S13]  /*10a90*/  ISETP.GE.AND P0, PT, R221, R71, PT ;  /* 0x00000047dd00720c */ /* 0x000fda0003f06270 */
[----:B------:R-:W-:Y:S05]  /*10aa0*/  @P0 BRA `(.L_x_1837) ;  /* 0x0000001000980947 */ /* 0x000fea0003800000 */
[----:B01----:R-:W0:Y:S01]  /*10ab0*/  LDC R33, c[0x0][0x3f4] ;  /* 0x0000fd00ff217b82 */ /* 0x003e220000000800 */
[----:B------:R-:W-:Y:S01]  /*10ac0*/  BSSY B1, `(.L_x_1862) ;  /* 0x0000064000017945 */ /* 0x000fe20003800000 */
[----:B------:R-:W-:Y:S02]  /*10ad0*/  SHF.R.U32.HI R61, RZ, 0x3, R204 ;  /* 0x00000003ff3d7819 */ /* 0x000fe400000116cc */
[-C--:B0-----:R-:W-:Y:S02]  /*10ae0*/  ISETP.GE.AND P0, PT, R18, R33.reuse, PT ;  /* 0x000000211200720c */ /* 0x081fe40003f06270 */
[-C--:B------:R-:W-:Y:S02]  /*10af0*/  ISETP.GE.AND P1, PT, R196, R33.reuse, PT ;  /* 0x00000021c400720c */ /* 0x080fe40003f26270 */
[----:B------:R-:W-:-:S09]  /*10b00*/  ISETP.GE.AND P2, PT, R197, R33, PT ;  /* 0x00000021c500720c */ /* 0x000fd20003f46270 */
[----:B------:R-:W-:Y:S05]  /*10b10*/  @P0 BRA `(.L_x_1863) ;  /* 0x0000000400780947 */ /* 0x000fea0003800000 */
[----:B--2---:R-:W-:Y:S01]  /*10b20*/  LEA.HI R24, R33, R222, RZ, 0x1d ;  /* 0x000000de21187211 */ /* 0x004fe200078fe8ff */
[----:B------:R-:W-:Y:S01]  /*10b30*/  HADD2.F32 R38, -RZ, R80.H1_H1 ;  /* 0x30000050ff267230 */ /* 0x000fe20000004100 */
[----:B------:R-:W-:Y:S01]  /*10b40*/  SHF.R.U32.HI R41, RZ, 0x10, R49 ;  /* 0x00000010ff297819 */ /* 0x000fe20000011631 */
[--C-:B------:R-:W-:Y:S01]  /*10b50*/  HADD2.F32 R39, -RZ, R78.reuse.H1_H1 ;  /* 0x3000004eff277230 */ /* 0x100fe20000004100 */
[----:B------:R-:W-:Y:S01]  /*10b60*/  SHF.R.S32.HI R27, RZ, 0x1f, R24 ;  /* 0x0000001fff1b7819 */ /* 0x000fe20000011418 */
[----:B------:R-:W-:Y:S01]  /*10b70*/  IMAD.SHL.U32 R25, R24, 0x8, RZ ;  /* 0x0000000818197824 */ /* 0x000fe200078e00ff */
[----:B------:R-:W-:Y:S01]  /*10b80*/  SHF.R.U32.HI R40, RZ, 0x10, R5 ;  /* 0x00000010ff287819 */ /* 0x000fe20000011605 */
[----:B------:R-:W-:Y:S01]  /*10b90*/  HADD2.F32 R78, -RZ, R78.H0_H0 ;  /* 0x2000004eff4e7230 */ /* 0x000fe20000004100 */
[----:B------:R-:W-:Y:S01]  /*10ba0*/  LEA.HI R27, R27, R24, RZ, 0x3 ;  /* 0x000000181b1b7211 */ /* 0x000fe200078f18ff */
[----:B------:R-:W-:Y:S01]  /*10bb0*/  HADD2.F32 R80, -RZ, R80.H0_H0 ;  /* 0x20000050ff507230 */ /* 0x000fe20000004100 */
[----:B------:R-:W-:Y:S01]  /*10bc0*/  LOP3.LUT R24, R204, 0x38, R25, 0xf8, !PT ;  /* 0x00000038cc187812 */ /* 0x000fe200078ef819 */
[----:B------:R-:W-:Y:S01]  /*10bd0*/  HADD2.F32 R40, -RZ, R40.H0_H0 ;  /* 0x20000028ff287230 */ /* 0x000fe20000004100 */
[----:B------:R-:W-:Y:S01]  /*10be0*/  SHF.R.U64 R60, R48, 0x10, R49 ;  /* 0x00000010303c7819 */ /* 0x000fe20000001231 */
[----:B------:R-:W-:Y:S01]  /*10bf0*/  IMAD.SHL.U32 R27, R27, 0x400, RZ ;  /* 0x000004001b1b7824 */ /* 0x000fe200078e00ff */
[----:B------:R-:W-:-:S02]  /*10c00*/  LOP3.LUT R28, R24, R61, RZ, 0x3c, !PT ;  /* 0x0000003d181c7212 */ /* 0x000fc400078e3cff */
[----:B------:R-:W-:Y:S02]  /*10c10*/  SHF.R.U64 R48, R4, 0x10, R5 ;  /* 0x0000001004307819 */ /* 0x000fe40000001205 */
[----:B------:R-:W-:Y:S02]  /*10c20*/  LOP3.LUT R29, R27, 0x7fffe000, RZ, 0xc0, !PT ;  /* 0x7fffe0001b1d7812 */ /* 0x000fe400078ec0ff */
[----:B------:R-:W0:Y:S01]  /*10c30*/  LDS.128 R24, [R236] ;  /* 0x00000000ec187984 */ /* 0x000e220000000c00 */
[----:B------:R-:W-:Y:S02]  /*10c40*/  SHF.R.U64 R49, R50, 0x10, R51 ;  /* 0x0000001032317819 */ /* 0x000fe40000001233 */
[----:B------:R-:W-:Y:S02]  /*10c50*/  IADD3 R29, R28, R29, R209 ;  /* 0x0000001d1c1d7210 */ /* 0x000fe40007ffe0d1 */
[----:B------:R-:W-:Y:S02]  /*10c60*/  SHF.R.U64 R47, R6, 0x10, R7 ;  /* 0x00000010062f7819 */ /* 0x000fe40000001207 */
[----:B------:R-:W-:Y:S01]  /*10c70*/  SHF.R.U32.HI R50, RZ, 0x10, R51 ;  /* 0x00000010ff327819 */ /* 0x000fe20000011633 */
[----:B------:R-:W-:Y:S01]  /*10c80*/  IMAD R32, R29, 0x2, R2 ;  /* 0x000000021d207824 */ /* 0x000fe200078e0202 */
[----:B------:R-:W-:-:S04]  /*10c90*/  SHF.R.U32.HI R43, RZ, 0x10, R7 ;  /* 0x00000010ff2b7819 */ /* 0x000fc80000011607 */
        /* <DEDUP_REMOVED lines=9> */
[----:B------:R-:W-:Y:S02]  /*10d30*/  HADD2.F32 R35, -RZ, R29.H1_H1 ;  /* 0x3000001dff237230 */ /* 0x000fe40000004100 */
[----:B------:R-:W-:Y:S02]  /*10d40*/  HADD2.F32 R29, -RZ, R28.H0_H0 ;  /* 0x2000001cff1d7230 */ /* 0x000fe40000004100 */
[C---:B------:R-:W-:Y:S01]  /*10d50*/  FMUL.FTZ R42, R34.reuse, R39 ;  /* 0x00000027222a7220 */ /* 0x040fe20000410000 */
[----:B------:R-:W-:Y:S01]  /*10d60*/  FMUL.FTZ R44, R34, R38 ;  /* 0x00000026222c7220 */ /* 0x000fe20000410000 */
[----:B------:R-:W-:-:S02]  /*10d70*/  HADD2.F32 R34, -RZ, R41.H0_H0 ;  /* 0x20000029ff227230 */ /* 0x000fc40000004100 */
[C---:B------:R-:W-:Y:S01]  /*10d80*/  FFMA.FTZ R42, R5.reuse, R38, -R42 ;  /* 0x00000026052a7223 */ /* 0x040fe2000001082a */
[----:B------:R-:W-:Y:S01]  /*10d90*/  FFMA.FTZ R44, R5, R39, R44 ;  /* 0x00000027052c7223 */ /* 0x000fe2000001002c */
[----:B------:R-:W-:Y:S01]  /*10da0*/  FMUL.FTZ R5, R29, R78 ;  /* 0x0000004e1d057220 */ /* 0x000fe20000410000 */
[C---:B------:R-:W-:Y:S01]  /*10db0*/  FMUL.FTZ R38, R35.reuse, R40 ;  /* 0x0000002823267220 */ /* 0x040fe20000410000 */
[----:B------:R-:W-:Y:S01]  /*10dc0*/  FMUL.FTZ R46, R35, R34 ;  /* 0x00000022232e7220 */ /* 0x000fe20000410000 */
[----:B------:R-:W-:Y:S02]  /*10dd0*/  HADD2.F32 R36, -RZ, R30.H0_H0 ;  /* 0x2000001eff247230 */ /* 0x000fe40000004100 */
[-C--:B------:R-:W-:Y:S01]  /*10de0*/  FMUL.FTZ R29, R29, R80.reuse ;  /* 0x000000501d1d7220 */ /* 0x080fe20000410000 */
[----:B------:R-:W-:Y:S02]  /*10df0*/  HADD2.F32 R35, -RZ, R79.H0_H0 ;  /* 0x2000004fff237230 */ /* 0x000fe40000004100 */
[----:B------:R-:W-:Y:S01]  /*10e00*/  FFMA.FTZ R80, R4, R80, -R5 ;  /* 0x0000005004507223 */ /* 0x000fe20000010805 */
[----:B------:R-:W-:Y:S01]  /*10e10*/  FFMA.FTZ R39, R25, R34, -R38 ;  /* 0x0000002219277223 */ /* 0x000fe20000010826 */
[----:B------:R-:W-:-:S02]  /*10e20*/  HADD2.F32 R5, -RZ, R81.H0_H0 ;  /* 0x20000051ff057230 */ /* 0x000fc40000004100 */
[----:B------:R-:W-:Y:S01]  /*10e30*/  FFMA.FTZ R41, R25, R40, R46 ;  /* 0x0000002819297223 */ /* 0x000fe2000001002e */
[----:B------:R-:W-:Y:S02]  /*10e40*/  HADD2.F32 R37, -RZ, R31.H0_H0 ;  /* 0x2000001fff257230 */ /* 0x000fe40000004100 */
[----:B------:R-:W-:Y:S01]  /*10e50*/  FFMA.FTZ R78, R4, R78, R29 ;  /* 0x0000004e044e7223 */ /* 0x000fe2000001001d */
[----:B------:R-:W-:Y:S02]  /*10e60*/  HADD2.F32 R38, -RZ, R79.H1_H1 ;  /* 0x3000004fff267230 */ /* 0x000fe40000004100 */
[C---:B------:R-:W-:Y:S01]  /*10e70*/  FMUL.FTZ R25, R36.reuse, R35 ;  /* 0x0000002324197220 */ /* 0x040fe20000410000 */
[----:B------:R-:W-:Y:S02]  /*10e80*/  HADD2.F32 R4, -RZ, R81.H1_H1 ;  /* 0x30000051ff047230 */ /* 0x000fe40000004100 */
[----:B------:R-:W-:Y:S01]  /*10e90*/  FMUL.FTZ R29, R36, R5 ;  /* 0x00000005241d7220 */ /* 0x000fe20000410000 */
[----:B------:R-:W-:-:S02]  /*10ea0*/  HADD2.F32 R31, -RZ, R31.H1_H1 ;  /* 0x3000001fff1f7230 */ /* 0x000fc40000004100 */
[C---:B------:R-:W-:Y:S01]  /*10eb0*/  FFMA.FTZ R40, R6.reuse, R5, -R25 ;  /* 0x0000000506287223 */ /* 0x040fe20000010819 */
[----:B------:R-:W-:Y:S02]  /*10ec0*/  HADD2.F32 R36, -RZ, R43.H0_H0 ;  /* 0x2000002bff247230 */ /* 0x000fe40000004100 */
[C---:B------:R-:W-:Y:S01]  /*10ed0*/  FMUL.FTZ R46, R37.reuse, R38 ;  /* 0x00000026252e7220 */ /* 0x040fe20000410000 */
[----:B------:R-:W-:Y:S02]  /*10ee0*/  HADD2.F32 R34, -RZ, R50.H0_H0 ;  /* 0x20000032ff227230 */ /* 0x000fe40000004100 */
[-C--:B------:R-:W-:Y:S01]  /*10ef0*/  FMUL.FTZ R5, R37, R4.reuse ;  /* 0x0000000425057220 */ /* 0x080fe20000410000 */
        /* <DEDUP_REMOVED lines=32> */
.L_x_1863:
[----:B------:R-:W-:Y:S05]  /*11100*/  BSYNC B1 ;  /* 0x0000000000017941 */ /* 0x000fea0003800000 */
.L_x_1862:
[----:B------:R-:W-:Y:S04]  /*11110*/  BSSY B1, `(.L_x_1864) ;  /* 0x0000060000017945 */ /* 0x000fe80003800000 */
[----:B------:R-:W-:Y:S05]  /*11120*/  @P1 BRA `(.L_x_1865) ;  /* 0x0000000400781947 */ /* 0x000fea0003800000 */
[----:B0-----:R-:W-:Y:S01]  /*11130*/  LEA.HI R4, R33, R224, RZ, 0x1d ;  /* 0x000000e021047211 */ /* 0x001fe200078fe8ff */
[----:B------:R-:W-:Y:S01]  /*11140*/  HADD2.F32 R35, -RZ, R69.H1_H1 ;  /* 0x30000045ff237230 */ /* 0x000fe20000004100 */
[--C-:B------:R-:W-:Y:S01]  /*11150*/  SHF.R.U32.HI R36, RZ, 0x10, R9.reuse ;  /* 0x00000010ff247819 */ /* 0x100fe20000011609 */
[----:B------:R-:W-:Y:S01]  /*11160*/  HADD2.F32 R34, -RZ, R72.H1_H1 ;  /* 0x30000048ff227230 */ /* 0x000fe20000004100 */
[----:B------:R-:W-:Y:S01]  /*11170*/  SHF.R.S32.HI R7, RZ, 0x1f, R4 ;  /* 0x0000001fff077819 */ /* 0x000fe20000011404 */
[----:B------:R-:W-:Y:S01]  /*11180*/  IMAD.SHL.U32 R5, R4, 0x8, RZ ;  /* 0x0000000804057824 */ /* 0x000fe200078e00ff */
[----:B------:R-:W-:Y:S01]  /*11190*/  SHF.R.U64 R44, R8, 0x10, R9 ;  /* 0x00000010082c7819 */ /* 0x000fe20000001209 */
[----:B------:R-:W-:Y:S01]  /*111a0*/  HADD2.F32 R36, -RZ, R36.H0_H0 ;  /* 0x20000024ff247230 */ /* 0x000fe20000004100 */
[----:B------:R-:W-:Y:S01]  /*111b0*/  LEA.HI R7, R7, R4, RZ, 0x3 ;  /* 0x0000000407077211 */ /* 0x000fe200078f18ff */
[----:B------:R-:W-:Y:S01]  /*111c0*/  HADD2.F32 R72, -RZ, R72.H0_H0 ;  /* 0x20000048ff487230 */ /* 0x000fe20000004100 */
[----:B------:R-:W-:-:S02]  /*111d0*/  LOP3.LUT R4, R204, 0x38, R5, 0xf8, !PT ;  /* 0x00000038cc047812 */ /* 0x000fc400078ef805 */
[--C-:B------:R-:W-:Y:S01]  /*111e0*/  SHF.R.U64 R46, R52, 0x10, R53.reuse ;  /* 0x00000010342e7819 */ /* 0x100fe20000001235 */
[----:B------:R-:W-:Y:S01]  /*111f0*/  IMAD.SHL.U32 R7, R7, 0x400, RZ ;  /* 0x0000040007077824 */ /* 0x000fe200078e00ff */
[----:B--2---:R-:W-:Y:S02]  /*11200*/  LOP3.LUT R24, R4, R61, RZ, 0x3c, !PT ;  /* 0x0000003d04187212 */ /* 0x004fe400078e3cff */
[----:B------:R-:W-:Y:S02]  /*11210*/  SHF.R.U32.HI R52, RZ, 0x10, R53 ;  /* 0x00000010ff347819 */ /* 0x000fe40000011635 */
[----:B------:R-:W-:Y:S02]  /*11220*/  LOP3.LUT R25, R7, 0x7fffe000, RZ, 0xc0, !PT ;  /* 0x7fffe00007197812 */ /* 0x000fe400078ec0ff */
[----:B------:R-:W0:Y:S01]  /*11230*/  LDS.128 R4, [R234] ;  /* 0x00000000ea047984 */ /* 0x000e220000000c00 */
[----:B------:R-:W-:Y:S02]  /*11240*/  SHF.R.U64 R43, R10, 0x10, R11 ;  /* 0x000000100a2b7819 */ /* 0x000fe4000000120b */
[----:B------:R-:W-:-:S02]  /*11250*/  IADD3 R25, R24, R25, R209 ;  /* 0x0000001918197210 */ /* 0x000fc40007ffe0d1 */
[----:B------:R-:W-:Y:S02]  /*11260*/  SHF.R.U64 R45, R54, 0x10, R55 ;  /* 0x00000010362d7819 */ /* 0x000fe40000001237 */
[----:B------:R-:W-:Y:S02]  /*11270*/  LEA R28, R25, R2, 0x1 ;  /* 0x00000002191c7211 */ /* 0x000fe400078e08ff */
[----:B------:R-:W-:Y:S02]  /*11280*/  SHF.R.U32.HI R40, RZ, 0x10, R11 ;  /* 0x00000010ff287819 */ /* 0x000fe4000001160b */
[----:B------:R-:W-:Y:S01]  /*11290*/  SHF.R.U32.HI R54, RZ, 0x10, R55 ;  /* 0x00000010ff367819 */ /* 0x000fe20000011637 */
[----:B------:R-:W1:Y:S01]  /*112a0*/  LDS.128 R24, [R28+0x12400] ;  /* 0x012400001c187984 */ /* 0x000e620000000c00 */
[--C-:B0-----:R-:W-:Y:S02]  /*112b0*/  HADD2.F32 R8, -RZ, R5.reuse.H0_H0 ;  /* 0x20000005ff087230 */ /* 0x101fe40000004100 */
[----:B------:R-:W-:-:S02]  /*112c0*/  HADD2.F32 R9, -RZ, R5.H1_H1 ;  /* 0x30000005ff097230 */ /* 0x000fc40000004100 */
[----:B------:R-:W-:Y:S02]  /*112d0*/  HADD2.F32 R5, -RZ, R4.H0_H0 ;  /* 0x20000004ff057230 */ /* 0x000fe40000004100 */
[----:B------:R-:W-:Y:S02]  /*112e0*/  HADD2.F32 R10, -RZ, R6.H0_H0 ;  /* 0x20000006ff0a7230 */ /* 0x000fe40000004100 */
[--C-:B------:R-:W-:Y:S02]  /*112f0*/  HADD2.F32 R11, -RZ, R7.reuse.H0_H0 ;  /* 0x20000007ff0b7230 */ /* 0x100fe40000004100 */
[----:B------:R-:W-:Y:S02]  /*11300*/  HADD2.F32 R7, -RZ, R7.H1_H1 ;  /* 0x30000007ff077230 */ /* 0x000fe40000004100 */
[--C-:B-1----:R-:W-:Y:S02]  /*11310*/  HADD2.F32 R29, -RZ, R25.reuse.H0_H0 ;  /* 0x20000019ff1d7230 */ /* 0x102fe40000004100 */
[----:B------:R-:W-:-:S02]  /*11320*/  HADD2.F32 R30, -RZ, R25.H1_H1 ;  /* 0x30000019ff1e7230 */ /* 0x000fc40000004100 */
[----:B------:R-:W-:Y:S02]  /*11330*/  HADD2.F32 R25, -RZ, R24.H0_H0 ;  /* 0x20000018ff197230 */ /* 0x000fe40000004100 */
[CC--:B------:R-:W-:Y:S01]  /*11340*/  FMUL.FTZ R37, R29.reuse, R35.reuse ;  /* 0x000000231d257220 */ /* 0x0c0fe20000410000 */
[----:B------:R-:W-:Y:S01]  /*11350*/  FMUL.FTZ R39, R29, R34 ;  /* 0x000000221d277220 */ /* 0x000fe20000410000 */
[----:B------:R-:W-:Y:S02]  /*11360*/  HADD2.F32 R29, -RZ, R52.H0_H0 ;  /* 0x20000034ff1d7230 */ /* 0x000fe40000004100 */
[----:B------:R-:W-:Y:S01]  /*11370*/  FMUL.FTZ R38, R30, R36 ;  /* 0x000000241e267220 */ /* 0x000fe20000410000 */
[C---:B------:R-:W-:Y:S01]  /*11380*/  FFMA.FTZ R37, R8.reuse, R34, -R37 ;  /* 0x0000002208257223 */ /* 0x040fe20000010825 */
[----:B------:R-:W-:Y:S02]  /*11390*/  HADD2.F32 R34, -RZ, R69.H0_H0 ;  /* 0x20000045ff227230 */ /* 0x000fe40000004100 */
[----:B------:R-:W-:Y:S01]  /*113a0*/  FFMA.FTZ R39, R8, R35, R39 ;  /* 0x0000002308277223 */ /* 0x000fe20000010027 */
[-C--:B------:R-:W-:Y:S01]  /*113b0*/  FMUL.FTZ R30, R30, R29.reuse ;  /* 0x0000001d1e1e7220 */ /* 0x080fe20000410000 */
[----:B------:R-:W-:Y:S01]  /*113c0*/  FFMA.FTZ R38, R9, R29, -R38 ;  /* 0x0000001d09267223 */ /* 0x000fe20000010826 */
[----:B------:R-:W-:-:S02]  /*113d0*/  HADD2.F32 R31, -RZ, R26.H0_H0 ;  /* 0x2000001aff1f7230 */ /* 0x000fc40000004100 */
[C---:B------:R-:W-:Y:S01]  /*113e0*/  FMUL.FTZ R8, R25.reuse, R34 ;  /* 0x0000002219087220 */ /* 0x040fe20000410000 */
[----:B------:R-:W-:Y:S02]  /*113f0*/  HADD2.F32 R29, -RZ, R70.H0_H0 ;  /* 0x20000046ff1d7230 */ /* 0x000fe40000004100 */
[-C--:B------:R-:W-:Y:S01]  /*11400*/  FMUL.FTZ R25, R25, R72.reuse ;  /* 0x0000004819197220 */ /* 0x080fe20000410000 */
[----:B------:R-:W-:Y:S02]  /*11410*/  HADD2.F32 R32, -RZ, R27.H0_H0 ;  /* 0x2000001bff207230 */ /* 0x000fe40000004100 */
[C---:B------:R-:W-:Y:S01]  /*11420*/  FFMA.FTZ R72, R5.reuse, R72, -R8 ;  /* 0x0000004805487223 */ /* 0x040fe20000010808 */
[--C-:B------:R-:W-:Y:S02]  /*11430*/  HADD2.F32 R8, -RZ, R73.reuse.H0_H0 ;  /* 0x20000049ff087230 */ /* 0x100fe40000004100 */
[----:B------:R-:W-:Y:S01]  /*11440*/  FFMA.FTZ R34, R5, R34, R25 ;  /* 0x0000002205227223 */ /* 0x000fe20000010019 */
[----:B------:R-:W-:Y:S01]  /*11450*/  FMUL.FTZ R5, R31, R29 ;  /* 0x0000001d1f057220 */ /* 0x000fe20000410000 */
[----:B------:R-:W-:-:S02]  /*11460*/  HADD2.F32 R73, -RZ, R73.H1_H1 ;  /* 0x30000049ff497230 */ /* 0x000fc40000004100 */
[----:B------:R-:W-:Y:S01]  /*11470*/  FFMA.FTZ R36, R9, R36, R30 ;  /* 0x0000002409247223 */ /* 0x000fe2000001001e */
[----:B------:R-:W-:Y:S02]  /*11480*/  HADD2.F32 R70, -RZ, R70.H1_H1 ;  /* 0x30000046ff467230 */ /* 0x000fe40000004100 */
[-C--:B------:R-:W-:Y:S01]  /*11490*/  FMUL.FTZ R9, R31, R8.reuse ;  /* 0x000000081f097220 */ /* 0x080fe20000410000 */
[----:B------:R-:W-:Y:S01]  /*114a0*/  FFMA.FTZ R31, R10, R8, -R5 ;  /* 0x000000080a1f7223 */ /* 0x000fe20000010805 */
[----:B------:R-:W-:Y:S02]  /*114b0*/  HADD2.F32 R30, -RZ, R40.H0_H0 ;  /* 0x20000028ff1e7230 */ /* 0x000fe40000004100 */
[C---:B------:R-:W-:Y:S01]  /*114c0*/  FMUL.FTZ R5, R32.reuse, R73 ;  /* 0x0000004920057220 */ /* 0x040fe20000410000 */
[----:B------:R-:W-:Y:S02]  /*114d0*/  HADD2.F32 R27, -RZ, R27.H1_H1 ;  /* 0x3000001bff1b7230 */ /* 0x000fe40000004100 */
[----:B------:R-:W-:Y:S01]  /*114e0*/  FMUL.FTZ R40, R32, R70 ;  /* 0x0000004620287220 */ /* 0x000fe20000410000 */
[----:B------:R-:W-:-:S02]  /*114f0*/  HADD2.F32 R8, -RZ, R54.H0_H0 ;  /* 0x20000036ff087230 */ /* 0x000fc40000004100 */
[C---:B------:R-:W-:Y:S01]  /*11500*/  FFMA.FTZ R70, R11.reuse, R70, R5 ;  /* 0x000000460b467223 */ /* 0x040fe20000010005 */
[----:B------:R-:W-:Y:S02]  /*11510*/  HADD2.F32 R24, -RZ, R24.H1_H1 ;  /* 0x30000018ff187230 */ /* 0x000fe40000004100 */
[----:B------:R-:W-:Y:S01]  /*11520*/  FFMA.FTZ R40, R11, R73, -R40 ;  /* 0x000000490b287223 */ /* 0x000fe20000010828 */
[C---:B------:R-:W-:Y:S01]  /*11530*/  FMUL.FTZ R32, R27.reuse, R30 ;  /* 0x0000001e1b207220 */ /* 0x040fe20000410000 */
[-C--:B------:R-:W-:Y:S01]  /*11540*/  FMUL.FTZ R42, R27, R8.reuse ;  /* 0x000000081b2a7220 */ /* 0x080fe20000410000 */
[----:B------:R-:W-:Y:S02]  /*11550*/  HADD2.F32 R11, -RZ, R44.H0_H0 ;  /* 0x2000002cff0b7230 */ /* 0x000fe40000004100 */
[----:B------:R-:W-:Y:S01]  /*11560*/  FFMA.FTZ R10, R10, R29, R9 ;  /* 0x0000001d0a0a7223 */ /* 0x000fe20000010009 */
[----:B------:R-:W-:Y:S02]  /*11570*/  HADD2.F32 R5, -RZ, R46.H0_H0 ;  /* 0x2000002eff057230 */ /* 0x000fe40000004100 */
[----:B------:R-:W-:Y:S01]  /*11580*/  FFMA.FTZ R41, R7, R8, -R32 ;  /* 0x0000000807297223 */ /* 0x000fe20000010820 */
[----:B------:R-:W-:-:S02]  /*11590*/  HADD2.F32 R26, -RZ, R26.H1_H1 ;  /* 0x3000001aff1a7230 */ /* 0x000fc40000004100 */
[----:B------:R-:W-:Y:S02]  /*115a0*/  HADD2.F32 R25, -RZ, R43.H0_H0 ;  /* 0x2000002bff197230 */ /* 0x000fe40000004100 */
[----:B------:R-:W-:Y:S01]  /*115b0*/  FFMA.FTZ R43, R7, R30, R42 ;  /* 0x0000001e072b7223 */ /* 0x000fe2000001002a */
[----:B------:R-:W-:Y:S02]  /*115c0*/  HADD2.F32 R9, -RZ, R45.H0_H0 ;  /* 0x2000002dff097230 */ /* 0x000fe40000004100 */
[C---:B------:R-:W-:Y:S01]  /*115d0*/  FMUL.FTZ R7, R24.reuse, R11 ;  /* 0x0000000b18077220 */ /* 0x040fe20000410000 */
[----:B------:R-:W-:Y:S02]  /*115e0*/  HADD2.F32 R4, -RZ, R4.H1_H1 ;  /* 0x30000004ff047230 */ /* 0x000fe40000004100 */
[----:B------:R-:W-:Y:S01]  /*115f0*/  FMUL.FTZ R24, R24, R5 ;  /* 0x0000000518187220 */ /* 0x000fe20000410000 */
[----:B------:R-:W-:Y:S02]  /*11600*/  HADD2.F32 R6, -RZ, R6.H1_H1 ;  /* 0x30000006ff067230 */ /* 0x000fe40000004100 */
[C---:B------:R-:W-:Y:S01]  /*11610*/  FMUL.FTZ R35, R26.reuse, R25 ;  /* 0x000000191a237220 */ /* 0x040fe20000410000 */
[----:B------:R-:W-:Y:S01]  /*11620*/  FMUL.FTZ R26, R26, R9 ;  /* 0x000000091a1a7220 */ /* 0x000fe20000410000 */
[C---:B------:R-:W-:Y:S01]  /*11630*/  FFMA.FTZ R29, R4.reuse, R11, R24 ;  /* 0x0000000b041d7223 */ /* 0x040fe20000010018 */
[----:B------:R-:W-:Y:S01]  /*11640*/  FFMA.FTZ R27, R4, R5, -R7 ;  /* 0x00000005041b7223 */ /* 0x000fe20000010807 */
        /* <DEDUP_REMOVED lines=12> */
.L_x_1865:
[----:B------:R-:W-:Y:S05]  /*11710*/  BSYNC B1 ;  /* 0x0000000000017941 */ /* 0x000fea0003800000 */
.L_x_1864:
[----:B------:R-:W-:Y:S05]  /*11720*/  @P2 BRA `(.L_x_1837) ;  /* 0x0000000400782947 */ /* 0x000fea0003800000 */
[----:B------:R-:W-:Y:S01]  /*11730*/  LEA.HI R33, R33, R225, RZ, 0x1d ;  /* 0x000000e121217211 */ /* 0x000fe200078fe8ff */
[----:B--2---:R-:W-:Y:S01]  /*11740*/  HADD2.F32 R29, -RZ, R20.H1_H1 ;  /* 0x30000014ff1d7230 */ /* 0x004fe20000004100 */
[----:B0-----:R-:W-:Y:S01]  /*11750*/  SHF.R.U32.HI R32, RZ, 0x10, R13 ;  /* 0x00000010ff207819 */ /* 0x001fe2000001160d */
[----:B------:R-:W-:Y:S01]  /*11760*/  HADD2.F32 R31, -RZ, R0.H1_H1 ;  /* 0x30000000ff1f7230 */ /* 0x000fe20000004100 */
[----:B-1----:R-:W-:Y:S01]  /*11770*/  SHF.R.S32.HI R4, RZ, 0x1f, R33 ;  /* 0x0000001fff047819 */ /* 0x002fe20000011421 */
[----:B------:R-:W-:Y:S01]  /*11780*/  IMAD.SHL.U32 R5, R33, 0x8, RZ ;  /* 0x0000000821057824 */ /* 0x000fe200078e00ff */
[----:B------:R-:W-:Y:S01]  /*11790*/  SHF.R.U64 R40, R56, 0x10, R57 ;  /* 0x0000001038287819 */ /* 0x000fe20000001239 */
[----:B------:R-:W-:Y:S01]  /*117a0*/  HADD2.F32 R32, -RZ, R32.H0_H0 ;  /* 0x20000020ff207230 */ /* 0x000fe20000004100 */
[----:B------:R-:W-:Y:S01]  /*117b0*/  LEA.HI R33, R4, R33, RZ, 0x3 ;  /* 0x0000002104217211 */ /* 0x000fe200078f18ff */
[----:B------:R-:W-:Y:S01]  /*117c0*/  HADD2.F32 R30, -RZ, R0.H0_H0 ;  /* 0x20000000ff1e7230 */ /* 0x000fe20000004100 */
[----:B------:R-:W-:Y:S01]  /*117d0*/  LOP3.LUT R4, R204, 0x38, R5, 0xf8, !PT ;  /* 0x00000038cc047812 */ /* 0x000fe200078ef805 */
[----:B------:R-:W-:Y:S01]  /*117e0*/  HADD2.F32 R20, -RZ, R20.H0_H0 ;  /* 0x20000014ff147230 */ /* 0x000fe20000004100 */
[----:B------:R-:W-:Y:S01]  /*117f0*/  SHF.R.U32.HI R56, RZ, 0x10, R57 ;  /* 0x00000010ff387819 */ /* 0x000fe20000011639 */
[----:B------:R-:W-:Y:S01]  /*11800*/  IMAD.SHL.U32 R33, R33, 0x400, RZ ;  /* 0x0000040021217824 */ /* 0x000fe200078e00ff */
[----:B------:R-:W-:-:S02]  /*11810*/  LOP3.LUT R8, R4, R61, RZ, 0x3c, !PT ;  /* 0x0000003d04087212 */ /* 0x000fc400078e3cff */
[----:B------:R-:W0:Y:S01]  /*11820*/  LDS.128 R4, [R233] ;  /* 0x00000000e9047984 */ /* 0x000e220000000c00 */
[----:B------:R-:W-:Y:S02]  /*11830*/  SHF.R.U64 R38, R12, 0x10, R13 ;  /* 0x000000100c267819 */ /* 0x000fe4000000120d */
[----:B------:R-:W-:Y:S02]  /*11840*/  LOP3.LUT R9, R33, 0x7fffe000, RZ, 0xc0, !PT ;  /* 0x7fffe00021097812 */ /* 0x000fe400078ec0ff */
[----:B------:R-:W-:Y:S02]  /*11850*/  SHF.R.U64 R37, R14, 0x10, R15 ;  /* 0x000000100e257819 */ /* 0x000fe4000000120f */
[----:B------:R-:W-:Y:S02]  /*11860*/  IADD3 R9, R8, R9, R209 ;  /* 0x0000000908097210 */ /* 0x000fe40007ffe0d1 */
[--C-:B------:R-:W-:Y:S02]  /*11870*/  SHF.R.U64 R39, R58, 0x10, R59.reuse ;  /* 0x000000103a277819 */ /* 0x100fe4000000123b */
[----:B------:R-:W-:Y:S01]  /*11880*/  SHF.R.U32.HI R58, RZ, 0x10, R59 ;  /* 0x00000010ff3a7819 */ /* 0x000fe2000001163b */
[----:B------:R-:W-:Y:S01]  /*11890*/  IMAD R24, R9, 0x2, R2 ;  /* 0x0000000209187824 */ /* 0x000fe200078e0202 */
[----:B------:R-:W-:-:S04]  /*118a0*/  SHF.R.U32.HI R36, RZ, 0x10, R15 ;  /* 0x00000010ff247819 */ /* 0x000fc8000001160f */
[----:B------:R-:W1:Y:S01]  /*118b0*/  LDS.128 R8, [R24+0x12400] ;  /* 0x0124000018087984 */ /* 0x000e620000000c00 */
[--C-:B0-----:R-:W-:Y:S02]  /*118c0*/  HADD2.F32 R13, -RZ, R5.reuse.H1_H1 ;  /* 0x30000005ff0d7230 */ /* 0x101fe40000004100 */
[----:B------:R-:W-:Y:S02]  /*118d0*/  HADD2.F32 R12, -RZ, R5.H0_H0 ;  /* 0x20000005ff0c7230 */ /* 0x000fe40000004100 */
[----:B------:R-:W-:Y:S02]  /*118e0*/  HADD2.F32 R5, -RZ, R4.H0_H0 ;  /* 0x20000004ff057230 */ /* 0x000fe40000004100 */
[----:B------:R-:W-:Y:S02]  /*118f0*/  HADD2.F32 R14, -RZ, R6.H0_H0 ;  /* 0x20000006ff0e7230 */ /* 0x000fe40000004100 */
[--C-:B------:R-:W-:Y:S02]  /*11900*/  HADD2.F32 R15, -RZ, R7.reuse.H0_H0 ;  /* 0x20000007ff0f7230 */ /* 0x100fe40000004100 */
[----:B------:R-:W-:-:S02]  /*11910*/  HADD2.F32 R7, -RZ, R7.H1_H1 ;  /* 0x30000007ff077230 */ /* 0x000fc40000004100 */
[----:B------:R-:W-:Y:S02]  /*11920*/  HADD2.F32 R4, -RZ, R4.H1_H1 ;  /* 0x30000004ff047230 */ /* 0x000fe40000004100 */
        /* <DEDUP_REMOVED lines=10> */
[----:B------:R-:W-:Y:S02]  /*119d0*/  HADD2.F32 R27, -RZ, R10.H0_H0 ;  /* 0x2000000aff1b7230 */ /* 0x000fe40000004100 */
[-C--:B------:R-:W-:Y:S01]  /*119e0*/  FMUL.FTZ R34, R26, R25.reuse ;  /* 0x000000191a227220 */ /* 0x080fe20000410000 */
[----:B------:R-:W-:Y:S01]  /*119f0*/  FFMA.FTZ R26, R13, R25, -R0 ;  /* 0x000000190d1a7223 */ /* 0x000fe20000010800 */
[C---:B------:R-:W-:Y:S01]  /*11a00*/  FMUL.FTZ R0, R9.reuse, R30 ;  /* 0x0000001e09007220 */ /* 0x040fe20000410000 */
[----:B------:R-:W-:Y:S02]  /*11a10*/  HADD2.F32 R12, -RZ, R3.H0_H0 ;  /* 0x20000003ff0c7230 */ /* 0x000fe40000004100 */
[----:B------:R-:W-:Y:S01]  /*11a20*/  FMUL.FTZ R9, R9, R20 ;  /* 0x0000001409097220 */ /* 0x000fe20000410000 */
[----:B------:R-:W-:Y:S01]  /*11a30*/  FFMA.FTZ R34, R13, R32, R34 ;  /* 0x000000200d227223 */ /* 0x000fe20000010022 */
[----:B------:R-:W-:Y:S01]  /*11a40*/  FFMA.FTZ R13, R5, R20, -R0 ;  /* 0x00000014050d7223 */ /* 0x000fe20000010800 */
[----:B------:R-:W-:-:S02]  /*11a50*/  HADD2.F32 R0, -RZ, R21.H0_H0 ;  /* 0x20000015ff007230 */ /* 0x000fc40000004100 */
[----:B------:R-:W-:Y:S01]  /*11a60*/  FFMA.FTZ R30, R5, R30, R9 ;  /* 0x0000001e051e7223 */ /* 0x000fe20000010009 */
[C---:B------:R-:W-:Y:S01]  /*11a70*/  FMUL.FTZ R5, R27.reuse, R12 ;  /* 0x0000000c1b057220 */ /* 0x040fe20000410000 */
[----:B------:R-:W-:Y:S02]  /*11a80*/  HADD2.F32 R28, -RZ, R11.H0_H0 ;  /* 0x2000000bff1c7230 */ /* 0x000fe40000004100 */
[----:B------:R-:W-:Y:S02]  /*11a90*/  HADD2.F32 R3, -RZ, R3.H1_H1 ;  /* 0x30000003ff037230 */ /* 0x000fe40000004100 */
[-C--:B------:R-:W-:Y:S01]  /*11aa0*/  FMUL.FTZ R27, R27, R0.reuse ;  /* 0x000000001b1b7220 */ /* 0x080fe20000410000 */
[----:B------:R-:W-:Y:S02]  /*11ab0*/  HADD2.F32 R21, -RZ, R21.H1_H1 ;  /* 0x30000015ff157230 */ /* 0x000fe40000004100 */
[----:B------:R-:W-:Y:S01]  /*11ac0*/  FFMA.FTZ R25, R14, R0, -R5 ;  /* 0x000000000e197223 */ /* 0x000fe20000010805 */
[----:B------:R-:W-:-:S02]  /*11ad0*/  HADD2.F32 R11, -RZ, R11.H1_H1 ;  /* 0x3000000bff0b7230 */ /* 0x000fc40000004100 */
[C---:B------:R-:W-:Y:S01]  /*11ae0*/  FMUL.FTZ R32, R28.reuse, R3 ;  /* 0x000000031c207220 */ /* 0x040fe20000410000 */
[----:B------:R-:W-:Y:S02]  /*11af0*/  HADD2.F32 R20, -RZ, R36.H0_H0 ;  /* 0x20000024ff147230 */ /* 0x000fe40000004100 */
[----:B------:R-:W-:Y:S01]  /*11b00*/  FMUL.FTZ R28, R28, R21 ;  /* 0x000000151c1c7220 */ /* 0x000fe20000410000 */
[----:B------:R-:W-:Y:S02]  /*11b10*/  HADD2.F32 R0, -RZ, R58.H0_H0 ;  /* 0x2000003aff007230 */ /* 0x000fe40000004100 */
[----:B------:R-:W-:Y:S01]  /*11b20*/  FFMA.FTZ R27, R14, R12, R27 ;  /* 0x0000000c0e1b7223 */ /* 0x000fe2000001001b */
[----:B------:R-:W-:Y:S02]  /*11b30*/  HADD2.F32 R8, -RZ, R8.H1_H1 ;  /* 0x30000008ff087230 */ /* 0x000fe40000004100 */
[----:B------:R-:W-:Y:S01]  /*11b40*/  FMUL.FTZ R12, R11, R20 ;  /* 0x000000140b0c7220 */ /* 0x000fe20000410000 */
[----:B------:R-:W-:-:S02]  /*11b50*/  HADD2.F32 R10, -RZ, R10.H1_H1 ;  /* 0x3000000aff0a7230 */ /* 0x000fc40000004100 */
[-C--:B------:R-:W-:Y:S01]  /*11b60*/  FMUL.FTZ R14, R11, R0.reuse ;  /* 0x000000000b0e7220 */ /* 0x080fe20000410000 */
[C---:B------:R-:W-:Y:S01]  /*11b70*/  FFMA.FTZ R28, R15.reuse, R3, R28 ;  /* 0x000000030f1c7223 */ /* 0x040fe2000001001c */
[----:B------:R-:W-:Y:S02]  /*11b80*/  HADD2.F32 R9, -RZ, R38.H0_H0 ;  /* 0x20000026ff097230 */ /* 0x000fe40000004100 */
[----:B------:R-:W-:Y:S01]  /*11b90*/  FFMA.FTZ R32, R15, R21, -R32 ;  /* 0x000000150f207223 */ /* 0x000fe20000010820 */
[----:B------:R-:W-:Y:S02]  /*11ba0*/  HADD2.F32 R11, -RZ, R37.H0_H0 ;  /* 0x20000025ff0b7230 */ /* 0x000fe40000004100 */
[C---:B------:R-:W-:Y:S01]  /*11bb0*/  FFMA.FTZ R21, R7.reuse, R0, -R12 ;  /* 0x0000000007157223 */ /* 0x040fe2000001080c */
[----:B------:R-:W-:Y:S02]  /*11bc0*/  HADD2.F32 R3, -RZ, R40.H0_H0 ;  /* 0x20000028ff037230 */ /* 0x000fe40000004100 */
[----:B------:R-:W-:Y:S01]  /*11bd0*/  FFMA.FTZ R29, R7, R20, R14 ;  /* 0x00000014071d7223 */ /* 0x000fe2000001000e */
[----:B------:R-:W-:-:S02]  /*11be0*/  HADD2.F32 R5, -RZ, R39.H0_H0 ;  /* 0x20000027ff057230 */ /* 0x000fc40000004100 */
[----:B------:R-:W-:Y:S01]  /*11bf0*/  FMUL.FTZ R7, R8, R9 ;  /* 0x0000000908077220 */ /* 0x000fe20000410000 */
[----:B------:R-:W-:Y:S01]  /*11c00*/  FMUL.FTZ R15, R10, R11 ;  /* 0x0000000b0a0f7220 */ /* 0x000fe20000410000 */
[----:B------:R-:W-:Y:S01]  /*11c10*/  FMUL.FTZ R8, R8, R3 ;  /* 0x0000000308087220 */ /* 0x000fe20000410000 */
[----:B------:R-:W-:Y:S01]  /*11c20*/  FMUL.FTZ R12, R10, R5 ;  /* 0x000000050a0c7220 */ /* 0x000fe20000410000 */
[----:B------:R-:W-:Y:S01]  /*11c30*/  FFMA.FTZ R0, R4, R3, -R7 ;  /* 0x0000000304007223 */ /* 0x000fe20000010807 */
[----:B------:R-:W-:Y:S01]  /*11c40*/  FFMA.FTZ R10, R6, R5, -R15 ;  /* 0x00000005060a7223 */ /* 0x000fe2000001080f */
[----:B------:R-:W-:Y:S01]  /*11c50*/  FFMA.FTZ R3, R4, R9, R8 ;  /* 0x0000000904037223 */ /* 0x000fe20000010008 */
[----:B------:R-:W-:Y:S01]  /*11c60*/  FFMA.FTZ R12, R6, R11, R12 ;  /* 0x0000000b060c7223 */ /* 0x000fe2000001000c */
[----:B------:R-:W-:Y:S02]  /*11c70*/  F2FP.F16.F32.PACK_AB R7, R21, R32 ;  /* 0x000000201507723e */ /* 0x000fe400000000ff */
        /* <DEDUP_REMOVED lines=9> */
.L_x_1837:
[----:B------:R-:W-:Y:S05]  /*11d10*/  BSYNC B0 ;  /* 0x0000000000007941 */ /* 0x000fea0003800000 */
.L_x_1815:
        /* <DEDUP_REMOVED lines=8> */
.L_x_1813:
[----:B01234-:R-:W2:Y:S02]  /*11da0*/  LDL R0, [R1+0x40] ;  /* 0x0000400001007983 */ /* 0x01fea40000100800 */
[----:B--2---:R-:W-:-:S13]  /*11db0*/  R2UR UR4, R0 ;  /* 0x00000000000472ca */ /* 0x004fda00000e0000 */
[----:B------:R-:W-:-:S05]  /*11dc0*/  IMAD.U32 R0, RZ, RZ, UR4 ;  /* 0x00000004ff007e24 */ /* 0x000fca000f8e00ff */
[----:B------:R-:W-:-:S13]  /*11dd0*/  ISETP.NE.AND P0, PT, R0, 0x3, PT ;  /* 0x000000030000780c */ /* 0x000fda0003f05270 */
[----:B------:R-:W-:Y:S05]  /*11de0*/  @!P0 BRA `(.L_x_1866) ;  /* 0x0000000000048947 */ /* 0x000fea0003800000 */
[----:B------:R-:W-:Y:S01]  /*11df0*/  BPT.TRAP 0x1 ;  /* 0x000000040000795c */ /* 0x000fe20000300000 */
.L_x_1866:
[----:B------:R-:W-:Y:S01]  /*11e00*/  IMAD R74, R17, 0x8, R2 ;  /* 0x00000008114a7824 */ /* 0x000fe200078e0202 */
[----:B------:R-:W-:-:S04]  /*11e10*/  SHF.L.U32 R3, R192, 0x1f, RZ ;  /* 0x0000001fc0037819 */ /* 0x000fc800000006ff */
[----:B------:R0:W1:Y:S01]  /*11e20*/  SYNCS.PHASECHK.TRANS64.TRYWAIT P2, [R74+URZ+0x30830], R3 ;  /* 0x030830034a0075a7 */ /* 0x000062000804017f */
[----:B------:R-:W-:Y:S05]  /*11e30*/  @!P0 BRA `(.L_x_1867) ;  /* 0x0000000000048947 */ /* 0x000fea0003800000 */
[----:B------:R-:W-:Y:S01]  /*11e40*/  BPT.TRAP 0x1 ;  /* 0x000000040000795c */ /* 0x000fe20000300000 */
.L_x_1867:
[----:B------:R-:W2:Y:S02]  /*11e50*/  S2R R0, SR_TID.X ;  /* 0x0000000000007919 */ /* 0x000ea40000002100 */
[----:B--2---:R-:W-:-:S04]  /*11e60*/  LOP3.LUT R0, R0, 0x7f, RZ, 0xc0, !PT ;  /* 0x0000007f00007812 */ /* 0x004fc800078ec0ff */
[----:B------:R-:W-:Y:S01]  /*11e70*/  ISETP.NE.AND P1, PT, R0, RZ, PT ;  /* 0x000000ff0000720c */ /* 0x000fe20003f25270 */
[----:B-1----:R-:W-:-:S12]  /*11e80*/  @P2 BRA `(.L_x_1868) ;  /* 0x0000000000082947 */ /* 0x002fd80003800000 */
[----:B------:R-:W1:Y:S02]  /*11e90*/  SYNCS.PHASECHK.TRANS64.TRYWAIT P2, [R74+URZ+0x30830], R3 ;  /* 0x030830034a0075a7 */ /* 0x000e64000804017f */
[----:B-1----:R-:W-:Y:S05]  /*11ea0*/  @!P2 BRA `(.L_x_1869) ;  /* 0x0000019c0094a947 */ /* 0x002fea0003800000 */
.L_x_1868:
[----:B------:R-:W-:Y:S05]  /*11eb0*/  WARPSYNC.ALL ;  /* 0x0000000000007948 */ /* 0x000fea0003800000 */
[----:B------:R-:W-:Y:S01]  /*11ec0*/  IADD3 R0, R2, 0x1e400, RZ ;  /* 0x0001e40002007810 */ /* 0x000fe20007ffe0ff */
[----:B------:R-:W-:Y:S01]  /*11ed0*/  IMAD.MOV.U32 R5, RZ, RZ, 0x40000040 ;  /* 0x40000040ff057424 */ /* 0x000fe200078e00ff */
[----:B------:R-:W-:Y:S01]  /*11ee0*/  R2UR UR52, R68 ;  /* 0x00000000443472ca */ /* 0x000fe200000e0000 */
[----:B------:R-:W-:Y:S01]  /*11ef0*/  UMOV UR53, 0x40000040 ;  /* 0x4000004000357882 */ /* 0x000fe20000000000 */
[----:B------:R-:W-:Y:S01]  /*11f00*/  SHF.R.U32.HI R0, RZ, 0x4, R0 ;  /* 0x00000004ff007819 */ /* 0x000fe20000011600 */
[----:B------:R-:W-:Y:S01]  /*11f10*/  WARPGROUP.ARRIVE ;  /* 0x00000000000079c5 */ /* 0x000fe20000000000 */
[----:B------:R-:W-:Y:S01]  /*11f20*/  R2UR UR55, R5 ;  /* 0x00000000053772ca */ /* 0x000fe200000e0000 */
[----:B------:R-:W-:Y:S01]  /*11f30*/  IMAD.MOV.U32 R7, RZ, RZ, 0x40000040 ;  /* 0x40000040ff077424 */ /* 0x000fe200078e00ff */
[----:B------:R-:W-:Y:S01]  /*11f40*/  LOP3.LUT R0, R0, 0x3fff, RZ, 0xc0, !PT ;  /* 0x00003fff00007812 */ /* 0x000fe200078ec0ff */
[----:B------:R-:W-:Y:S01]  /*11f50*/  UMOV UR49, 0x40000040 ;  /* 0x4000004000317882 */ /* 0x000fe20000000000 */
[----:B------:R-:W-:Y:S01]  /*11f60*/  UMOV UR9, 0x40000040 ;  /* 0x4000004000097882 */ /* 0x000fe20000000000 */
[----:B------:R-:W-:Y:S01]  /*11f70*/  UMOV UR57, 0x40000040 ;  /* 0x4000004000397882 */ /* 0x000fe20000000000 */
[----:B------:R-:W-:Y:S01]  /*11f80*/  LOP3.LUT R8, R0, 0x10000, RZ, 0xfc, !PT ;  /* 0x0001000000087812 */ /* 0x000fe200078efcff */
[----:B------:R-:W-:Y:S01]  /*11f90*/  IMAD.U32 R11, RZ, RZ, UR9 ;  /* 0x00000009ff0b7e24 */ /* 0x000fe2000f8e00ff */
[----:B------:R-:W-:Y:S01]  /*11fa0*/  R2UR UR51, R7 ;  /* 0x00000000073372ca */ /* 0x000fe200000e0000 */
[----:B------:R-:W-:Y:S01]  /*11fb0*/  ULOP3.LUT UR52, UR52, 0x10000, URZ, 0xfc, !UPT ;  /* 0x0001000034347892 */ /* 0x000fe2000f8efc3f */
[----:B------:R-:W-:Y:S01]  /*11fc0*/  IMAD.MOV.U32 R7, RZ, RZ, 0x40000040 ;  /* 0x40000040ff077424 */ /* 0x000fe200078e00ff */
[----:B------:R-:W-:Y:S01]  /*11fd0*/  UMOV UR41, 0x40000040 ;  /* 0x4000004000297882 */ /* 0x000fe20000000000 */
[----:B------:R-:W-:Y:S01]  /*11fe0*/  IMAD R4, R17, 0x900, R8 ;  /* 0x0000090011047824 */ /* 0x000fe200078e0208 */
[----:B------:R-:W-:Y:S01]  /*11ff0*/  UIADD3 UR48, UR52, 0x2, URZ ;  /* 0x0000000234307890 */ /* 0x000fe2000fffe03f */
[----:B------:R-:W2:Y:S01]  /*12000*/  LDC R226, c[0x0][0x448] ;  /* 0x00011200ffe27b82 */ /* 0x000ea20000000800 */
[----:B------:R-:W-:Y:S01]  /*12010*/  R2UR UR11, R7 ;  /* 0x00000000070b72ca */ /* 0x000fe200000e0000 */
[C---:B------:R-:W-:Y:S01]  /*12020*/  VIADD R6, R4.reuse, 0x2 ;  /* 0x0000000204067836 */ /* 0x040fe20000000000 */
[----:B------:R-:W-:Y:S01]  /*12030*/  R2UR UR54, R4 ;  /* 0x00000000043672ca */ /* 0x000fe200000e0000 */
[----:B------:R-:W-:Y:S01]  /*12040*/  UIADD3 UR4, UR52, 0x4, URZ ;  /* 0x0000000434047890 */ /* 0x000fe2000fffe03f */
[----:B------:R-:W-:-:S02]  /*12050*/  IMAD.MOV.U32 R7, RZ, RZ, 0x40000040 ;  /* 0x40000040ff077424 */ /* 0x000fc400078e00ff */
[----:B------:R-:W-:Y:S01]  /*12060*/  R2UR UR50, R6 ;  /* 0x00000000063272ca */ /* 0x000fe200000e0000 */
[----:B------:R-:W-:-:S03]  /*12070*/  VIADD R6, R4, 0x4 ;  /* 0x0000000404067836 */ /* 0x000fc60000000000 */
[----:B------:R-:W-:Y:S01]  /*12080*/  UMOV UR8, UR4 ;  /* 0x0000000400087c82 */ /* 0x000fe20008000000 */
[----:B------:R-:W-:Y:S01]  /*12090*/  UIADD3 UR4, UR52, 0x6, URZ ;  /* 0x0000000634047890 */ /* 0x000fe2000fffe03f */
[----:B------:R-:W-:Y:S01]  /*120a0*/  R2UR UR10, R6 ;  /* 0x00000000060a72ca */ /* 0x000fe200000e0000 */
[----:B------:R-:W-:Y:S01]  /*120b0*/  VIADD R6, R4, 0x6 ;  /* 0x0000000604067836 */ /* 0x000fe20000000000 */
[----:B------:R-:W-:Y:S01]  /*120c0*/  MOV R10, UR8 ;  /* 0x00000008000a7c02 */ /* 0x000fe20008000f00 */
[----:B------:R-:W-:Y:S04]  /*120d0*/  HGMMA.64x96x16.F32 R24, gdesc[UR52], RZ, !UPT, gsb0 ;  /* 0x01600000341879f0 */ /* 0x000fe8000c0008ff */
[----:B------:R3:W-:Y:S01]  /*120e0*/  STL.64 [R1+0x38], R10 ;  /* 0x0000380a01007387 */ /* 0x0007e20000100a00 */
[----:B------:R-:W-:-:S02]  /*120f0*/  WARPGROUP.DEPBAR.LE gsb0, 0x0 ;  /* 0x00008000000079c5 */ /* 0x000fc40000010000 */
[----:B------:R-:W-:-:S06]  /*12100*/  WARPGROUP.ARRIVE ;  /* 0x00000000000079c5 */ /* 0x000fcc0000000000 */
[----:B------:R-:W-:Y:S03]  /*12110*/  HGMMA.64x96x16.F32 R24, gdesc[UR48], R24, gsb0 ;  /* 0x01600000301879f0 */ /* 0x000fe60008000818 */
[----:B------:R-:W-:Y:S02]  /*12120*/  WARPGROUP.DEPBAR.LE gsb0, 0x0 ;  /* 0x00008000000079c5 */ /* 0x000fe40000010000 */
[----:B------:R-:W-:-:S06]  /*12130*/  WARPGROUP.ARRIVE ;  /* 0x00000000000079c5 */ /* 0x000fcc0000000000 */
[----:B------:R-:W-:Y:S01]  /*12140*/  HGMMA.64x96x16.F32 R24, gdesc[UR8], R24, gsb0 ;  /* 0x01600000081879f0 */ /* 0x000fe20008000818 */
[----:B------:R-:W-:Y:S01]  /*12150*/  R2UR UR10, R6 ;  /* 0x00000000060a72ca */ /* 0x000fe200000e0000 */
[----:B------:R-:W-:Y:S01]  /*12160*/  UMOV UR8, UR4 ;  /* 0x0000000400087c82 */ /* 0x000fe20008000000 */
[----:B------:R-:W-:Y:S01]  /*12170*/  R2UR UR11, R7 ;  /* 0x00000000070b72ca */ /* 0x000fe200000e0000 */
[----:B------:R-:W-:Y:S01]  /*12180*/  UMOV UR9, 0x40000040 ;  /* 0x4000004000097882 */ /* 0x000fe20000000000 */
[----:B------:R-:W-:Y:S01]  /*12190*/  IMAD.MOV.U32 R7, RZ, RZ, 0x40000040 ;  /* 0x40000040ff077424 */ /* 0x000fe200078e00ff */
[----:B------:R-:W-:Y:S01]  /*121a0*/  IADD3 R6, R4, 0x300, RZ ;  /* 0x0000030004067810 */ /* 0x000fe20007ffe0ff */
[----:B------:R-:W-:Y:S01]  /*121b0*/  UIADD3 UR4, UR52, 0x400, URZ ;  /* 0x0000040034047890 */ /* 0x000fe2000fffe03f */
[----:B---3--:R-:W-:Y:S02]  /*121c0*/  IMAD.U32 R10, RZ, RZ, UR8 ;  /* 0x00000008ff0a7e24 */ /* 0x008fe4000f8e00ff */
[----:B------:R-:W-:-:S05]  /*121d0*/  IMAD.U32 R11, RZ, RZ, UR9 ;  /* 0x00000009ff0b7e24 */ /* 0x000fca000f8e00ff */
[----:B------:R3:W-:Y:S01]  /*121e0*/  STL.64 [R1+0x30], R10 ;  /* 0x0000300a01007387 */ /* 0x0007e20000100a00 */
[----:B------:R-:W-:Y:S02]  /*121f0*/  WARPGROUP.DEPBAR.LE gsb0, 0x0 ;  /* 0x00008000000079c5 */ /* 0x000fe40000010000 */
[----:B------:R-:W-:-:S06]  /*12200*/  WARPGROUP.ARRIVE ;  /* 0x00000000000079c5 */ /* 0x000fcc0000000000 */
[----:B------:R-:W-:Y:S01]  /*12210*/  HGMMA.64x96x16.F32 R24, gdesc[UR8], R24, gsb0 ;  /* 0x01600000081879f0 */ /* 0x000fe20008000818 */
[----:B------:R-:W-:Y:S01]  /*12220*/  R2UR UR10, R6 ;  /* 0x00000000060a72ca */ /* 0x000fe200000e0000 */
[----:B------:R-:W-:Y:S01]  /*12230*/  UMOV UR8, UR4 ;  /* 0x0000000400087c82 */ /* 0x000fe20008000000 */
[----:B------:R-:W-:Y:S01]  /*12240*/  R2UR UR11, R7 ;  /* 0x00000000070b72ca */ /* 0x000fe200000e0000 */
[----:B------:R-:W-:Y:S01]  /*12250*/  UMOV UR9, 0x40000040 ;  /* 0x4000004000097882 */ /* 0x000fe20000000000 */
[----:B------:R-:W-:Y:S01]  /*12260*/  VIADD R6, R4, 0x302 ;  /* 0x0000030204067836 */ /* 0x000fe20000000000 */
[----:B------:R-:W-:Y:S01]  /*12270*/  UIADD3 UR4, UR52, 0x402, URZ ;  /* 0x0000040234047890 */ /* 0x000fe2000fffe03f */
[----:B------:R-:W-:Y:S02]  /*12280*/  IMAD.MOV.U32 R7, RZ, RZ, 0x40000040 ;  /* 0x40000040ff077424 */ /* 0x000fe400078e00ff */
        /* <DEDUP_REMOVED lines=12> */
[----:B------:R-:W-:Y:S01]  /*12350*/  IMAD.MOV.U32 R7, RZ, RZ, 0x40000040 ;  /* 0x40000040ff077424 */ /* 0x000fe200078e00ff */
[----:B---3--:R-:W-:Y:S01]  /*12360*/  MOV R10, UR8 ;  /* 0x00000008000a7c02 */ /* 0x008fe20008000f00 */
        /* <DEDUP_REMOVED lines=26> */
[----:B------:R-:W-:Y:S01]  /*12510*/  IMAD.U32 R11, RZ, RZ, UR9 ;  /* 0x00000009ff0b7e24 */ /* 0x000fe2000f8e00ff */
[----:B------:R-:W-:-:S04]  /*12520*/  UIADD3 UR56, UR52, 0x802, URZ ;  /* 0x0000080234387890 */ /* 0x000fc8000fffe03f */
[----:B------:R3:W-:Y:S04]  /*12530*/  STL.64 [R1+0x10], R10 ;  /* 0x0000100a01007387 */ /* 0x0007e80000100a00 */
[----:B------:R-:W4:Y:S01]  /*12540*/  LDL.LU R76, [R1] ;  /* 0x00000000014c7983 */ /* 0x000f220000300800 */
        /* <DEDUP_REMOVED lines=10> */
[----:B------:R-:W-:Y:S01]  /*125f0*/  IMAD.MOV.U32 R5, RZ, RZ, 0x40000040 ;  /* 0x40000040ff057424 */ /* 0x000fe200078e00ff */
[----:B------:R-:W-:-:S02]  /*12600*/  WARPGROUP.DEPBAR.LE gsb0, 0x0 ;  /* 0x00008000000079c5 */ /* 0x000fc40000010000 */
[----:B------:R-:W-:Y:S01]  /*12610*/  WARPGROUP.ARRIVE ;  /* 0x00000000000079c5 */ /* 0x000fe20000000000 */
[----:B------:R-:W-:Y:S01]  /*12620*/  UIADD3 UR36, UR52, 0x806, URZ ;  /* 0x0000080634247890 */ /* 0x000fe2000fffe03f */
[----:B------:R-:W-:Y:S01]  /*12630*/  UMOV UR37, 0x40000040 ;  /* 0x4000004000257882 */ /* 0x000fe20000000000 */
[----:B--2---:R-:W-:Y:S01]  /*12640*/  ISETP.NE.AND P2, PT, R226, 0x1, PT ;  /* 0x00000001e200780c */ /* 0x004fe20003f45270 */
[----:B---3--:R-:W-:Y:S02]  /*12650*/  IMAD.U32 R11, RZ, RZ, UR9 ;  /* 0x00000009ff0b7e24 */ /* 0x008fe4000f8e00ff */
[----:B------:R-:W-:Y:S01]  /*12660*/  HGMMA.64x96x16.F32 R24, gdesc[UR8], R24, gsb0 ;  /* 0x01600000081879f0 */ /* 0x000fe20008000818 */
[----:B------:R-:W-:Y:S01]  /*12670*/  R2UR UR58, R6 ;  /* 0x00000000063a72ca */ /* 0x000fe200000e0000 */
[----:B------:R-:W-:Y:S01]  /*12680*/  ULDC UR4, c[0x0][0x9d8] ;  /* 0x0002760000047ab9 */ /* 0x000fe20000000800 */
[----:B------:R-:W-:Y:S01]  /*12690*/  R2UR UR59, R7 ;  /* 0x00000000073b72ca */ /* 0x000fe200000e0000 */
[----:B------:R-:W-:Y:S01]  /*126a0*/  VIADD R6, R4, 0x604 ;  /* 0x0000060404067836 */ /* 0x000fe20000000000 */
[----:B------:R-:W-:Y:S01]  /*126b0*/  MOV R10, UR8 ;  /* 0x00000008000a7c02 */ /* 0x000fe20008000f00 */
[----:B------:R-:W-:-:S03]  /*126c0*/  IMAD.MOV.U32 R7, RZ, RZ, 0x40000040 ;  /* 0x40000040ff077424 */ /* 0x000fc600078e00ff */
[----:B------:R-:W-:Y:S01]  /*126d0*/  R2UR UR42, R6 ;  /* 0x00000000062a72ca */ /* 0x000fe200000e0000 */
[----:B------:R-:W-:Y:S02]  /*126e0*/  WARPGROUP.DEPBAR.LE gsb0, 0x0 ;  /* 0x00008000000079c5 */ /* 0x000fe40000010000 */
[----:B------:R-:W-:-:S06]  /*126f0*/  WARPGROUP.ARRIVE ;  /* 0x00000000000079c5 */ /* 0x000fcc0000000000 */
[----:B------:R-:W-:Y:S01]  /*12700*/  HGMMA.64x96x16.F32 R24, gdesc[UR56], R24, gsb0 ;  /* 0x01600000381879f0 */ /* 0x000fe20008000818 */
[----:B------:R-:W-:Y:S02]  /*12710*/  R2UR UR43, R7 ;  /* 0x00000000072b72ca */ /* 0x000fe400000e0000 */
[----:B------:R-:W-:Y:S02]  /*12720*/  IADD3 R4, R4, 0x606, RZ ;  /* 0x0000060604047810 */ /* 0x000fe40007ffe0ff */
[----:B------:R-:W-:Y:S02]  /*12730*/  R2UR UR39, R5 ;  /* 0x00000000052772ca */ /* 0x000fe400000e0000 */
[----:B------:R-:W-:Y:S01]  /*12740*/  R2UR UR38, R4 ;  /* 0x00000000042672ca */ /* 0x000fe200000e0000 */
[----:B------:R-:W-:Y:S02]  /*12750*/  WARPGROUP.DEPBAR.LE gsb0, 0x0 ;  /* 0x00008000000079c5 */ /* 0x000fe40000010000 */
[----:B------:R-:W-:-:S06]  /*12760*/  WARPGROUP.ARRIVE ;  /* 0x00000000000079c5 */ /* 0x000fcc0000000000 */
[----:B------:R-:W-:Y:S01]  /*12770*/  HGMMA.64x96x16.F32 R24, gdesc[UR40], R24, gsb0 ;  /* 0x01600000281879f0 */ /* 0x000fe20008000818 */
[----:B------:R2:W-:Y:S02]  /*12780*/  STL.64 [R1+0x8], R10 ;  /* 0x0000080a01007387 */ /* 0x0005e40000100a00 */
[----:B--2---:R-:W2:Y:S01]  /*12790*/  @P2 LDC R11, c[0x0][0x44c] ;  /* 0x00011300ff0b2b82 */ /* 0x004ea20000000800 */
[----:B------:R-:W-:Y:S02]  /*127a0*/  WARPGROUP.DEPBAR.LE gsb0, 0x0 ;  /* 0x00008000000079c5 */ /* 0x000fe40000010000 */
[----:B------:R-:W-:-:S06]  /*127b0*/  WARPGROUP.ARRIVE ;  /* 0x00000000000079c5 */ /* 0x000fcc0000000000 */
[----:B------:R-:W-:Y:S01]  /*127c0*/  HGMMA.64x96x16.F32 R24, gdesc[UR36], R24, gsb0 ;  /* 0x01600000241879f0 */ /* 0x000fe20008000818 */
[----:B------:R-:W-:-:S04]  /*127d0*/  IMAD.IADD R10, R212, 0x1, R208 ;  /* 0x00000001d40a7824 */ /* 0x000fc800078e02d0 */
[----:B--2---:R-:W-:Y:S01]  /*127e0*/  @P2 IMAD.HI.U32 R11, R10, R11, RZ ;  /* 0x0000000b0a0b2227 */ /* 0x004fe200078e00ff */
[----:B----4-:R-:W-:-:S04]  /*127f0*/  LOP3.LUT R76, R76, 0xffdfffff, RZ, 0xc0, !PT ;  /* 0xffdfffff4c4c7812 */ /* 0x010fc800078ec0ff */
[----:B------:R-:W-:-:S04]  /*12800*/  @P2 LOP3.LUT R76, R76, 0x200000, RZ, 0xfc, !PT ;  /* 0x002000004c4c2812 */ /* 0x000fc800078efcff */
[----:B------:R-:W-:Y:S01]  /*12810*/  LOP3.LUT R76, R76, 0xffefffff, RZ, 0xc0, !PT ;  /* 0xffefffff4c4c7812 */ /* 0x000fe200078ec0ff */
[----:B01----:R-:W-:-:S05]  /*12820*/  @!P1 VIADD R74, R74, 0x30840 ;  /* 0x000308404a4a9836 */ /* 0x003fca0000000000 */
[----:B------:R-:W-:Y:S01]  /*12830*/  @!P1 PRMT R74, RZ, 0x654, R74 ;  /* 0x00000654ff4a9816 */ /* 0x000fe2000000004a */
[----:B------:R-:W-:Y:S02]  /*12840*/  WARPGROUP.DEPBAR.LE gsb0, 0x0 ;  /* 0x00008000000079c5 */ /* 0x000fe40000010000 */
[----:B------:R-:W-:Y:S01]  /*12850*/  FMUL.FTZ R4, R24, UR4 ;  /* 0x0000000418047c20 */ /* 0x000fe20008410000 */
[----:B------:R0:W-:Y:S01]  /*12860*/  @!P1 SYNCS.ARRIVE.TRANS64.RED.A1T0 RZ, [R74+URZ], RZ ;  /* 0x000000ff4aff99a7 */ /* 0x0001e2000810043f */
[----:B------:R-:W1:Y:S01]  /*12870*/  @P2 LDC R24, c[0x0][0x450] ;  /* 0x00011400ff182b82 */ /* 0x000e620000000800 */
[----:B------:R-:W-:Y:S01]  /*12880*/  FMUL.FTZ R93, R40, UR4 ;  /* 0x00000004285d7c20 */ /* 0x000fe20008410000 */
[----:B------:R-:W-:Y:S01]  /*12890*/  IMAD.MOV.U32 R40, RZ, RZ, R10 ;  /* 0x000000ffff287224 */ /* 0x000fe200078e000a */
[----:B-1----:R-:W-:-:S05]  /*128a0*/  @P2 SHF.R.U32.HI R40, RZ, R24, R11 ;  /* 0x00000018ff282219 */ /* 0x002fca000001160b */
[----:B------:R-:W1:Y:S01]  /*128b0*/  LDC.64 R10, c[0x0][0x9e0] ;  /* 0x00027800ff0a7b82 */ /* 0x000e620000000a00 */
        /* <DEDUP_REMOVED lines=21> */
[----:B-1----:R-:W-:Y:S01]  /*12a10*/  ISETP.GE.AND P2, PT, R11, 0x1, PT ;  /* 0x000000010b00780c */ /* 0x002fe20003f46270 */
        /* <DEDUP_REMOVED lines=25> */
[----:B------:R-:W-:-:S02]  /*12bb0*/  ULDC UR4, c[0x0][0x9dc] ;  /* 0x0002770000047ab9 */ /* 0x000fc40000000800 */
[----:B------:R-:W-:Y:S01]  /*12bc0*/  ULOP3.LUT UR5, URZ, UR4, URZ, 0x33, !UPT ;  /* 0x000000043f057292 */ /* 0x000fe2000f8e333f */
[----:B------:R1:W2:Y:S01]  /*12bd0*/  MUFU.TANH R41, R56 ;  /* 0x0000003800297308 */ /* 0x0002a20000002400 */
[----:B------:R-:W-:Y:S01]  /*12be0*/  @P2 LOP3.LUT R76, R76, 0x100000, RZ, 0xfc, !PT ;  /* 0x001000004c4c2812 */ /* 0x000fe200078efcff */
[----:B------:R-:W-:-:S03]  /*12bf0*/  IMAD.MOV.U32 R38, RZ, RZ, -0x60 ;  /* 0xffffffa0ff267424 */ /* 0x000fc600078e00ff */
[----:B------:R-:W-:Y:S01]  /*12c00*/  IMAD.U32 R33, RZ, RZ, UR5 ;  /* 0x00000005ff217e24 */ /* 0x000fe2000f8e00ff */
[----:B-1----:R-:W1:Y:S01]  /*12c10*/  SHFL.IDX PT, R56, R40, RZ, 0x1c1f ;  /* 0x001c1fff28387589 */ /* 0x002e6200000e0000 */
[----:B------:R-:W-:-:S03]  /*12c20*/  IMAD R38, R151, R38, 0x61 ;  /* 0x0000006197267424 */ /* 0x000fc600078e0226 */
[----:B------:R0:W-:Y:S04]  /*12c30*/  STL [R1+0x4], R33 ;  /* 0x0000042101007387 */ /* 0x0001e80000100800 */
[----:B------:R0:W-:Y:S01]  /*12c40*/  STL [R1], R76 ;  /* 0x0000004c01007387 */ /* 0x0001e20000100800 */
[----:B------:R-:W-:Y:S02]  /*12c50*/  IMAD R28, R151, -0x60, R195 ;  /* 0xffffffa0971c7824 */ /* 0x000fe400078e02c3 */
[----:B------:R-:W-:Y:S01]  /*12c60*/  IMAD R42, R211, -0x2, R38 ;  /* 0xfffffffed32a7824 */ /* 0x000fe200078e0226 */
[----:B------:R-:W3:Y:S02]  /*12c70*/  MUFU.TANH R4, R4 ;  /* 0x0000000400047308 */ /* 0x000ee40000002400 */
[----:B------:R-:W-:-:S02]  /*12c80*/  IADD3 R28, R28, 0x60, RZ ;  /* 0x000000601c1c7810 */ /* 0x000fc40007ffe0ff */
[----:B------:R-:W-:-:S04]  /*12c90*/  IADD3 R29, -R193, R42, R195 ;  /* 0x0000002ac11d7210 */ /* 0x000fc80007ffe1c3 */
[----:B------:R-:W4:Y:S01]  /*12ca0*/  MUFU.TANH R5, R5 ;  /* 0x0000000500057308 */ /* 0x000f220000002400 */
[----:B------:R-:W-:-:S07]  /*12cb0*/  IMAD R46, R211, -0x2, R28 ;  /* 0xfffffffed32e7824 */ /* 0x000fce00078e021c */
[----:B------:R-:W0:Y:S01]  /*12cc0*/  MUFU.TANH R0, R0 ;  /* 0x0000000000007308 */ /* 0x000e220000002400 */
[----:B------:R-:W-:-:S07]  /*12cd0*/  VIADD R50, R29, UR5 ;  /* 0x000000051d327c36 */ /* 0x000fce0008000000 */
[----:B------:R-:W0:Y:S01]  /*12ce0*/  MUFU.TANH R3, R3 ;  /* 0x0000000300037308 */ /* 0x000e220000002400 */
[----:B------:R-:W-:-:S07]  /*12cf0*/  IMAD.IADD R47, R29, 0x1, R10 ;  /* 0x000000011d2f7824 */ /* 0x000fce00078e020a */
        /* <DEDUP_REMOVED lines=42> */
[----:B------:R-:W-:Y:S01]  /*12fa0*/  VIADD R54, R42, 0xffffffff ;  /* 0xffffffff2a367836 */ /* 0x000fe20000000000 */
[----:B-1----:R-:W-:-:S06]  /*12fb0*/  IADD3 R42, R50, R56, RZ ;  /* 0x00000038322a7210 */ /* 0x002fcc0007ffe0ff */
[----:B------:R1:W0:Y:S02]  /*12fc0*/  MUFU.TANH R43, R53 ;  /* 0x00000035002b7308 */ /* 0x0002240000002400 */
[----:B-1----:R-:W-:Y:S01]  /*12fd0*/  VIADD R53, R38, 0xffffffff ;  /* 0xffffffff26357836 */ /* 0x002fe20000000000 */
[----:B------:R-:W-:Y:S01]  /*12fe0*/  VIADDMNMX R38, R56, R47, R46, PT ;  /* 0x0000002f38267246 */ /* 0x000fe2000380012e */
[----:B--234-:R-:W-:Y:S06]  /*12ff0*/  @!P2 BRA `(.L_x_1870) ;  /* 0x00000000004ca947 */ /* 0x01cfec0003800000 */
[----:B0-----:R-:W-:Y:S01]  /*13000*/  IADD3 R33, -R193, R195, R56 ;  /* 0x000000c3c1217210 */ /* 0x001fe20007ffe138 */
[----:B------:R-:W-:Y:S03]  /*13010*/  BSSY B0, `(.L_x_1871) ;  /* 0x000000e000007945 */ /* 0x000fe60003800000 */
        /* <DEDUP_REMOVED lines=9> */
.L_x_1872:
[----:B------:R-:W-:-:S13]  /*130b0*/  ISETP.NE.AND P2, PT, R11, 0x1, PT ;  /* 0x000000010b00780c */ /* 0x000fda0003f45270 */
[----:B------:R-:W0:Y:S02]  /*130c0*/  @P2 LDC.64 R28, c[0x0][0x9e8] ;  /* 0x00027a00ff1c2b82 */ /* 0x000e240000000a00 */
[----:B0-----:R-:W-:-:S05]  /*130d0*/  @P2 IMAD.HI.U32 R28, R33, R28, RZ ;  /* 0x0000001c211c2227 */ /* 0x001fca00078e00ff */
[----:B------:R-:W-:-:S07]  /*130e0*/  @P2 SHF.R.U32.HI R33, RZ, R29, R28 ;  /* 0x0000001dff212219 */ /* 0x000fce000001161c */
.L_x_1873:
[----:B------:R-:W-:Y:S05]  /*130f0*/  BSYNC B0 ;  /* 0x0000000000007941 */ /* 0x000fea0003800000 */
.L_x_1871:
[----:B------:R-:W-:-:S05]  /*13100*/  IMAD R33, R33, R11, R54 ;  /* 0x0000000b21217224 */ /* 0x000fca00078e0236 */
[----:B------:R-:W-:Y:S02]  /*13110*/  VIMNMX R42, R42, R33, !PT ;  /* 0x000000212a2a7248 */ /* 0x000fe40007fe0100 */
[----:B------:R-:W-:-:S07]  /*13120*/  VIADDMNMX R38, R33, R11, R38, PT ;  /* 0x0000000b21267246 */ /* 0x000fce0003800126 */
.L_x_1870:
[C---:B------:R-:W-:Y:S01]  /*13130*/  ISETP.GE.AND P2, PT, R53.reuse, 0x2, PT ;  /* 0x000000023500780c */ /* 0x040fe20003f46270 */
[----:B------:R-:W1:Y:S01]  /*13140*/  SHFL.IDX PT, R40, R40, 0x1, 0x1c1f ;  /* 0x003c1f0028287f89 */ /* 0x000e6200000e0000 */
[C---:B------:R-:W-:Y:S02]  /*13150*/  ISETP.GE.AND P6, PT, R53.reuse, 0x9, PT ;  /* 0x000000093500780c */ /* 0x040fe40003fc6270 */
[----:B------:R-:W-:Y:S02]  /*13160*/  ISETP.GT.AND P3, PT, R42, 0x1, !P2 ;  /* 0x000000012a00780c */ /* 0x000fe40005764270 */
[----:B------:R-:W-:Y:S02]  /*13170*/  ISETP.GE.AND P4, PT, R53, 0xa, PT ;  /* 0x0000000a3500780c */ /* 0x000fe40003f86270 */
[----:B------:R-:W-:Y:S02]  /*13180*/  ISETP.LT.OR P3, PT, R38, 0x2, P3 ;  /* 0x000000022600780c */ /* 0x000fe40001f61670 */
[----:B------:R-:W-:-:S02]  /*13190*/  P2R R56, PR, RZ, 0x10 ;  /* 0x00000010ff387803 */ /* 0x000fc40000000000 */
[----:B------:R-:W-:Y:S02]  /*131a0*/  FSEL R85, R5, -INF , !P3 ;  /* 0xff80000005557808 */ /* 0x000fe40005800000 */
[----:B------:R-:W-:-:S04]  /*131b0*/  ISETP.GT.AND P3, PT, R42, 0x8, !P6 ;  /* 0x000000082a00780c */ /* 0x000fc80007764270 */
[----:B------:R-:W-:-:S04]  /*131c0*/  ISETP.LT.OR P3, PT, R38, 0x9, P3 ;  /* 0x000000092600780c */ /* 0x000fc80001f61670 */
[----:B0-----:R-:W-:Y:S02]  /*131d0*/  FSEL R101, R27, -INF , !P3 ;  /* 0xff8000001b657808 */ /* 0x001fe40005800000 */
[----:B------:R-:W-:Y:S02]  /*131e0*/  ISETP.GT.AND P3, PT, R42, 0x9, !P4 ;  /* 0x000000092a00780c */ /* 0x000fe40006764270 */
[----:B------:R-:W-:Y:S02]  /*131f0*/  ISETP.GE.AND P4, PT, R53, 0x11, PT ;  /* 0x000000113500780c */ /* 0x000fe40003f86270 */
[----:B------:R-:W-:Y:S02]  /*13200*/  ISETP.LT.OR P3, PT, R38, 0xa, P3 ;  /* 0x0000000a2600780c */ /* 0x000fe40001f61670 */
[----:B------:R-:W-:Y:S02]  /*13210*/  P2R R57, PR, RZ, 0x10 ;  /* 0x00000010ff397803 */ /* 0x000fe40000000000 */
[----:B------:R-:W-:-:S02]  /*13220*/  FSEL R87, R72, -INF , !P3 ;  /* 0xff80000048577808 */ /* 0x000fc40005800000 */
[----:B------:R-:W-:Y:S02]  /*13230*/  ISETP.GT.AND P3, PT, R42, 0x10, !P4 ;  /* 0x000000102a00780c */ /* 0x000fe40006764270 */
[----:B------:R-:W-:Y:S02]  /*13240*/  ISETP.GE.AND P4, PT, R53, 0x12, PT ;  /* 0x000000123500780c */ /* 0x000fe40003f86270 */
[----:B------:R-:W-:Y:S02]  /*13250*/  ISETP.LT.OR P3, PT, R38, 0x11, P3 ;  /* 0x000000112600780c */ /* 0x000fe40001f61670 */
[----:B------:R-:W-:Y:S02]  /*13260*/  P2R R58, PR, RZ, 0x10 ;  /* 0x00000010ff3a7803 */ /* 0x000fe40000000000 */
[----:B------:R-:W-:Y:S02]  /*13270*/  FSEL R99, R31, -INF , !P3 ;  /* 0xff8000001f637808 */ /* 0x000fe40005800000 */
[----:B------:R-:W-:-:S02]  /*13280*/  ISETP.GT.AND P3, PT, R42, 0x11, !P4 ;  /* 0x000000112a00780c */ /* 0x000fc40006764270 */
[----:B------:R-:W-:Y:S02]  /*13290*/  ISETP.GE.AND P4, PT, R53, 0x19, PT ;  /* 0x000000193500780c */ /* 0x000fe40003f86270 */
[----:B------:R-:W-:Y:S02]  /*132a0*/  ISETP.LT.OR P3, PT, R38, 0x12, P3 ;  /* 0x000000122600780c */ /* 0x000fe40001f61670 */
[----:B------:R-:W-:Y:S02]  /*132b0*/  P2R R59, PR, RZ, 0x10 ;  /* 0x00000010ff3b7803 */ /* 0x000fe40000000000 */
[----:B------:R-:W-:Y:S02]  /*132c0*/  FSEL R89, R89, -INF , !P3 ;  /* 0xff80000059597808 */ /* 0x000fe40005800000 */
[----:B------:R-:W-:Y:S02]  /*132d0*/  ISETP.GT.AND P3, PT, R42, 0x18, !P4 ;  /* 0x000000182a00780c */ /* 0x000fe40006764270 */
[----:B------:R-:W-:-:S02]  /*132e0*/  ISETP.GE.AND P4, PT, R53, 0x1a, PT ;  /* 0x0000001a3500780c */ /* 0x000fc40003f86270 */
[----:B------:R-:W-:Y:S02]  /*132f0*/  ISETP.LT.OR P3, PT, R38, 0x19, P3 ;  /* 0x000000192600780c */ /* 0x000fe40001f61670 */
[----:B------:R-:W-:Y:S02]  /*13300*/  P2R R60, PR, RZ, 0x10 ;  /* 0x00000010ff3c7803 */ /* 0x000fe40000000000 */
[----:B------:R-:W-:Y:S02]  /*13310*/  FSEL R97, R97, -INF , !P3 ;  /* 0xff80000061617808 */ /* 0x000fe40005800000 */
[----:B------:R-:W-:Y:S02]  /*13320*/  ISETP.GT.AND P3, PT, R42, 0x19, !P4 ;  /* 0x000000192a00780c */ /* 0x000fe40006764270 */
[----:B------:R-:W-:Y:S02]  /*13330*/  ISETP.GE.AND P4, PT, R53, 0x21, PT ;  /* 0x000000213500780c */ /* 0x000fe40003f86270 */
[----:B------:R-:W-:-:S02]  /*13340*/  ISETP.LT.OR P3, PT, R38, 0x1a, P3 ;  /* 0x0000001a2600780c */ /* 0x000fc40001f61670 */
[----:B------:R-:W-:Y:S02]  /*13350*/  P2R R62, PR, RZ, 0x10 ;  /* 0x00000010ff3e7803 */ /* 0x000fe40000000000 */
[----:B------:R-:W-:Y:S02]  /*13360*/  FSEL R91, R91, -INF , !P3 ;  /* 0xff8000005b5b7808 */ /* 0x000fe40005800000 */
[----:B------:R-:W-:Y:S02]  /*13370*/  ISETP.GT.AND P3, PT, R42, 0x20, !P4 ;  /* 0x000000202a00780c */ /* 0x000fe40006764270 */
[----:B------:R-:W-:Y:S02]  /*13380*/  ISETP.GE.AND P4, PT, R53, 0x22, PT ;  /* 0x000000223500780c */ /* 0x000fe40003f86270 */
[----:B------:R-:W-:Y:S02]  /*13390*/  ISETP.LT.OR P3, PT, R38, 0x21, P3 ;  /* 0x000000212600780c */ /* 0x000fe40001f61670 */
[----:B------:R-:W-:-:S02]  /*133a0*/  P2R R63, PR, RZ, 0x10 ;  /* 0x00000010ff3f7803 */ /* 0x000fc40000000000 */
[----:B------:R-:W-:Y:S02]  /*133b0*/  FSEL R93, R93, -INF , !P3 ;  /* 0xff8000005d5d7808 */ /* 0x000fe40005800000 */
        /* <DEDUP_REMOVED lines=8> */
[----:B-1----:R-:W-:Y:S02]  /*13440*/  VIADDMNMX R28, R40, R47, R46, PT ;  /* 0x0000002f281c7246 */ /* 0x002fe4000380012e */
        /* <DEDUP_REMOVED lines=53> */
[----:B------:R-:W-:-:S04]  /*137a0*/  ISETP.LT.OR P3, PT, R38, 0x52, P3 ;  /* 0x000000522600780c */ /* 0x000fc80001f61670 */
[----:B------:R-:W-:Y:S02]  /*137b0*/  FSEL R31, R65, -INF , !P3 ;  /* 0xff800000411f7808 */ /* 0x000fe40005800000 */
[----:B------:R-:W-:-:S04]  /*137c0*/  ISETP.GE.AND P3, PT, R53, 0x59, PT ;  /* 0x000000593500780c */ /* 0x000fc80003f66270 */
[----:B------:R-:W-:-:S04]  /*137d0*/  ISETP.GT.AND P4, PT, R42, 0x58, !P3 ;  /* 0x000000582a00780c */ /* 0x000fc80005f84270 */
[----:B------:R-:W-:-:S04]  /*137e0*/  ISETP.LT.OR P4, PT, R38, 0x59, P4 ;  /* 0x000000592600780c */ /* 0x000fc80002781670 */
[----:B------:R-:W-:Y:S02]  /*137f0*/  FSEL R27, R68, -INF , !P4 ;  /* 0xff800000441b7808 */ /* 0x000fe40006000000 */
[----:B------:R-:W-:-:S04]  /*13800*/  ISETP.GE.AND P4, PT, R53, 0x1, PT ;  /* 0x000000013500780c */ /* 0x000fc80003f86270 */
[----:B------:R-:W-:-:S04]  /*13810*/  ISETP.GT.AND P5, PT, R42, RZ, !P4 ;  /* 0x000000ff2a00720c */ /* 0x000fc800067a4270 */
[----:B------:R-:W-:-:S04]  /*13820*/  ISETP.LT.OR P5, PT, R38, 0x1, P5 ;  /* 0x000000012600780c */ /* 0x000fc80002fa1670 */
[----:B------:R-:W-:Y:S02]  /*13830*/  FSEL R103, R4, -INF , !P5 ;  /* 0xff80000004677808 */ /* 0x000fe40006800000 */
[----:B------:R-:W-:-:S04]  /*13840*/  ISETP.GE.AND P5, PT, R53, 0x5a, PT ;  /* 0x0000005a3500780c */ /* 0x000fc80003fa6270 */
[----:B------:R-:W-:Y:S02]  /*13850*/  P2R R68, PR, RZ, 0x20 ;  /* 0x00000020ff447803 */ /* 0x000fe40000000000 */
[----:B------:R-:W-:-:S04]  /*13860*/  ISETP.GT.AND P5, PT, R42, 0x59, !P5 ;  /* 0x000000592a00780c */ /* 0x000fc80006fa4270 */
[----:B------:R-:W-:Y:S01]  /*13870*/  ISETP.LT.OR P5, PT, R38, 0x5a, P5 ;  /* 0x0000005a2600780c */ /* 0x000fe20002fa1670 */
[----:B------:R-:W-:-:S03]  /*13880*/  IMAD.IADD R38, R50, 0x1, R40 ;  /* 0x0000000132267824 */ /* 0x000fc600078e0228 */
[----:B------:R-:W-:Y:S02]  /*13890*/  FSEL R29, R69, -INF , !P5 ;  /* 0xff800000451d7808 */ /* 0x000fe40006800000 */
[----:B------:R-:W-:-:S13]  /*138a0*/  ISETP.GE.AND P5, PT, R11, 0x1, PT ;  /* 0x000000010b00780c */ /* 0x000fda0003fa6270 */
[----:B------:R-:W-:Y:S05]  /*138b0*/  @!P5 BRA `(.L_x_1874) ;  /* 0x00000000004cd947 */ /* 0x000fea0003800000 */
[----:B------:R-:W-:Y:S01]  /*138c0*/  IADD3 R40, -R193, R195, R40 ;  /* 0x000000c3c1287210 */ /* 0x000fe20007ffe128 */
        /* <DEDUP_REMOVED lines=10> */
.L_x_1876:
[----:B------:R-:W-:-:S13]  /*13970*/  ISETP.NE.AND P5, PT, R11, 0x1, PT ;  /* 0x000000010b00780c */ /* 0x000fda0003fa5270 */
[----:B------:R-:W0:Y:S02]  /*13980*/  @P5 LDC.64 R4, c[0x0][0x9e8] ;  /* 0x00027a00ff045b82 */ /* 0x000e240000000a00 */
[----:B0-----:R-:W-:-:S05]  /*13990*/  @P5 IMAD.HI.U32 R4, R40, R4, RZ ;  /* 0x0000000428045227 */ /* 0x001fca00078e00ff */
[----:B------:R-:W-:-:S07]  /*139a0*/  @P5 SHF.R.U32.HI R40, RZ, R5, R4 ;  /* 0x00000005ff285219 */ /* 0x000fce0000011604 */
.L_x_1877:
[----:B------:R-:W-:Y:S05]  /*139b0*/  BSYNC B0 ;  /* 0x0000000000007941 */ /* 0x000fea0003800000 */
.L_x_1875:
[----:B------:R-:W-:-:S05]  /*139c0*/  IMAD R5, R40, R11, R54 ;  /* 0x0000000b28057224 */ /* 0x000fca00078e0236 */
[----:B------:R-:W-:Y:S02]  /*139d0*/  VIMNMX R38, R38, R5, !PT ;  /* 0x0000000526267248 */ /* 0x000fe40007fe0100 */
[----:B------:R-:W-:-:S07]  /*139e0*/  VIADDMNMX R28, R5, R11, R28, PT ;  /* 0x0000000b051c7246 */ /* 0x000fce000380011c */
.L_x_1874:
[C---:B------:R-:W-:Y:S01]  /*139f0*/  ISETP.GT.AND P2, PT, R38.reuse, 0x1, !P2 ;  /* 0x000000012600780c */ /* 0x040fe20005744270 */
[----:B------:R-:W-:Y:S01]  /*13a00*/  ULDC UR4, c[0x0][0x988] ;  /* 0x0002620000047ab9 */ /* 0x000fe20000000800 */
[----:B------:R-:W-:Y:S02]  /*13a10*/  ISETP.GT.AND P4, PT, R38, RZ, !P4 ;  /* 0x000000ff2600720c */ /* 0x000fe40006784270 */
[C---:B------:R-:W-:Y:S02]  /*13a20*/  ISETP.LT.OR P2, PT, R28.reuse, 0x2, P2 ;  /* 0x000000021c00780c */ /* 0x040fe40001741670 */
[----:B------:R-:W-:Y:S02]  /*13a30*/  ISETP.LT.OR P4, PT, R28, 0x1, P4 ;  /* 0x000000011c00780c */ /* 0x000fe40002781670 */
[----:B------:R-:W-:Y:S02]  /*13a40*/  FSEL R47, R3, -INF , !P2 ;  /* 0xff800000032f7808 */ /* 0x000fe40005000000 */
[----:B------:R-:W-:-:S02]  /*13a50*/  ISETP.NE.AND P2, PT, R56, RZ, PT ;  /* 0x000000ff3800720c */ /* 0x000fc40003f45270 */
[----:B------:R-:W-:Y:S02]  /*13a60*/  FSEL R4, R0, -INF , !P4 ;  /* 0xff80000000047808 */ /* 0x000fe40006000000 */
[----:B------:R-:W-:Y:S02]  /*13a70*/  ISETP.GT.AND P2, PT, R38, 0x9, !P2 ;  /* 0x000000092600780c */ /* 0x000fe40005744270 */
[----:B------:R-:W-:Y:S02]  /*13a80*/  FMNMX.FTZ R0, R103, R85, !PT ;  /* 0x0000005567007209 */ /* 0x000fe40007810000 */
[----:B------:R-:W-:Y:S02]  /*13a90*/  ISETP.LT.OR P2, PT, R28, 0xa, P2 ;  /* 0x0000000a1c00780c */ /* 0x000fe40001741670 */
[----:B------:R-:W-:Y:S02]  /*13aa0*/  FMNMX.FTZ R0, R101, R0, !PT ;  /* 0x0000000065007209 */ /* 0x000fe40007810000 */
[----:B------:R-:W-:-:S02]  /*13ab0*/  FSEL R7, R7, -INF , !P2 ;  /* 0xff80000007077808 */ /* 0x000fc40005000000 */
[----:B------:R-:W-:Y:S02]  /*13ac0*/  ISETP.NE.AND P2, PT, R57, RZ, PT ;  /* 0x000000ff3900720c */ /* 0x000fe40003f45270 */
[C---:B------:R-:W-:Y:S02]  /*13ad0*/  ISETP.GT.AND P6, PT, R38.reuse, 0x8, !P6 ;  /* 0x000000082600780c */ /* 0x040fe400077c4270 */
[----:B------:R-:W-:Y:S02]  /*13ae0*/  ISETP.GT.AND P2, PT, R38, 0x10, !P2 ;  /* 0x000000102600780c */ /* 0x000fe40005744270 */
[----:B------:R-:W-:Y:S02]  /*13af0*/  FMNMX.FTZ R0, R87, R0, !PT ;  /* 0x0000000057007209 */ /* 0x000fe40007810000 */
[C---:B------:R-:W-:Y:S02]  /*13b00*/  ISETP.LT.OR P2, PT, R28.reuse, 0x11, P2 ;  /* 0x000000111c00780c */ /* 0x040fe40001741670 */
[----:B------:R-:W-:-:S02]  /*13b10*/  ISETP.LT.OR P6, PT, R28, 0x9, P6 ;  /* 0x000000091c00780c */ /* 0x000fc400037c1670 */
[----:B------:R-:W-:Y:S02]  /*13b20*/  FSEL R9, R9, -INF , !P2 ;  /* 0xff80000009097808 */ /* 0x000fe40005000000 */
[----:B------:R-:W-:Y:S02]  /*13b30*/  ISETP.NE.AND P2, PT, R58, RZ, PT ;  /* 0x000000ff3a00720c */ /* 0x000fe40003f45270 */
[----:B------:R-:W-:Y:S02]  /*13b40*/  FMNMX.FTZ R0, R99, R0, !PT ;  /* 0x0000000063007209 */ /* 0x000fe40007810000 */
[----:B------:R-:W-:Y:S02]  /*13b50*/  ISETP.GT.AND P2, PT, R38, 0x11, !P2 ;  /* 0x000000112600780c */ /* 0x000fe40005744270 */
[----:B------:R-:W-:Y:S01]  /*13b60*/  FSEL R5, R6, -INF , !P6 ;  /* 0xff80000006057808 */ /* 0x000fe20007000000 */
[----:B------:R-:W-:Y:S01]  /*13b70*/  IMAD.U32 R6, RZ, RZ, UR4 ;  /* 0x00000004ff067e24 */ /* 0x000fe2000f8e00ff */
[----:B------:R-:W-:-:S02]  /*13b80*/  ISETP.LT.OR P2, PT, R28, 0x12, P2 ;  /* 0x000000121c00780c */ /* 0x000fc40001741670 */
[----:B------:R-:W-:Y:S02]  /*13b90*/  ISETP.NE.AND P6, PT, R60, RZ, PT ;  /* 0x000000ff3c00720c */ /* 0x000fe40003fc5270 */
[----:B------:R-:W-:Y:S02]  /*13ba0*/  FSEL R53, R12, -INF , !P2 ;  /* 0xff8000000c357808 */ /* 0x000fe40005000000 */
[----:B------:R-:W-:Y:S02]  /*13bb0*/  ISETP.NE.AND P2, PT, R59, RZ, PT ;  /* 0x000000ff3b00720c */ /* 0x000fe40003f45270 */
[----:B------:R-:W-:Y:S02]  /*13bc0*/  FMNMX.FTZ R0, R89, R0, !PT ;  /* 0x0000000059007209 */ /* 0x000fe40007810000 */
[----:B------:R-:W-:Y:S02]  /*13bd0*/  ISETP.GT.AND P2, PT, R38, 0x18, !P2 ;  /* 0x000000182600780c */ /* 0x000fe40005744270 */
[----:B------:R-:W-:-:S02]  /*13be0*/  FMNMX.FTZ R0, R97, R0, !PT ;  /* 0x0000000061007209 */ /* 0x000fc40007810000 */
[----:B------:R-:W-:Y:S02]  /*13bf0*/  ISETP.LT.OR P2, PT, R28, 0x19, P2 ;  /* 0x000000191c00780c */ /* 0x000fe40001741670 */
[----:B------:R-:W-:Y:S02]  /*13c00*/  ISETP.NE.AND P5, PT, R62, RZ, PT ;  /* 0x000000ff3e00720c */ /* 0x000fe40003fa5270 */
        /* <DEDUP_REMOVED lines=41> */
[----:B------:R-:W-:Y:S01]  /*13ea0*/  ISETP.NE.AND P6, PT, R71, RZ, PT ;  /* 0x000000ff4700720c */ /* 0x000fe20003fc5270 */
[----:B------:R-:W0:Y:S01]  /*13eb0*/  SHFL.BFLY PT, R3, R0, 0x2, 0x1f ;  /* 0x0c401f0000037f89 */ /* 0x000e2200000e0000 */
[----:B------:R-:W-:Y:S02]  /*13ec0*/  ISETP.GT.AND P2, PT, R38, 0x31, !P2 ;  /* 0x000000312600780c */ /* 0x000fe40005744270 */
[----:B------:R-:W-:Y:S02]  /*13ed0*/  ISETP.NE.AND P5, PT, R76, RZ, PT ;  /* 0x000000ff4c00720c */ /* 0x000fe40003fa5270 */
[----:B------:R-:W-:Y:S02]  /*13ee0*/  ISETP.LT.OR P2, PT, R28, 0x32, P2 ;  /* 0x000000321c00780c */ /* 0x000fe40001741670 */
[----:B------:R-:W-:-:S02]  /*13ef0*/  ISETP.GT.AND P3, PT, R38, 0x58, !P3 ;  /* 0x000000582600780c */ /* 0x000fc40005f64270 */
[----:B------:R-:W-:Y:S02]  /*13f00*/  FSEL R69, R34, -INF , !P2 ;  /* 0xff80000022457808 */ /* 0x000fe40005000000 */
[----:B------:R-:W-:Y:S02]  /*13f10*/  ISETP.NE.AND P2, PT, R70, RZ, PT ;  /* 0x000000ff4600720c */ /* 0x000fe40003f45270 */
[----:B------:R-:W-:Y:S02]  /*13f20*/  ISETP.LT.OR P3, PT, R28, 0x59, P3 ;  /* 0x000000591c00780c */ /* 0x000fe40001f61670 */
[----:B------:R-:W-:-:S04]  /*13f30*/  ISETP.GT.AND P2, PT, R38, 0x38, !P2 ;  /* 0x000000382600780c */ /* 0x000fc80005744270 */
[----:B------:R-:W-:-:S04]  /*13f40*/  ISETP.LT.OR P2, PT, R28, 0x39, P2 ;  /* 0x000000391c00780c */ /* 0x000fc80001741670 */
[----:B------:R-:W-:Y:S02]  /*13f50*/  FSEL R71, R36, -INF , !P2 ;  /* 0xff80000024477808 */ /* 0x000fe40005000000 */
[----:B------:R-:W-:Y:S02]  /*13f60*/  ISETP.NE.AND P2, PT, R52, RZ, PT ;  /* 0x000000ff3400720c */ /* 0x000fe40003f45270 */
[----:B0-----:R-:W-:Y:S02]  /*13f70*/  FMNMX.FTZ R12, R0, R3, !PT ;  /* 0x00000003000c7209 */ /* 0x001fe40007810000 */
[----:B------:R-:W-:Y:S02]  /*13f80*/  FMNMX.FTZ R0, R4, R47, !PT ;  /* 0x0000002f04007209 */ /* 0x000fe40007810000 */
[----:B------:R-:W-:Y:S01]  /*13f90*/  ISETP.GT.AND P2, PT, R38, 0x39, !P2 ;  /* 0x000000392600780c */ /* 0x000fe20005744270 */
[----:B------:R-:W0:Y:S01]  /*13fa0*/  SHFL.BFLY PT, R3, R12, 0x1, 0x1f ;  /* 0x0c201f000c037f89 */ /* 0x000e2200000e0000 */
        /* <DEDUP_REMOVED lines=18> */
[----:B------:R-:W-:-:S02]  /*140d0*/  ISETP.GT.AND P2, PT, R38, 0x48, !P6 ;  /* 0x000000482600780c */ /* 0x000fc40007744270 */
[----:B------:R-:W-:Y:S02]  /*140e0*/  FMNMX.FTZ R0, R63, R0, !PT ;  /* 0x000000003f007209 */ /* 0x000fe40007810000 */
[----:B------:R-:W-:Y:S02]  /*140f0*/  ISETP.LT.OR P2, PT, R28, 0x49, P2 ;  /* 0x000000491c00780c */ /* 0x000fe40001741670 */
[----:B------:R-:W-:Y:S02]  /*14100*/  FMNMX.FTZ R0, R65, R0, !PT ;  /* 0x0000000041007209 */ /* 0x000fe40007810000 */
[----:B------:R-:W-:Y:S02]  /*14110*/  FSEL R79, R79, -INF , !P2 ;  /* 0xff8000004f4f7808 */ /* 0x000fe40005000000 */
[----:B------:R-:W-:Y:S02]  /*14120*/  FMNMX.FTZ R0, R67, R0, !PT ;  /* 0x0000000043007209 */ /* 0x000fe40007810000 */
[----:B------:R-:W-:-:S02]  /*14130*/  ISETP.GT.AND P2, PT, R38, 0x49, !P5 ;  /* 0x000000492600780c */ /* 0x000fc40006f44270 */
[----:B0-----:R-:W-:Y:S02]  /*14140*/  FMNMX.FTZ R3, R12, R3, !PT ;  /* 0x000000030c037209 */ /* 0x001fe40007810000 */
[----:B------:R-:W-:Y:S02]  /*14150*/  FMNMX.FTZ R0, R69, R0, !PT ;  /* 0x0000000045007209 */ /* 0x000fe40007810000 */
[----:B------:R-:W-:Y:S01]  /*14160*/  ISETP.LT.OR P2, PT, R28, 0x4a, P2 ;  /* 0x0000004a1c00780c */ /* 0x000fe20001741670 */
[----:B------:R-:W-:Y:S01]  /*14170*/  FMUL.FTZ R14, R3, R6 ;  /* 0x00000006030e7220 */ /* 0x000fe20000410000 */
[----:B------:R-:W-:Y:S02]  /*14180*/  FMNMX.FTZ R0, R71, R0, !PT ;  /* 0x0000000047007209 */ /* 0x000fe40007810000 */
[----:B------:R-:W-:Y:S02]  /*14190*/  FSEL R81, R81, -INF , !P2 ;  /* 0xff80000051517808 */ /* 0x000fe40005000000 */
[----:B------:R-:W-:-:S02]  /*141a0*/  FSETP.NEU.FTZ.AND P2, PT, R3, -INF , PT ;  /* 0xff8000000300780b */ /* 0x000fc40003f5d000 */
[----:B------:R-:W-:Y:S02]  /*141b0*/  ISETP.NE.AND P5, PT, R78, RZ, PT ;  /* 0x000000ff4e00720c */ /* 0x000fe40003fa5270 */
[----:B------:R-:W-:Y:S02]  /*141c0*/  FMNMX.FTZ R0, R73, R0, !PT ;  /* 0x0000000049007209 */ /* 0x000fe40007810000 */
[----:B------:R-:W-:Y:S02]  /*141d0*/  FSEL R14, R14, RZ, P2 ;  /* 0x000000ff0e0e7208 */ /* 0x000fe40001000000 */
[----:B------:R-:W-:Y:S02]  /*141e0*/  ISETP.GT.AND P2, PT, R38, 0x50, !P5 ;  /* 0x000000502600780c */ /* 0x000fe40006f44270 */
[----:B------:R-:W-:Y:S01]  /*141f0*/  FMNMX.FTZ R0, R75, R0, !PT ;  /* 0x000000004b007209 */ /* 0x000fe20007810000 */
[-CC-:B------:R-:W-:Y:S01]  /*14200*/  FFMA.FTZ R180, R93, R6.reuse, -R14.reuse ;  /* 0x000000065db47223 */ /* 0x180fe2000001080e */
[----:B------:R-:W-:Y:S01]  /*14210*/  ISETP.LT.OR P2, PT, R28, 0x51, P2 ;  /* 0x000000511c00780c */ /* 0x000fe20001741670 */
[-CC-:B------:R-:W-:Y:S01]  /*14220*/  FFMA.FTZ R186, R97, R6.reuse, -R14.reuse ;  /* 0x0000000661ba7223 */ /* 0x180fe2000001080e */
[----:B------:R-:W-:Y:S01]  /*14230*/  ISETP.NE.AND P6, PT, R64, RZ, PT ;  /* 0x000000ff4000720c */ /* 0x000fe20003fc5270 */
[--C-:B------:R-:W-:Y:S01]  /*14240*/  FFMA.FTZ R188, R103, R6, -R14.reuse ;  /* 0x0000000667bc7223 */ /* 0x100fe2000001080e */
[----:B------:R-:W-:Y:S01]  /*14250*/  FMNMX.FTZ R0, R77, R0, !PT ;  /* 0x000000004d007209 */ /* 0x000fe20007810000 */
[-CC-:B------:R-:W-:Y:S01]  /*14260*/  FFMA.FTZ R85, R85, R6.reuse, -R14.reuse ;  /* 0x0000000655557223 */ /* 0x180fe2000001080e */
[----:B------:R-:W-:Y:S01]  /*14270*/  FSEL R83, R83, -INF , !P2 ;  /* 0xff80000053537808 */ /* 0x000fe20005000000 */
[--C-:B------:R-:W-:Y:S01]  /*14280*/  FFMA.FTZ R190, R101, R6, -R14.reuse ;  /* 0x0000000665be7223 */ /* 0x100fe2000001080e */
[----:B------:R-:W-:Y:S01]  /*14290*/  ISETP.GT.AND P2, PT, R38, 0x51, !P6 ;  /* 0x000000512600780c */ /* 0x000fe20007744270 */
[----:B------:R-:W-:Y:S01]  /*142a0*/  MUFU.EX2 R188, R188 ;  /* 0x000000bc00bc7308 */ /* 0x000fe20000000800 */
[----:B------:R-:W-:Y:S01]  /*142b0*/  FMNMX.FTZ R0, R79, R0, !PT ;  /* 0x000000004f007209 */ /* 0x000fe20007810000 */
[-CC-:B------:R-:W-:Y:S01]  /*142c0*/  FFMA.FTZ R87, R87, R6.reuse, -R14.reuse ;  /* 0x0000000657577223 */ /* 0x180fe2000001080e */
[----:B------:R-:W-:Y:S01]  /*142d0*/  ISETP.NE.AND P5, PT, R68, RZ, PT ;  /* 0x000000ff4400720c */ /* 0x000fe20003fa5270 */
[-CC-:B------:R-:W-:Y:S01]  /*142e0*/  FFMA.FTZ R184, R99, R6.reuse, -R14.reuse ;  /* 0x0000000663b87223 */ /* 0x180fe2000001080e */
[----:B------:R-:W-:Y:S01]  /*142f0*/  ISETP.LT.OR P2, PT, R28, 0x52, P2 ;  /* 0x000000521c00780c */ /* 0x000fe20001741670 */
[--C-:B------:R-:W-:Y:S01]  /*14300*/  FFMA.FTZ R89, R89, R6, -R14.reuse ;  /* 0x0000000659597223 */ /* 0x100fe2000001080e */
[----:B------:R-:W-:Y:S01]  /*14310*/  FMNMX.FTZ R0, R81, R0, !PT ;  /* 0x0000000051007209 */ /* 0x000fe20007810000 */
[----:B------:R-:W0:Y:S01]  /*14320*/  MUFU.EX2 R85, R85 ;  /* 0x0000005500557308 */ /* 0x000e220000000800 */
[----:B------:R-:W-:Y:S01]  /*14330*/  ISETP.GT.AND P4, PT, R38, 0x59, !P5 ;  /* 0x000000592600780c */ /* 0x000fe20006f84270 */
[-CC-:B------:R-:W-:Y:S01]  /*14340*/  FFMA.FTZ R170, R27, R6.reuse, -R14.reuse ;  /* 0x000000061baa7223 */ /* 0x180fe2000001080e */
[----:B------:R-:W-:Y:S01]  /*14350*/  FSEL R93, R21, -INF , !P2 ;  /* 0xff800000155d7808 */ /* 0x000fe20005000000 */
[--C-:B------:R-:W-:Y:S01]  /*14360*/  FFMA.FTZ R21, R95, R6, -R14.reuse ;  /* 0x000000065f157223 */ /* 0x100fe2000001080e */
[----:B------:R-:W-:Y:S01]  /*14370*/  FMNMX.FTZ R0, R83, R0, !PT ;  /* 0x0000000053007209 */ /* 0x000fe20007810000 */
[-CC-:B------:R-:W-:Y:S01]  /*14380*/  FFMA.FTZ R91, R91, R6.reuse, -R14.reuse ;  /* 0x000000065b5b7223 */ /* 0x180fe2000001080e */
[----:B------:R-:W-:Y:S01]  /*14390*/  ISETP.LT.OR P4, PT, R28, 0x5a, P4 ;  /* 0x0000005a1c00780c */ /* 0x000fe20002781670 */
[----:B------:R-:W1:Y:S01]  /*143a0*/  MUFU.EX2 R190, R190 ;  /* 0x000000be00be7308 */ /* 0x000e620000000800 */
[----:B------:R-:W-:Y:S01]  /*143b0*/  FSEL R95, R24, -INF , !P3 ;  /* 0xff800000185f7808 */ /* 0x000fe20005800000 */
[--C-:B------:R-:W-:Y:S01]  /*143c0*/  FFMA.FTZ R182, R61, R6, -R14.reuse ;  /* 0x000000063db67223 */ /* 0x100fe2000001080e */
[----:B------:R-:W-:Y:S01]  /*143d0*/  FMNMX.FTZ R0, R93, R0, !PT ;  /* 0x000000005d007209 */ /* 0x000fe20007810000 */
[-CC-:B------:R-:W-:Y:S01]  /*143e0*/  FFMA.FTZ R176, R51, R6.reuse, -R14.reuse ;  /* 0x0000000633b07223 */ /* 0x180fe2000001080e */
[----:B------:R-:W-:Y:S01]  /*143f0*/  FSEL R97, R25, -INF , !P4 ;  /* 0xff80000019617808 */ /* 0x000fe20006000000 */
        /* <DEDUP_REMOVED lines=12> */
[-CC-:B------:R-:W-:Y:S01]  /*144c0*/  FFMA.FTZ R35, R35, R6.reuse, -R14.reuse ;  /* 0x0000000623237223 */ /* 0x180fe2000001080e */
[-CC-:B------:R-:W-:Y:S01]  /*144d0*/  FFMA.FTZ R168, R33, R6.reuse, -R14.reuse ;  /* 0x0000000621a87223 */ /* 0x180fe2000001080e */
[-CC-:B------:R-:W-:Y:S01]  /*144e0*/  FFMA.FTZ R31, R31, R6.reuse, -R14.reuse ;  /* 0x000000061f1f7223 */ /* 0x180fe2000001080e */
[----:B------:R-:W-:Y:S01]  /*144f0*/  FFMA.FTZ R27, R29, R6, -R14 ;  /* 0x000000061d1b7223 */ /* 0x000fe2000001080e */
[----:B------:R-:W-:Y:S01]  /*14500*/  ISETP.NE.AND P5, PT, R226, 0x1, PT ;  /* 0x00000001e200780c */ /* 0x000fe20003fa5270 */
[----:B------:R-:W-:-:S02]  /*14510*/  IMAD.MOV.U32 R29, RZ, RZ, R208 ;  /* 0x000000ffff1d7224 */ /* 0x000fc400078e00d0 */
[----:B------:R-:W-:Y:S08]  /*14520*/  MUFU.EX2 R89, R89 ;  /* 0x0000005900597308 */ /* 0x000ff00000000800 */
[----:B------:R-:W-:Y:S02]  /*14530*/  MUFU.EX2 R186, R186 ;  /* 0x000000ba00ba7308 */ /* 0x000fe40000000800 */
[----:B------:R-:W0:Y:S01]  /*14540*/  @P5 LDC R33, c[0x0][0x44c] ;  /* 0x00011300ff215b82 */ /* 0x000e220000000800 */
[----:B---3--:R-:W-:-:S05]  /*14550*/  FMNMX.FTZ R55, R0, R55, !PT ;  /* 0x0000003700377209 */ /* 0x008fca0007810000 */
[----:B------:R-:W-:Y:S02]  /*14560*/  MUFU.EX2 R91, R91 ;  /* 0x0000005b005b7308 */ /* 0x000fe40000000800 */
[----:B------:R-:W3:Y:S01]  /*14570*/  @P5 LDC R40, c[0x0][0x450] ;  /* 0x00011400ff285b82 */ /* 0x000ee20000000800 */
[----:B------:R-:W1:Y:S05]  /*14580*/  SHFL.BFLY PT, R0, R55, 0x1, 0x1f ;  /* 0x0c201f0037007f89 */ /* 0x000e6a00000e0000 */
[----:B------:R-:W-:Y:S08]  /*14590*/  MUFU.EX2 R180, R180 ;  /* 0x000000b400b47308 */ /* 0x000ff00000000800 */
[----:B------:R-:W-:Y:S01]  /*145a0*/  MUFU.EX2 R21, R21 ;  /* 0x0000001500157308 */ /* 0x000fe20000000800 */
[----:B0-----:R-:W-:-:S07]  /*145b0*/  @P5 IMAD.HI.U32 R33, R208, R33, RZ ;  /* 0x00000021d0215227 */ /* 0x001fce00078e00ff */
[----:B------:R-:W-:Y:S01]  /*145c0*/  MUFU.EX2 R182, R182 ;  /* 0x000000b600b67308 */ /* 0x000fe20000000800 */
[----:B---3--:R-:W-:Y:S02]  /*145d0*/  @P5 SHF.R.U32.HI R29, RZ, R40, R33 ;  /* 0x00000028ff1d5219 */ /* 0x008fe40000011621 */
[----:B-1----:R-:W-:Y:S02]  /*145e0*/  FMNMX.FTZ R0, R55, R0, !PT ;  /* 0x0000000037007209 */ /* 0x002fe40007810000 */
[----:B------:R-:W-:Y:S01]  /*145f0*/  ISETP.GE.AND P5, PT, R11, 0x1, PT ;  /* 0x000000010b00780c */ /* 0x000fe20003fa6270 */
[----:B------:R-:W-:Y:S01]  /*14600*/  IMAD.IADD R29, R150, 0x1, R29 ;  /* 0x00000001961d7824 */ /* 0x000fe200078e021d */
[C---:B------:R-:W-:Y:S01]  /*14610*/  FSETP.NEU.FTZ.AND P2, PT, R0.reuse, -INF , PT ;  /* 0xff8000000000780b */ /* 0x040fe20003f5d000 */
[----:B------:R-:W-:Y:S01]  /*14620*/  FMUL.FTZ R12, R0, R6 ;  /* 0x00000006000c7220 */ /* 0x000fe20000410000 */
[----:B------:R-:W-:Y:S02]  /*14630*/  MUFU.EX2 R25, R25 ;  /* 0x0000001900197308 */ /* 0x000fe40000000800 */
[----:B------:R-:W-:-:S02]  /*14640*/  IADD3 R10, R29, R10, RZ ;  /* 0x0000000a1d0a7210 */ /* 0x000fc40007ffe0ff */
[----:B------:R-:W-:-:S04]  /*14650*/  FSEL R12, R12, RZ, P2 ;  /* 0x000000ff0c0c7208 */ /* 0x000fc80001000000 */
[----:B------:R-:W-:Y:S01]  /*14660*/  MUFU.EX2 R176, R176 ;  /* 0x000000b000b07308 */ /* 0x000fe20000000800 */
[-CC-:B------:R-:W-:Y:S01]  /*14670*/  FFMA.FTZ R189, R4, R6.reuse, -R12.reuse ;  /* 0x0000000604bd7223 */ /* 0x180fe2000001080c */
[-CC-:B------:R-:W-:Y:S01]  /*14680*/  FFMA.FTZ R4, R47, R6.reuse, -R12.reuse ;  /* 0x000000062f047223 */ /* 0x180fe2000001080c */
[-CC-:B------:R-:W-:Y:S01]  /*14690*/  FFMA.FTZ R191, R5, R6.reuse, -R12.reuse ;  /* 0x0000000605bf7223 */ /* 0x180fe2000001080c */
[-CC-:B------:R-:W-:Y:S01]  /*146a0*/  FFMA.FTZ R7, R7, R6.reuse, -R12.reuse ;  /* 0x0000000607077223 */ /* 0x180fe2000001080c */
[-CC-:B------:R-:W-:Y:S01]  /*146b0*/  FFMA.FTZ R9, R9, R6.reuse, -R12.reuse ;  /* 0x0000000609097223 */ /* 0x180fe2000001080c */
[----:B------:R-:W-:Y:S01]  /*146c0*/  FADD.FTZ R5, R188, R85 ;  /* 0x00000055bc057221 */ /* 0x000fe20000010000 */
[-CC-:B------:R-:W-:Y:S01]  /*146d0*/  FFMA.FTZ R53, R53, R6.reuse, -R12.reuse ;  /* 0x0000000635357223 */ /* 0x180fe2000001080c */
[----:B------:R-:W-:Y:S01]  /*146e0*/  MUFU.EX2 R189, R189 ;  /* 0x000000bd00bd7308 */ /* 0x000fe20000000800 */
[-CC-:B------:R-:W-:Y:S01]  /*146f0*/  FFMA.FTZ R13, R13, R6.reuse, -R12.reuse ;  /* 0x000000060d0d7223 */ /* 0x180fe2000001080c */
[----:B------:R-:W-:Y:S01]  /*14700*/  FADD.FTZ R32, R190, R5 ;  /* 0x00000005be207221 */ /* 0x000fe20000010000 */
[-CC-:B------:R-:W-:Y:S01]  /*14710*/  FFMA.FTZ R57, R57, R6.reuse, -R12.reuse ;  /* 0x0000000639397223 */ /* 0x180fe2000001080c */
[-CC-:B------:R-:W-:Y:S01]  /*14720*/  FFMA.FTZ R15, R15, R6.reuse, -R12.reuse ;  /* 0x000000060f0f7223 */ /* 0x180fe2000001080c */
[-C--:B------:R-:W-:Y:S01]  /*14730*/  FFMA.FTZ R59, R59, R6.reuse, -R12 ;  /* 0x000000063b3b7223 */ /* 0x080fe2000001080c */
[----:B--2---:R-:W-:Y:S01]  /*14740*/  FADD.FTZ R5, R87, R32 ;  /* 0x0000002057057221 */ /* 0x004fe20000010000 */
[-CC-:B------:R-:W-:Y:S01]  /*14750*/  FFMA.FTZ R63, R63, R6.reuse, -R12.reuse ;  /* 0x000000063f3f7223 */ /* 0x180fe2000001080c */
[----:B------:R-:W0:Y:S01]  /*14760*/  MUFU.EX2 R4, R4 ;  /* 0x0000000400047308 */ /* 0x000e220000000800 */
[-CC-:B------:R-:W-:Y:S01]  /*14770*/  FFMA.FTZ R65, R65, R6.reuse, -R12.reuse ;  /* 0x0000000641417223 */ /* 0x180fe2000001080c */
[----:B----4-:R-:W-:Y:S01]  /*14780*/  FADD.FTZ R34, R184, R5 ;  /* 0x00000005b8227221 */ /* 0x010fe20000010000 */
[-CC-:B------:R-:W-:Y:S01]  /*14790*/  FFMA.FTZ R67, R67, R6.reuse, -R12.reuse ;  /* 0x0000000643437223 */ /* 0x180fe2000001080c */
[-CC-:B------:R-:W-:Y:S01]  /*147a0*/  FFMA.FTZ R69, R69, R6.reuse, -R12.reuse ;  /* 0x0000000645457223 */ /* 0x180fe2000001080c */
[-CC-:B------:R-:W-:Y:S01]  /*147b0*/  FFMA.FTZ R71, R71, R6.reuse, -R12.reuse ;  /* 0x0000000647477223 */ /* 0x180fe2000001080c */
[-CC-:B------:R-:W-:Y:S01]  /*147c0*/  FFMA.FTZ R73, R73, R6.reuse, -R12.reuse ;  /* 0x0000000649497223 */ /* 0x180fe2000001080c */
        /* <DEDUP_REMOVED lines=8> */
[----:B------:R-:W-:Y:S01]  /*14850*/  FFMA.FTZ R97, R97, R6, -R12 ;  /* 0x0000000661617223 */ /* 0x000fe2000001080c */
[----:B------:R2:W3:Y:S01]  /*14860*/  MUFU.EX2 R14, R7 ;  /* 0x00000007000e7308 */ /* 0x0004e20000000800 */
[----:B0-----:R-:W-:Y:S01]  /*14870*/  FADD.FTZ R32, R189, R4 ;  /* 0x00000004bd207221 */ /* 0x001fe20000010000 */
[----:B------:R-:W-:-:S02]  /*14880*/  F2FP.F16.F32.PACK_AB R189, R4, R189 ;  /* 0x000000bd04bd723e */ /* 0x000fc400000000ff */
[----:B------:R-:W-:Y:S02]  /*14890*/  F2FP.F16.F32.PACK_AB R188, R85, R188 ;  /* 0x000000bc55bc723e */ /* 0x000fe400000000ff */
[----:B------:R-:W-:Y:S02]  /*148a0*/  F2FP.F16.F32.PACK_AB R190, R87, R190 ;  /* 0x000000be57be723e */ /* 0x000fe400000000ff */
[----:B------:R-:W0:Y:S01]  /*148b0*/  MUFU.EX2 R9, R9 ;  /* 0x0000000900097308 */ /* 0x000e220000000800 */
[----:B-1----:R-:W-:Y:S01]  /*148c0*/  FADD.FTZ R5, R191, R32 ;  /* 0x00000020bf057221 */ /* 0x002fe20000010000 */
[C---:B--2---:R-:W-:Y:S01]  /*148d0*/  FADD.FTZ R7, R89.reuse, R34 ;  /* 0x0000002259077221 */ /* 0x044fe20000010000 */
[----:B------:R-:W-:-:S03]  /*148e0*/  F2FP.F16.F32.PACK_AB R184, R89, R184 ;  /* 0x000000b859b8723e */ /* 0x000fc600000000ff */
[----:B------:R-:W-:Y:S01]  /*148f0*/  FADD.FTZ R36, R186, R7 ;  /* 0x00000007ba247221 */ /* 0x000fe20000010000 */
[C---:B------:R-:W-:Y:S01]  /*14900*/  F2FP.F16.F32.PACK_AB R186, R91.reuse, R186 ;  /* 0x000000ba5bba723e */ /* 0x040fe200000000ff */
[----:B------:R-:W1:Y:S01]  /*14910*/  MUFU.EX2 R20, R53 ;  /* 0x0000003500147308 */ /* 0x000e620000000800 */
[C---:B---3--:R-:W-:Y:S01]  /*14920*/  FADD.FTZ R34, R14.reuse, R5 ;  /* 0x000000050e227221 */ /* 0x048fe20000010000 */
[----:B------:R-:W-:Y:S01]  /*14930*/  FADD.FTZ R7, R91, R36 ;  /* 0x000000245b077221 */ /* 0x000fe20000010000 */
[----:B------:R-:W-:-:S03]  /*14940*/  F2FP.F16.F32.PACK_AB R191, R14, R191 ;  /* 0x000000bf0ebf723e */ /* 0x000fc600000000ff */
[----:B------:R-:W-:Y:S01]  /*14950*/  FADD.FTZ R36, R180, R7 ;  /* 0x00000007b4247221 */ /* 0x000fe20000010000 */
[----:B------:R-:W-:Y:S01]  /*14960*/  F2FP.F16.F32.PACK_AB R180, R21, R180 ;  /* 0x000000b415b4723e */ /* 0x000fe200000000ff */
[----:B------:R-:W2:Y:S01]  /*14970*/  MUFU.EX2 R13, R13 ;  /* 0x0000000d000d7308 */ /* 0x000ea20000000800 */
[----:B0-----:R-:W-:Y:S01]  /*14980*/  FADD.FTZ R5, R9, R34 ;  /* 0x0000002209057221 */ /* 0x001fe20000010000 */
[----:B------:R-:W-:-:S04]  /*14990*/  FADD.FTZ R7, R21, R36 ;  /* 0x0000002415077221 */ /* 0x000fc80000010000 */
[----:B------:R-:W-:Y:S01]  /*149a0*/  FADD.FTZ R38, R182, R7 ;  /* 0x00000007b6267221 */ /* 0x000fe20000010000 */
[C---:B------:R-:W-:Y:S01]  /*149b0*/  F2FP.F16.F32.PACK_AB R182, R25.reuse, R182 ;  /* 0x000000b619b6723e */ /* 0x040fe200000000ff */
[----:B------:R-:W0:Y:S01]  /*149c0*/  MUFU.EX2 R24, R57 ;  /* 0x0000003900187308 */ /* 0x000e220000000800 */
[C---:B-1----:R-:W-:Y:S01]  /*149d0*/  FADD.FTZ R34, R20.reuse, R5 ;  /* 0x0000000514227221 */ /* 0x042fe20000010000 */
[----:B------:R-:W-:Y:S01]  /*149e0*/  FADD.FTZ R7, R25, R38 ;  /* 0x0000002619077221 */ /* 0x000fe20000010000 */
[----:B------:R-:W-:-:S03]  /*149f0*/  F2FP.F16.F32.PACK_AB R185, R20, R9 ;  /* 0x0000000914b9723e */ /* 0x000fc600000000ff */
[----:B------:R-:W-:Y:S02]  /*14a00*/  FADD.FTZ R38, R176, R7 ;  /* 0x00000007b0267221 */ /* 0x000fe40000010000 */
        /* <DEDUP_REMOVED lines=8> */
[C---:B--2---:R-:W-:Y:S01]  /*14a90*/  FADD.FTZ R36, R26.reuse, R5 ;  /* 0x000000051a247221 */ /* 0x044fe20000010000 */
[----:B------:R-:W-:-:S06]  /*14aa0*/  F2FP.F16.F32.PACK_AB R181, R26, R15 ;  /* 0x0000000f1ab5723e */ /* 0x000fcc00000000ff */
[----:B------:R-:W2:Y:S01]  /*14ab0*/  MUFU.EX2 R28, R65 ;  /* 0x00000041001c7308 */ /* 0x000ea20000000800 */
[----:B0-----:R-:W-:-:S07]  /*14ac0*/  FADD.FTZ R5, R63, R36 ;  /* 0x000000243f057221 */ /* 0x001fce0000010000 */
[----:B------:R-:W0:Y:S01]  /*14ad0*/  MUFU.EX2 R178, R178 ;  /* 0x000000b200b27308 */ /* 0x000e220000000800 */
[C---:B-1----:R-:W-:Y:S01]  /*14ae0*/  FADD.FTZ R7, R49.reuse, R38 ;  /* 0x0000002631077221 */ /* 0x042fe20000010000 */
[----:B------:R-:W-:-:S06]  /*14af0*/  F2FP.F16.F32.PACK_AB R176, R49, R176 ;  /* 0x000000b031b0723e */ /* 0x000fcc00000000ff */
[----:B------:R-:W1:Y:S01]  /*14b00*/  MUFU.EX2 R67, R67 ;  /* 0x0000004300437308 */ /* 0x000e620000000800 */
[C---:B--2---:R-:W-:Y:S01]  /*14b10*/  FADD.FTZ R36, R28.reuse, R5 ;  /* 0x000000051c247221 */ /* 0x044fe20000010000 */
[----:B------:R-:W-:-:S06]  /*14b20*/  F2FP.F16.F32.PACK_AB R183, R28, R63 ;  /* 0x0000003f1cb7723e */ /* 0x000fcc00000000ff */
[----:B------:R-:W2:Y:S01]  /*14b30*/  MUFU.EX2 R43, R43 ;  /* 0x0000002b002b7308 */ /* 0x000ea20000000800 */
[----:B0-----:R-:W-:-:S07]  /*14b40*/  FADD.FTZ R38, R178, R7 ;  /* 0x00000007b2267221 */ /* 0x001fce0000010000 */
[----:B------:R-:W0:Y:S01]  /*14b50*/  MUFU.EX2 R30, R69 ;  /* 0x00000045001e7308 */ /* 0x000e220000000800 */
[----:B-1----:R-:W-:-:S07]  /*14b60*/  FADD.FTZ R5, R67, R36 ;  /* 0x0000002443057221 */ /* 0x002fce0000010000 */
[----:B------:R-:W1:Y:S01]  /*14b70*/  MUFU.EX2 R172, R172 ;  /* 0x000000ac00ac7308 */ /* 0x000e620000000800 */
[C---:B--2---:R-:W-:Y:S01]  /*14b80*/  FADD.FTZ R7, R43.reuse, R38 ;  /* 0x000000262b077221 */ /* 0x044fe20000010000 */
[----:B------:R-:W-:-:S06]  /*14b90*/  F2FP.F16.F32.PACK_AB R178, R43, R178 ;  /* 0x000000b22bb2723e */ /* 0x000fcc00000000ff */
[----:B------:R-:W2:Y:S01]  /*14ba0*/  MUFU.EX2 R71, R71 ;  /* 0x0000004700477308 */ /* 0x000ea20000000800 */
[C---:B0-----:R-:W-:Y:S01]  /*14bb0*/  FADD.FTZ R36, R30.reuse, R5 ;  /* 0x000000051e247221 */ /* 0x041fe20000010000 */
[----:B------:R-:W-:-:S06]  /*14bc0*/  F2FP.F16.F32.PACK_AB R177, R30, R67 ;  /* 0x000000431eb1723e */ /* 0x000fcc00000000ff */
[----:B------:R-:W0:Y:S01]  /*14bd0*/  MUFU.EX2 R39, R39 ;  /* 0x0000002700277308 */ /* 0x000e220000000800 */
[----:B-1----:R-:W-:-:S07]  /*14be0*/  FADD.FTZ R38, R172, R7 ;  /* 0x00000007ac267221 */ /* 0x002fce0000010000 */
[----:B------:R-:W1:Y:S01]  /*14bf0*/  MUFU.EX2 R32, R73 ;  /* 0x0000004900207308 */ /* 0x000e620000000800 */
[----:B--2---:R-:W-:-:S07]  /*14c00*/  FADD.FTZ R5, R71, R36 ;  /* 0x0000002447057221 */ /* 0x004fce0000010000 */
[----:B------:R-:W2:Y:S01]  /*14c10*/  MUFU.EX2 R174, R174 ;  /* 0x000000ae00ae7308 */ /* 0x000ea20000000800 */
[C---:B0-----:R-:W-:Y:S01]  /*14c20*/  FADD.FTZ R7, R39.reuse, R38 ;  /* 0x0000002627077221 */ /* 0x041fe20000010000 */
[----:B------:R-:W-:-:S06]  /*14c30*/  F2FP.F16.F32.PACK_AB R172, R39, R172 ;  /* 0x000000ac27ac723e */ /* 0x000fcc00000000ff */
[----:B------:R-:W0:Y:S01]  /*14c40*/  MUFU.EX2 R75, R75 ;  /* 0x0000004b004b7308 */ /* 0x000e220000000800 */
[C---:B-1----:R-:W-:Y:S01]  /*14c50*/  FADD.FTZ R38, R32.reuse, R5 ;  /* 0x0000000520267221 */ /* 0x042fe20000010000 */
[----:B------:R-:W-:-:S06]  /*14c60*/  F2FP.F16.F32.PACK_AB R179, R32, R71 ;  /* 0x0000004720b3723e */ /* 0x000fcc00000000ff */
[----:B------:R-:W1:Y:S01]  /*14c70*/  MUFU.EX2 R35, R35 ;  /* 0x0000002300237308 */ /* 0x000e620000000800 */
[----:B--2---:R-:W-:-:S07]  /*14c80*/  FADD.FTZ R40, R174, R7 ;  /* 0x00000007ae287221 */ /* 0x004fce0000010000 */
        /* <DEDUP_REMOVED lines=26> */
[----:B-1----:R-:W-:-:S04]  /*14e30*/  FADD.FTZ R7, R95, R4 ;  /* 0x000000045f077221 */ /* 0x002fc80000010000 */
[C---:B--2---:R-:W-:Y:S01]  /*14e40*/  FADD.FTZ R4, R38.reuse, R7 ;  /* 0x0000000726047221 */ /* 0x044fe20000010000 */
[----:B------:R-:W-:Y:S01]  /*14e50*/  F2FP.F16.F32.PACK_AB R171, R38, R95 ;  /* 0x0000005f26ab723e */ /* 0x000fe200000000ff */
[----:B------:R-:W-:Y:S02]  /*14e60*/  VIADD R7, R151, 0xfffffffe ;  /* 0xfffffffe97077836 */ /* 0x000fe40000000000 */
[C---:B0-----:R-:W-:Y:S01]  /*14e70*/  FADD.FTZ R5, R27.reuse, R42 ;  /* 0x0000002a1b057221 */ /* 0x041fe20000010000 */
[----:B------:R-:W-:Y:S01]  /*14e80*/  F2FP.F16.F32.PACK_AB R170, R27, R170 ;  /* 0x000000aa1baa723e */ /* 0x000fe200000000ff */
        /* <DEDUP_REMOVED lines=12> */
.L_x_1880:
[----:B------:R-:W-:-:S13]  /*14f50*/  ISETP.NE.AND P2, PT, R11, 0x1, PT ;  /* 0x000000010b00780c */ /* 0x000fda0003f45270 */
[----:B------:R-:W0:Y:S02]  /*14f60*/  @P2 LDC.64 R12, c[0x0][0x9e8] ;  /* 0x00027a00ff0c2b82 */ /* 0x000e240000000a00 */
[----:B0-----:R-:W-:-:S05]  /*14f70*/  @P2 IMAD.HI.U32 R12, R9, R12, RZ ;  /* 0x0000000c090c2227 */ /* 0x001fca00078e00ff */
[----:B------:R-:W-:-:S07]  /*14f80*/  @P2 SHF.R.U32.HI R9, RZ, R13, R12 ;  /* 0x0000000dff092219 */ /* 0x000fce000001160c */
.L_x_1881:
[----:B------:R-:W-:Y:S05]  /*14f90*/  BSYNC B0 ;  /* 0x0000000000007941 */ /* 0x000fea0003800000 */
.L_x_1879:
[----:B------:R-:W-:-:S05]  /*14fa0*/  IMAD R9, R9, R11, R11 ;  /* 0x0000000b09097224 */ /* 0x000fca00078e020b */
[----:B------:R-:W-:-:S07]  /*14fb0*/  VIMNMX R10, R10, R9, PT ;  /* 0x000000090a0a7248 */ /* 0x000fce0003fe0100 */
.L_x_1878:
[----:B------:R-:W-:Y:S01]  /*14fc0*/  IMAD.HI R10, R10, 0x2aaaaaab, RZ ;  /* 0x2aaaaaab0a0a7827 */ /* 0x000fe200078e02ff */
[----:B------:R-:W-:Y:S01]  /*14fd0*/  ULDC UR58, c[0x0][0x9d8] ;  /* 0x00027600003a7ab9 */ /* 0x000fe20000000800 */
[----:B------:R-:W-:Y:S01]  /*14fe0*/  ULDC UR59, c[0x0][0x9d8] ;  /* 0x00027600003b7ab9 */ /* 0x000fe20000000800 */
[----:B------:R-:W-:Y:S01]  /*14ff0*/  BSSY B0, `(.L_x_1882) ;  /* 0x00003e5000007945 */ /* 0x000fe20003800000 */
[----:B------:R-:W-:Y:S01]  /*15000*/  IMAD.MOV.U32 R120, RZ, RZ, 0x3f800000 ;  /* 0x3f800000ff787424 */ /* 0x000fe200078e00ff */
[----:B------:R-:W-:Y:S02]  /*15010*/  SHF.R.U32.HI R9, RZ, 0x1f, R10 ;  /* 0x0000001fff097819 */ /* 0x000fe4000001160a */
[----:B------:R-:W-:Y:S02]  /*15020*/  CS2R R118, SRZ ;  /* 0x0000000000767805 */ /* 0x000fe4000001ff00 */
[----:B------:R-:W-:Y:S02]  /*15030*/  CS2R R116, SRZ ;  /* 0x0000000000747805 */ /* 0x000fe4000001ff00 */
[----:B------:R-:W-:-:S02]  /*15040*/  CS2R R114, SRZ ;  /* 0x0000000000727805 */ /* 0x000fc4000001ff00 */
[----:B------:R-:W-:Y:S01]  /*15050*/  LEA.HI.SX32 R11, R10, R9, 0x1c ;  /* 0x000000090a0b7211 */ /* 0x000fe200078fe2ff */
[----:B------:R-:W-:Y:S01]  /*15060*/  IMAD.MOV.U32 R9, RZ, RZ, 0x3f800000 ;  /* 0x3f800000ff097424 */ /* 0x000fe200078e00ff */
[----:B------:R-:W-:Y:S02]  /*15070*/  CS2R R112, SRZ ;  /* 0x0000000000707805 */ /* 0x000fe4000001ff00 */
[----:B------:R-:W-:Y:S02]  /*15080*/  CS2R R110, SRZ ;  /* 0x00000000006e7805 */ /* 0x000fe4000001ff00 */
[----:B------:R-:W-:Y:S02]  /*15090*/  VIMNMX R20, R210, R11, !PT ;  /* 0x0000000bd2147248 */ /* 0x000fe40007fe0100 */
[----:B------:R-:W-:Y:S02]  /*150a0*/  CS2R R108, SRZ ;  /* 0x00000000006c7805 */ /* 0x000fe4000001ff00 */
[----:B------:R-:W-:-:S02]  /*150b0*/  CS2R R106, SRZ ;  /* 0x00000000006a7805 */ /* 0x000fc4000001ff00 */
[----:B------:R-:W-:Y:S02]  /*150c0*/  CS2R R104, SRZ ;  /* 0x0000000000687805 */ /* 0x000fe4000001ff00 */
[----:B------:R-:W-:Y:S02]  /*150d0*/  ISETP.GE.AND P2, PT, R7, R20, PT ;  /* 0x000000140700720c */ /* 0x000fe40003f46270 */
        /* <DEDUP_REMOVED lines=40> */
[----:B------:R-:W-:Y:S06]  /*15360*/  @!P2 BRA `(.L_x_1883) ;  /* 0x0000003800b4a947 */ /* 0x000fec0003800000 */
[----:B------:R-:W-:Y:S01]  /*15370*/  BSSY B1, `(.L_x_1884) ;  /* 0x00003a8000017945 */ /* 0x000fe20003800000 */
[----:B------:R-:W-:Y:S01]  /*15380*/  IMAD.MOV.U32 R9, RZ, RZ, 0x3f800000 ;  /* 0x3f800000ff097424 */ /* 0x000fe200078e00ff */
[----:B------:R-:W-:-:S07]  /*15390*/  MOV R119, RZ ;  /* 0x000000ff00777202 */ /* 0x000fce0000000f00 */
.L_x_1903:
[----:B------:R-:W-:-:S05]  /*153a0*/  VIADD R15, R17, 0x1 ;  /* 0x00000001110f7836 */ /* 0x000fca0000000000 */
[----:B------:R-:W-:-:S04]  /*153b0*/  ISETP.NE.AND P2, PT, R15, 0x2, PT ;  /* 0x000000020f00780c */ /* 0x000fc80003f45270 */
[----:B------:R-:W-:Y:S02]  /*153c0*/  SEL R11, RZ, 0x1, P2 ;  /* 0x00000001ff0b7807 */ /* 0x000fe40001000000 */
[----:B------:R-:W-:Y:S02]  /*153d0*/  SEL R15, R15, RZ, P2 ;  /* 0x000000ff0f0f7207 */ /* 0x000fe40001000000 */
[----:B------:R-:W-:Y:S01]  /*153e0*/  LOP3.LUT R14, R192, R11, RZ, 0x3c, !PT ;  /* 0x0000000bc00e7212 */ /* 0x000fe200078e3cff */
[----:B------:R-:W-:Y:S06]  /*153f0*/  @!P0 BRA `(.L_x_1885) ;  /* 0x0000000000048947 */ /* 0x000fec0003800000 */
[----:B------:R-:W-:Y:S01]  /*15400*/  BPT.TRAP 0x1 ;  /* 0x000000040000795c */ /* 0x000fe20000300000 */
.L_x_1885:
[----:B------:R-:W-:Y:S01]  /*15410*/  IMAD R6, R15, 0x8, R2 ;  /* 0x000000080f067824 */ /* 0x000fe200078e0202 */
[----:B------:R-:W-:-:S04]  /*15420*/  SHF.L.U32 R11, R14, 0x1f, RZ ;  /* 0x0000001f0e0b7819 */ /* 0x000fc800000006ff */
[----:B------:R0:W1:Y:S01]  /*15430*/  SYNCS.PHASECHK.TRANS64.TRYWAIT P2, [R6+URZ+0x30830], R11 ;  /* 0x0308300b060075a7 */ /* 0x000062000804017f */
[----:B------:R-:W-:Y:S05]  /*15440*/  @!P0 BRA `(.L_x_1886) ;  /* 0x0000000000048947 */ /* 0x000fea0003800000 */
[----:B------:R-:W-:Y:S01]  /*15450*/  BPT.TRAP 0x1 ;  /* 0x000000040000795c */ /* 0x000fe20000300000 */
.L_x_1886:
[----:B------:R-:W-:Y:S01]  /*15460*/  IMAD R126, R15, 0x900, R8 ;  /* 0x000009000f7e7824 */ /* 0x000fe200078e0208 */
[----:B------:R-:W-:Y:S03]  /*15470*/  BSSY B2, `(.L_x_1887) ;  /* 0x0000006000027945 */ /* 0x000fe60003800000 */
[C---:B------:R-:W-:Y:S02]  /*15480*/  VIADD R12, R126.reuse, 0x2 ;  /* 0x000000027e0c7836 */ /* 0x040fe40000000000 */
[----:B------:R-:W-:Y:S01]  /*15490*/  VIADD R122, R126, 0x4 ;  /* 0x000000047e7a7836 */ /* 0x000fe20000000000 */
[----:B-1----:R-:W-:Y:S06]  /*154a0*/  @P2 BRA `(.L_x_1888) ;  /* 0x0000000000082947 */ /* 0x002fec0003800000 */
[----:B------:R-:W1:Y:S02]  /*154b0*/  SYNCS.PHASECHK.TRANS64.TRYWAIT P2, [R6+URZ+0x30830], R11 ;  /* 0x0308300b060075a7 */ /* 0x000e64000804017f */
[----:B-1----:R-:W-:Y:S05]  /*154c0*/  @!P2 BRA `(.L_x_1889) ;  /* 0x000001680020a947 */ /* 0x002fea0003800000 */
.L_x_1888:
[----:B------:R-:W-:Y:S05]  /*154d0*/  BSYNC B2 ;  /* 0x0000000000027941 */ /* 0x000fea0003800000 */
.L_x_1887:
[----:B------:R-:W-:Y:S01]  /*154e0*/  IMAD.MOV.U32 R10, RZ, RZ, R126 ;  /* 0x000000ffff0a7224 */ /* 0x000fe200078e007e */
[----:B------:R2:W-:Y:S04]  /*154f0*/  STL.64 [R1+0x78], R14 ;  /* 0x0000780e01007387 */ /* 0x0005e80000100a00 */
[----:B------:R-:W-:Y:S01]  /*15500*/  R2UR UR54, R10 ;  /* 0x000000000a3672ca */ /* 0x000fe200000e0000 */
[----:B------:R-:W-:Y:S01]  /*15510*/  VIADD R10, R126, 0x300 ;  /* 0x000003007e0a7836 */ /* 0x000fe20000000000 */
[----:B01----:R-:W-:-:S04]  /*15520*/  MOV R11, 0x40000040 ;  /* 0x40000040000b7802 */ /* 0x003fc80000000f00 */
[----:B------:R-:W-:Y:S01]  /*15530*/  R2UR UR26, R10 ;  /* 0x000000000a1a72ca */ /* 0x000fe200000e0000 */
[----:B--2---:R-:W2:Y:S01]  /*15540*/  LDL.64 R14, [R1+0x30] ;  /* 0x00003000010e7983 */ /* 0x004ea20000100a00 */
[----:B------:R-:W-:-:S03]  /*15550*/  IADD3 R10, R126, 0x304, RZ ;  /* 0x000003047e0a7810 */ /* 0x000fc60007ffe0ff */
[----:B------:R0:W-:Y:S01]  /*15560*/  STL.64 [R1+0x70], R6 ;  /* 0x0000700601007387 */ /* 0x0001e20000100a00 */
[C---:B------:R-:W-:Y:S02]  /*15570*/  R2UR UR55, R11.reuse ;  /* 0x000000000b3772ca */ /* 0x040fe400000e0000 */
[C---:B------:R-:W-:Y:S02]  /*15580*/  R2UR UR27, R11.reuse ;  /* 0x000000000b1b72ca */ /* 0x040fe400000e0000 */
[----:B------:R-:W-:Y:S02]  /*15590*/  R2UR UR18, R10 ;  /* 0x000000000a1272ca */ /* 0x000fe400000e0000 */
[----:B------:R-:W-:Y:S01]  /*155a0*/  R2UR UR19, R11 ;  /* 0x000000000b1372ca */ /* 0x000fe200000e0000 */
[----:B0-----:R-:W3:Y:S04]  /*155b0*/  LDL.64 R6, [R1+0x28] ;  /* 0x0000280001067983 */ /* 0x001ee80000100a00 */
[----:B------:R0:W-:Y:S04]  /*155c0*/  STL.64 [R1+0x68], R4 ;  /* 0x0000680401007387 */ /* 0x0001e80000100a00 */
[----:B0-----:R-:W4:Y:S04]  /*155d0*/  LDL.64 R4, [R1+0x20] ;  /* 0x0000200001047983 */ /* 0x001f280000100a00 */
[----:B------:R0:W-:Y:S04]  /*155e0*/  STL.64 [R1+0x60], R2 ;  /* 0x0000600201007387 */ /* 0x0001e80000100a00 */
[----:B------:R-:W2:Y:S01]  /*155f0*/  LDL.64 R10, [R1+0x38] ;  /* 0x00003800010a7983 */ /* 0x000ea20000100a00 */
[----:B------:R-:W-:Y:S01]  /*15600*/  R2UR UR50, R12 ;  /* 0x000000000c3272ca */ /* 0x000fe200000e0000 */
[----:B------:R-:W-:Y:S01]  /*15610*/  VIADD R12, R126, 0x6 ;  /* 0x000000067e0c7836 */ /* 0x000fe20000000000 */
[----:B------:R-:W-:Y:S01]  /*15620*/  R2UR UR34, R122 ;  /* 0x000000007a2272ca */ /* 0x000fe200000e0000 */
[----:B------:R-:W-:-:S02]  /*15630*/  VIADD R122, R126, 0x302 ;  /* 0x000003027e7a7836 */ /* 0x000fc40000000000 */
[-C--:B------:R-:W-:Y:S01]  /*15640*/  FMUL.FTZ R24, R24, R120.reuse ;  /* 0x0000007818187220 */ /* 0x080fe20000410000 */
[-C--:B------:R-:W-:Y:S01]  /*15650*/  FMUL.FTZ R25, R25, R120.reuse ;  /* 0x0000007819197220 */ /* 0x080fe20000410000 */
[----:B------:R-:W-:Y:S01]  /*15660*/  R2UR UR30, R12 ;  /* 0x000000000c1e72ca */ /* 0x000fe200000e0000 */
[-C--:B------:R-:W-:Y:S01]  /*15670*/  FMUL.FTZ R28, R28, R120.reuse ;  /* 0x000000781c1c7220 */ /* 0x080fe20000410000 */
[----:B------:R-:W-:Y:S01]  /*15680*/  R2UR UR22, R122 ;  /* 0x000000007a1672ca */ /* 0x000fe200000e0000 */
        /* <DEDUP_REMOVED lines=45> */
[C---:B------:R-:W-:Y:S01]  /*15960*/  VIADD R12, R126.reuse, 0x306 ;  /* 0x000003067e0c7836 */ /* 0x040fe20000000000 */
[----:B------:R-:W-:Y:S01]  /*15970*/  MOV R121, 0x40000040 ;  /* 0x4000004000797802 */ /* 0x000fe20000000f00 */
[C---:B------:R-:W-:Y:S01]  /*15980*/  VIADD R120, R126.reuse, 0x600 ;  /* 0x000006007e787836 */ /* 0x040fe20000000000 */
[----:B0-----:R-:W4:Y:S01]  /*15990*/  LDL.64 R2, [R1+0x18] ;  /* 0x0000180001027983 */ /* 0x001f220000100a00 */
[----:B------:R-:W-:-:S02]  /*159a0*/  VIADD R122, R126, 0x602 ;  /* 0x000006027e7a7836 */ /* 0x000fc40000000000 */
[-C--:B------:R-:W-:Y:S01]  /*159b0*/  FMUL.FTZ R26, R26, R9.reuse ;  /* 0x000000091a1a7220 */ /* 0x080fe20000410000 */
[----:B------:R-:W-:Y:S02]  /*159c0*/  VIADD R124, R126, 0x604 ;  /* 0x000006047e7c7836 */ /* 0x000fe40000000000 */
[-C--:B------:R-:W-:Y:S01]  /*159d0*/  FMUL.FTZ R27, R27, R9.reuse ;  /* 0x000000091b1b7220 */ /* 0x080fe20000410000 */
[----:B------:R-:W-:Y:S02]  /*159e0*/  IMAD.MOV.U32 R123, RZ, RZ, 0x40000040 ;  /* 0x40000040ff7b7424 */ /* 0x000fe400078e00ff */
[-C--:B------:R-:W-:Y:S01]  /*159f0*/  FMUL.FTZ R30, R30, R9.reuse ;  /* 0x000000091e1e7220 */ /* 0x080fe20000410000 */
[----:B------:R-:W-:Y:S02]  /*15a00*/  VIADD R126, R126, 0x606 ;  /* 0x000006067e7e7836 */ /* 0x000fe40000000000 */
[-C--:B------:R-:W-:Y:S01]  /*15a10*/  FMUL.FTZ R31, R31, R9.reuse ;  /* 0x000000091f1f7220 */ /* 0x080fe20000410000 */
[----:B------:R-:W-:Y:S01]  /*15a20*/  IMAD.MOV.U32 R125, RZ, RZ, 0x40000040 ;  /* 0x40000040ff7d7424 */ /* 0x000fe200078e00ff */
[C---:B------:R-:W-:Y:S01]  /*15a30*/  R2UR UR35, R123.reuse ;  /* 0x000000007b2372ca */ /* 0x040fe200000e0000 */
[----:B------:R-:W-:Y:S01]  /*15a40*/  IMAD.MOV.U32 R127, RZ, RZ, 0x40000040 ;  /* 0x40000040ff7f7424 */ /* 0x000fe200078e00ff */
[----:B------:R-:W-:Y:S01]  /*15a50*/  R2UR UR23, R123 ;  /* 0x000000007b1772ca */ /* 0x000fe200000e0000 */
[----:B------:R-:W-:Y:S01]  /*15a60*/  IMAD.MOV.U32 R13, RZ, RZ, 0x40000040 ;  /* 0x40000040ff0d7424 */ /* 0x000fe200078e00ff */
[----:B------:R-:W-:Y:S01]  /*15a70*/  R2UR UR10, R120 ;  /* 0x00000000780a72ca */ /* 0x000fe200000e0000 */
[-C--:B------:R-:W-:Y:S01]  /*15a80*/  FMUL.FTZ R34, R34, R9.reuse ;  /* 0x0000000922227220 */ /* 0x080fe20000410000 */
        /* <DEDUP_REMOVED lines=14> */
[----:B-----5:R-:W-:Y:S01]  /*15b70*/  WARPGROUP.ARRIVE ;  /* 0x00000000000079c5 */ /* 0x020fe20000000000 */
[C---:B------:R-:W-:Y:S01]  /*15b80*/  R2UR UR51, R13.reuse ;  /* 0x000000000d3372ca */ /* 0x040fe200000e0000 */
[-C--:B------:R-:W-:Y:S01]  /*15b90*/  FMUL.FTZ R50, R50, R9.reuse ;  /* 0x0000000932327220 */ /* 0x080fe20000410000 */
[----:B------:R-:W-:Y:S01]  /*15ba0*/  R2UR UR31, R13 ;  /* 0x000000000d1f72ca */ /* 0x000fe200000e0000 */
[-C--:B------:R-:W-:Y:S01]  /*15bb0*/  FMUL.FTZ R51, R51, R9.reuse ;  /* 0x0000000933337220 */ /* 0x080fe20000410000 */
[-C--:B------:R-:W-:Y:S01]  /*15bc0*/  FMUL.FTZ R54, R54, R9.reuse ;  /* 0x0000000936367220 */ /* 0x080fe20000410000 */
[----:B------:R-:W-:Y:S01]  /*15bd0*/  HGMMA.64x96x16.F32 R120, gdesc[UR52], RZ, !UPT, gsb0 ;  /* 0x01600000347879f0 */ /* 0x000fe2000c0008ff */
        /* <DEDUP_REMOVED lines=35> */
[----:B------:R-:W-:Y:S01]  /*15e10*/  HGMMA.64x96x16.F32 R120, gdesc[UR48], R120, gsb0 ;  /* 0x01600000307879f0 */ /* 0x000fe20008000878 */
[----:B--2---:R-:W-:Y:S02]  /*15e20*/  R2UR UR32, R10 ;  /* 0x000000000a2072ca */ /* 0x004fe400000e0000 */
[----:B------:R-:W-:Y:S02]  /*15e30*/  R2UR UR33, R11 ;  /* 0x000000000b2172ca */ /* 0x000fe400000e0000 */
[----:B------:R-:W-:Y:S01]  /*15e40*/  R2UR UR28, R14 ;  /* 0x000000000e1c72ca */ /* 0x000fe200000e0000 */
[----:B------:R-:W2:Y:S01]  /*15e50*/  LDL.64 R10, [R1+0x8] ;  /* 0x00000800010a7983 */ /* 0x000ea20000100a00 */
[----:B------:R-:W-:Y:S02]  /*15e60*/  WARPGROUP.DEPBAR.LE gsb0, 0x0 ;  /* 0x00008000000079c5 */ /* 0x000fe40000010000 */
[----:B------:R-:W-:-:S07]  /*15e70*/  WARPGROUP.ARRIVE ;  /* 0x00000000000079c5 */ /* 0x000fce0000000000 */
[----:B------:R-:W-:Y:S01]  /*15e80*/  HGMMA.64x96x16.F32 R120, gdesc[UR32], R120, gsb0 ;  /* 0x01600000207879f0 */ /* 0x000fe20008000878 */
[----:B------:R-:W-:Y:S02]  /*15e90*/  R2UR UR29, R15 ;  /* 0x000000000f1d72ca */ /* 0x000fe400000e0000 */
[----:B------:R-:W-:Y:S02]  /*15ea0*/  R2UR UR14, R12 ;  /* 0x000000000c0e72ca */ /* 0x000fe400000e0000 */
[----:B------:R-:W-:Y:S02]  /*15eb0*/  R2UR UR15, R13 ;  /* 0x000000000d0f72ca */ /* 0x000fe400000e0000 */
[----:B------:R-:W2:Y:S01]  /*15ec0*/  LDL.64 R12, [R1+0x10] ;  /* 0x00001000010c7983 */ /* 0x000ea20000100a00 */
[----:B---3--:R-:W-:Y:S02]  /*15ed0*/  R2UR UR24, R6 ;  /* 0x00000000061872ca */ /* 0x008fe400000e0000 */
[----:B------:R-:W-:Y:S01]  /*15ee0*/  R2UR UR25, R7 ;  /* 0x00000000071972ca */ /* 0x000fe200000e0000 */
[----:B------:R0:W5:Y:S01]  /*15ef0*/  LDL.LU.64 R14, [R1+0x78] ;  /* 0x00007800010e7983 */ /* 0x0001620000300a00 */
[----:B----4-:R-:W-:-:S02]  /*15f00*/  R2UR UR20, R4 ;  /* 0x00000000041472ca */ /* 0x010fc400000e0000 */
[----:B------:R-:W-:Y:S01]  /*15f10*/  R2UR UR21, R5 ;  /* 0x00000000051572ca */ /* 0x000fe200000e0000 */
[----:B------:R0:W5:Y:S01]  /*15f20*/  LDL.LU.64 R6, [R1+0x70] ;  /* 0x0000700001067983 */ /* 0x0001620000300a00 */
[----:B------:R-:W-:Y:S01]  /*15f30*/  UMOV UR4, UR56 ;  /* 0x0000003800047c82 */ /* 0x000fe20008000000 */
[----:B------:R-:W-:Y:S02]  /*15f40*/  UMOV UR5, UR57 ;  /* 0x0000003900057c82 */ /* 0x000fe40008000000 */
[----:B------:R0:W5:Y:S01]  /*15f50*/  LDL.LU.64 R4, [R1+0x68] ;  /* 0x0000680001047983 */ /* 0x0001620000300a00 */
[----:B------:R-:W-:Y:S02]  /*15f60*/  WARPGROUP.DEPBAR.LE gsb0, 0x0 ;  /* 0x00008000000079c5 */ /* 0x000fe40000010000 */
[----:B------:R-:W-:-:S06]  /*15f70*/  WARPGROUP.ARRIVE ;  /* 0x00000000000079c5 */ /* 0x000fcc0000000000 */
[----:B------:R-:W-:Y:S03]  /*15f80*/  HGMMA.64x96x16.F32 R120, gdesc[UR28], R120, gsb0 ;  /* 0x016000001c7879f0 */ /* 0x000fe60008000878 */
[----:B------:R-:W-:Y:S02]  /*15f90*/  WARPGROUP.DEPBAR.LE gsb0, 0x0 ;  /* 0x00008000000079c5 */ /* 0x000fe40000010000 */
[----:B------:R-:W-:-:S06]  /*15fa0*/  WARPGROUP.ARRIVE ;  /* 0x00000000000079c5 */ /* 0x000fcc0000000000 */
[----:B------:R-:W-:Y:S01]  /*15fb0*/  HGMMA.64x96x16.F32 R120, gdesc[UR24], R120, gsb0 ;  /* 0x01600000187879f0 */ /* 0x000fe20008000878 */
[----:B------:R-:W-:Y:S02]  /*15fc0*/  R2UR UR16, R2 ;  /* 0x00000000021072ca */ /* 0x000fe400000e0000 */
[----:B------:R-:W-:Y:S02]  /*15fd0*/  R2UR UR17, R3 ;  /* 0x00000000031172ca */ /* 0x000fe400000e0000 */
[----:B------:R0:W5:Y:S01]  /*15fe0*/  LDL.LU.64 R2, [R1+0x60] ;  /* 0x0000600001027983 */ /* 0x0001620000300a00 */
[----:B------:R-:W-:Y:S02]  /*15ff0*/  WARPGROUP.DEPBAR.LE gsb0, 0x0 ;  /* 0x00008000000079c5 */ /* 0x000fe40000010000 */
[----:B------:R-:W-:-:S06]  /*16000*/  WARPGROUP.ARRIVE ;  /* 0x00000000000079c5 */ /* 0x000fcc0000000000 */
[----:B------:R-:W-:Y:S01]  /*16010*/  HGMMA.64x96x16.F32 R120, gdesc[UR20], R120, gsb0 ;  /* 0x01600000147879f0 */ /* 0x000fe20008000878 */
[----:B--2---:R-:W-:Y:S02]  /*16020*/  R2UR UR12, R12 ;  /* 0x000000000c0c72ca */ /* 0x004fe400000e0000 */
[----:B------:R-:W-:Y:S01]  /*16030*/  R2UR UR13, R13 ;  /* 0x000000000d0d72ca */ /* 0x000fe200000e0000 */
[----:B------:R-:W-:Y:S02]  /*16040*/  WARPGROUP.DEPBAR.LE gsb0, 0x0 ;  /* 0x00008000000079c5 */ /* 0x000fe40000010000 */
[----:B------:R-:W-:-:S06]  /*16050*/  WARPGROUP.ARRIVE ;  /* 0x00000000000079c5 */ /* 0x000fcc0000000000 */
[----:B------:R-:W-:Y:S01]  /*16060*/  HGMMA.64x96x16.F32 R120, gdesc[UR16], R120, gsb0 ;  /* 0x01600000107879f0 */ /* 0x000fe20008000878 */
[----:B------:R-:W-:Y:S02]  /*16070*/  R2UR UR8, R10 ;  /* 0x000000000a0872ca */ /* 0x000fe400000e0000 */
[----:B------:R-:W-:Y:S01]  /*16080*/  R2UR UR9, R11 ;  /* 0x000000000b0972ca */ /* 0x000fe200000e0000 */
        /* <DEDUP_REMOVED lines=16> */
[----:B0-----:R-:W-:Y:S05]  /*16190*/  @!P0 BRA `(.L_x_1890) ;  /* 0x0000000000048947 */ /* 0x001fea0003800000 */
[----:B------:R-:W-:Y:S01]  /*161a0*/  BPT.TRAP 0x1 ;  /* 0x000000040000795c */ /* 0x000fe20000300000 */
.L_x_1890:
[----:B------:R-:W-:Y:S01]  /*161b0*/  SHF.L.U32 R9, R192, 0x1f, RZ ;  /* 0x0000001fc0097819 */ /* 0x000fe200000006ff */
[----:B-----5:R-:W-:-:S04]  /*161c0*/  IMAD R21, R17, 0x8, R2 ;  /* 0x0000000811157824 */ /* 0x020fc800078e0202 */
[----:B------:R0:W1:Y:S01]  /*161d0*/  SYNCS.PHASECHK.TRANS64.TRYWAIT P2, [R21+URZ+0x30850], R9 ;  /* 0x03085009150075a7 */ /* 0x000062000804017f */
[----:B------:R-:W-:Y:S05]  /*161e0*/  @!P0 BRA `(.L_x_1891) ;  /* 0x0000000000048947 */ /* 0x000fea0003800000 */
[----:B------:R-:W-:Y:S01]  /*161f0*/  BPT.TRAP 0x1 ;  /* 0x000000040000795c */ /* 0x000fe20000300000 */
.L_x_1891:
[----:B------:R-:W-:Y:S04]  /*16200*/  BSSY B2, `(.L_x_1892) ;  /* 0x0000004000027945 */ /* 0x000fe80003800000 */
[----:B-1----:R-:W-:Y:S05]  /*16210*/  @P2 BRA `(.L_x_1893) ;  /* 0x0000000000082947 */ /* 0x002fea0003800000 */
[----:B------:R-:W1:Y:S02]  /*16220*/  SYNCS.PHASECHK.TRANS64.TRYWAIT P2, [R21+URZ+0x30850], R9 ;  /* 0x03085009150075a7 */ /* 0x000e64000804017f */
[----:B-1----:R-:W-:Y:S05]  /*16230*/  @!P2 BRA `(.L_x_1894) ;  /* 0x0000015800d8a947 */ /* 0x002fea0003800000 */
.L_x_1893:
[----:B------:R-:W-:Y:S05]  /*16240*/  BSYNC B2 ;  /* 0x0000000000027941 */ /* 0x000fea0003800000 */
.L_x_1892:
[----:B------:R-:W2:Y:S01]  /*16250*/  LDL R10, [R1+0x4] ;  /* 0x00000400010a7983 */ /* 0x000ea20000100800 */
[----:B01----:R-:W-:Y:S02]  /*16260*/  VIADD R9, R2, 0x400 ;  /* 0x0000040002097836 */ /* 0x003fe40000000000 */
[----:B------:R-:W-:Y:S01]  /*16270*/  IMAD.MOV.U32 R11, RZ, RZ, 0x40000040 ;  /* 0x40000040ff0b7424 */ /* 0x000fe200078e00ff */
[----:B------:R-:W-:Y:S01]  /*16280*/  WARPGROUP.ARRIVE ;  /* 0x00000000000079c5 */ /* 0x000fe20000000000 */
[----:B------:R-:W-:Y:S01]  /*16290*/  IMAD.MOV.U32 R13, RZ, RZ, 0x40000040 ;  /* 0x40000040ff0d7424 */ /* 0x000fe200078e00ff */
[----:B------:R-:W-:Y:S01]  /*162a0*/  SHF.R.U32.HI R9, RZ, 0x4, R9 ;  /* 0x00000004ff097819 */ /* 0x000fe20000011609 */
[----:B------:R-:W3:Y:S01]  /*162b0*/  LDL R192, [R1] ;  /* 0x0000000001c07983 */ /* 0x000ee20000100800 */
[----:B------:R-:W-:Y:S01]  /*162c0*/  R2UR UR7, R11 ;  /* 0x000000000b0772ca */ /* 0x000fe200000e0000 */
[----:B------:R-:W-:Y:S01]  /*162d0*/  IMAD.MOV.U32 R11, RZ, RZ, 0x40000040 ;  /* 0x40000040ff0b7424 */ /* 0x000fe200078e00ff */
[----:B------:R-:W-:Y:S01]  /*162e0*/  LOP3.LUT R9, R9, 0x3fff, RZ, 0xc0, !PT ;  /* 0x00003fff09097812 */ /* 0x000fe200078ec0ff */
[----:B------:R-:W-:Y:S01]  /*162f0*/  ULDC UR5, c[0x0][0x9d8] ;  /* 0x0002760000057ab9 */ /* 0x000fe20000000800 */
[----:B------:R-:W-:Y:S01]  /*16300*/  ISETP.NE.AND P3, PT, R226, 0x1, PT ;  /* 0x00000001e200780c */ /* 0x000fe20003f65270 */
[----:B------:R-:W-:Y:S01]  /*16310*/  @!P1 VIADD R6, R6, 0x30840 ;  /* 0x0003084006069836 */ /* 0x000fe20000000000 */
[----:B------:R-:W-:Y:S01]  /*16320*/  LOP3.LUT R9, R9, 0x3000000, RZ, 0xfc, !PT ;  /* 0x0300000009097812 */ /* 0x000fe200078efcff */
[----:B------:R-:W-:-:S03]  /*16330*/  FMUL.FTZ R165, R165, UR5 ;  /* 0x00000005a5a57c20 */ /* 0x000fc60008410000 */
[----:B------:R-:W-:-:S03]  /*16340*/  @!P1 PRMT R6, RZ, 0x654, R6 ;  /* 0x00000654ff069816 */ /* 0x000fc60000000006 */
[----:B------:R-:W0:Y:S01]  /*16350*/  MUFU.TANH R165, R165 ;  /* 0x000000a500a57308 */ /* 0x000e220000002400 */
[----:B--2---:R-:W-:Y:S01]  /*16360*/  R2UR UR4, R10 ;  /* 0x000000000a0472ca */ /* 0x004fe200000e0000 */
[----:B------:R-:W-:Y:S02]  /*16370*/  IMAD R10, R17, 0x900, R9 ;  /* 0x00000900110a7824 */ /* 0x000fe400078e0209 */
[----:B------:R-:W-:Y:S01]  /*16380*/  FMUL.FTZ R9, R120, UR5 ;  /* 0x0000000578097c20 */ /* 0x000fe20008410000 */
[----:B------:R-:W-:Y:S01]  /*16390*/  FMUL.FTZ R120, R124, UR5 ;  /* 0x000000057c787c20 */ /* 0x000fe20008410000 */
[----:B------:R-:W-:Y:S01]  /*163a0*/  FMUL.FTZ R124, R128, UR5 ;  /* 0x00000005807c7c20 */ /* 0x000fe20008410000 */
[----:B------:R-:W-:Y:S01]  /*163b0*/  FMUL.FTZ R128, R134, UR5 ;  /* 0x0000000586807c20 */ /* 0x000fe20008410000 */
[----:B------:R-:W-:Y:S01]  /*163c0*/  R2UR UR6, R10 ;  /* 0x000000000a0672ca */ /* 0x000fe200000e0000 */
[----:B------:R-:W-:Y:S01]  /*163d0*/  FMUL.FTZ R134, R136, UR5 ;  /* 0x0000000588867c20 */ /* 0x000fe20008410000 */
[----:B------:R-:W-:Y:S01]  /*163e0*/  IADD3 R12, R10, 0x80, RZ ;  /* 0x000000800a0c7810 */ /* 0x000fe20007ffe0ff */
[----:B------:R-:W-:Y:S01]  /*163f0*/  FMUL.FTZ R136, R142, UR5 ;  /* 0x000000058e887c20 */ /* 0x000fe20008410000 */
[----:B------:R-:W-:Y:S01]  /*16400*/  FMUL.FTZ R142, R147, UR5 ;  /* 0x00000005938e7c20 */ /* 0x000fe20008410000 */
[----:B------:R-:W-:Y:S01]  /*16410*/  FMUL.FTZ R147, R149, UR5 ;  /* 0x0000000595937c20 */ /* 0x000fe20008410000 */
[----:B------:R-:W-:Y:S01]  /*16420*/  FMUL.FTZ R149, R155, UR5 ;  /* 0x000000059b957c20 */ /* 0x000fe20008410000 */
[----:B------:R-:W-:Y:S01]  /*16430*/  FMUL.FTZ R155, R157, UR5 ;  /* 0x000000059d9b7c20 */ /* 0x000fe20008410000 */
[----:B------:R-:W-:Y:S01]  /*16440*/  FMUL.FTZ R157, R163, UR5 ;  /* 0x00000005a39d7c20 */ /* 0x000fe20008410000 */
[----:B------:R-:W-:-:S02]  /*16450*/  IMAD.IADD R163, R212, 0x1, R208 ;  /* 0x00000001d4a37824 */ /* 0x000fc400078e02d0 */
[----:B------:R-:W-:Y:S01]  /*16460*/  FMUL.FTZ R17, R123, UR5 ;  /* 0x000000057b117c20 */ /* 0x000fe20008410000 */
[----:B------:R-:W-:Y:S01]  /*16470*/  FMUL.FTZ R123, R127, UR5 ;  /* 0x000000057f7b7c20 */ /* 0x000fe20008410000 */
[----:B------:R-:W-:Y:S01]  /*16480*/  FMUL.FTZ R127, R131, UR5 ;  /* 0x00000005837f7c20 */ /* 0x000fe20008410000 */
[----:B------:R-:W-:Y:S01]  /*16490*/  HGMMA.64x192x16.F32 R24, R188, gdesc[UR4].tnspB, R24, gsb0 ;  /* 0x42e00004bc187df0 */ /* 0x000fe20008000818 */
[----:B------:R-:W-:Y:S01]  /*164a0*/  R2UR UR6, R12 ;  /* 0x000000000c0672ca */ /* 0x000fe200000e0000 */
[----:B------:R-:W-:Y:S01]  /*164b0*/  VIADD R12, R10, 0x100 ;  /* 0x000001000a0c7836 */ /* 0x000fe20000000000 */
[----:B------:R-:W-:Y:S01]  /*164c0*/  R2UR UR7, R13 ;  /* 0x000000000d0772ca */ /* 0x000fe200000e0000 */
[----:B------:R-:W-:Y:S02]  /*164d0*/  IMAD.MOV.U32 R13, RZ, RZ, 0x40000040 ;  /* 0x40000040ff0d7424 */ /* 0x000fe400078e00ff */
        /* <DEDUP_REMOVED lines=9> */
[----:B------:R-:W-:Y:S01]  /*16570*/  IMAD R164, R7, -0x60, RZ ;  /* 0xffffffa007a47824 */ /* 0x000fe200078e02ff */
[----:B---3--:R-:W-:Y:S01]  /*16580*/  LOP3.LUT P2, RZ, R192, 0x100000, RZ, 0xc0, !PT ;  /* 0x00100000c0ff7812 */ /* 0x008fe2000784c0ff */
        /* <DEDUP_REMOVED lines=36> */
[C---:B------:R-:W-:Y:S01]  /*167d0*/  IADD3 R12, R10.reuse, 0x200, RZ ;  /* 0x000002000a0c7810 */ /* 0x040fe20007ffe0ff */
[----:B------:R-:W-:Y:S01]  /*167e0*/  VIADD R10, R10, 0x280 ;  /* 0x000002800a0a7836 */ /* 0x000fe20000000000 */
[----:B------:R-:W-:Y:S02]  /*167f0*/  WARPGROUP.DEPBAR.LE gsb0, 0x0 ;  /* 0x00008000000079c5 */ /* 0x000fe40000010000 */
[----:B------:R-:W-:-:S11]  /*16800*/  WARPGROUP.ARRIVE ;  /* 0x00000000000079c5 */ /* 0x000fd60000000000 */
[----:B------:R-:W-:Y:S01]  /*16810*/  HGMMA.64x192x16.F32 R24, R176, gdesc[UR4].tnspB, R24, gsb0 ;  /* 0x42e00004b0187df0 */ /* 0x000fe20008000818 */
[----:B------:R-:W-:Y:S01]  /*16820*/  R2UR UR6, R12 ;  /* 0x000000000c0672ca */ /* 0x000fe200000e0000 */
[----:B------:R-:W-:Y:S01]  /*16830*/  FMUL.FTZ R12, R122, UR5 ;  /* 0x000000057a0c7c20 */ /* 0x000fe20008410000 */
[----:B------:R-:W-:Y:S01]  /*16840*/  R2UR UR7, R13 ;  /* 0x000000000d0772ca */ /* 0x000fe200000e0000 */
        /* <DEDUP_REMOVED lines=23> */
[----:B------:R-:W0:Y:S01]  /*169c0*/  MUFU.TANH R13, R13 ;  /* 0x0000000d000d7308 */ /* 0x000e220000002400 */
[----:B------:R-:W-:-:S07]  /*169d0*/  ULDC UR5, c[0x0][0x9e0] ;  /* 0x0002780000057ab9 */ /* 0x000fce0000000800 */
        /* <DEDUP_REMOVED lines=26> */
[----:B------:R-:W-:Y:S02]  /*16b80*/  R2UR UR6, R10 ;  /* 0x000000000a0672ca */ /* 0x000fe400000e0000 */
[----:B------:R-:W-:Y:S01]  /*16b90*/  R2UR UR7, R11 ;  /* 0x000000000b0772ca */ /* 0x000fe200000e0000 */
[----:B------:R-:W5:Y:S08]  /*16ba0*/  @P3 LDC R10, c[0x0][0x450] ;  /* 0x00011400ff0a3b82 */ /* 0x000f700000000800 */
[----:B------:R-:W1:Y:S02]  /*16bb0*/  @P3 LDC R11, c[0x0][0x44c] ;  /* 0x00011300ff0b3b82 */ /* 0x000e640000000800 */
[----:B-1----:R-:W-:-:S05]  /*16bc0*/  @P3 IMAD.HI.U32 R11, R163, R11, RZ ;  /* 0x0000000ba30b3227 */ /* 0x002fca00078e00ff */
[----:B-----5:R-:W-:Y:S02]  /*16bd0*/  @P3 SHF.R.U32.HI R163, RZ, R10, R11 ;  /* 0x0000000affa33219 */ /* 0x020fe4000001160b */
[----:B------:R-:W-:Y:S01]  /*16be0*/  IADD3 R10, R164, 0x1, RZ ;  /* 0x00000001a40a7810 */ /* 0x000fe20007ffe0ff */
[----:B------:R-:W-:Y:S02]  /*16bf0*/  WARPGROUP.DEPBAR.LE gsb0, 0x0 ;  /* 0x00008000000079c5 */ /* 0x000fe40000010000 */
[----:B------:R-:W-:-:S06]  /*16c00*/  WARPGROUP.ARRIVE ;  /* 0x00000000000079c5 */ /* 0x000fcc0000000000 */
[----:B------:R-:W-:Y:S03]  /*16c10*/  HGMMA.64x192x16.F32 R24, R168, gdesc[UR4].tnspB, R24, gsb0 ;  /* 0x42e00004a8187df0 */ /* 0x000fe60008000818 */
[----:B------:R-:W-:Y:S02]  /*16c20*/  WARPGROUP.DEPBAR.LE gsb0, 0x0 ;  /* 0x00008000000079c5 */ /* 0x000fe40000010000 */
[----:B------:R-:W1:Y:S01]  /*16c30*/  SHFL.IDX PT, R170, R163, RZ, 0x1c1f ;  /* 0x001c1fffa3aa7589 */ /* 0x000e6200000e0000 */
[----:B------:R5:W-:Y:S02]  /*16c40*/  @!P1 SYNCS.ARRIVE.TRANS64.RED.A1T0 RZ, [R6+URZ], RZ ;  /* 0x000000ff06ff99a7 */ /* 0x000be4000810043f */
[----:B-----5:R-:W-:-:S05]  /*16c50*/  IMAD R6, R211, -0x2, R10 ;  /* 0xfffffffed3067824 */ /* 0x020fca00078e020a */
[----:B------:R-:W-:Y:S01]  /*16c60*/  IADD3 R168, -R193, R6, R195 ;  /* 0x00000006c1a87210 */ /* 0x000fe20007ffe1c3 */
[----:B------:R-:W-:-:S04]  /*16c70*/  VIADD R6, R6, 0xffffffff ;  /* 0xffffffff06067836 */ /* 0x000fc80000000000 */
[C---:B------:R-:W-:Y:S02]  /*16c80*/  VIADD R169, R168.reuse, UR5 ;  /* 0x00000005a8a97c36 */ /* 0x040fe40008000000 */
[----:B------:R-:W-:Y:S02]  /*16c90*/  VIADD R168, R168, UR4 ;  /* 0x00000004a8a87c36 */ /* 0x000fe40008000000 */
[--C-:B-1----:R-:W-:Y:S02]  /*16ca0*/  IMAD.IADD R167, R169, 0x1, R170.reuse ;  /* 0x00000001a9a77824 */ /* 0x102fe400078e02aa */
[----:B------:R-:W-:Y:S01]  /*16cb0*/  IMAD.IADD R166, R168, 0x1, R170 ;  /* 0x00000001a8a67824 */ /* 0x000fe200078e02aa */
[----:B0-234-:R-:W-:Y:S06]  /*16cc0*/  @!P2 BRA `(.L_x_1895) ;  /* 0x00000000005ca947 */ /* 0x01dfec0003800000 */
[----:B------:R-:W-:Y:S01]  /*16cd0*/  IADD3 R170, -R193, R195, R170 ;  /* 0x000000c3c1aa7210 */ /* 0x000fe20007ffe1aa */
[----:B------:R-:W-:Y:S03]  /*16ce0*/  BSSY B2, `(.L_x_1896) ;  /* 0x0000012000027945 */ /* 0x000fe60003800000 */
[----:B------:R-:W-:-:S13]  /*16cf0*/  ISETP.GT.AND P2, PT, R170, -0x1, PT ;  /* 0xffffffffaa00780c */ /* 0x000fda0003f44270 */
[----:B------:R-:W-:Y:S05]  /*16d00*/  @P2 BRA `(.L_x_1897) ;  /* 0x0000000000242947 */ /* 0x000fea0003800000 */
[----:B------:R-:W-:Y:S01]  /*16d10*/  ULDC UR4, c[0x0][0x9e4] ;  /* 0x0002790000047ab9 */ /* 0x000fe20000000800 */
[----:B------:R-:W-:Y:S02]  /*16d20*/  LOP3.LUT R170, RZ, R170, RZ, 0x33, !PT ;  /* 0x000000aaffaa7212 */ /* 0x000fe400078e33ff */
[----:B------:R-:W-:-:S04]  /*16d30*/  MOV R171, UR4 ;  /* 0x0000000400ab7c02 */ /* 0x000fc80008000f00 */
[----:B------:R-:W-:-:S13]  /*16d40*/  ISETP.NE.AND P2, PT, R171, 0x1, PT ;  /* 0x00000001ab00780c */ /* 0x000fda0003f45270 */
[----:B------:R-:W0:Y:S02]  /*16d50*/  @P2 LDC.64 R10, c[0x0][0x9e8] ;  /* 0x00027a00ff0a2b82 */ /* 0x000e240000000a00 */
[----:B0-----:R-:W-:-:S05]  /*16d60*/  @P2 IMAD.HI.U32 R10, R170, R10, RZ ;  /* 0x0000000aaa0a2227 */ /* 0x001fca00078e00ff */
[----:B------:R-:W-:-:S04]  /*16d70*/  @P2 SHF.R.U32.HI R170, RZ, R11, R10 ;  /* 0x0000000bffaa2219 */ /* 0x000fc8000001160a */
[----:B------:R-:W-:Y:S01]  /*16d80*/  LOP3.LUT R170, RZ, R170, RZ, 0x33, !PT ;  /* 0x000000aaffaa7212 */ /* 0x000fe200078e33ff */
[----:B------:R-:W-:Y:S06]  /*16d90*/  BRA `(.L_x_1898) ;  /* 0x0000000000187947 */ /* 0x000fec0003800000 */
.L_x_1897:
[----:B------:R-:W-:Y:S02]  /*16da0*/  ULDC UR4, c[0x0][0x9e4] ;  /* 0x0002790000047ab9 */ /* 0x000fe40000000800 */
[----:B------:R-:W-:-:S05]  /*16db0*/  IMAD.U32 R171, RZ, RZ, UR4 ;  /* 0x00000004ffab7e24 */ /* 0x000fca000f8e00ff */
[----:B------:R-:W-:-:S13]  /*16dc0*/  ISETP.NE.AND P2, PT, R171, 0x1, PT ;  /* 0x00000001ab00780c */ /* 0x000fda0003f45270 */
[----:B------:R-:W0:Y:S02]  /*16dd0*/  @P2 LDC.64 R10, c[0x0][0x9e8] ;  /* 0x00027a00ff0a2b82 */ /* 0x000e240000000a00 */
[----:B0-----:R-:W-:-:S05]  /*16de0*/  @P2 IMAD.HI.U32 R10, R170, R10, RZ ;  /* 0x0000000aaa0a2227 */ /* 0x001fca00078e00ff */
[----:B------:R-:W-:-:S07]  /*16df0*/  @P2 SHF.R.U32.HI R170, RZ, R11, R10 ;  /* 0x0000000bffaa2219 */ /* 0x000fce000001160a */
.L_x_1898:
[----:B------:R-:W-:Y:S05]  /*16e00*/  BSYNC B2 ;  /* 0x0000000000027941 */ /* 0x000fea0003800000 */
.L_x_1896:
[----:B------:R-:W-:-:S05]  /*16e10*/  IMAD R170, R170, R171, R6 ;  /* 0x000000abaaaa7224 */ /* 0x000fca00078e0206 */
[----:B------:R-:W-:Y:S02]  /*16e20*/  VIADDMNMX R167, R170, R171, R167, PT ;  /* 0x000000abaaa77246 */ /* 0x000fe400038001a7 */
[----:B------:R-:W-:-:S07]  /*16e30*/  VIMNMX R166, R166, R170, !PT ;  /* 0x000000aaa6a67248 */ /* 0x000fce0007fe0100 */
.L_x_1895:
[C---:B------:R-:W-:Y:S01]  /*16e40*/  ISETP.GE.AND P2, PT, R164.reuse, 0x2, PT ;  /* 0x00000002a400780c */ /* 0x040fe20003f46270 */
[----:B------:R-:W0:Y:S01]  /*16e50*/  SHFL.IDX PT, R163, R163, 0x1, 0x1c1f ;  /* 0x003c1f00a3a37f89 */ /* 0x000e2200000e0000 */
[----:B------:R-:W-:Y:S02]  /*16e60*/  ISETP.GE.AND P5, PT, R164, 0xa, PT ;  /* 0x0000000aa400780c */ /* 0x000fe40003fa6270 */
[----:B------:R-:W-:Y:S02]  /*16e70*/  ISETP.GT.AND P3, PT, R166, 0x1, !P2 ;  /* 0x00000001a600780c */ /* 0x000fe40005764270 */
[----:B------:R-:W-:Y:S02]  /*16e80*/  LOP3.LUT R192, R192, 0xfffffffb, RZ, 0xc0, !PT ;  /* 0xfffffffbc0c07812 */ /* 0x000fe400078ec0ff */
[----:B------:R-:W-:Y:S02]  /*16e90*/  ISETP.LT.OR P4, PT, R167, 0x2, P3 ;  /* 0x00000002a700780c */ /* 0x000fe40001f81670 */
[----:B------:R-:W-:-:S02]  /*16ea0*/  ISETP.GE.AND P3, PT, R164, 0x9, PT ;  /* 0x00000009a400780c */ /* 0x000fc40003f66270 */
[----:B------:R-:W-:Y:S02]  /*16eb0*/  FSEL R13, R13, -INF , !P4 ;  /* 0xff8000000d0d7808 */ /* 0x000fe40006000000 */
[----:B------:R-:W-:Y:S02]  /*16ec0*/  ISETP.GT.AND P4, PT, R166, 0x8, !P3 ;  /* 0x00000008a600780c */ /* 0x000fe40005f84270 */
[----:B------:R-:W-:Y:S02]  /*16ed0*/  @P5 LOP3.LUT R192, R192, 0x4, RZ, 0xfc, !PT ;  /* 0x00000004c0c05812 */ /* 0x000fe400078efcff */
[----:B------:R-:W-:Y:S02]  /*16ee0*/  ISETP.LT.OR P4, PT, R167, 0x9, P4 ;  /* 0x00000009a700780c */ /* 0x000fe40002781670 */
[----:B------:R-:W-:Y:S02]  /*16ef0*/  LOP3.LUT R192, R192, 0xfffffff7, RZ, 0xc0, !PT ;  /* 0xfffffff7c0c07812 */ /* 0x000fe400078ec0ff */
[----:B------:R-:W-:-:S02]  /*16f00*/  FSEL R120, R120, -INF , !P4 ;  /* 0xff80000078787808 */ /* 0x000fc40006000000 */
[----:B------:R-:W-:Y:S01]  /*16f10*/  ISETP.GT.AND P4, PT, R166, 0x9, !P5 ;  /* 0x00000009a600780c */ /* 0x000fe20006f84270 */
[--C-:B0-----:R-:W-:Y:S01]  /*16f20*/  IMAD.IADD R169, R169, 0x1, R163.reuse ;  /* 0x00000001a9a97824 */ /* 0x101fe200078e02a3 */
[----:B------:R-:W-:Y:S01]  /*16f30*/  ISETP.GE.AND P5, PT, R164, 0x11, PT ;  /* 0x00000011a400780c */ /* 0x000fe20003fa6270 */
[----:B------:R-:W-:Y:S01]  /*16f40*/  IMAD.IADD R168, R168, 0x1, R163 ;  /* 0x00000001a8a87824 */ /* 0x000fe200078e02a3 */
[----:B------:R-:W-:-:S04]  /*16f50*/  ISETP.LT.OR P4, PT, R167, 0xa, P4 ;  /* 0x0000000aa700780c */ /* 0x000fc80002781670 */
[----:B------:R-:W-:Y:S02]  /*16f60*/  FSEL R121, R121, -INF , !P4 ;  /* 0xff80000079797808 */ /* 0x000fe40006000000 */
[----:B------:R-:W-:-:S04]  /*16f70*/  ISETP.GT.AND P4, PT, R166, 0x10, !P5 ;  /* 0x00000010a600780c */ /* 0x000fc80006f84270 */
[----:B------:R-:W-:Y:S02]  /*16f80*/  ISETP.LT.OR P4, PT, R167, 0x11, P4 ;  /* 0x00000011a700780c */ /* 0x000fe40002781670 */
[----:B------:R-:W-:Y:S02]  /*16f90*/  @P5 LOP3.LUT R192, R192, 0x8, RZ, 0xfc, !PT ;  /* 0x00000008c0c05812 */ /* 0x000fe400078efcff */
[----:B------:R-:W-:Y:S02]  /*16fa0*/  ISETP.GE.AND P5, PT, R164, 0x12, PT ;  /* 0x00000012a400780c */ /* 0x000fe40003fa6270 */
[----:B------:R-:W-:Y:S02]  /*16fb0*/  LOP3.LUT R192, R192, 0xfff7ffff, RZ, 0xc0, !PT ;  /* 0xfff7ffffc0c07812 */ /* 0x000fe400078ec0ff */
[----:B------:R-:W-:Y:S02]  /*16fc0*/  FSEL R124, R124, -INF , !P4 ;  /* 0xff8000007c7c7808 */ /* 0x000fe40006000000 */
[----:B------:R-:W-:-:S04]  /*16fd0*/  ISETP.GT.AND P4, PT, R166, 0x11, !P5 ;  /* 0x00000011a600780c */ /* 0x000fc80006f84270 */
[----:B------:R-:W-:-:S03]  /*16fe0*/  ISETP.LT.OR P4, PT, R167, 0x12, P4 ;  /* 0x00000012a700780c */ /* 0x000fc60002781670 */
        /* <DEDUP_REMOVED lines=80> */
[----:B------:R-:W-:Y:S02]  /*174f0*/  FSEL R154, R154, -INF , !P4 ;  /* 0xff8000009a9a7808 */ /* 0x000fe40006000000 */
[----:B------:R-:W-:Y:S02]  /*17500*/  LOP3.LUT R192, R192, 0xffffffdf, RZ, 0xc0, !PT ;  /* 0xffffffdfc0c07812 */ /* 0x000fe400078ec0ff */
[----:B------:R-:W-:-:S04]  /*17510*/  ISETP.GT.AND P4, PT, R166, 0x49, !P5 ;  /* 0x00000049a600780c */ /* 0x000fc80006f84270 */
[----:B------:R-:W-:-:S03]  /*17520*/  ISETP.LT.OR P4, PT, R167, 0x4a, P4 ;  /* 0x0000004aa700780c */ /* 0x000fc60002781670 */
[----:B------:R-:W-:Y:S02]  /*17530*/  @P5 LOP3.LUT R192, R192, 0x20, RZ, 0xfc, !PT ;  /* 0x00000020c0c05812 */ /* 0x000fe400078efcff */
[----:B------:R-:W-:Y:S02]  /*17540*/  ISETP.GE.AND P5, PT, R164, 0x51, PT ;  /* 0x00000051a400780c */ /* 0x000fe40003fa6270 */
[----:B------:R-:W-:Y:S02]  /*17550*/  FSEL R155, R155, -INF , !P4 ;  /* 0xff8000009b9b7808 */ /* 0x000fe40006000000 */
[----:B------:R-:W-:Y:S02]  /*17560*/  ISETP.GT.AND P4, PT, R166, 0x50, !P5 ;  /* 0x00000050a600780c */ /* 0x000fe40006f84270 */
[----:B------:R-:W-:Y:S02]  /*17570*/  LOP3.LUT R192, R192, 0xffffffef, RZ, 0xc0, !PT ;  /* 0xffffffefc0c07812 */ /* 0x000fe400078ec0ff */
[----:B------:R-:W-:-:S04]  /*17580*/  ISETP.LT.OR P4, PT, R167, 0x51, P4 ;  /* 0x00000051a700780c */ /* 0x000fc80002781670 */
[----:B------:R-:W-:Y:S02]  /*17590*/  FSEL R158, R158, -INF , !P4 ;  /* 0xff8000009e9e7808 */ /* 0x000fe40006000000 */
[----:B------:R-:W-:Y:S02]  /*175a0*/  ISETP.GE.AND P4, PT, R164, 0x52, PT ;  /* 0x00000052a400780c */ /* 0x000fe40003f86270 */
[----:B------:R-:W-:Y:S02]  /*175b0*/  @P5 LOP3.LUT R192, R192, 0x10, RZ, 0xfc, !PT ;  /* 0x00000010c0c05812 */ /* 0x000fe400078efcff */
[----:B------:R-:W-:Y:S02]  /*175c0*/  ISETP.GT.AND P5, PT, R166, 0x51, !P4 ;  /* 0x00000051a600780c */ /* 0x000fe400067a4270 */
[----:B------:R-:W-:Y:S02]  /*175d0*/  LOP3.LUT R192, R192, 0xfffffffd, RZ, 0xc0, !PT ;  /* 0xfffffffdc0c07812 */ /* 0x000fe400078ec0ff */
[----:B------:R-:W-:-:S04]  /*175e0*/  ISETP.LT.OR P5, PT, R167, 0x52, P5 ;  /* 0x00000052a700780c */ /* 0x000fc80002fa1670 */
[----:B------:R-:W-:Y:S02]  /*175f0*/  FSEL R159, R159, -INF , !P5 ;  /* 0xff8000009f9f7808 */ /* 0x000fe40006800000 */
[----:B------:R-:W-:-:S04]  /*17600*/  ISETP.GE.AND P5, PT, R164, 0x59, PT ;  /* 0x00000059a400780c */ /* 0x000fc80003fa6270 */
[----:B------:R-:W-:-:S04]  /*17610*/  ISETP.GT.AND P6, PT, R166, 0x58, !P5 ;  /* 0x00000058a600780c */ /* 0x000fc80006fc4270 */
[----:B------:R-:W-:-:S04]  /*17620*/  ISETP.LT.OR P6, PT, R167, 0x59, P6 ;  /* 0x00000059a700780c */ /* 0x000fc800037c1670 */
[----:B------:R-:W-:Y:S02]  /*17630*/  FSEL R162, R162, -INF , !P6 ;  /* 0xff800000a2a27808 */ /* 0x000fe40007000000 */
[----:B------:R-:W-:-:S13]  /*17640*/  ISETP.GE.AND P6, PT, R164, 0x1, PT ;  /* 0x00000001a400780c */ /* 0x000fda0003fc6270 */
[----:B------:R-:W-:Y:S02]  /*17650*/  @P6 LOP3.LUT R192, R192, 0x2, RZ, 0xfc, !PT ;  /* 0x00000002c0c06812 */ /* 0x000fe400078efcff */
[----:B------:R-:W-:Y:S02]  /*17660*/  ISETP.GT.AND P6, PT, R166, RZ, !P6 ;  /* 0x000000ffa600720c */ /* 0x000fe400077c4270 */
[----:B------:R-:W-:Y:S02]  /*17670*/  LOP3.LUT R192, R192, 0xfffffffe, RZ, 0xc0, !PT ;  /* 0xfffffffec0c07812 */ /* 0x000fe400078ec0ff */
[----:B------:R-:W-:-:S04]  /*17680*/  ISETP.LT.OR P6, PT, R167, 0x1, P6 ;  /* 0x00000001a700780c */ /* 0x000fc800037c1670 */
[----:B------:R-:W-:Y:S02]  /*17690*/  FSEL R9, R9, -INF , !P6 ;  /* 0xff80000009097808 */ /* 0x000fe40007000000 */
[----:B------:R-:W-:-:S13]  /*176a0*/  ISETP.GE.AND P6, PT, R164, 0x5a, PT ;  /* 0x0000005aa400780c */ /* 0x000fda0003fc6270 */
[----:B------:R-:W-:Y:S02]  /*176b0*/  @P6 LOP3.LUT R192, R192, 0x1, RZ, 0xfc, !PT ;  /* 0x00000001c0c06812 */ /* 0x000fe400078efcff */
[----:B------:R-:W-:-:S03]  /*176c0*/  ISETP.GT.AND P6, PT, R166, 0x59, !P6 ;  /* 0x00000059a600780c */ /* 0x000fc600077c4270 */
[----:B------:R0:W-:Y:S01]  /*176d0*/  STL [R1], R192 ;  /* 0x000000c001007387 */ /* 0x0001e20000100800 */
[----:B------:R-:W-:-:S04]  /*176e0*/  ISETP.LT.OR P6, PT, R167, 0x5a, P6 ;  /* 0x0000005aa700780c */ /* 0x000fc800037c1670 */
[----:B------:R-:W-:Y:S02]  /*176f0*/  FSEL R165, R165, -INF , !P6 ;  /* 0xff800000a5a57808 */ /* 0x000fe40007000000 */
[----:B------:R-:W-:-:S13]  /*17700*/  LOP3.LUT P6, RZ, R192, 0x100000, RZ, 0xc0, !PT ;  /* 0x00100000c0ff7812 */ /* 0x000fda00078cc0ff */
[----:B0-----:R-:W-:Y:S05]  /*17710*/  @!P6 BRA `(.L_x_1899) ;  /* 0x00000000005ce947 */ /* 0x001fea0003800000 */
[----:B------:R-:W-:Y:S01]  /*17720*/  IADD3 R163, -R193, R195, R163 ;  /* 0x000000c3c1a37210 */ /* 0x000fe20007ffe1a3 */
[----:B------:R-:W-:Y:S03]  /*17730*/  BSSY B2, `(.L_x_1900) ;  /* 0x0000012000027945 */ /* 0x000fe60003800000 */
[----:B------:R-:W-:-:S13]  /*17740*/  ISETP.GT.AND P6, PT, R163, -0x1, PT ;  /* 0xffffffffa300780c */ /* 0x000fda0003fc4270 */
[----:B------:R-:W-:Y:S05]  /*17750*/  @P6 BRA `(.L_x_1901) ;  /* 0x0000000000246947 */ /* 0x000fea0003800000 */
[----:B------:R-:W-:Y:S01]  /*17760*/  ULDC UR4, c[0x0][0x9e4] ;  /* 0x0002790000047ab9 */ /* 0x000fe20000000800 */
[----:B------:R-:W-:Y:S01]  /*17770*/  LOP3.LUT R163, RZ, R163, RZ, 0x33, !PT ;  /* 0x000000a3ffa37212 */ /* 0x000fe200078e33ff */
[----:B------:R-:W-:-:S05]  /*17780*/  IMAD.U32 R164, RZ, RZ, UR4 ;  /* 0x00000004ffa47e24 */ /* 0x000fca000f8e00ff */
[----:B------:R-:W-:-:S13]  /*17790*/  ISETP.NE.AND P6, PT, R164, 0x1, PT ;  /* 0x00000001a400780c */ /* 0x000fda0003fc5270 */
[----:B------:R-:W0:Y:S02]  /*177a0*/  @P6 LDC.64 R10, c[0x0][0x9e8] ;  /* 0x00027a00ff0a6b82 */ /* 0x000e240000000a00 */
[----:B0-----:R-:W-:-:S05]  /*177b0*/  @P6 IMAD.HI.U32 R10, R163, R10, RZ ;  /* 0x0000000aa30a6227 */ /* 0x001fca00078e00ff */
[----:B------:R-:W-:-:S04]  /*177c0*/  @P6 SHF.R.U32.HI R163, RZ, R11, R10 ;  /* 0x0000000bffa36219 */ /* 0x000fc8000001160a */
[----:B------:R-:W-:Y:S01]  /*177d0*/  LOP3.LUT R163, RZ, R163, RZ, 0x33, !PT ;  /* 0x000000a3ffa37212 */ /* 0x000fe200078e33ff */
[----:B------:R-:W-:Y:S06]  /*177e0*/  BRA `(.L_x_1902) ;  /* 0x0000000000187947 */ /* 0x000fec0003800000 */
.L_x_1901:
[----:B------:R-:W-:Y:S02]  /*177f0*/  ULDC UR4, c[0x0][0x9e4] ;  /* 0x0002790000047ab9 */ /* 0x000fe40000000800 */
[----:B------:R-:W-:-:S05]  /*17800*/  IMAD.U32 R164, RZ, RZ, UR4 ;  /* 0x00000004ffa47e24 */ /* 0x000fca000f8e00ff */
[----:B------:R-:W-:-:S13]  /*17810*/  ISETP.NE.AND P6, PT, R164, 0x1, PT ;  /* 0x00000001a400780c */ /* 0x000fda0003fc5270 */
[----:B------:R-:W0:Y:S02]  /*17820*/  @P6 LDC.64 R10, c[0x0][0x9e8] ;  /* 0x00027a00ff0a6b82 */ /* 0x000e240000000a00 */
[----:B0-----:R-:W-:-:S05]  /*17830*/  @P6 IMAD.HI.U32 R10, R163, R10, RZ ;  /* 0x0000000aa30a6227 */ /* 0x001fca00078e00ff */
[----:B------:R-:W-:-:S07]  /*17840*/  @P6 SHF.R.U32.HI R163, RZ, R11, R10 ;  /* 0x0000000bffa36219 */ /* 0x000fce000001160a */
.L_x_1902:
[----:B------:R-:W-:Y:S05]  /*17850*/  BSYNC B2 ;  /* 0x0000000000027941 */ /* 0x000fea0003800000 */
.L_x_1900:
[----:B------:R-:W-:-:S05]  /*17860*/  IMAD R163, R163, R164, R6 ;  /* 0x000000a4a3a37224 */ /* 0x000fca00078e0206 */
[----:B------:R-:W-:Y:S02]  /*17870*/  VIADDMNMX R169, R163, R164, R169, PT ;  /* 0x000000a4a3a97246 */ /* 0x000fe400038001a9 */
[----:B------:R-:W-:-:S07]  /*17880*/  VIMNMX R168, R168, R163, !PT ;  /* 0x000000a3a8a87248 */ /* 0x000fce0007fe0100 */
.L_x_1899:
[C---:B------:R-:W-:Y:S01]  /*17890*/  ISETP.GT.AND P2, PT, R168.reuse, 0x1, !P2 ;  /* 0x00000001a800780c */ /* 0x040fe20005744270 */
[----:B------:R-:W-:Y:S01]  /*178a0*/  ULDC UR4, c[0x0][0x988] ;  /* 0x0002620000047ab9 */ /* 0x000fe20000000800 */
[----:B------:R-:W-:Y:S01]  /*178b0*/  ISETP.GT.AND P3, PT, R168, 0x8, !P3 ;  /* 0x00000008a800780c */ /* 0x000fe20005f64270 */
[----:B------:R-:W-:Y:S01]  /*178c0*/  @!P1 VIADD R21, R21, 0x30860 ;  /* 0x0003086015159836 */ /* 0x000fe20000000000 */
[C---:B------:R-:W-:Y:S02]  /*178d0*/  ISETP.LT.OR P2, PT, R169.reuse, 0x2, P2 ;  /* 0x00000002a900780c */ /* 0x040fe40001741670 */
[----:B------:R-:W-:Y:S02]  /*178e0*/  ISETP.LT.OR P3, PT, R169, 0x9, P3 ;  /* 0x00000009a900780c */ /* 0x000fe40001f61670 */
[----:B------:R-:W-:Y:S02]  /*178f0*/  FSEL R17, R17, -INF , !P2 ;  /* 0xff80000011117808 */ /* 0x000fe40005000000 */
[----:B------:R-:W-:-:S02]  /*17900*/  LOP3.LUT P2, RZ, R192, 0x4, RZ, 0xc0, !PT ;  /* 0x00000004c0ff7812 */ /* 0x000fc4000784c0ff */
[----:B------:R-:W-:Y:S02]  /*17910*/  FSEL R122, R122, -INF , !P3 ;  /* 0xff8000007a7a7808 */ /* 0x000fe40005800000 */
[----:B------:R-:W-:Y:S02]  /*17920*/  ISETP.GT.AND P2, PT, R168, 0x9, !P2 ;  /* 0x00000009a800780c */ /* 0x000fe40005744270 */
[C---:B------:R-:W-:Y:S02]  /*17930*/  LOP3.LUT P3, RZ, R192.reuse, 0x10000, RZ, 0xc0, !PT ;  /* 0x00010000c0ff7812 */ /* 0x040fe4000786c0ff */
[----:B------:R-:W-:Y:S02]  /*17940*/  ISETP.LT.OR P2, PT, R169, 0xa, P2 ;  /* 0x0000000aa900780c */ /* 0x000fe40001741670 */
[----:B------:R-:W-:Y:S02]  /*17950*/  LOP3.LUT P6, RZ, R192, 0x8000, RZ, 0xc0, !PT ;  /* 0x00008000c0ff7812 */ /* 0x000fe400078cc0ff */
[----:B------:R-:W-:-:S02]  /*17960*/  FSEL R123, R123, -INF , !P2 ;  /* 0xff8000007b7b7808 */ /* 0x000fc40005000000 */
[----:B------:R-:W-:Y:S02]  /*17970*/  LOP3.LUT P2, RZ, R192, 0x8, RZ, 0xc0, !PT ;  /* 0x00000008c0ff7812 */ /* 0x000fe4000784c0ff */
[----:B------:R-:W-:Y:S02]  /*17980*/  FMNMX.FTZ R6, R9, R3, !PT ;  /* 0x0000000309067209 */ /* 0x000fe40007810000 */
[----:B------:R-:W-:Y:S02]  /*17990*/  ISETP.GT.AND P2, PT, R168, 0x10, !P2 ;  /* 0x00000010a800780c */ /* 0x000fe40005744270 */
[----:B------:R-:W-:Y:S02]  /*179a0*/  FMNMX.FTZ R11, R13, R6, !PT ;  /* 0x000000060d0b7209 */ /* 0x000fe40007810000 */
[----:B------:R-:W-:Y:S02]  /*179b0*/  ISETP.LT.OR P2, PT, R169, 0x11, P2 ;  /* 0x00000011a900780c */ /* 0x000fe40001741670 */
[----:B------:R-:W-:-:S02]  /*179c0*/  FMNMX.FTZ R6, R120, R11, !PT ;  /* 0x0000000b78067209 */ /* 0x000fc40007810000 */
[----:B------:R-:W-:Y:S02]  /*179d0*/  FSEL R126, R126, -INF , !P2 ;  /* 0xff8000007e7e7808 */ /* 0x000fe40005000000 */
[----:B------:R-:W-:Y:S02]  /*179e0*/  LOP3.LUT P2, RZ, R192, 0x80000, RZ, 0xc0, !PT ;  /* 0x00080000c0ff7812 */ /* 0x000fe4000784c0ff */
[----:B------:R-:W-:Y:S02]  /*179f0*/  FMNMX.FTZ R11, R121, R6, !PT ;  /* 0x00000006790b7209 */ /* 0x000fe40007810000 */
[----:B------:R-:W-:Y:S02]  /*17a00*/  ISETP.GT.AND P2, PT, R168, 0x11, !P2 ;  /* 0x00000011a800780c */ /* 0x000fe40005744270 */
[----:B------:R-:W-:Y:S02]  /*17a10*/  FMNMX.FTZ R6, R124, R11, !PT ;  /* 0x0000000b7c067209 */ /* 0x000fe40007810000 */
[----:B------:R-:W-:-:S02]  /*17a20*/  ISETP.LT.OR P2, PT, R169, 0x12, P2 ;  /* 0x00000012a900780c */ /* 0x000fc40001741670 */
[----:B------:R-:W-:Y:S02]  /*17a30*/  FMNMX.FTZ R11, R125, R6, !PT ;  /* 0x000000067d0b7209 */ /* 0x000fe40007810000 */
[----:B------:R-:W-:Y:S02]  /*17a40*/  FSEL R127, R127, -INF , !P2 ;  /* 0xff8000007f7f7808 */ /* 0x000fe40005000000 */
[----:B------:R-:W-:Y:S02]  /*17a50*/  LOP3.LUT P2, RZ, R192, 0x40000, RZ, 0xc0, !PT ;  /* 0x00040000c0ff7812 */ /* 0x000fe4000784c0ff */
[----:B------:R-:W-:Y:S02]  /*17a60*/  FMNMX.FTZ R6, R130, R11, !PT ;  /* 0x0000000b82067209 */ /* 0x000fe40007810000 */
[----:B------:R-:W-:Y:S02]  /*17a70*/  ISETP.GT.AND P2, PT, R168, 0x18, !P2 ;  /* 0x00000018a800780c */ /* 0x000fe40005744270 */
[----:B------:R-:W-:-:S02]  /*17a80*/  FMNMX.FTZ R11, R131, R6, !PT ;  /* 0x00000006830b7209 */ /* 0x000fc40007810000 */
[----:B------:R-:W-:Y:S02]  /*17a90*/  ISETP.LT.OR P2, PT, R169, 0x19, P2 ;  /* 0x00000019a900780c */ /* 0x000fe40001741670 */
[----:B------:R-:W-:Y:S02]  /*17aa0*/  FMNMX.FTZ R6, R134, R11, !PT ;  /* 0x0000000b86067209 */ /* 0x000fe40007810000 */
[----:B------:R-:W-:Y:S02]  /*17ab0*/  FSEL R128, R128, -INF , !P2 ;  /* 0xff80000080807808 */ /* 0x000fe40005000000 */
[----:B------:R-:W-:Y:S02]  /*17ac0*/  LOP3.LUT P2, RZ, R192, 0x20000, RZ, 0xc0, !PT ;  /* 0x00020000c0ff7812 */ /* 0x000fe4000784c0ff */
        /* <DEDUP_REMOVED lines=30> */
[----:B------:R-:W-:Y:S02]  /*17cb0*/  LOP3.LUT P2, RZ, R192, 0x1000, RZ, 0xc0, !PT ;  /* 0x00001000c0ff7812 */ /* 0x000fe4000784c0ff */
[----:B------:R-:W-:-:S02]  /*17cc0*/  FMNMX.FTZ R6, R162, R11, !PT ;  /* 0x0000000ba2067209 */ /* 0x000fc40007810000 */
[----:B------:R-:W-:Y:S02]  /*17cd0*/  ISETP.GT.AND P2, PT, R168, 0x30, !P2 ;  /* 0x00000030a800780c */ /* 0x000fe40005744270 */
[----:B------:R-:W-:Y:S02]  /*17ce0*/  FMNMX.FTZ R11, R165, R6, !PT ;  /* 0x00000006a50b7209 */ /* 0x000fe40007810000 */
[----:B------:R-:W-:Y:S02]  /*17cf0*/  ISETP.LT.OR P2, PT, R169, 0x31, P2 ;  /* 0x00000031a900780c */ /* 0x000fe40001741670 */
[C---:B------:R-:W-:Y:S01]  /*17d00*/  LOP3.LUT P3, RZ, R192.reuse, 0x20, RZ, 0xc0, !PT ;  /* 0x00000020c0ff7812 */ /* 0x040fe2000786c0ff */
[----:B------:R-:W0:Y:S01]  /*17d10*/  SHFL.BFLY PT, R6, R11, 0x2, 0x1f ;  /* 0x0c401f000b067f89 */ /* 0x000e2200000e0000 */
[----:B------:R-:W-:Y:S02]  /*17d20*/  FSEL R141, R141, -INF , !P2 ;  /* 0xff8000008d8d7808 */ /* 0x000fe40005000000 */
[----:B------:R-:W-:-:S02]  /*17d30*/  LOP3.LUT P2, RZ, R192, 0x800, RZ, 0xc0, !PT ;  /* 0x00000800c0ff7812 */ /* 0x000fc4000784c0ff */
[----:B------:R-:W-:Y:S02]  /*17d40*/  LOP3.LUT P6, RZ, R192, 0x10, RZ, 0xc0, !PT ;  /* 0x00000010c0ff7812 */ /* 0x000fe400078cc0ff */
[C---:B------:R-:W-:Y:S02]  /*17d50*/  ISETP.GT.AND P2, PT, R168.reuse, 0x31, !P2 ;  /* 0x00000031a800780c */ /* 0x040fe40005744270 */
[----:B------:R-:W-:Y:S02]  /*17d60*/  ISETP.GT.AND P4, PT, R168, 0x51, !P4 ;  /* 0x00000051a800780c */ /* 0x000fe40006784270 */
[C---:B------:R-:W-:Y:S02]  /*17d70*/  ISETP.LT.OR P2, PT, R169.reuse, 0x32, P2 ;  /* 0x00000032a900780c */ /* 0x040fe40001741670 */
[----:B------:R-:W-:Y:S02]  /*17d80*/  ISETP.LT.OR P4, PT, R169, 0x52, P4 ;  /* 0x00000052a900780c */ /* 0x000fe40002781670 */
[----:B------:R-:W-:-:S02]  /*17d90*/  FSEL R142, R142, -INF , !P2 ;  /* 0xff8000008e8e7808 */ /* 0x000fc40005000000 */
[----:B------:R-:W-:Y:S02]  /*17da0*/  LOP3.LUT P2, RZ, R192, 0x400, RZ, 0xc0, !PT ;  /* 0x00000400c0ff7812 */ /* 0x000fe4000784c0ff */
[C---:B------:R-:W-:Y:S02]  /*17db0*/  ISETP.GT.AND P5, PT, R168.reuse, 0x58, !P5 ;  /* 0x00000058a800780c */ /* 0x040fe40006fa4270 */
[----:B------:R-:W-:Y:S02]  /*17dc0*/  ISETP.GT.AND P2, PT, R168, 0x38, !P2 ;  /* 0x00000038a800780c */ /* 0x000fe40005744270 */
[----:B------:R-:W-:Y:S02]  /*17dd0*/  FSEL R157, R157, -INF , !P4 ;  /* 0xff8000009d9d7808 */ /* 0x000fe40006000000 */
[----:B------:R-:W-:Y:S02]  /*17de0*/  ISETP.LT.OR P2, PT, R169, 0x39, P2 ;  /* 0x00000039a900780c */ /* 0x000fe40001741670 */
[----:B0-----:R-:W-:-:S02]  /*17df0*/  FMNMX.FTZ R164, R11, R6, !PT ;  /* 0x000000060ba47209 */ /* 0x001fc40007810000 */
[----:B------:R-:W-:Y:S02]  /*17e00*/  FSEL R144, R144, -INF , !P2 ;  /* 0xff80000090907808 */ /* 0x000fe40005000000 */
[----:B------:R-:W-:Y:S01]  /*17e10*/  LOP3.LUT P2, RZ, R192, 0x200, RZ, 0xc0, !PT ;  /* 0x00000200c0ff7812 */ /* 0x000fe2000784c0ff */
[----:B------:R-:W0:Y:S01]  /*17e20*/  SHFL.BFLY PT, R163, R164, 0x1, 0x1f ;  /* 0x0c201f00a4a37f89 */ /* 0x000e2200000e0000 */
[----:B------:R-:W-:Y:S02]  /*17e30*/  MOV R6, UR4 ;  /* 0x0000000400067c02 */ /* 0x000fe40008000f00 */
[----:B------:R-:W-:Y:S02]  /*17e40*/  ISETP.GT.AND P2, PT, R168, 0x39, !P2 ;  /* 0x00000039a800780c */ /* 0x000fe40005744270 */
[C---:B------:R-:W-:Y:S02]  /*17e50*/  ISETP.LT.OR P5, PT, R169.reuse, 0x59, P5 ;  /* 0x00000059a900780c */ /* 0x040fe40002fa1670 */
[----:B------:R-:W-:-:S02]  /*17e60*/  ISETP.LT.OR P2, PT, R169, 0x3a, P2 ;  /* 0x0000003aa900780c */ /* 0x000fc40001741670 */
[----:B------:R-:W-:Y:S02]  /*17e70*/  FSEL R160, R160, -INF , !P5 ;  /* 0xff800000a0a07808 */ /* 0x000fe40006800000 */
[----:B------:R-:W-:Y:S02]  /*17e80*/  FSEL R145, R145, -INF , !P2 ;  /* 0xff80000091917808 */ /* 0x000fe40005000000 */
[----:B------:R-:W-:Y:S02]  /*17e90*/  LOP3.LUT P2, RZ, R192, 0x100, RZ, 0xc0, !PT ;  /* 0x00000100c0ff7812 */ /* 0x000fe4000784c0ff */
[----:B------:R-:W-:Y:S02]  /*17ea0*/  @!P1 PRMT R21, RZ, 0x654, R21 ;  /* 0x00000654ff159816 */ /* 0x000fe40000000015 */
[----:B------:R-:W-:Y:S02]  /*17eb0*/  ISETP.GT.AND P2, PT, R168, 0x40, !P2 ;  /* 0x00000040a800780c */ /* 0x000fe40005744270 */
[----:B------:R1:W-:Y:S02]  /*17ec0*/  @!P1 SYNCS.ARRIVE.TRANS64.RED.A1T0 RZ, [R21+URZ], RZ ;  /* 0x000000ff15ff99a7 */ /* 0x0003e4000810043f */
[----:B------:R-:W-:-:S02]  /*17ed0*/  ISETP.LT.OR P2, PT, R169, 0x41, P2 ;  /* 0x00000041a900780c */ /* 0x000fc40001741670 */
[----:B0-----:R-:W-:Y:S02]  /*17ee0*/  FMNMX.FTZ R10, R164, R163, !PT ;  /* 0x000000a3a40a7209 */ /* 0x001fe40007810000 */
[----:B------:R-:W-:Y:S02]  /*17ef0*/  FSEL R148, R148, -INF , !P2 ;  /* 0xff80000094947808 */ /* 0x000fe40005000000 */
[----:B------:R-:W-:Y:S01]  /*17f00*/  LOP3.LUT P2, RZ, R192, 0x80, RZ, 0xc0, !PT ;  /* 0x00000080c0ff7812 */ /* 0x000fe2000784c0ff */
[----:B------:R-:W-:-:S03]  /*17f10*/  FMUL.FTZ R163, R10, R6 ;  /* 0x000000060aa37220 */ /* 0x000fc60000410000 */
[----:B------:R-:W-:-:S04]  /*17f20*/  ISETP.GT.AND P2, PT, R168, 0x41, !P2 ;  /* 0x00000041a800780c */ /* 0x000fc80005744270 */
[----:B------:R-:W-:-:S04]  /*17f30*/  ISETP.LT.OR P2, PT, R169, 0x42, P2 ;  /* 0x00000042a900780c */ /* 0x000fc80001741670 */
[----:B------:R-:W-:Y:S02]  /*17f40*/  FSEL R149, R149, -INF , !P2 ;  /* 0xff80000095957808 */ /* 0x000fe40005000000 */
[----:B------:R-:W-:-:S04]  /*17f50*/  LOP3.LUT P2, RZ, R192, 0x40, RZ, 0xc0, !PT ;  /* 0x00000040c0ff7812 */ /* 0x000fc8000784c0ff */
[----:B------:R-:W-:-:S04]  /*17f60*/  ISETP.GT.AND P2, PT, R168, 0x48, !P2 ;  /* 0x00000048a800780c */ /* 0x000fc80005744270 */
[----:B------:R-:W-:-:S04]  /*17f70*/  ISETP.LT.OR P2, PT, R169, 0x49, P2 ;  /* 0x00000049a900780c */ /* 0x000fc80001741670 */
[----:B------:R-:W-:Y:S02]  /*17f80*/  FSEL R152, R152, -INF , !P2 ;  /* 0xff80000098987808 */ /* 0x000fe40005000000 */
[----:B------:R-:W-:-:S04]  /*17f90*/  ISETP.GT.AND P2, PT, R168, 0x49, !P3 ;  /* 0x00000049a800780c */ /* 0x000fc80005f44270 */
[----:B------:R-:W-:-:S04]  /*17fa0*/  ISETP.LT.OR P2, PT, R169, 0x4a, P2 ;  /* 0x0000004aa900780c */ /* 0x000fc80001741670 */
[----:B------:R-:W-:Y:S02]  /*17fb0*/  FSEL R153, R153, -INF , !P2 ;  /* 0xff80000099997808 */ /* 0x000fe40005000000 */
[----:B------:R-:W-:Y:S02]  /*17fc0*/  ISETP.GT.AND P2, PT, R168, 0x50, !P6 ;  /* 0x00000050a800780c */ /* 0x000fe40007744270 */
[----:B------:R-:W-:Y:S02]  /*17fd0*/  LOP3.LUT P6, RZ, R192, 0x2, RZ, 0xc0, !PT ;  /* 0x00000002c0ff7812 */ /* 0x000fe400078cc0ff */
[----:B------:R-:W-:-:S04]  /*17fe0*/  ISETP.LT.OR P2, PT, R169, 0x51, P2 ;  /* 0x00000051a900780c */ /* 0x000fc80001741670 */
[----:B------:R-:W-:Y:S02]  /*17ff0*/  FSEL R156, R156, -INF , !P2 ;  /* 0xff8000009c9c7808 */ /* 0x000fe40005000000 */
[----:B------:R-:W-:Y:S02]  /*18000*/  ISETP.GT.AND P2, PT, R168, RZ, !P6 ;  /* 0x000000ffa800720c */ /* 0x000fe40007744270 */
[----:B------:R-:W-:Y:S01]  /*18010*/  LOP3.LUT P6, RZ, R192, 0x1, RZ, 0xc0, !PT ;  /* 0x00000001c0ff7812 */ /* 0x000fe200078cc0ff */
[----:B------:R-:W-:Y:S01]  /*18020*/  IMAD.MOV.U32 R192, RZ, RZ, R14 ;  /* 0x000000ffffc07224 */ /* 0x000fe200078e000e */
[----:B------:R-:W-:Y:S02]  /*18030*/  ISETP.LT.OR P2, PT, R169, 0x1, P2 ;  /* 0x00000001a900780c */ /* 0x000fe40001741670 */
[----:B------:R-:W-:Y:S02]  /*18040*/  ISETP.GT.AND P3, PT, R168, 0x59, !P6 ;  /* 0x00000059a800780c */ /* 0x000fe40007764270 */
[----:B------:R-:W-:-:S02]  /*18050*/  FSEL R12, R12, -INF , !P2 ;  /* 0xff8000000c0c7808 */ /* 0x000fc40005000000 */
[----:B------:R-:W-:Y:S02]  /*18060*/  FSETP.NEU.FTZ.AND P2, PT, R10, -INF , PT ;  /* 0xff8000000a00780b */ /* 0x000fe40003f5d000 */
[----:B------:R-:W-:Y:S02]  /*18070*/  ISETP.LT.OR P3, PT, R169, 0x5a, P3 ;  /* 0x0000005aa900780c */ /* 0x000fe40001f61670 */
[----:B------:R-:W-:Y:S02]  /*18080*/  FSEL R163, R163, RZ, P2 ;  /* 0x000000ffa3a37208 */ /* 0x000fe40001000000 */
[----:B------:R-:W-:-:S03]  /*18090*/  FSEL R161, R161, -INF , !P3 ;  /* 0xff800000a1a17808 */ /* 0x000fc60005800000 */
[--C-:B------:R-:W-:Y:S01]  /*180a0*/  FFMA.FTZ R188, R9, R6, -R163.reuse ;  /* 0x0000000609bc7223 */ /* 0x100fe200000108a3 */
[----:B------:R-:W-:Y:S01]  /*180b0*/  FMNMX.FTZ R9, R12, R0, !PT ;  /* 0x000000000c097209 */ /* 0x000fe20007810000 */
[-CC-:B------:R-:W-:Y:S01]  /*180c0*/  FFMA.FTZ R190, R120, R6.reuse, -R163.reuse ;  /* 0x0000000678be7223 */ /* 0x180fe200000108a3 */
[-CC-:B------:R-:W-:Y:S01]  /*180d0*/  FFMA.FTZ R11, R13, R6.reuse, -R163.reuse ;  /* 0x000000060d0b7223 */ /* 0x180fe200000108a3 */
[-CC-:B------:R-:W-:Y:S01]  /*180e0*/  FFMA.FTZ R180, R134, R6.reuse, -R163.reuse ;  /* 0x0000000686b47223 */ /* 0x180fe200000108a3 */
[----:B------:R-:W-:Y:S01]  /*180f0*/  FMNMX.FTZ R9, R17, R9, !PT ;  /* 0x0000000911097209 */ /* 0x000fe20007810000 */
[----:B------:R-:W-:Y:S01]  /*18100*/  MUFU.EX2 R188, R188 ;  /* 0x000000bc00bc7308 */ /* 0x000fe20000000800 */
[-CC-:B------:R-:W-:Y:S01]  /*18110*/  FFMA.FTZ R134, R143, R6.reuse, -R163.reuse ;  /* 0x000000068f867223 */ /* 0x180fe200000108a3 */
[-CC-:B------:R-:W-:Y:S01]  /*18120*/  FFMA.FTZ R121, R121, R6.reuse, -R163.reuse ;  /* 0x0000000679797223 */ /* 0x180fe200000108a3 */
        /* <DEDUP_REMOVED lines=27> */
[----:B------:R-:W-:Y:S01]  /*182e0*/  FFMA.FTZ R163, R165, R6, -R163 ;  /* 0x00000006a5a37223 */ /* 0x000fe200000108a3 */
        /* <DEDUP_REMOVED lines=22> */
[----:B------:R-:W-:Y:S01]  /*18450*/  MUFU.EX2 R131, R131 ;  /* 0x0000008300837308 */ /* 0x000fe20000000800 */
[----:B------:R-:W-:-:S03]  /*18460*/  FSEL R120, R10, RZ, P2 ;  /* 0x000000ff0a787208 */ /* 0x000fc60001000000 */
[----:B------:R-:W0:Y:S04]  /*18470*/  SHFL.BFLY PT, R13, R9, 0x2, 0x1f ;  /* 0x0c401f00090d7f89 */ /* 0x000e2800000e0000 */
        /* <DEDUP_REMOVED lines=10> */
[----:B------:R-:W-:-:S03]  /*18520*/  FADD.FTZ R9, -R120, R3 ;  /* 0x0000000378097221 */ /* 0x000fc60000010100 */
[----:B------:R-:W-:Y:S01]  /*18530*/  FSETP.NEU.FTZ.AND P2, PT, R13, -INF , PT ;  /* 0xff8000000d00780b */ /* 0x000fe20003f5d000 */
[-C--:B------:R-:W-:Y:S01]  /*18540*/  FMUL.FTZ R9, R9, R6.reuse ;  /* 0x0000000609097220 */ /* 0x080fe20000410000 */
[----:B------:R-:W-:Y:S01]  /*18550*/  FMUL.FTZ R143, R13, R6 ;  /* 0x000000060d8f7220 */ /* 0x000fe20000410000 */
[----:B------:R-:W-:Y:S04]  /*18560*/  MUFU.EX2 R139, R139 ;  /* 0x0000008b008b7308 */ /* 0x000fe80000000800 */
[----:B------:R-:W-:-:S04]  /*18570*/  FSEL R143, R143, RZ, P2 ;  /* 0x000000ff8f8f7208 */ /* 0x000fc80001000000 */
[----:B------:R0:W2:Y:S01]  /*18580*/  MUFU.EX2 R120, R9 ;  /* 0x0000000900787308 */ /* 0x0000a20000000800 */
        /* <DEDUP_REMOVED lines=8> */
[----:B0-----:R-:W-:Y:S01]  /*18610*/  FSEL R9, R13, RZ, P2 ;  /* 0x000000ff0d097208 */ /* 0x001fe20001000000 */
[-CC-:B------:R-:W-:Y:S01]  /*18620*/  FFMA.FTZ R123, R129, R6.reuse, -R143.reuse ;  /* 0x00000006817b7223 */ /* 0x180fe2000001088f */
[-CC-:B------:R-:W-:Y:S01]  /*18630*/  FFMA.FTZ R181, R132, R6.reuse, -R143.reuse ;  /* 0x0000000684b57223 */ /* 0x180fe2000001088f */
[-CC-:B------:R-:W-:Y:S01]  /*18640*/  FFMA.FTZ R126, R133, R6.reuse, -R143.reuse ;  /* 0x00000006857e7223 */ /* 0x180fe2000001088f */
[-CC-:B------:R-:W-:Y:S01]  /*18650*/  FFMA.FTZ R183, R136, R6.reuse, -R143.reuse ;  /* 0x0000000688b77223 */ /* 0x180fe2000001088f */
[----:B------:R-:W-:Y:S01]  /*18660*/  FADD.FTZ R9, -R9, R0 ;  /* 0x0000000009097221 */ /* 0x000fe20000010100 */
[-CC-:B------:R-:W-:Y:S01]  /*18670*/  FFMA.FTZ R137, R137, R6.reuse, -R143.reuse ;  /* 0x0000000689897223 */ /* 0x180fe2000001088f */
[----:B------:R-:W-:Y:S01]  /*18680*/  MUFU.EX2 R12, R12 ;  /* 0x0000000c000c7308 */ /* 0x000fe20000000800 */
[----:B--2---:R-:W-:Y:S01]  /*18690*/  FFMA.FTZ R128, R120, R5, R188 ;  /* 0x0000000578807223 */ /* 0x004fe200000100bc */
[-C--:B------:R-:W-:Y:S01]  /*186a0*/  FMUL.FTZ R9, R9, R6.reuse ;  /* 0x0000000609097220 */ /* 0x080fe20000410000 */
[-CC-:B------:R-:W-:Y:S01]  /*186b0*/  FFMA.FTZ R177, R141, R6.reuse, -R143.reuse ;  /* 0x000000068db17223 */ /* 0x180fe2000001088f */
[-CC-:B------:R-:W-:Y:S01]  /*186c0*/  FFMA.FTZ R127, R142, R6.reuse, -R143.reuse ;  /* 0x000000068e7f7223 */ /* 0x180fe2000001088f */
[----:B------:R-:W-:Y:S01]  /*186d0*/  FADD.FTZ R5, R11, R128 ;  /* 0x000000800b057221 */ /* 0x000fe20000010000 */
[-CC-:B------:R-:W-:Y:S01]  /*186e0*/  FFMA.FTZ R179, R144, R6.reuse, -R143.reuse ;  /* 0x0000000690b37223 */ /* 0x180fe2000001088f */
[-C--:B------:R-:W-:Y:S01]  /*186f0*/  FFMA.FTZ R145, R145, R6.reuse, -R143 ;  /* 0x0000000691917223 */ /* 0x080fe2000001088f */
[----:B------:R-:W0:Y:S01]  /*18700*/  MUFU.EX2 R9, R9 ;  /* 0x0000000900097308 */ /* 0x000e220000000800 */
[----:B------:R-:W-:Y:S01]  /*18710*/  FADD.FTZ R128, R190, R5 ;  /* 0x00000005be807221 */ /* 0x000fe20000010000 */
[-CC-:B------:R-:W-:Y:S01]  /*18720*/  FFMA.FTZ R173, R148, R6.reuse, -R143.reuse ;  /* 0x0000000694ad7223 */ /* 0x180fe2000001088f */
[-CC-:B------:R-:W-:Y:S01]  /*18730*/  FFMA.FTZ R149, R149, R6.reuse, -R143.reuse ;  /* 0x0000000695957223 */ /* 0x180fe2000001088f */
[-CC-:B------:R-:W-:Y:S01]  /*18740*/  FFMA.FTZ R175, R152, R6.reuse, -R143.reuse ;  /* 0x0000000698af7223 */ /* 0x180fe2000001088f */
[C---:B------:R-:W-:Y:S01]  /*18750*/  FADD.FTZ R5, R121.reuse, R128 ;  /* 0x0000008079057221 */ /* 0x040fe20000010000 */
[----:B------:R-:W-:Y:S01]  /*18760*/  FFMA.FTZ R169, R156, R6, -R143 ;  /* 0x000000069ca97223 */ /* 0x000fe2000001088f */
[----:B------:R-:W-:Y:S01]  /*18770*/  F2FP.F16.F32.PACK_AB R190, R121, R190 ;  /* 0x000000be79be723e */ /* 0x000fe200000000ff */
[----:B------:R-:W2:Y:S01]  /*18780*/  MUFU.EX2 R191, R191 ;  /* 0x000000bf00bf7308 */ /* 0x000ea20000000800 */
[----:B------:R-:W-:Y:S01]  /*18790*/  FADD.FTZ R5, R184, R5 ;  /* 0x00000005b8057221 */ /* 0x000fe20000010000 */
[----:B------:R-:W-:Y:S01]  /*187a0*/  F2FP.F16.F32.PACK_AB R184, R124, R184 ;  /* 0x000000b87cb8723e */ /* 0x000fe200000000ff */
[-CC-:B------:R-:W-:Y:S01]  /*187b0*/  FFMA.FTZ R157, R157, R6.reuse, -R143.reuse ;  /* 0x000000069d9d7223 */ /* 0x180fe2000001088f */
[----:B------:R-:W-:Y:S01]  /*187c0*/  FFMA.FTZ R160, R160, R6, -R143 ;  /* 0x00000006a0a07223 */ /* 0x000fe2000001088f */
[----:B------:R-:W-:Y:S01]  /*187d0*/  FADD.FTZ R5, R124, R5 ;  /* 0x000000057c057221 */ /* 0x000fe20000010000 */
[----:B------:R-:W-:-:S02]  /*187e0*/  F2FP.F16.F32.PACK_AB R188, R11, R188 ;  /* 0x000000bc0bbc723e */ /* 0x000fc400000000ff */
[----:B------:R-:W3:Y:S01]  /*187f0*/  MUFU.EX2 R17, R17 ;  /* 0x0000001100117308 */ /* 0x000ee20000000800 */
[----:B0-----:R-:W-:Y:S01]  /*18800*/  FFMA.FTZ R129, R9, R4, R189 ;  /* 0x0000000409817223 */ /* 0x001fe200000100bd */
[----:B------:R-:W-:Y:S01]  /*18810*/  FADD.FTZ R4, R186, R5 ;  /* 0x00000005ba047221 */ /* 0x000fe20000010000 */
[C---:B------:R-:W-:Y:S02]  /*18820*/  F2FP.F16.F32.PACK_AB R189, R12.reuse, R189 ;  /* 0x000000bd0cbd723e */ /* 0x040fe400000000ff */
[----:B------:R-:W-:Y:S01]  /*18830*/  FADD.FTZ R128, R12, R129 ;  /* 0x000000810c807221 */ /* 0x000fe20000010000 */
[----:B------:R-:W-:Y:S01]  /*18840*/  FADD.FTZ R5, R125, R4 ;  /* 0x000000047d057221 */ /* 0x000fe20000010000 */
[----:B------:R-:W-:Y:S01]  /*18850*/  ISETP.GT.AND P2, PT, R7, R20, PT ;  /* 0x000000140700720c */ /* 0x000fe20003f44270 */
[----:B------:R-:W0:Y:S01]  /*18860*/  MUFU.EX2 R185, R185 ;  /* 0x000000b900b97308 */ /* 0x000e220000000800 */
[----:B--2---:R-:W-:Y:S01]  /*18870*/  FADD.FTZ R128, R191, R128 ;  /* 0x00000080bf807221 */ /* 0x004fe20000010000 */
[----:B------:R-:W-:Y:S01]  /*18880*/  FADD.FTZ R5, R180, R5 ;  /* 0x00000005b4057221 */ /* 0x000fe20000010000 */
[C---:B------:R-:W-:Y:S01]  /*18890*/  F2FP.F16.F32.PACK_AB R180, R130.reuse, R180 ;  /* 0x000000b482b4723e */ /* 0x040fe200000000ff */
[----:B------:R-:W-:Y:S01]  /*188a0*/  VIADD R7, R7, 0xffffffff ;  /* 0xffffffff07077836 */ /* 0x000fe20000000000 */
[----:B------:R-:W-:Y:S01]  /*188b0*/  F2FP.F16.F32.PACK_AB R186, R125, R186 ;  /* 0x000000ba7dba723e */ /* 0x000fe200000000ff */
[----:B------:R-:W-:-:S02]  /*188c0*/  FADD.FTZ R5, R130, R5 ;  /* 0x0000000582057221 */ /* 0x000fc40000010000 */
[----:B------:R-:W2:Y:S01]  /*188d0*/  MUFU.EX2 R122, R122 ;  /* 0x0000007a007a7308 */ /* 0x000ea20000000800 */
[C---:B---3--:R-:W-:Y:S01]  /*188e0*/  FADD.FTZ R128, R17.reuse, R128 ;  /* 0x0000008011807221 */ /* 0x048fe20000010000 */
[----:B------:R-:W-:Y:S01]  /*188f0*/  FADD.FTZ R132, R182, R5 ;  /* 0x00000005b6847221 */ /* 0x000fe20000010000 */
[----:B------:R-:W-:Y:S01]  /*18900*/  F2FP.F16.F32.PACK_AB R191, R17, R191 ;  /* 0x000000bf11bf723e */ /* 0x000fe200000000ff */
[----:B------:R-:W-:Y:S01]  /*18910*/  IMAD.MOV.U32 R17, RZ, RZ, R15 ;  /* 0x000000ffff117224 */ /* 0x000fe200078e000f */
[C---:B------:R-:W-:Y:S01]  /*18920*/  F2FP.F16.F32.PACK_AB R182, R131.reuse, R182 ;  /* 0x000000b683b6723e */ /* 0x040fe200000000ff */
[----:B------:R-:W-:Y:S02]  /*18930*/  FADD.FTZ R5, R131, R132 ;  /* 0x0000008483057221 */ /* 0x000fe40000010000 */
[----:B------:R-:W3:Y:S01]  /*18940*/  MUFU.EX2 R187, R187 ;  /* 0x000000bb00bb7308 */ /* 0x000ee20000000800 */
[----:B0-----:R-:W-:Y:S01]  /*18950*/  FADD.FTZ R129, R185, R128 ;  /* 0x00000080b9817221 */ /* 0x001fe20000010000 */
[----:B------:R-:W-:Y:S01]  /*18960*/  FADD.FTZ R5, R176, R5 ;  /* 0x00000005b0057221 */ /* 0x000fe20000010000 */
[----:B------:R-:W-:-:S03]  /*18970*/  F2FP.F16.F32.PACK_AB R176, R134, R176 ;  /* 0x000000b086b0723e */ /* 0x000fc600000000ff */
[----:B------:R-:W-:Y:S02]  /*18980*/  FADD.FTZ R5, R134, R5 ;  /* 0x0000000586057221 */ /* 0x000fe40000010000 */
[----:B------:R-:W0:Y:S01]  /*18990*/  MUFU.EX2 R123, R123 ;  /* 0x0000007b007b7308 */ /* 0x000e220000000800 */
[----:B--2---:R-:W-:Y:S01]  /*189a0*/  FADD.FTZ R128, R122, R129 ;  /* 0x000000817a807221 */ /* 0x004fe20000010000 */
[----:B------:R-:W-:Y:S01]  /*189b0*/  FADD.FTZ R136, R178, R5 ;  /* 0x00000005b2887221 */ /* 0x000fe20000010000 */
[----:B------:R-:W-:Y:S02]  /*189c0*/  F2FP.F16.F32.PACK_AB R178, R135, R178 ;  /* 0x000000b287b2723e */ /* 0x000fe400000000ff */
[----:B------:R-:W-:-:S03]  /*189d0*/  F2FP.F16.F32.PACK_AB R185, R122, R185 ;  /* 0x000000b97ab9723e */ /* 0x000fc600000000ff */
[----:B------:R-:W2:Y:S01]  /*189e0*/  MUFU.EX2 R181, R181 ;  /* 0x000000b500b57308 */ /* 0x000ea20000000800 */
[----:B---3--:R-:W-:-:S07]  /*189f0*/  FADD.FTZ R128, R187, R128 ;  /* 0x00000080bb807221 */ /* 0x008fce0000010000 */
[----:B------:R-:W3:Y:S01]  /*18a00*/  MUFU.EX2 R126, R126 ;  /* 0x0000007e007e7308 */ /* 0x000ee20000000800 */
[----:B0-----:R-:W-:Y:S01]  /*18a10*/  FADD.FTZ R132, R123, R128 ;  /* 0x000000807b847221 */ /* 0x001fe20000010000 */
[-CC-:B------:R-:W-:Y:S01]  /*18a20*/  FFMA.FTZ R128, R153, R6.reuse, -R143.reuse ;  /* 0x0000000699807223 */ /* 0x180fe2000001088f */
[----:B------:R-:W-:Y:S01]  /*18a30*/  FFMA.FTZ R143, R161, R6, -R143 ;  /* 0x00000006a18f7223 */ /* 0x000fe2000001088f */
[----:B------:R-:W-:-:S04]  /*18a40*/  F2FP.F16.F32.PACK_AB R187, R123, R187 ;  /* 0x000000bb7bbb723e */ /* 0x000fc800000000ff */
[----:B------:R-:W0:Y:S01]  /*18a50*/  MUFU.EX2 R183, R183 ;  /* 0x000000b700b77308 */ /* 0x000e220000000800 */
[----:B--2---:R-:W-:-:S07]  /*18a60*/  FADD.FTZ R129, R181, R132 ;  /* 0x00000084b5817221 */ /* 0x004fce0000010000 */
[----:B------:R-:W2:Y:S01]  /*18a70*/  MUFU.EX2 R0, R137 ;  /* 0x0000008900007308 */ /* 0x000ea20000000800 */
[C---:B---3--:R-:W-:Y:S01]  /*18a80*/  FADD.FTZ R132, R126.reuse, R129 ;  /* 0x000000817e847221 */ /* 0x048fe20000010000 */
[----:B------:R-:W-:Y:S01]  /*18a90*/  FADD.FTZ R129, R135, R136 ;  /* 0x0000008887817221 */ /* 0x000fe20000010000 */
[----:B------:R-:W-:-:S03]  /*18aa0*/  F2FP.F16.F32.PACK_AB R181, R126, R181 ;  /* 0x000000b57eb5723e */ /* 0x000fc600000000ff */
[----:B------:R-:W-:Y:S01]  /*18ab0*/  FADD.FTZ R129, R172, R129 ;  /* 0x00000081ac817221 */ /* 0x000fe20000010000 */
[C---:B------:R-:W-:Y:S01]  /*18ac0*/  F2FP.F16.F32.PACK_AB R172, R138.reuse, R172 ;  /* 0x000000ac8aac723e */ /* 0x040fe200000000ff */
[----:B------:R-:W3:Y:S01]  /*18ad0*/  MUFU.EX2 R177, R177 ;  /* 0x000000b100b17308 */ /* 0x000ee20000000800 */
[----:B0-----:R-:W-:Y:S01]  /*18ae0*/  FADD.FTZ R5, R183, R132 ;  /* 0x00000084b7057221 */ /* 0x001fe20000010000 */
[----:B------:R-:W-:-:S04]  /*18af0*/  FADD.FTZ R129, R138, R129 ;  /* 0x000000818a817221 */ /* 0x000fc80000010000 */
[----:B------:R-:W-:Y:S01]  /*18b00*/  FADD.FTZ R124, R174, R129 ;  /* 0x00000081ae7c7221 */ /* 0x000fe20000010000 */
[C---:B------:R-:W-:Y:S01]  /*18b10*/  F2FP.F16.F32.PACK_AB R174, R139.reuse, R174 ;  /* 0x000000ae8bae723e */ /* 0x040fe200000000ff */
[----:B------:R-:W0:Y:S01]  /*18b20*/  MUFU.EX2 R127, R127 ;  /* 0x0000007f007f7308 */ /* 0x000e220000000800 */
[C---:B--2---:R-:W-:Y:S01]  /*18b30*/  FADD.FTZ R132, R0.reuse, R5 ;  /* 0x0000000500847221 */ /* 0x044fe20000010000 */
[----:B------:R-:W-:Y:S01]  /*18b40*/  FADD.FTZ R121, R139, R124 ;  /* 0x0000007c8b797221 */ /* 0x000fe20000010000 */
[----:B------:R-:W-:Y:S02]  /*18b50*/  F2FP.F16.F32.PACK_AB R183, R0, R183 ;  /* 0x000000b700b7723e */ /* 0x000fe400000000ff */
[----:B------:R-:W-:-:S03]  /*18b60*/  MOV R0, R13 ;  /* 0x0000000d00007202 */ /* 0x000fc60000000f00 */
        /* <DEDUP_REMOVED lines=12> */
[----:B-1----:R-:W0:Y:S01]  /*18c30*/  MUFU.EX2 R21, R149 ;  /* 0x0000009500157308 */ /* 0x002e220000000800 */
[----:B--2---:R-:W-:-:S07]  /*18c40*/  FADD.FTZ R124, R173, R124 ;  /* 0x0000007cad7c7221 */ /* 0x004fce0000010000 */
[----:B------:R-:W1:Y:S01]  /*18c50*/  MUFU.EX2 R170, R170 ;  /* 0x000000aa00aa7308 */ /* 0x000e620000000800 */
[C---:B---3--:R-:W-:Y:S01]  /*18c60*/  FADD.FTZ R121, R140.reuse, R121 ;  /* 0x000000798c797221 */ /* 0x048fe20000010000 */
        /* <DEDUP_REMOVED lines=17> */
[C---:B0-----:R-:W-:Y:S01]  /*18d80*/  FADD.FTZ R3, R11.reuse, R12 ;  /* 0x0000000c0b037221 */ /* 0x041fe20000010000 */
[----:B------:R-:W-:-:S03]  /*18d90*/  F2FP.F16.F32.PACK_AB R169, R11, R169 ;  /* 0x000000a90ba9723e */ /* 0x000fc600000000ff */
[----:B-1----:R-:W-:-:S04]  /*18da0*/  FADD.FTZ R3, R160, R3 ;  /* 0x00000003a0037221 */ /* 0x002fc80000010000 */
[C---:B--2---:R-:W-:Y:S01]  /*18db0*/  FADD.FTZ R4, R143.reuse, R3 ;  /* 0x000000038f047221 */ /* 0x044fe20000010000 */
[----:B------:R-:W-:Y:S01]  /*18dc0*/  F2FP.F16.F32.PACK_AB R171, R143, R160 ;  /* 0x000000a08fab723e */ /* 0x000fe200000000ff */
[----:B------:R-:W-:Y:S01]  /*18dd0*/  IMAD.MOV.U32 R3, RZ, RZ, R10 ;  /* 0x000000ffff037224 */ /* 0x000fe200078e000a */
[----:B------:R-:W-:Y:S06]  /*18de0*/  @P2 BRA `(.L_x_1903) ;  /* 0xffffffc4006c2947 */ /* 0x000fec000383ffff */
[----:B------:R-:W-:Y:S05]  /*18df0*/  BSYNC B1 ;  /* 0x0000000000017941 */ /* 0x000fea0003800000 */
.L_x_1884:
[----:B------:R-:W-:Y:S02]  /*18e00*/  IMAD.MOV.U32 R0, RZ, RZ, R13 ;  /* 0x000000ffff007224 */ /* 0x000fe400078e000d */
[----:B------:R-:W-:Y:S02]  /*18e10*/  IMAD.MOV.U32 R3, RZ, RZ, R10 ;  /* 0x000000ffff037224 */ /* 0x000fe400078e000a */
[----:B------:R-:W-:Y:S02]  /*18e20*/  IMAD.MOV.U32 R17, RZ, RZ, R15 ;  /* 0x000000ffff117224 */ /* 0x000fe400078e000f */
[----:B------:R-:W-:-:S07]  /*18e30*/  IMAD.MOV.U32 R192, RZ, RZ, R14 ;  /* 0x000000ffffc07224 */ /* 0x000fce00078e000e */
.L_x_1883:
[----:B------:R-:W-:Y:S05]  /*18e40*/  BSYNC B0 ;  /* 0x0000000000007941 */ /* 0x000fea0003800000 */
.L_x_1882:
[----:B------:R-:W2:Y:S01]  /*18e50*/  LDL.LU R14, [R1] ;  /* 0x00000000010e7983 */ /* 0x000ea20000300800 */
[----:B------:R-:W0:Y:S01]  /*18e60*/  LDC R10, c[0x0][0x448] ;  /* 0x00011200ff0a7b82 */ /* 0x000e220000000800 */
[----:B------:R-:W-:Y:S01]  /*18e70*/  IADD3 R13, R195, 0x1, -R193 ;  /* 0x00000001c30d7810 */ /* 0x000fe20007ffe8c1 */
[----:B------:R-:W-:-:S06]  /*18e80*/  ULDC UR4, c[0x0][0x9dc] ;  /* 0x0002770000047ab9 */ /* 0x000fcc0000000800 */
[----:B------:R-:W1:Y:S01]  /*18e90*/  LDC R226, c[0x0][0x9e4] ;  /* 0x00027900ffe27b82 */ /* 0x000e620000000800 */
[----:B0-----:R-:W-:Y:S01]  /*18ea0*/  ISETP.NE.AND P2, PT, R10, 0x1, PT ;  /* 0x000000010a00780c */ /* 0x001fe20003f45270 */
[----:B------:R-:W-:-:S12]  /*18eb0*/  VIADD R10, R208, 0x7f ;  /* 0x0000007fd00a7836 */ /* 0x000fd80000000000 */
[----:B------:R-:W0:Y:S08]  /*18ec0*/  @P2 LDC R11, c[0x0][0x44c] ;  /* 0x00011300ff0b2b82 */ /* 0x000e300000000800 */
[----:B------:R-:W3:Y:S01]  /*18ed0*/  @P2 LDC R12, c[0x0][0x450] ;  /* 0x00011400ff0c2b82 */ /* 0x000ee20000000800 */
[----:B0-----:R-:W-:-:S05]  /*18ee0*/  @P2 IMAD.HI.U32 R11, R10, R11, RZ ;  /* 0x0000000b0a0b2227 */ /* 0x001fca00078e00ff */
[----:B---3--:R-:W-:-:S04]  /*18ef0*/  @P2 SHF.R.U32.HI R10, RZ, R12, R11 ;  /* 0x0000000cff0a2219 */ /* 0x008fc8000001160b */
[----:B------:R-:W-:-:S05]  /*18f00*/  IADD3 R10, R13, R10, RZ ;  /* 0x0000000a0d0a7210 */ /* 0x000fca0007ffe0ff */
[----:B------:R-:W-:Y:S01]  /*18f10*/  VIADD R12, R10, -UR4 ;  /* 0x800000040a0c7c36 */ /* 0x000fe20008000000 */
[----:B--2---:R-:W-:-:S04]  /*18f20*/  LOP3.LUT R14, R14, 0xffefffff, RZ, 0xc0, !PT ;  /* 0xffefffff0e0e7812 */ /* 0x004fc800078ec0ff */
[----:B------:R-:W-:Y:S02]  /*18f30*/  @P2 LOP3.LUT R14, R14, 0x100000, RZ, 0xfc, !PT ;  /* 0x001000000e0e2812 */ /* 0x000fe400078efcff */
[----:B-1----:R-:W-:Y:S02]  /*18f40*/  ISETP.GE.AND P2, PT, R226, 0x1, PT ;  /* 0x00000001e200780c */ /* 0x002fe40003f46270 */
[----:B------:R-:W-:-:S11]  /*18f50*/  LOP3.LUT R14, R14, 0xffdfffff, RZ, 0xc0, !PT ;  /* 0xffdfffff0e0e7812 */ /* 0x000fd600078ec0ff */
[----:B------:R-:W-:-:S05]  /*18f60*/  @P2 LOP3.LUT R14, R14, 0x200000, RZ, 0xfc, !PT ;  /* 0x002000000e0e2812 */ /* 0x000fca00078efcff */
[----:B------:R0:W-:Y:S01]  /*18f70*/  STL [R1], R14 ;  /* 0x0000000e01007387 */ /* 0x0001e20000100800 */
[----:B------:R-:W-:Y:S05]  /*18f80*/  @!P2 BRA `(.L_x_1904) ;  /* 0x000000000048a947 */ /* 0x000fea0003800000 */
[----:B------:R-:W-:Y:S01]  /*18f90*/  IMAD.MOV.U32 R13, RZ, RZ, R10 ;  /* 0x000000ffff0d7224 */ /* 0x000fe200078e000a */
[----:B------:R-:W-:Y:S04]  /*18fa0*/  BSSY B0, `(.L_x_1905) ;  /* 0x000000e000007945 */ /* 0x000fe80003800000 */
[----:B------:R-:W-:-:S13]  /*18fb0*/  ISETP.GT.AND P2, PT, R13, -0x1, PT ;  /* 0xffffffff0d00780c */ /* 0x000fda0003f44270 */
        /* <DEDUP_REMOVED lines=8> */
.L_x_1906:
[----:B------:R-:W-:-:S13]  /*19040*/  ISETP.NE.AND P2, PT, R226, 0x1, PT ;  /* 0x00000001e200780c */ /* 0x000fda0003f45270 */
[----:B------:R-:W1:Y:S02]  /*19050*/  @P2 LDC.64 R10, c[0x0][0x9e8] ;  /* 0x00027a00ff0a2b82 */ /* 0x000e640000000a00 */
[----:B-1----:R-:W-:-:S05]  /*19060*/  @P2 IMAD.HI.U32 R10, R13, R10, RZ ;  /* 0x0000000a0d0a2227 */ /* 0x002fca00078e00ff */
[----:B------:R-:W-:-:S07]  /*19070*/  @P2 SHF.R.U32.HI R13, RZ, R11, R10 ;  /* 0x0000000bff0d2219 */ /* 0x000fce000001160a */
.L_x_1907:
[----:B------:R-:W-:Y:S05]  /*19080*/  BSYNC B0 ;  /* 0x0000000000007941 */ /* 0x000fea0003800000 */
.L_x_1905:
[----:B------:R-:W-:-:S05]  /*19090*/  IMAD R13, R13, R226, RZ ;  /* 0x000000e20d0d7224 */ /* 0x000fca00078e02ff */
[----:B------:R-:W-:-:S07]  /*190a0*/  VIMNMX R12, R12, R13, !PT ;  /* 0x0000000d0c0c7248 */ /* 0x000fce0007fe0100 */
.L_x_1904:
[----:B------:R-:W-:Y:S01]  /*190b0*/  VIADD R12, R12, 0x5f ;  /* 0x0000005f0c0c7836 */ /* 0x000fe20000000000 */
[----:B------:R-:W-:Y:S03]  /*190c0*/  BSSY B0, `(.L_x_1908) ;  /* 0x0000282000007945 */ /* 0x000fe60003800000 */
[----:B------:R-:W-:-:S05]  /*190d0*/  IMAD.HI R12, R12, 0x2aaaaaab, RZ ;  /* 0x2aaaaaab0c0c7827 */ /* 0x000fca00078e02ff */
[----:B------:R-:W-:-:S04]  /*190e0*/  SHF.R.U32.HI R11, RZ, 0x1f, R12 ;  /* 0x0000001fff0b7819 */ /* 0x000fc8000001160c */
[----:B------:R-:W-:-:S04]  /*190f0*/  LEA.HI.SX32 R11, R12, R11, 0x1c ;  /* 0x0000000b0c0b7211 */ /* 0x000fc800078fe2ff */
[----:B0-----:R-:W-:-:S04]  /*19100*/  VIMNMX R14, R210, R11, !PT ;  /* 0x0000000bd20e7248 */ /* 0x001fc80007fe0100 */
[----:B------:R-:W-:-:S13]  /*19110*/  ISETP.GE.AND P2, PT, R7, R14, PT ;  /* 0x0000000e0700720c */ /* 0x000fda0003f46270 */
[----:B------:R-:W-:Y:S05]  /*19120*/  @!P2 BRA `(.L_x_1909) ;  /* 0x0000002400eca947 */ /* 0x000fea0003800000 */
[----:B------:R-:W-:Y:S01]  /*19130*/  BSSY B1, `(.L_x_1910) ;  /* 0x0000279000017945 */ /* 0x000fe20003800000 */
[----:B------:R-:W-:Y:S01]  /*19140*/  MOV R15, R7 ;  /* 0x00000007000f7202 */ /* 0x000fe20000000f00 */
[----:B------:R-:W-:Y:S02]  /*19150*/  IMAD.MOV.U32 R13, RZ, RZ, R0 ;  /* 0x000000ffff0d7224 */ /* 0x000fe400078e0000 */
[----:B------:R-:W-:Y:S02]  /*19160*/  IMAD.MOV.U32 R12, RZ, RZ, R3 ;  /* 0x000000ffff0c7224 */ /* 0x000fe400078e0003 */
[----:B------:R-:W-:Y:S02]  /*19170*/  IMAD.MOV.U32 R10, RZ, RZ, R192 ;  /* 0x000000ffff0a7224 */ /* 0x000fe400078e00c0 */
[----:B------:R-:W-:-:S07]  /*19180*/  IMAD.MOV.U32 R7, RZ, RZ, R17 ;  /* 0x000000ffff077224 */ /* 0x000fce00078e0011 */
.L_x_1921:
[----:B------:R-:W-:-:S05]  /*19190*/  VIADD R17, R7, 0x1 ;  /* 0x0000000107117836 */ /* 0x000fca0000000000 */
[----:B------:R-:W-:-:S04]  /*191a0*/  ISETP.NE.AND P2, PT, R17, 0x2, PT ;  /* 0x000000021100780c */ /* 0x000fc80003f45270 */
[----:B------:R-:W-:Y:S02]  /*191b0*/  SEL R3, RZ, 0x1, P2 ;  /* 0x00000001ff037807 */ /* 0x000fe40001000000 */
[----:B------:R-:W-:Y:S02]  /*191c0*/  SEL R17, R17, RZ, P2 ;  /* 0x000000ff11117207 */ /* 0x000fe40001000000 */
[----:B------:R-:W-:Y:S01]  /*191d0*/  LOP3.LUT R192, R10, R3, RZ, 0x3c, !PT ;  /* 0x000000030ac07212 */ /* 0x000fe200078e3cff */
[----:B------:R-:W-:Y:S06]  /*191e0*/  @!P0 BRA `(.L_x_1911) ;  /* 0x0000000000048947 */ /* 0x000fec0003800000 */
[----:B------:R-:W-:Y:S01]  /*191f0*/  BPT.TRAP 0x1 ;  /* 0x000000040000795c */ /* 0x000fe20000300000 */
.L_x_1911:
[----:B------:R-:W-:Y:S01]  /*19200*/  IMAD R0, R17, 0x8, R2 ;  /* 0x0000000811007824 */ /* 0x000fe200078e0202 */
[----:B------:R-:W-:-:S04]  /*19210*/  SHF.L.U32 R3, R192, 0x1f, RZ ;  /* 0x0000001fc0037819 */ /* 0x000fc800000006ff */
[----:B------:R0:W1:Y:S01]  /*19220*/  SYNCS.PHASECHK.TRANS64.TRYWAIT P2, [R0+URZ+0x30830], R3 ;  /* 0x03083003000075a7 */ /* 0x000062000804017f */
[----:B------:R-:W-:Y:S05]  /*19230*/  @!P0 BRA `(.L_x_1912) ;  /* 0x0000000000048947 */ /* 0x000fea0003800000 */
[----:B------:R-:W-:Y:S01]  /*19240*/  BPT.TRAP 0x1 ;  /* 0x000000040000795c */ /* 0x000fe20000300000 */
.L_x_1912:
[----:B------:R-:W-:Y:S01]  /*19250*/  IMAD R128, R17, 0x900, R8 ;  /* 0x0000090011807824 */ /* 0x000fe200078e0208 */
[----:B------:R-:W-:Y:S03]  /*19260*/  BSSY B2, `(.L_x_1913) ;  /* 0x0000006000027945 */ /* 0x000fe60003800000 */
[C---:B------:R-:W-:Y:S01]  /*19270*/  VIADD R122, R128.reuse, 0x2 ;  /* 0x00000002807a7836 */ /* 0x040fe20000000000 */
[----:B------:R-:W-:Y:S01]  /*19280*/  IADD3 R124, R128, 0x4, RZ ;  /* 0x00000004807c7810 */ /* 0x000fe20007ffe0ff */
[----:B-1----:R-:W-:Y:S06]  /*19290*/  @P2 BRA `(.L_x_1914) ;  /* 0x0000000000082947 */ /* 0x002fec0003800000 */
[----:B------:R-:W1:Y:S02]  /*192a0*/  SYNCS.PHASECHK.TRANS64.TRYWAIT P2, [R0+URZ+0x30830], R3 ;  /* 0x03083003000075a7 */ /* 0x000e64000804017f */
[----:B-1----:R-:W-:Y:S05]  /*192b0*/  @!P2 BRA `(.L_x_1915) ;  /* 0x0000012800cca947 */ /* 0x002fea0003800000 */
.L_x_1914:
[----:B------:R-:W-:Y:S05]  /*192c0*/  BSYNC B2 ;  /* 0x0000000000027941 */ /* 0x000fea0003800000 */
.L_x_1913:
[----:B------:R-:W-:Y:S01]  /*192d0*/  IMAD.MOV.U32 R20, RZ, RZ, R128 ;  /* 0x000000ffff147224 */ /* 0x000fe200078e0080 */
[----:B------:R2:W-:Y:S04]  /*192e0*/  STL.64 [R1+0x78], R12 ;  /* 0x0000780c01007387 */ /* 0x0005e80000100a00 */
[----:B------:R-:W-:Y:S01]  /*192f0*/  R2UR UR54, R20 ;  /* 0x00000000143672ca */ /* 0x000fe200000e0000 */
[----:B------:R-:W-:Y:S02]  /*19300*/  VIADD R20, R128, 0x300 ;  /* 0x0000030080147836 */ /* 0x000fe40000000000 */
[----:B------:R-:W-:-:S03]  /*19310*/  IMAD.MOV.U32 R21, RZ, RZ, 0x40000040 ;  /* 0x40000040ff157424 */ /* 0x000fc600078e00ff */
[----:B------:R-:W-:Y:S01]  /*19320*/  R2UR UR26, R20 ;  /* 0x00000000141a72ca */ /* 0x000fe200000e0000 */
[----:B--2---:R-:W2:Y:S01]  /*19330*/  LDL.64 R12, [R1+0x30] ;  /* 0x00003000010c7983 */ /* 0x004ea20000100a00 */
[----:B------:R-:W-:-:S03]  /*19340*/  VIADD R20, R128, 0x304 ;  /* 0x0000030480147836 */ /* 0x000fc60000000000 */
[----:B------:R3:W-:Y:S01]  /*19350*/  STL [R1+0x74], R10 ;  /* 0x0000740a01007387 */ /* 0x0007e20000100800 */
[C---:B------:R-:W-:Y:S02]  /*19360*/  R2UR UR55, R21.reuse ;  /* 0x00000000153772ca */ /* 0x040fe400000e0000 */
[C---:B------:R-:W-:Y:S02]  /*19370*/  R2UR UR27, R21.reuse ;  /* 0x00000000151b72ca */ /* 0x040fe400000e0000 */
[----:B------:R-:W-:Y:S01]  /*19380*/  R2UR UR18, R20 ;  /* 0x00000000141272ca */ /* 0x000fe200000e0000 */
[----:B---3--:R-:W3:Y:S04]  /*19390*/  LDL.64 R10, [R1+0x28] ;  /* 0x00002800010a7983 */ /* 0x008ee80000100a00 */
[----:B------:R4:W-:Y:S01]  /*193a0*/  STL [R1+0x70], R7 ;  /* 0x0000700701007387 */ /* 0x0009e20000100800 */
[----:B------:R-:W-:-:S03]  /*193b0*/  R2UR UR19, R21 ;  /* 0x00000000151372ca */ /* 0x000fc600000e0000 */
[----:B----4-:R-:W4:Y:S04]  /*193c0*/  LDL.64 R6, [R1+0x20] ;  /* 0x0000200001067983 */ /* 0x010f280000100a00 */
[----:B------:R0:W-:Y:S04]  /*193d0*/  STL.64 [R1+0x68], R4 ;  /* 0x0000680401007387 */ /* 0x0001e80000100a00 */
[----:B0-----:R-:W4:Y:S04]  /*193e0*/  LDL.64 R4, [R1+0x18] ;  /* 0x0000180001047983 */ /* 0x001f280000100a00 */
[----:B------:R1:W-:Y:S04]  /*193f0*/  STL [R1+0x60], R2 ;  /* 0x0000600201007387 */ /* 0x0003e80000100800 */
        /* <DEDUP_REMOVED lines=56> */
[C---:B------:R-:W-:Y:S01]  /*19780*/  IADD3 R126, R128.reuse, 0x604, RZ ;  /* 0x00000604807e7810 */ /* 0x040fe20007ffe0ff */
[C---:B------:R-:W-:Y:S01]  /*19790*/  VIADD R122, R128.reuse, 0x600 ;  /* 0x00000600807a7836 */ /* 0x040fe20000000000 */
[----:B------:R-:W-:Y:S01]  /*197a0*/  MOV R125, 0x40000040 ;  /* 0x40000040007d7802 */ /* 0x000fe20000000f00 */
[C---:B------:R-:W-:Y:S01]  /*197b0*/  VIADD R124, R128.reuse, 0x602 ;  /* 0x00000602807c7836 */ /* 0x040fe20000000000 */
[----:B-1----:R-:W4:Y:S01]  /*197c0*/  LDL.64 R2, [R1+0x10] ;  /* 0x0000100001027983 */ /* 0x002f220000100a00 */
[----:B------:R-:W-:Y:S01]  /*197d0*/  IMAD.MOV.U32 R123, RZ, RZ, 0x40000040 ;  /* 0x40000040ff7b7424 */ /* 0x000fe200078e00ff */
[C---:B------:R-:W-:Y:S01]  /*197e0*/  R2UR UR35, R125.reuse ;  /* 0x000000007d2372ca */ /* 0x040fe200000e0000 */
[----:B------:R-:W-:Y:S01]  /*197f0*/  VIADD R128, R128, 0x606 ;  /* 0x0000060680807836 */ /* 0x000fe20000000000 */
[----:B------:R-:W-:Y:S01]  /*19800*/  R2UR UR23, R125 ;  /* 0x000000007d1772ca */ /* 0x000fe200000e0000 */
        /* <DEDUP_REMOVED lines=26> */
[-C--:B------:R-:W-:Y:S01]  /*199b0*/  FMUL.FTZ R46, R46, R9.reuse ;  /* 0x000000092e2e7220 */ /* 0x080fe20000410000 */
[-C--:B------:R-:W-:Y:S01]  /*199c0*/  FMUL.FTZ R47, R47, R9.reuse ;  /* 0x000000092f2f7220 */ /* 0x080fe20000410000 */
[-C--:B------:R-:W-:Y:S01]  /*199d0*/  FMUL.FTZ R50, R50, R9.reuse ;  /* 0x0000000932327220 */ /* 0x080fe20000410000 */
        /* <DEDUP_REMOVED lines=47> */
[----:B---3--:R-:W-:Y:S01]  /*19cd0*/  R2UR UR24, R10 ;  /* 0x000000000a1872ca */ /* 0x008fe200000e0000 */
[----:B------:R0:W5:Y:S01]  /*19ce0*/  LDL.LU.64 R12, [R1+0x78] ;  /* 0x00007800010c7983 */ /* 0x0001620000300a00 */
[----:B------:R-:W-:Y:S02]  /*19cf0*/  R2UR UR25, R11 ;  /* 0x000000000b1972ca */ /* 0x000fe400000e0000 */
[----:B----4-:R-:W-:Y:S01]  /*19d00*/  R2UR UR20, R6 ;  /* 0x00000000061472ca */ /* 0x010fe200000e0000 */
[----:B------:R0:W5:Y:S01]  /*19d10*/  LDL.LU R10, [R1+0x74] ;  /* 0x00007400010a7983 */ /* 0x0001620000300800 */
[----:B------:R-:W-:Y:S02]  /*19d20*/  WARPGROUP.DEPBAR.LE gsb0, 0x0 ;  /* 0x00008000000079c5 */ /* 0x000fe40000010000 */
[----:B------:R-:W-:-:S06]  /*19d30*/  WARPGROUP.ARRIVE ;  /* 0x00000000000079c5 */ /* 0x000fcc0000000000 */
[----:B------:R-:W-:Y:S01]  /*19d40*/  HGMMA.64x96x16.F32 R120, gdesc[UR28], R120, gsb0 ;  /* 0x016000001c7879f0 */ /* 0x000fe20008000878 */
[----:B------:R-:W-:Y:S02]  /*19d50*/  R2UR UR21, R7 ;  /* 0x00000000071572ca */ /* 0x000fe400000e0000 */
[----:B------:R-:W-:Y:S01]  /*19d60*/  R2UR UR16, R4 ;  /* 0x00000000041072ca */ /* 0x000fe200000e0000 */
[----:B------:R0:W5:Y:S01]  /*19d70*/  LDL.LU R7, [R1+0x70] ;  /* 0x0000700001077983 */ /* 0x0001620000300800 */
[----:B------:R-:W-:Y:S02]  /*19d80*/  WARPGROUP.DEPBAR.LE gsb0, 0x0 ;  /* 0x00008000000079c5 */ /* 0x000fe40000010000 */
[----:B------:R-:W-:-:S06]  /*19d90*/  WARPGROUP.ARRIVE ;  /* 0x00000000000079c5 */ /* 0x000fcc0000000000 */
[----:B------:R-:W-:Y:S01]  /*19da0*/  HGMMA.64x96x16.F32 R120, gdesc[UR24], R120, gsb0 ;  /* 0x01600000187879f0 */ /* 0x000fe20008000878 */
[----:B------:R-:W-:Y:S02]  /*19db0*/  R2UR UR17, R5 ;  /* 0x00000000051172ca */ /* 0x000fe400000e0000 */
[----:B------:R-:W-:Y:S01]  /*19dc0*/  R2UR UR12, R2 ;  /* 0x00000000020c72ca */ /* 0x000fe200000e0000 */
[----:B------:R0:W5:Y:S01]  /*19dd0*/  LDL.LU.64 R4, [R1+0x68] ;  /* 0x0000680001047983 */ /* 0x0001620000300a00 */
[----:B------:R-:W-:Y:S01]  /*19de0*/  R2UR UR13, R3 ;  /* 0x00000000030d72ca */ /* 0x000fe200000e0000 */
[----:B------:R-:W-:Y:S01]  /*19df0*/  UMOV UR4, UR56 ;  /* 0x0000003800047c82 */ /* 0x000fe20008000000 */
[----:B------:R-:W-:Y:S01]  /*19e00*/  UMOV UR5, UR57 ;  /* 0x0000003900057c82 */ /* 0x000fe20008000000 */
[----:B------:R0:W5:Y:S01]  /*19e10*/  LDL.LU R2, [R1+0x60] ;  /* 0x0000600001027983 */ /* 0x0001620000300800 */
[----:B------:R-:W-:Y:S02]  /*19e20*/  WARPGROUP.DEPBAR.LE gsb0, 0x0 ;  /* 0x00008000000079c5 */ /* 0x000fe40000010000 */
[----:B------:R-:W-:-:S06]  /*19e30*/  WARPGROUP.ARRIVE ;  /* 0x00000000000079c5 */ /* 0x000fcc0000000000 */
[----:B------:R-:W-:Y:S03]  /*19e40*/  HGMMA.64x96x16.F32 R120, gdesc[UR20], R120, gsb0 ;  /* 0x01600000147879f0 */ /* 0x000fe60008000878 */
[----:B------:R-:W-:Y:S02]  /*19e50*/  WARPGROUP.DEPBAR.LE gsb0, 0x0 ;  /* 0x00008000000079c5 */ /* 0x000fe40000010000 */
[----:B------:R-:W-:-:S06]  /*19e60*/  WARPGROUP.ARRIVE ;  /* 0x00000000000079c5 */ /* 0x000fcc0000000000 */
[----:B------:R-:W-:Y:S01]  /*19e70*/  HGMMA.64x96x16.F32 R120, gdesc[UR16], R120, gsb0 ;  /* 0x01600000107879f0 */ /* 0x000fe20008000878 */
[----:B--2---:R-:W-:Y:S02]  /*19e80*/  R2UR UR8, R20 ;  /* 0x00000000140872ca */ /* 0x004fe400000e0000 */
        /* <DEDUP_REMOVED lines=19> */
.L_x_1916:
[----:B-----5:R-:W-:Y:S01]  /*19fc0*/  SHF.L.U32 R0, R10, 0x1f, RZ ;  /* 0x0000001f0a007819 */ /* 0x020fe200000006ff */
[----:B------:R-:W-:-:S04]  /*19fd0*/  IMAD R20, R7, 0x8, R2 ;  /* 0x0000000807147824 */ /* 0x000fc800078e0202 */
[----:B------:R0:W1:Y:S01]  /*19fe0*/  SYNCS.PHASECHK.TRANS64.TRYWAIT P2, [R20+URZ+0x30850], R0 ;  /* 0x03085000140075a7 */ /* 0x000062000804017f */
[----:B------:R-:W-:Y:S05]  /*19ff0*/  @!P0 BRA `(.L_x_1917) ;  /* 0x0000000000048947 */ /* 0x000fea0003800000 */
[----:B------:R-:W-:Y:S01]  /*1a000*/  BPT.TRAP 0x1 ;  /* 0x000000040000795c */ /* 0x000fe20000300000 */
.L_x_1917:
[----:B------:R-:W-:Y:S04]  /*1a010*/  BSSY B2, `(.L_x_1918) ;  /* 0x0000004000027945 */ /* 0x000fe80003800000 */
[----:B-1----:R-:W-:Y:S05]  /*1a020*/  @P2 BRA `(.L_x_1919) ;  /* 0x0000000000082947 */ /* 0x002fea0003800000 */
[----:B------:R-:W1:Y:S02]  /*1a030*/  SYNCS.PHASECHK.TRANS64.TRYWAIT P2, [R20+URZ+0x30850], R0 ;  /* 0x03085000140075a7 */ /* 0x000e64000804017f */
[----:B-1----:R-:W-:Y:S05]  /*1a040*/  @!P2 BRA `(.L_x_1920) ;  /* 0x0000011c007ca947 */ /* 0x002fea0003800000 */
.L_x_1919:
[----:B------:R-:W-:Y:S05]  /*1a050*/  BSYNC B2 ;  /* 0x0000000000027941 */ /* 0x000fea0003800000 */
.L_x_1918:
[----:B01----:R-:W-:Y:S01]  /*1a060*/  IADD3 R0, R2, 0x400, RZ ;  /* 0x0000040002007810 */ /* 0x003fe20007ffe0ff */
[----:B------:R-:W-:Y:S01]  /*1a070*/  IMAD.MOV.U32 R11, RZ, RZ, 0x40000040 ;  /* 0x40000040ff0b7424 */ /* 0x000fe200078e00ff */
[----:B------:R-:W-:Y:S01]  /*1a080*/  WARPGROUP.ARRIVE ;  /* 0x00000000000079c5 */ /* 0x000fe20000000000 */
[----:B------:R-:W-:Y:S01]  /*1a090*/  FMUL.FTZ R9, R121, UR59 ;  /* 0x0000003b79097c20 */ /* 0x000fe20008410000 */
[----:B------:R-:W-:Y:S01]  /*1a0a0*/  SHF.R.U32.HI R0, RZ, 0x4, R0 ;  /* 0x00000004ff007819 */ /* 0x000fe20000011600 */
[----:B------:R-:W-:Y:S01]  /*1a0b0*/  FMUL.FTZ R121, R124, UR59 ;  /* 0x0000003b7c797c20 */ /* 0x000fe20008410000 */
[----:B------:R-:W-:Y:S01]  /*1a0c0*/  R2UR UR7, R11 ;  /* 0x000000000b0772ca */ /* 0x000fe200000e0000 */
[----:B------:R-:W-:Y:S01]  /*1a0d0*/  FMUL.FTZ R21, R126, UR59 ;  /* 0x0000003b7e157c20 */ /* 0x000fe20008410000 */
[----:B------:R-:W-:Y:S01]  /*1a0e0*/  LOP3.LUT R0, R0, 0x3fff, RZ, 0xc0, !PT ;  /* 0x00003fff00007812 */ /* 0x000fe200078ec0ff */
[----:B------:R-:W-:Y:S01]  /*1a0f0*/  MUFU.TANH R9, R9 ;  /* 0x0000000900097308 */ /* 0x000fe20000002400 */
[----:B------:R-:W-:Y:S01]  /*1a100*/  FMUL.FTZ R126, R129, UR59 ;  /* 0x0000003b817e7c20 */ /* 0x000fe20008410000 */
[----:B------:R-:W-:Y:S01]  /*1a110*/  FMUL.FTZ R129, R132, UR59 ;  /* 0x0000003b84817c20 */ /* 0x000fe20008410000 */
[----:B------:R-:W-:Y:S01]  /*1a120*/  LOP3.LUT R0, R0, 0x3000000, RZ, 0xfc, !PT ;  /* 0x0300000000007812 */ /* 0x000fe200078efcff */
[----:B------:R-:W-:Y:S01]  /*1a130*/  FMUL.FTZ R124, R130, UR59 ;  /* 0x0000003b827c7c20 */ /* 0x000fe20008410000 */
[----:B------:R-:W-:Y:S01]  /*1a140*/  FMUL.FTZ R130, R133, UR59 ;  /* 0x0000003b85827c20 */ /* 0x000fe20008410000 */
[----:B------:R-:W-:Y:S01]  /*1a150*/  FMUL.FTZ R133, R136, UR59 ;  /* 0x0000003b88857c20 */ /* 0x000fe20008410000 */
[----:B------:R-:W-:Y:S01]  /*1a160*/  FMUL.FTZ R11, R123, UR59 ;  /* 0x0000003b7b0b7c20 */ /* 0x000fe20008410000 */
[----:B------:R-:W-:-:S02]  /*1a170*/  IMAD R10, R7, 0x900, R0 ;  /* 0x00000900070a7824 */ /* 0x000fc400078e0200 */
[----:B------:R-:W-:Y:S01]  /*1a180*/  FMUL.FTZ R0, R120, UR59 ;  /* 0x0000003b78007c20 */ /* 0x000fe20008410000 */
[----:B------:R-:W-:Y:S01]  /*1a190*/  IMAD.MOV.U32 R7, RZ, RZ, 0x40000040 ;  /* 0x40000040ff077424 */ /* 0x000fe200078e00ff */
[----:B------:R-:W-:Y:S01]  /*1a1a0*/  MUFU.TANH R121, R121 ;  /* 0x0000007900797308 */ /* 0x000fe20000002400 */
[C---:B------:R-:W-:Y:S01]  /*1a1b0*/  VIADD R6, R10.reuse, 0x80 ;  /* 0x000000800a067836 */ /* 0x040fe20000000000 */
[----:B------:R-:W-:Y:S01]  /*1a1c0*/  R2UR UR6, R10 ;  /* 0x000000000a0672ca */ /* 0x000fe200000e0000 */
        /* <DEDUP_REMOVED lines=12> */
[----:B------:R-:W-:Y:S01]  /*1a290*/  HGMMA.64x192x16.F32 R24, R188, gdesc[UR4].tnspB, R24, gsb0 ;  /* 0x42e00004bc187df0 */ /* 0x000fe20008000818 */
[----:B------:R-:W-:Y:S01]  /*1a2a0*/  R2UR UR6, R6 ;  /* 0x00000000060672ca */ /* 0x000fe200000e0000 */
[----:B------:R-:W-:Y:S01]  /*1a2b0*/  VIADD R6, R10, 0x100 ;  /* 0x000001000a067836 */ /* 0x000fe20000000000 */
[----:B------:R-:W-:Y:S01]  /*1a2c0*/  R2UR UR7, R7 ;  /* 0x00000000070772ca */ /* 0x000fe200000e0000 */
[----:B------:R-:W-:Y:S01]  /*1a2d0*/  IMAD.MOV.U32 R7, RZ, RZ, 0x40000040 ;  /* 0x40000040ff077424 */ /* 0x000fe200078e00ff */
[----:B------:R-:W-:Y:S01]  /*1a2e0*/  MUFU.TANH R126, R126 ;  /* 0x0000007e007e7308 */ /* 0x000fe20000002400 */
[----:B------:R-:W-:Y:S01]  /*1a2f0*/  FMUL.FTZ R148, R156, UR59 ;  /* 0x0000003b9c947c20 */ /* 0x000fe20008410000 */
[----:B------:R-:W-:Y:S01]  /*1a300*/  FMUL.FTZ R149, R157, UR59 ;  /* 0x0000003b9d957c20 */ /* 0x000fe20008410000 */
[----:B------:R-:W-:Y:S01]  /*1a310*/  FMUL.FTZ R152, R160, UR59 ;  /* 0x0000003ba0987c20 */ /* 0x000fe20008410000 */
[----:B------:R-:W-:Y:S01]  /*1a320*/  FMUL.FTZ R156, R164, UR59 ;  /* 0x0000003ba49c7c20 */ /* 0x000fe20008410000 */
[----:B0-----:R-:W-:Y:S01]  /*1a330*/  FMNMX.FTZ R3, R0, R12, !PT ;  /* 0x0000000c00037209 */ /* 0x001fe20007810000 */
[----:B------:R-:W-:Y:S01]  /*1a340*/  FMUL.FTZ R157, R165, UR59 ;  /* 0x0000003ba59d7c20 */ /* 0x000fe20008410000 */
[----:B------:R-:W-:Y:S01]  /*1a350*/  ULDC UR4, c[0x0][0x988] ;  /* 0x0002620000047ab9 */ /* 0x000fe20000000800 */
[----:B------:R-:W-:Y:S01]  /*1a360*/  MUFU.TANH R129, R129 ;  /* 0x0000008100817308 */ /* 0x000fe20000002400 */
[----:B------:R-:W-:Y:S01]  /*1a370*/  FMNMX.FTZ R3, R9, R3, !PT ;  /* 0x0000000309037209 */ /* 0x000fe20007810000 */
[----:B------:R-:W-:Y:S01]  /*1a380*/  FMUL.FTZ R143, R143, UR59 ;  /* 0x0000003b8f8f7c20 */ /* 0x000fe20008410000 */
[----:B------:R-:W-:Y:S01]  /*1a390*/  FMUL.FTZ R146, R146, UR59 ;  /* 0x0000003b92927c20 */ /* 0x000fe20008410000 */
[----:B------:R-:W-:Y:S01]  /*1a3a0*/  FMUL.FTZ R147, R147, UR59 ;  /* 0x0000003b93937c20 */ /* 0x000fe20008410000 */
[----:B------:R-:W-:Y:S01]  /*1a3b0*/  FMNMX.FTZ R3, R121, R3, !PT ;  /* 0x0000000379037209 */ /* 0x000fe20007810000 */
        /* <DEDUP_REMOVED lines=8> */
[----:B------:R-:W-:Y:S01]  /*1a440*/  FMUL.FTZ R162, R166, UR59 ;  /* 0x0000003ba6a27c20 */ /* 0x000fe20008410000 */
[----:B------:R-:W-:Y:S01]  /*1a450*/  @!P1 VIADD R20, R20, 0x30860 ;  /* 0x0003086014149836 */ /* 0x000fe20000000000 */
[----:B------:R-:W-:Y:S01]  /*1a460*/  MUFU.TANH R133, R133 ;  /* 0x0000008500857308 */ /* 0x000fe20000002400 */
[C---:B------:R-:W-:Y:S01]  /*1a470*/  ISETP.GT.AND P2, PT, R15.reuse, R14, PT ;  /* 0x0000000e0f00720c */ /* 0x040fe20003f44270 */
[----:B------:R-:W-:-:S02]  /*1a480*/  VIADD R15, R15, 0xffffffff ;  /* 0xffffffff0f0f7836 */ /* 0x000fc40000000000 */
        /* <DEDUP_REMOVED lines=24> */
[----:B------:R-:W-:-:S05]  /*1a610*/  WARPGROUP.ARRIVE ;  /* 0x00000000000079c5 */ /* 0x000fca0000000000 */
[----:B------:R-:W-:Y:S01]  /*1a620*/  MUFU.TANH R150, R150 ;  /* 0x0000009600967308 */ /* 0x000fe20000002400 */
[----:B------:R-:W-:Y:S01]  /*1a630*/  HGMMA.64x192x16.F32 R24, R184, gdesc[UR4].tnspB, R24, gsb0 ;  /* 0x42e00004b8187df0 */ /* 0x000fe20008000818 */
[----:B------:R-:W-:Y:S02]  /*1a640*/  R2UR UR6, R6 ;  /* 0x00000000060672ca */ /* 0x000fe400000e0000 */
[----:B------:R-:W-:Y:S01]  /*1a650*/  R2UR UR7, R7 ;  /* 0x00000000070772ca */ /* 0x000fe200000e0000 */
[----:B------:R-:W-:Y:S01]  /*1a660*/  IMAD.MOV.U32 R7, RZ, RZ, 0x40000040 ;  /* 0x40000040ff077424 */ /* 0x000fe200078e00ff */
[----:B------:R-:W-:Y:S02]  /*1a670*/  IADD3 R6, R10, 0x180, RZ ;  /* 0x000001800a067810 */ /* 0x000fe40007ffe0ff */
        /* <DEDUP_REMOVED lines=29> */
[----:B------:R-:W-:Y:S01]  /*1a850*/  R2UR UR6, R6 ;  /* 0x00000000060672ca */ /* 0x000fe200000e0000 */
[----:B------:R-:W-:Y:S01]  /*1a860*/  FMUL.FTZ R161, R163, UR59 ;  /* 0x0000003ba3a17c20 */ /* 0x000fe20008410000 */
[----:B------:R-:W-:-:S03]  /*1a870*/  FMUL.FTZ R163, R167, UR59 ;  /* 0x0000003ba7a37c20 */ /* 0x000fc60008410000 */
[----:B------:R-:W1:Y:S08]  /*1a880*/  MUFU.TANH R125, R125 ;  /* 0x0000007d007d7308 */ /* 0x000e700000002400 */
[----:B------:R-:W2:Y:S01]  /*1a890*/  MUFU.TANH R134, R134 ;  /* 0x0000008600867308 */ /* 0x000ea20000002400 */
[----:B0-----:R-:W-:-:S07]  /*1a8a0*/  FMNMX.FTZ R3, R122, R3, !PT ;  /* 0x000000037a037209 */ /* 0x001fce0007810000 */
[----:B------:R-:W0:Y:S01]  /*1a8b0*/  MUFU.TANH R137, R137 ;  /* 0x0000008900897308 */ /* 0x000e220000002400 */
[----:B-1----:R-:W-:-:S04]  /*1a8c0*/  FMNMX.FTZ R3, R125, R3, !PT ;  /* 0x000000037d037209 */ /* 0x002fc80007810000 */
[----:B------:R-:W-:-:S03]  /*1a8d0*/  FMNMX.FTZ R3, R126, R3, !PT ;  /* 0x000000037e037209 */ /* 0x000fc60007810000 */
[----:B------:R-:W1:Y:S01]  /*1a8e0*/  MUFU.TANH R140, R140 ;  /* 0x0000008c008c7308 */ /* 0x000e620000002400 */
[----:B------:R-:W-:-:S04]  /*1a8f0*/  FMNMX.FTZ R3, R129, R3, !PT ;  /* 0x0000000381037209 */ /* 0x000fc80007810000 */
[----:B------:R-:W-:-:S03]  /*1a900*/  FMNMX.FTZ R3, R130, R3, !PT ;  /* 0x0000000382037209 */ /* 0x000fc60007810000 */
[----:B------:R-:W3:Y:S01]  /*1a910*/  MUFU.TANH R145, R145 ;  /* 0x0000009100917308 */ /* 0x000ee20000002400 */
[----:B------:R-:W-:-:S04]  /*1a920*/  FMNMX.FTZ R3, R133, R3, !PT ;  /* 0x0000000385037209 */ /* 0x000fc80007810000 */
[----:B--2---:R-:W-:-:S03]  /*1a930*/  FMNMX.FTZ R3, R134, R3, !PT ;  /* 0x0000000386037209 */ /* 0x004fc60007810000 */
[----:B------:R-:W2:Y:S01]  /*1a940*/  MUFU.TANH R153, R153 ;  /* 0x0000009900997308 */ /* 0x000ea20000002400 */
[----:B0-----:R-:W-:-:S04]  /*1a950*/  FMNMX.FTZ R3, R137, R3, !PT ;  /* 0x0000000389037209 */ /* 0x001fc80007810000 */
[----:B------:R-:W-:-:S03]  /*1a960*/  FMNMX.FTZ R3, R138, R3, !PT ;  /* 0x000000038a037209 */ /* 0x000fc60007810000 */
[----:B------:R-:W0:Y:S01]  /*1a970*/  MUFU.TANH R7, R7 ;  /* 0x0000000700077308 */ /* 0x000e220000002400 */
[----:B------:R-:W-:-:S04]  /*1a980*/  FMNMX.FTZ R3, R139, R3, !PT ;  /* 0x000000038b037209 */ /* 0x000fc80007810000 */
[----:B-1----:R-:W-:-:S03]  /*1a990*/  FMNMX.FTZ R3, R140, R3, !PT ;  /* 0x000000038c037209 */ /* 0x002fc60007810000 */
[----:B------:R-:W1:Y:S01]  /*1a9a0*/  MUFU.TANH R128, R128 ;  /* 0x0000008000807308 */ /* 0x000e620000002400 */
[----:B------:R-:W-:-:S04]  /*1a9b0*/  FMNMX.FTZ R3, R141, R3, !PT ;  /* 0x000000038d037209 */ /* 0x000fc80007810000 */
[----:B------:R-:W-:-:S03]  /*1a9c0*/  FMNMX.FTZ R3, R142, R3, !PT ;  /* 0x000000038e037209 */ /* 0x000fc60007810000 */
[----:B------:R-:W-:Y:S01]  /*1a9d0*/  MUFU.TANH R161, R161 ;  /* 0x000000a100a17308 */ /* 0x000fe20000002400 */
[----:B------:R-:W-:-:S04]  /*1a9e0*/  FMNMX.FTZ R3, R144, R3, !PT ;  /* 0x0000000390037209 */ /* 0x000fc80007810000 */
[----:B---3--:R-:W-:-:S03]  /*1a9f0*/  FMNMX.FTZ R3, R145, R3, !PT ;  /* 0x0000000391037209 */ /* 0x008fc60007810000 */
[----:B------:R-:W-:Y:S01]  /*1aa00*/  MUFU.TANH R163, R163 ;  /* 0x000000a300a37308 */ /* 0x000fe20000002400 */
[----:B------:R-:W-:-:S04]  /*1aa10*/  FMNMX.FTZ R3, R148, R3, !PT ;  /* 0x0000000394037209 */ /* 0x000fc80007810000 */
[----:B------:R-:W-:-:S04]  /*1aa20*/  FMNMX.FTZ R3, R149, R3, !PT ;  /* 0x0000000395037209 */ /* 0x000fc80007810000 */
[----:B------:R-:W-:-:S04]  /*1aa30*/  FMNMX.FTZ R3, R152, R3, !PT ;  /* 0x0000000398037209 */ /* 0x000fc80007810000 */
[----:B--2---:R-:W-:-:S04]  /*1aa40*/  FMNMX.FTZ R3, R153, R3, !PT ;  /* 0x0000000399037209 */ /* 0x004fc80007810000 */
[----:B------:R-:W-:-:S04]  /*1aa50*/  FMNMX.FTZ R3, R156, R3, !PT ;  /* 0x000000039c037209 */ /* 0x000fc80007810000 */
[----:B------:R-:W-:-:S05]  /*1aa60*/  FMNMX.FTZ R3, R157, R3, !PT ;  /* 0x000000039d037209 */ /* 0x000fca0007810000 */
[----:B------:R-:W2:Y:S02]  /*1aa70*/  SHFL.BFLY PT, R6, R3, 0x2, 0x1f ;  /* 0x0c401f0003067f89 */ /* 0x000ea400000e0000 */
[----:B--2---:R-:W-:-:S05]  /*1aa80*/  FMNMX.FTZ R3, R3, R6, !PT ;  /* 0x0000000603037209 */ /* 0x004fca0007810000 */
[----:B------:R-:W2:Y:S02]  /*1aa90*/  SHFL.BFLY PT, R6, R3, 0x1, 0x1f ;  /* 0x0c201f0003067f89 */ /* 0x000ea400000e0000 */
[----:B--2---:R-:W-:Y:S01]  /*1aaa0*/  FMNMX.FTZ R3, R3, R6, !PT ;  /* 0x0000000603037209 */ /* 0x004fe20007810000 */
[----:B------:R-:W-:-:S04]  /*1aab0*/  IMAD.U32 R6, RZ, RZ, UR4 ;  /* 0x00000004ff067e24 */ /* 0x000fc8000f8e00ff */
[C---:B------:R-:W-:Y:S01]  /*1aac0*/  FMUL.FTZ R167, R3.reuse, R6 ;  /* 0x0000000603a77220 */ /* 0x040fe20000410000 */
[----:B------:R-:W-:-:S03]  /*1aad0*/  FADD.FTZ R120, -R3, R12 ;  /* 0x0000000c03787221 */ /* 0x000fc60000010100 */
[-CC-:B------:R-:W-:Y:S01]  /*1aae0*/  FFMA.FTZ R188, R0, R6.reuse, -R167.reuse ;  /* 0x0000000600bc7223 */ /* 0x180fe200000108a7 */
[----:B0-----:R-:W-:Y:S01]  /*1aaf0*/  FMNMX.FTZ R0, R7, R13, !PT ;  /* 0x0000000d07007209 */ /* 0x001fe20007810000 */
[-CC-:B------:R-:W-:Y:S01]  /*1ab00*/  FFMA.FTZ R164, R9, R6.reuse, -R167.reuse ;  /* 0x0000000609a47223 */ /* 0x180fe200000108a7 */
[-C--:B------:R-:W-:Y:S01]  /*1ab10*/  FMUL.FTZ R120, R120, R6.reuse ;  /* 0x0000000678787220 */ /* 0x080fe20000410000 */
        /* <DEDUP_REMOVED lines=21> */
[----:B-1----:R-:W-:Y:S01]  /*1ac70*/  FMNMX.FTZ R0, R128, R0, !PT ;  /* 0x0000000080007209 */ /* 0x002fe20007810000 */
[-CC-:B------:R-:W-:Y:S01]  /*1ac80*/  FFMA.FTZ R130, R149, R6.reuse, -R167.reuse ;  /* 0x0000000695827223 */ /* 0x180fe200000108a7 */
[-CC-:B------:R-:W-:Y:S01]  /*1ac90*/  FFMA.FTZ R12, R152, R6.reuse, -R167.reuse ;  /* 0x00000006980c7223 */ /* 0x180fe200000108a7 */
[----:B------:R-:W-:Y:S01]  /*1aca0*/  FFMA.FTZ R133, R153, R6, -R167 ;  /* 0x0000000699857223 */ /* 0x000fe200000108a7 */
[----:B------:R-:W-:Y:S01]  /*1acb0*/  FMNMX.FTZ R0, R131, R0, !PT ;  /* 0x0000000083007209 */ /* 0x000fe20007810000 */
[----:B------:R-:W-:-:S02]  /*1acc0*/  WARPGROUP.DEPBAR.LE gsb0, 0x0 ;  /* 0x00008000000079c5 */ /* 0x000fc40000010000 */
[----:B------:R-:W-:Y:S01]  /*1acd0*/  WARPGROUP.ARRIVE ;  /* 0x00000000000079c5 */ /* 0x000fe20000000000 */
[----:B------:R-:W-:Y:S01]  /*1ace0*/  FMNMX.FTZ R0, R132, R0, !PT ;  /* 0x0000000084007209 */ /* 0x000fe20007810000 */
[----:B------:R-:W-:Y:S01]  /*1acf0*/  FFMA.FTZ R176, R139, R6, -R167 ;  /* 0x000000068bb07223 */ /* 0x000fe200000108a7 */
[----:B------:R-:W1:Y:S01]  /*1ad00*/  MUFU.EX2 R190, R190 ;  /* 0x000000be00be7308 */ /* 0x000e620000000800 */
[----:B0-----:R-:W-:Y:S01]  /*1ad10*/  FFMA.FTZ R5, R120, R5, R188 ;  /* 0x0000000578057223 */ /* 0x001fe200000100bc */
[----:B------:R-:W-:Y:S01]  /*1ad20*/  FMNMX.FTZ R0, R135, R0, !PT ;  /* 0x0000000087007209 */ /* 0x000fe20007810000 */
[----:B------:R-:W-:Y:S01]  /*1ad30*/  HGMMA.64x192x16.F32 R24, R172, gdesc[UR4].tnspB, R24, gsb0 ;  /* 0x42e00004ac187df0 */ /* 0x000fe20008000818 */
[----:B------:R-:W-:Y:S01]  /*1ad40*/  R2UR UR6, R10 ;  /* 0x000000000a0672ca */ /* 0x000fe200000e0000 */
[----:B--2---:R-:W-:Y:S01]  /*1ad50*/  FADD.FTZ R5, R164, R5 ;  /* 0x00000005a4057221 */ /* 0x004fe20000010000 */
[----:B------:R-:W-:Y:S01]  /*1ad60*/  FMNMX.FTZ R0, R136, R0, !PT ;  /* 0x0000000088007209 */ /* 0x000fe20007810000 */
[-CC-:B------:R-:W-:Y:S01]  /*1ad70*/  FFMA.FTZ R178, R141, R6.reuse, -R167.reuse ;  /* 0x000000068db27223 */ /* 0x180fe200000108a7 */
[----:B------:R-:W0:Y:S01]  /*1ad80*/  MUFU.EX2 R166, R166 ;  /* 0x000000a600a67308 */ /* 0x000e220000000800 */
[--C-:B------:R-:W-:Y:S01]  /*1ad90*/  FFMA.FTZ R137, R156, R6, -R167.reuse ;  /* 0x000000069c897223 */ /* 0x100fe200000108a7 */
[----:B------:R-:W-:Y:S01]  /*1ada0*/  FMNMX.FTZ R0, R143, R0, !PT ;  /* 0x000000008f007209 */ /* 0x000fe20007810000 */
[----:B------:R-:W-:Y:S01]  /*1adb0*/  FFMA.FTZ R157, R157, R6, -R167 ;  /* 0x000000069d9d7223 */ /* 0x000fe200000108a7 */
[----:B------:R-:W-:-:S02]  /*1adc0*/  F2FP.F16.F32.PACK_AB R188, R164, R188 ;  /* 0x000000bca4bc723e */ /* 0x000fc400000000ff */
[----:B------:R-:W-:Y:S02]  /*1add0*/  FMNMX.FTZ R0, R146, R0, !PT ;  /* 0x0000000092007209 */ /* 0x000fe40007810000 */
[----:B------:R-:W-:Y:S01]  /*1ade0*/  MUFU.EX2 R184, R184 ;  /* 0x000000b800b87308 */ /* 0x000fe20000000800 */
[----:B-1----:R-:W-:Y:S01]  /*1adf0*/  FADD.FTZ R5, R190, R5 ;  /* 0x00000005be057221 */ /* 0x002fe20000010000 */
[----:B------:R-:W-:-:S04]  /*1ae00*/  FMNMX.FTZ R0, R147, R0, !PT ;  /* 0x0000000093007209 */ /* 0x000fc80007810000 */
[----:B------:R-:W-:Y:S02]  /*1ae10*/  FMNMX.FTZ R0, R150, R0, !PT ;  /* 0x0000000096007209 */ /* 0x000fe40007810000 */
[----:B------:R-:W-:Y:S01]  /*1ae20*/  MUFU.EX2 R165, R165 ;  /* 0x000000a500a57308 */ /* 0x000fe20000000800 */
[C---:B0-----:R-:W-:Y:S01]  /*1ae30*/  FADD.FTZ R5, R166.reuse, R5 ;  /* 0x00000005a6057221 */ /* 0x041fe20000010000 */
[----:B------:R-:W-:Y:S02]  /*1ae40*/  FMNMX.FTZ R0, R151, R0, !PT ;  /* 0x0000000097007209 */ /* 0x000fe40007810000 */
[----:B------:R-:W-:Y:S02]  /*1ae50*/  F2FP.F16.F32.PACK_AB R190, R166, R190 ;  /* 0x000000bea6be723e */ /* 0x000fe400000000ff */
[----:B------:R-:W-:Y:S02]  /*1ae60*/  FMNMX.FTZ R0, R154, R0, !PT ;  /* 0x000000009a007209 */ /* 0x000fe40007810000 */
[----:B------:R-:W-:Y:S02]  /*1ae70*/  MUFU.EX2 R186, R186 ;  /* 0x000000ba00ba7308 */ /* 0x000fe40000000800 */
        /* <DEDUP_REMOVED lines=20> */
[----:B0-----:R-:W-:-:S07]  /*1afc0*/  FMNMX.FTZ R0, R0, R9, !PT ;  /* 0x0000000900007209 */ /* 0x001fce0007810000 */
[----:B------:R-:W-:Y:S01]  /*1afd0*/  MUFU.EX2 R130, R130 ;  /* 0x0000008200827308 */ /* 0x000fe20000000800 */
[C---:B------:R-:W-:Y:S01]  /*1afe0*/  FMUL.FTZ R139, R0.reuse, R6 ;  /* 0x00000006008b7220 */ /* 0x040fe20000410000 */
[----:B------:R-:W-:-:S03]  /*1aff0*/  FADD.FTZ R9, -R0, R13 ;  /* 0x0000000d00097221 */ /* 0x000fc60000010100 */
[-CC-:B------:R-:W-:Y:S01]  /*1b000*/  FFMA.FTZ R189, R7, R6.reuse, -R139.reuse ;  /* 0x0000000607bd7223 */ /* 0x180fe2000001088b */
[-CC-:B------:R-:W-:Y:S01]  /*1b010*/  FFMA.FTZ R7, R11, R6.reuse, -R139.reuse ;  /* 0x000000060b077223 */ /* 0x180fe2000001088b */
[----:B------:R-:W-:Y:S01]  /*1b020*/  MOV R11, 0x40000040 ;  /* 0x40000040000b7802 */ /* 0x000fe20000000f00 */
[-C--:B------:R-:W-:Y:S01]  /*1b030*/  FMUL.FTZ R9, R9, R6.reuse ;  /* 0x0000000609097220 */ /* 0x080fe20000410000 */
[-CC-:B------:R-:W-:Y:S01]  /*1b040*/  FFMA.FTZ R191, R21, R6.reuse, -R139.reuse ;  /* 0x0000000615bf7223 */ /* 0x180fe2000001088b */
[-CC-:B------:R-:W-:Y:S01]  /*1b050*/  FFMA.FTZ R21, R123, R6.reuse, -R139.reuse ;  /* 0x000000067b157223 */ /* 0x180fe2000001088b */
[----:B------:R-:W-:Y:S01]  /*1b060*/  R2UR UR7, R11 ;  /* 0x000000000b0772ca */ /* 0x000fe200000e0000 */
[----:B------:R-:W-:Y:S01]  /*1b070*/  MUFU.EX2 R189, R189 ;  /* 0x000000bd00bd7308 */ /* 0x000fe20000000800 */
[-CC-:B------:R-:W-:Y:S01]  /*1b080*/  FFMA.FTZ R185, R124, R6.reuse, -R139.reuse ;  /* 0x000000067cb97223 */ /* 0x180fe2000001088b */
[----:B------:R-:W-:Y:S01]  /*1b090*/  FFMA.FTZ R123, R127, R6, -R139 ;  /* 0x000000067f7b7223 */ /* 0x000fe2000001088b */
[----:B------:R-:W-:-:S02]  /*1b0a0*/  @!P1 IMAD R127, R17, 0x8, R2 ;  /* 0x00000008117f9824 */ /* 0x000fc400078e0202 */
[-CC-:B------:R-:W-:Y:S01]  /*1b0b0*/  FFMA.FTZ R187, R128, R6.reuse, -R139.reuse ;  /* 0x0000000680bb7223 */ /* 0x180fe2000001088b */
[-CC-:B------:R-:W-:Y:S01]  /*1b0c0*/  FFMA.FTZ R124, R131, R6.reuse, -R139.reuse ;  /* 0x00000006837c7223 */ /* 0x180fe2000001088b */
[-CC-:B------:R-:W-:Y:S01]  /*1b0d0*/  FFMA.FTZ R181, R132, R6.reuse, -R139.reuse ;  /* 0x0000000684b57223 */ /* 0x180fe2000001088b */
[----:B------:R-:W-:Y:S01]  /*1b0e0*/  @!P1 VIADD R127, R127, 0x30840 ;  /* 0x000308407f7f9836 */ /* 0x000fe20000000000 */
[----:B------:R-:W0:Y:S01]  /*1b0f0*/  MUFU.EX2 R9, R9 ;  /* 0x0000000900097308 */ /* 0x000e220000000800 */
[-CC-:B------:R-:W-:Y:S01]  /*1b100*/  FFMA.FTZ R10, R135, R6.reuse, -R139.reuse ;  /* 0x00000006870a7223 */ /* 0x180fe2000001088b */
[-CC-:B------:R-:W-:Y:S01]  /*1b110*/  FFMA.FTZ R183, R136, R6.reuse, -R139.reuse ;  /* 0x0000000688b77223 */ /* 0x180fe2000001088b */
[-C--:B------:R-:W-:Y:S01]  /*1b120*/  FFMA.FTZ R11, R143, R6.reuse, -R139 ;  /* 0x000000068f0b7223 */ /* 0x080fe2000001088b */
[----:B------:R-:W-:Y:S01]  /*1b130*/  @!P1 PRMT R128, RZ, 0x654, R127 ;  /* 0x00000654ff809816 */ /* 0x000fe2000000007f */
        /* <DEDUP_REMOVED lines=8> */
[----:B------:R-:W-:-:S03]  /*1b1c0*/  FFMA.FTZ R162, R162, R6, -R139 ;  /* 0x00000006a2a27223 */ /* 0x000fc6000001088b */
[----:B------:R-:W-:Y:S01]  /*1b1d0*/  MUFU.EX2 R191, R191 ;  /* 0x000000bf00bf7308 */ /* 0x000fe20000000800 */
[----:B0-----:R-:W-:-:S07]  /*1b1e0*/  FFMA.FTZ R4, R9, R4, R189 ;  /* 0x0000000409047223 */ /* 0x001fce00000100bd */
[----:B------:R-:W-:Y:S01]  /*1b1f0*/  MUFU.EX2 R21, R21 ;  /* 0x0000001500157308 */ /* 0x000fe20000000800 */
[C---:B-1----:R-:W-:Y:S01]  /*1b200*/  FADD.FTZ R4, R7.reuse, R4 ;  /* 0x0000000407047221 */ /* 0x042fe20000010000 */
[----:B------:R-:W-:-:S06]  /*1b210*/  F2FP.F16.F32.PACK_AB R189, R7, R189 ;  /* 0x000000bd07bd723e */ /* 0x000fcc00000000ff */
[----:B------:R-:W-:Y:S08]  /*1b220*/  MUFU.EX2 R185, R185 ;  /* 0x000000b900b97308 */ /* 0x000ff00000000800 */
[----:B------:R-:W-:Y:S08]  /*1b230*/  MUFU.EX2 R123, R123 ;  /* 0x0000007b007b7308 */ /* 0x000ff00000000800 */
[----:B------:R-:W-:Y:S08]  /*1b240*/  MUFU.EX2 R187, R187 ;  /* 0x000000bb00bb7308 */ /* 0x000ff00000000800 */
[----:B------:R-:W-:Y:S08]  /*1b250*/  MUFU.EX2 R124, R124 ;  /* 0x0000007c007c7308 */ /* 0x000ff00000000800 */
[----:B------:R-:W-:Y:S01]  /*1b260*/  MUFU.EX2 R181, R181 ;  /* 0x000000b500b57308 */ /* 0x000fe20000000800 */
[----:B------:R-:W-:-:S02]  /*1b270*/  WARPGROUP.DEPBAR.LE gsb0, 0x0 ;  /* 0x00008000000079c5 */ /* 0x000fc40000010000 */
[----:B------:R-:W-:-:S05]  /*1b280*/  WARPGROUP.ARRIVE ;  /* 0x00000000000079c5 */ /* 0x000fca0000000000 */
[----:B------:R-:W-:Y:S01]  /*1b290*/  MUFU.EX2 R10, R10 ;  /* 0x0000000a000a7308 */ /* 0x000fe20000000800 */
[-C--:B------:R-:W-:Y:S01]  /*1b2a0*/  FFMA.FTZ R172, R144, R6.reuse, -R167 ;  /* 0x0000000690ac7223 */ /* 0x080fe200000108a7 */
[-C--:B------:R-:W-:Y:S01]  /*1b2b0*/  FFMA.FTZ R173, R154, R6.reuse, -R139 ;  /* 0x000000069aad7223 */ /* 0x080fe2000001088b */
[-C--:B------:R-:W-:Y:S01]  /*1b2c0*/  FFMA.FTZ R174, R148, R6.reuse, -R167 ;  /* 0x0000000694ae7223 */ /* 0x080fe200000108a7 */
[----:B------:R-:W-:Y:S01]  /*1b2d0*/  FFMA.FTZ R175, R158, R6, -R139 ;  /* 0x000000069eaf7223 */ /* 0x000fe2000001088b */
[----:B------:R-:W-:Y:S03]  /*1b2e0*/  HGMMA.64x192x16.F32 R24, R168, gdesc[UR4].tnspB, R24, gsb0 ;  /* 0x42e00004a8187df0 */ /* 0x000fe60008000818 */
        /* <DEDUP_REMOVED lines=14> */
[----:B------:R-:W-:Y:S08]  /*1b3d0*/  MUFU.EX2 R137, R137 ;  /* 0x0000008900897308 */ /* 0x000ff00000000800 */
[----:B------:R-:W-:Y:S08]  /*1b3e0*/  MUFU.EX2 R162, R162 ;  /* 0x000000a200a27308 */ /* 0x000ff00000000800 */
[----:B------:R-:W1:Y:S01]  /*1b3f0*/  MUFU.EX2 R13, R157 ;  /* 0x0000009d000d7308 */ /* 0x000e620000000800 */
[----:B------:R-:W-:-:S02]  /*1b400*/  WARPGROUP.DEPBAR.LE gsb0, 0x0 ;  /* 0x00008000000079c5 */ /* 0x000fc40000010000 */
[----:B------:R2:W-:Y:S01]  /*1b410*/  @!P1 SYNCS.ARRIVE.TRANS64.RED.A1T0 RZ, [R128+URZ], RZ ;  /* 0x000000ff80ff99a7 */ /* 0x0005e2000810043f */
[----:B0-----:R-:W-:Y:S02]  /*1b420*/  F2FP.F16.F32.PACK_AB R168, R133, R12 ;  /* 0x0000000c85a8723e */ /* 0x001fe400000000ff */
[----:B-1----:R-:W-:Y:S02]  /*1b430*/  F2FP.F16.F32.PACK_AB R170, R13, R137 ;  /* 0x000000890daa723e */ /* 0x002fe400000000ff */
[----:B------:R-:W-:Y:S01]  /*1b440*/  F2FP.F16.F32.PACK_AB R169, R161, R160 ;  /* 0x000000a0a1a9723e */ /* 0x000fe200000000ff */
[----:B--2---:R-:W-:Y:S01]  /*1b450*/  FADD.FTZ R128, R191, R4 ;  /* 0x00000004bf807221 */ /* 0x004fe20000010000 */
[----:B------:R0:W-:Y:S01]  /*1b460*/  @!P1 SYNCS.ARRIVE.TRANS64.RED.A1T0 RZ, [R20+URZ], RZ ;  /* 0x000000ff14ff99a7 */ /* 0x0001e2000810043f */
[----:B------:R-:W1:Y:S01]  /*1b470*/  MUFU.EX2 R4, R151 ;  /* 0x0000009700047308 */ /* 0x000e620000000800 */
[C---:B------:R-:W-:Y:S01]  /*1b480*/  F2FP.F16.F32.PACK_AB R191, R21.reuse, R191 ;  /* 0x000000bf15bf723e */ /* 0x040fe200000000ff */
[----:B------:R-:W-:-:S04]  /*1b490*/  FADD.FTZ R128, R21, R128 ;  /* 0x0000008015807221 */ /* 0x000fc80000010000 */
[----:B------:R-:W-:Y:S01]  /*1b4a0*/  FADD.FTZ R128, R185, R128 ;  /* 0x00000080b9807221 */ /* 0x000fe20000010000 */
[----:B0-----:R-:W-:Y:S01]  /*1b4b0*/  FADD.FTZ R20, R184, R5 ;  /* 0x00000005b8147221 */ /* 0x001fe20000010000 */
[-CC-:B------:R-:W-:Y:S01]  /*1b4c0*/  FFMA.FTZ R5, R155, R6.reuse, -R139.reuse ;  /* 0x000000069b057223 */ /* 0x180fe2000001088b */
[----:B------:R-:W-:Y:S01]  /*1b4d0*/  FFMA.FTZ R139, R163, R6, -R139 ;  /* 0x00000006a38b7223 */ /* 0x000fe2000001088b */
[----:B------:R-:W-:Y:S01]  /*1b4e0*/  FADD.FTZ R128, R123, R128 ;  /* 0x000000807b807221 */ /* 0x000fe20000010000 */
[C---:B------:R-:W-:Y:S01]  /*1b4f0*/  FADD.FTZ R20, R165.reuse, R20 ;  /* 0x00000014a5147221 */ /* 0x040fe20000010000 */
[----:B------:R-:W-:Y:S02]  /*1b500*/  F2FP.F16.F32.PACK_AB R184, R165, R184 ;  /* 0x000000b8a5b8723e */ /* 0x000fe400000000ff */
[----:B------:R-:W-:Y:S01]  /*1b510*/  FADD.FTZ R128, R187, R128 ;  /* 0x00000080bb807221 */ /* 0x000fe20000010000 */
[----:B------:R-:W-:Y:S01]  /*1b520*/  FADD.FTZ R20, R186, R20 ;  /* 0x00000014ba147221 */ /* 0x000fe20000010000 */
[----:B------:R-:W0:Y:S01]  /*1b530*/  MUFU.EX2 R5, R5 ;  /* 0x0000000500057308 */ /* 0x000e220000000800 */
[----:B------:R-:W-:Y:S01]  /*1b540*/  F2FP.F16.F32.PACK_AB R185, R123, R185 ;  /* 0x000000b97bb9723e */ /* 0x000fe200000000ff */
[----:B------:R-:W-:Y:S01]  /*1b550*/  FADD.FTZ R128, R124, R128 ;  /* 0x000000807c807221 */ /* 0x000fe20000010000 */
[C---:B------:R-:W-:Y:S01]  /*1b560*/  FADD.FTZ R20, R121.reuse, R20 ;  /* 0x0000001479147221 */ /* 0x040fe20000010000 */
[----:B------:R-:W-:-:S02]  /*1b570*/  F2FP.F16.F32.PACK_AB R186, R121, R186 ;  /* 0x000000ba79ba723e */ /* 0x000fc400000000ff */
[----:B------:R-:W-:Y:S01]  /*1b580*/  FADD.FTZ R131, R181, R128 ;  /* 0x00000080b5837221 */ /* 0x000fe20000010000 */
[----:B------:R-:W-:Y:S01]  /*1b590*/  FADD.FTZ R20, R180, R20 ;  /* 0x00000014b4147221 */ /* 0x000fe20000010000 */
[----:B------:R-:W-:Y:S01]  /*1b5a0*/  F2FP.F16.F32.PACK_AB R181, R10, R181 ;  /* 0x000000b50ab5723e */ /* 0x000fe200000000ff */
[----:B------:R-:W2:Y:S01]  /*1b5b0*/  MUFU.EX2 R139, R139 ;  /* 0x0000008b008b7308 */ /* 0x000ea20000000800 */
[----:B------:R-:W-:Y:S01]  /*1b5c0*/  F2FP.F16.F32.PACK_AB R187, R124, R187 ;  /* 0x000000bb7cbb723e */ /* 0x000fe200000000ff */
[C---:B------:R-:W-:Y:S01]  /*1b5d0*/  FADD.FTZ R135, R125.reuse, R20 ;  /* 0x000000147d877221 */ /* 0x040fe20000010000 */
[----:B------:R-:W-:Y:S01]  /*1b5e0*/  FADD.FTZ R20, R10, R131 ;  /* 0x000000830a147221 */ /* 0x000fe20000010000 */
[----:B------:R-:W-:Y:S02]  /*1b5f0*/  F2FP.F16.F32.PACK_AB R180, R125, R180 ;  /* 0x000000b47db4723e */ /* 0x000fe400000000ff */
[----:B------:R-:W-:Y:S01]  /*1b600*/  FADD.FTZ R135, R182, R135 ;  /* 0x00000087b6877221 */ /* 0x000fe20000010000 */
[----:B------:R-:W-:Y:S01]  /*1b610*/  FADD.FTZ R20, R183, R20 ;  /* 0x00000014b7147221 */ /* 0x000fe20000010000 */
[----:B------:R-:W-:-:S02]  /*1b620*/  F2FP.F16.F32.PACK_AB R183, R11, R183 ;  /* 0x000000b70bb7723e */ /* 0x000fc400000000ff */
[C---:B------:R-:W-:Y:S01]  /*1b630*/  FADD.FTZ R135, R134.reuse, R135 ;  /* 0x0000008786877221 */ /* 0x040fe20000010000 */
[----:B------:R-:W-:Y:S01]  /*1b640*/  FADD.FTZ R20, R11, R20 ;  /* 0x000000140b147221 */ /* 0x000fe20000010000 */
[----:B------:R-:W-:Y:S02]  /*1b650*/  F2FP.F16.F32.PACK_AB R182, R134, R182 ;  /* 0x000000b686b6723e */ /* 0x000fe400000000ff */
        /* <DEDUP_REMOVED lines=14> */
[----:B0-----:R-:W-:-:S02]  /*1b740*/  F2FP.F16.F32.PACK_AB R173, R5, R173 ;  /* 0x000000ad05ad723e */ /* 0x001fc400000000ff */
[----:B------:R-:W-:Y:S01]  /*1b750*/  FADD.FTZ R11, R129, R20 ;  /* 0x00000014810b7221 */ /* 0x000fe20000010000 */
[----:B------:R-:W-:Y:S01]  /*1b760*/  FADD.FTZ R10, R5, R10 ;  /* 0x0000000a050a7221 */ /* 0x000fe20000010000 */
[----:B------:R-:W-:Y:S02]  /*1b770*/  F2FP.F16.F32.PACK_AB R172, R129, R172 ;  /* 0x000000ac81ac723e */ /* 0x000fe400000000ff */
[----:B------:R-:W-:Y:S01]  /*1b780*/  FADD.FTZ R11, R174, R11 ;  /* 0x0000000bae0b7221 */ /* 0x000fe20000010000 */
[----:B------:R-:W-:Y:S01]  /*1b790*/  FADD.FTZ R10, R175, R10 ;  /* 0x0000000aaf0a7221 */ /* 0x000fe20000010000 */
[C---:B------:R-:W-:Y:S02]  /*1b7a0*/  F2FP.F16.F32.PACK_AB R175, R7.reuse, R175 ;  /* 0x000000af07af723e */ /* 0x040fe400000000ff */
[C---:B------:R-:W-:Y:S01]  /*1b7b0*/  FADD.FTZ R11, R130.reuse, R11 ;  /* 0x0000000b820b7221 */ /* 0x040fe20000010000 */
[----:B------:R-:W-:Y:S01]  /*1b7c0*/  FADD.FTZ R21, R7, R10 ;  /* 0x0000000a07157221 */ /* 0x000fe20000010000 */
[----:B------:R-:W-:-:S02]  /*1b7d0*/  F2FP.F16.F32.PACK_AB R174, R130, R174 ;  /* 0x000000ae82ae723e */ /* 0x000fc400000000ff */
[----:B------:R-:W-:Y:S01]  /*1b7e0*/  FADD.FTZ R4, R12, R11 ;  /* 0x0000000b0c047221 */ /* 0x000fe20000010000 */
[----:B------:R-:W-:Y:S01]  /*1b7f0*/  FADD.FTZ R10, R160, R21 ;  /* 0x00000015a00a7221 */ /* 0x000fe20000010000 */
[----:B--2---:R-:W-:Y:S01]  /*1b800*/  F2FP.F16.F32.PACK_AB R171, R139, R162 ;  /* 0x000000a28bab723e */ /* 0x004fe200000000ff */
[----:B------:R-:W-:Y:S02]  /*1b810*/  IMAD.MOV.U32 R12, RZ, RZ, R3 ;  /* 0x000000ffff0c7224 */ /* 0x000fe400078e0003 */
[----:B------:R-:W-:Y:S01]  /*1b820*/  FADD.FTZ R4, R133, R4 ;  /* 0x0000000485047221 */ /* 0x000fe20000010000 */
[----:B------:R-:W-:Y:S01]  /*1b830*/  FADD.FTZ R5, R161, R10 ;  /* 0x0000000aa1057221 */ /* 0x000fe20000010000 */
[----:B------:R-:W-:Y:S02]  /*1b840*/  IMAD.MOV.U32 R10, RZ, RZ, R192 ;  /* 0x000000ffff0a7224 */ /* 0x000fe400078e00c0 */
[----:B------:R-:W-:Y:S01]  /*1b850*/  FADD.FTZ R4, R137, R4 ;  /* 0x0000000489047221 */ /* 0x000fe20000010000 */
[----:B------:R-:W-:-:S03]  /*1b860*/  FADD.FTZ R7, R162, R5 ;  /* 0x00000005a2077221 */ /* 0x000fc60000010000 */
[----:B------:R-:W-:Y:S01]  /*1b870*/  FADD.FTZ R5, R13, R4 ;  /* 0x000000040d057221 */ /* 0x000fe20000010000 */
[----:B------:R-:W-:Y:S01]  /*1b880*/  FADD.FTZ R4, R139, R7 ;  /* 0x000000078b047221 */ /* 0x000fe20000010000 */
[----:B------:R-:W-:Y:S01]  /*1b890*/  MOV R7, R17 ;  /* 0x0000001100077202 */ /* 0x000fe20000000f00 */
[----:B------:R-:W-:Y:S01]  /*1b8a0*/  IMAD.MOV.U32 R13, RZ, RZ, R0 ;  /* 0x000000ffff0d7224 */ /* 0x000fe200078e0000 */
[----:B------:R-:W-:Y:S06]  /*1b8b0*/  @P2 BRA `(.L_x_1921) ;  /* 0xffffffd800342947 */ /* 0x000fec000383ffff */
[----:B------:R-:W-:Y:S05]  /*1b8c0*/  BSYNC B1 ;  /* 0x0000000000017941 */ /* 0x000fea0003800000 */
.L_x_1910:
[----:B------:R-:W-:-:S07]  /*1b8d0*/  IMAD.MOV.U32 R7, RZ, RZ, R15 ;  /* 0x000000ffff077224 */ /* 0x000fce00078e000f */
.L_x_1909:
[----:B------:R-:W-:Y:S05]  /*1b8e0*/  BSYNC B0 ;  /* 0x0000000000007941 */ /* 0x000fea0003800000 */
.L_x_1908:
[----:B------:R-:W-:Y:S01]  /*1b8f0*/  ISETP.GE.AND P2, PT, R7, R210, PT ;  /* 0x000000d20700720c */ /* 0x000fe20003f46270 */
[----:B------:R-:W-:-:S12]  /*1b900*/  BSSY B0, `(.L_x_1922) ;  /* 0x00003ad000007945 */ /* 0x000fd80003800000 */
[----:B------:R-:W-:Y:S05]  /*1b910*/  @!P2 BRA `(.L_x_1923) ;  /* 0x0000003800aca947 */ /* 0x000fea0003800000 */
[----:B------:R-:W-:Y:S01]  /*1b920*/  IMAD.MOV.U32 R14, RZ, RZ, R0 ;  /* 0x000000ffff0e7224 */ /* 0x000fe200078e0000 */
[----:B------:R-:W-:Y:S01]  /*1b930*/  MOV R11, R192 ;  /* 0x000000c0000b7202 */ /* 0x000fe20000000f00 */
[----:B------:R-:W-:Y:S02]  /*1b940*/  IMAD.MOV.U32 R15, RZ, RZ, R3 ;  /* 0x000000ffff0f7224 */ /* 0x000fe400078e0003 */
[----:B------:R-:W-:-:S07]  /*1b950*/  IMAD.MOV.U32 R10, RZ, RZ, R17 ;  /* 0x000000ffff0a7224 */ /* 0x000fce00078e0011 */
.L_x_1942:
[----:B------:R-:W-:-:S05]  /*1b960*/  VIADD R0, R10, 0x1 ;  /* 0x000000010a007836 */ /* 0x000fca0000000000 */
[----:B------:R-:W-:-:S04]  /*1b970*/  ISETP.NE.AND P2, PT, R0, 0x2, PT ;  /* 0x000000020000780c */ /* 0x000fc80003f45270 */
[----:B------:R-:W-:Y:S02]  /*1b980*/  SEL R0, R0, RZ, P2 ;  /* 0x000000ff00007207 */ /* 0x000fe40001000000 */
[----:B------:R-:W-:-:S03]  /*1b990*/  SEL R192, RZ, 0x1, P2 ;  /* 0x00000001ffc07807 */ /* 0x000fc60001000000 */
[----:B------:R-:W-:Y:S01]  /*1b9a0*/  IMAD.MOV.U32 R17, RZ, RZ, R0 ;  /* 0x000000ffff117224 */ /* 0x000fe200078e0000 */
[----:B------:R-:W-:Y:S01]  /*1b9b0*/  LOP3.LUT R192, R11, R192, RZ, 0x3c, !PT ;  /* 0x000000c00bc07212 */ /* 0x000fe200078e3cff */
[----:B------:R-:W-:Y:S06]  /*1b9c0*/  @!P0 BRA `(.L_x_1924) ;  /* 0x0000000000048947 */ /* 0x000fec0003800000 */
[----:B------:R-:W-:Y:S01]  /*1b9d0*/  BPT.TRAP 0x1 ;  /* 0x000000040000795c */ /* 0x000fe20000300000 */
.L_x_1924:
[----:B------:R-:W-:Y:S01]  /*1b9e0*/  IMAD R3, R17, 0x8, R2 ;  /* 0x0000000811037824 */ /* 0x000fe200078e0202 */
[----:B------:R-:W-:-:S04]  /*1b9f0*/  SHF.L.U32 R6, R192, 0x1f, RZ ;  /* 0x0000001fc0067819 */ /* 0x000fc800000006ff */
[----:B------:R0:W1:Y:S01]  /*1ba00*/  SYNCS.PHASECHK.TRANS64.TRYWAIT P2, [R3+URZ+0x30830], R6 ;  /* 0x03083006030075a7 */ /* 0x000062000804017f */
[----:B------:R-:W-:Y:S05]  /*1ba10*/  @!P0 BRA `(.L_x_1925) ;  /* 0x0000000000048947 */ /* 0x000fea0003800000 */
[----:B------:R-:W-:Y:S01]  /*1ba20*/  BPT.TRAP 0x1 ;  /* 0x000000040000795c */ /* 0x000fe20000300000 */
.L_x_1925:
[----:B------:R-:W-:Y:S01]  /*1ba30*/  IMAD R126, R17, 0x900, R8 ;  /* 0x00000900117e7824 */ /* 0x000fe200078e0208 */
[----:B------:R-:W-:Y:S03]  /*1ba40*/  BSSY B1, `(.L_x_1926) ;  /* 0x0000006000017945 */ /* 0x000fe60003800000 */
[C---:B------:R-:W-:Y:S01]  /*1ba50*/  VIADD R20, R126.reuse, 0x2 ;  /* 0x000000027e147836 */ /* 0x040fe20000000000 */
[----:B------:R-:W-:Y:S01]  /*1ba60*/  IADD3 R122, R126, 0x4, RZ ;  /* 0x000000047e7a7810 */ /* 0x000fe20007ffe0ff */
[----:B-1----:R-:W-:Y:S06]  /*1ba70*/  @P2 BRA `(.L_x_1927) ;  /* 0x0000000000082947 */ /* 0x002fec0003800000 */
[----:B------:R-:W1:Y:S02]  /*1ba80*/  SYNCS.PHASECHK.TRANS64.TRYWAIT P2, [R3+URZ+0x30830], R6 ;  /* 0x03083006030075a7 */ /* 0x000e64000804017f */
[----:B-1----:R-:W-:Y:S05]  /*1ba90*/  @!P2 BRA `(.L_x_1928) ;  /* 0x0000010000fca947 */ /* 0x002fea0003800000 */
.L_x_1927:
[----:B------:R-:W-:Y:S05]  /*1baa0*/  BSYNC B1 ;  /* 0x0000000000017941 */ /* 0x000fea0003800000 */
.L_x_1926:
[----:B------:R-:W-:Y:S01]  /*1bab0*/  IMAD.MOV.U32 R12, RZ, RZ, R126 ;  /* 0x000000ffff0c7224 */ /* 0x000fe200078e007e */
[----:B------:R2:W-:Y:S04]  /*1bac0*/  STL.64 [R1+0x78], R10 ;  /* 0x0000780a01007387 */ /* 0x0005e80000100a00 */
[----:B------:R-:W-:Y:S01]  /*1bad0*/  R2UR UR54, R12 ;  /* 0x000000000c3672ca */ /* 0x000fe200000e0000 */
[----:B------:R-:W-:Y:S02]  /*1bae0*/  VIADD R12, R126, 0x300 ;  /* 0x000003007e0c7836 */ /* 0x000fe40000000000 */
[----:B------:R-:W-:-:S03]  /*1baf0*/  IMAD.MOV.U32 R13, RZ, RZ, 0x40000040 ;  /* 0x40000040ff0d7424 */ /* 0x000fc600078e00ff */
[----:B------:R-:W-:Y:S01]  /*1bb00*/  R2UR UR26, R12 ;  /* 0x000000000c1a72ca */ /* 0x000fe200000e0000 */
[----:B------:R-:W-:Y:S01]  /*1bb10*/  VIADD R12, R126, 0x304 ;  /* 0x000003047e0c7836 */ /* 0x000fe20000000000 */
[----:B--2---:R-:W2:Y:S04]  /*1bb20*/  LDL.64 R10, [R1+0x30] ;  /* 0x00003000010a7983 */ /* 0x004ea80000100a00 */
[----:B------:R0:W-:Y:S01]  /*1bb30*/  STL [R1+0x70], R7 ;  /* 0x0000700701007387 */ /* 0x0001e20000100800 */
[C---:B------:R-:W-:Y:S02]  /*1bb40*/  R2UR UR55, R13.reuse ;  /* 0x000000000d3772ca */ /* 0x040fe400000e0000 */
[----:B------:R-:W-:Y:S02]  /*1bb50*/  R2UR UR27, R13 ;  /* 0x000000000d1b72ca */ /* 0x000fe400000e0000 */
[----:B------:R-:W-:-:S02]  /*1bb60*/  R2UR UR18, R12 ;  /* 0x000000000c1272ca */ /* 0x000fc400000e0000 */
[----:B------:R-:W-:Y:S01]  /*1bb70*/  R2UR UR19, R13 ;  /* 0x000000000d1372ca */ /* 0x000fe200000e0000 */
[----:B01----:R-:W3:Y:S04]  /*1bb80*/  LDL.64 R6, [R1+0x28] ;  /* 0x0000280001067983 */ /* 0x003ee80000100a00 */
        /* <DEDUP_REMOVED lines=63> */
[----:B0-----:R-:W4:Y:S01]  /*1bf80*/  LDL.64 R2, [R1+0x18] ;  /* 0x0000180001027983 */ /* 0x001f220000100a00 */
[----:B------:R-:W-:Y:S01]  /*1bf90*/  VIADD R126, R126, 0x606 ;  /* 0x000006067e7e7836 */ /* 0x000fe20000000000 */
[C---:B------:R-:W-:Y:S01]  /*1bfa0*/  R2UR UR35, R123.reuse ;  /* 0x000000007b2372ca */ /* 0x040fe200000e0000 */
[----:B------:R-:W-:Y:S01]  /*1bfb0*/  IMAD.MOV.U32 R121, RZ, RZ, 0x40000040 ;  /* 0x40000040ff797424 */ /* 0x000fe200078e00ff */
[----:B------:R-:W-:Y:S01]  /*1bfc0*/  R2UR UR23, R123 ;  /* 0x000000007b1772ca */ /* 0x000fe200000e0000 */
[----:B------:R-:W-:-:S02]  /*1bfd0*/  IMAD.MOV.U32 R125, RZ, RZ, 0x40000040 ;  /* 0x40000040ff7d7424 */ /* 0x000fc400078e00ff */
[-C--:B------:R-:W-:Y:S01]  /*1bfe0*/  FMUL.FTZ R26, R26, R9.reuse ;  /* 0x000000091a1a7220 */ /* 0x080fe20000410000 */
        /* <DEDUP_REMOVED lines=65> */
[----:B------:R-:W-:Y:S01]  /*1c400*/  R2UR UR33, R13 ;  /* 0x000000000d2172ca */ /* 0x000fe200000e0000 */
[----:B------:R-:W-:Y:S02]  /*1c410*/  WARPGROUP.DEPBAR.LE gsb0, 0x0 ;  /* 0x00008000000079c5 */ /* 0x000fe40000010000 */
[----:B------:R-:W-:Y:S01]  /*1c420*/  WARPGROUP.ARRIVE ;  /* 0x00000000000079c5 */ /* 0x000fe20000000000 */
[----:B------:R-:W-:Y:S01]  /*1c430*/  R2UR UR28, R10 ;  /* 0x000000000a1c72ca */ /* 0x000fe200000e0000 */
[----:B------:R-:W2:Y:S08]  /*1c440*/  LDL.64 R12, [R1+0x8] ;  /* 0x00000800010c7983 */ /* 0x000eb00000100a00 */
[----:B------:R-:W-:Y:S01]  /*1c450*/  HGMMA.64x96x16.F32 R120, gdesc[UR32], R120, gsb0 ;  /* 0x01600000207879f0 */ /* 0x000fe20008000878 */
[----:B------:R-:W-:-:S02]  /*1c460*/  R2UR UR29, R11 ;  /* 0x000000000b1d72ca */ /* 0x000fc400000e0000 */
[----:B------:R-:W-:Y:S02]  /*1c470*/  R2UR UR14, R20 ;  /* 0x00000000140e72ca */ /* 0x000fe400000e0000 */
[----:B------:R-:W-:Y:S02]  /*1c480*/  R2UR UR15, R21 ;  /* 0x00000000150f72ca */ /* 0x000fe400000e0000 */
[----:B------:R-:W2:Y:S01]  /*1c490*/  LDL.64 R20, [R1+0x10] ;  /* 0x0000100001147983 */ /* 0x000ea20000100a00 */
[----:B---3--:R-:W-:Y:S02]  /*1c4a0*/  R2UR UR24, R6 ;  /* 0x00000000061872ca */ /* 0x008fe400000e0000 */
[----:B------:R-:W-:Y:S01]  /*1c4b0*/  R2UR UR25, R7 ;  /* 0x00000000071972ca */ /* 0x000fe200000e0000 */
[----:B------:R0:W5:Y:S01]  /*1c4c0*/  LDL.LU.64 R10, [R1+0x78] ;  /* 0x00007800010a7983 */ /* 0x0001620000300a00 */
[----:B----4-:R-:W-:Y:S02]  /*1c4d0*/  R2UR UR20, R4 ;  /* 0x00000000041472ca */ /* 0x010fe400000e0000 */
[----:B------:R-:W-:Y:S01]  /*1c4e0*/  R2UR UR21, R5 ;  /* 0x00000000051572ca */ /* 0x000fe200000e0000 */
[----:B------:R0:W5:Y:S01]  /*1c4f0*/  LDL.LU R7, [R1+0x70] ;  /* 0x0000700001077983 */ /* 0x0001620000300800 */
[----:B------:R-:W-:Y:S01]  /*1c500*/  UMOV UR4, UR56 ;  /* 0x0000003800047c82 */ /* 0x000fe20008000000 */
[----:B------:R-:W-:-:S02]  /*1c510*/  UMOV UR5, UR57 ;  /* 0x0000003900057c82 */ /* 0x000fc40008000000 */
        /* <DEDUP_REMOVED lines=38> */
.L_x_1929:
[----:B-----5:R-:W-:Y:S01]  /*1c780*/  SHF.L.U32 R3, R11, 0x1f, RZ ;  /* 0x0000001f0b037819 */ /* 0x020fe200000006ff */
[----:B------:R-:W-:-:S04]  /*1c790*/  IMAD R20, R10, 0x8, R2 ;  /* 0x000000080a147824 */ /* 0x000fc800078e0202 */
[----:B------:R0:W1:Y:S01]  /*1c7a0*/  SYNCS.PHASECHK.TRANS64.TRYWAIT P2, [R20+URZ+0x30850], R3 ;  /* 0x03085003140075a7 */ /* 0x000062000804017f */
[----:B------:R-:W-:Y:S05]  /*1c7b0*/  @!P0 BRA `(.L_x_1930) ;  /* 0x0000000000048947 */ /* 0x000fea0003800000 */
[----:B------:R-:W-:Y:S01]  /*1c7c0*/  BPT.TRAP 0x1 ;  /* 0x000000040000795c */ /* 0x000fe20000300000 */
.L_x_1930:
[----:B------:R-:W-:Y:S04]  /*1c7d0*/  BSSY B1, `(.L_x_1931) ;  /* 0x0000004000017945 */ /* 0x000fe80003800000 */
[----:B-1----:R-:W-:Y:S05]  /*1c7e0*/  @P2 BRA `(.L_x_1932) ;  /* 0x0000000000082947 */ /* 0x002fea0003800000 */
[----:B------:R-:W1:Y:S02]  /*1c7f0*/  SYNCS.PHASECHK.TRANS64.TRYWAIT P2, [R20+URZ+0x30850], R3 ;  /* 0x03085003140075a7 */ /* 0x000e64000804017f */
[----:B-1----:R-:W-:Y:S05]  /*1c800*/  @!P2 BRA `(.L_x_1933) ;  /* 0x000000f400b4a947 */ /* 0x002fea0003800000 */
.L_x_1932:
[----:B------:R-:W-:Y:S05]  /*1c810*/  BSYNC B1 ;  /* 0x0000000000017941 */ /* 0x000fea0003800000 */
.L_x_1931:
[----:B01----:R-:W-:Y:S01]  /*1c820*/  IADD3 R3, R2, 0x400, RZ ;  /* 0x0000040002037810 */ /* 0x003fe20007ffe0ff */
[----:B------:R-:W-:Y:S01]  /*1c830*/  IMAD.MOV.U32 R11, RZ, RZ, 0x40000040 ;  /* 0x40000040ff0b7424 */ /* 0x000fe200078e00ff */
[----:B------:R-:W-:Y:S01]  /*1c840*/  WARPGROUP.ARRIVE ;  /* 0x00000000000079c5 */ /* 0x000fe20000000000 */
[----:B------:R-:W-:Y:S01]  /*1c850*/  IMAD.MOV.U32 R13, RZ, RZ, 0x40000040 ;  /* 0x40000040ff0d7424 */ /* 0x000fe200078e00ff */
[----:B------:R-:W-:Y:S01]  /*1c860*/  SHF.R.U32.HI R3, RZ, 0x4, R3 ;  /* 0x00000004ff037819 */ /* 0x000fe20000011603 */
[----:B------:R-:W2:Y:S01]  /*1c870*/  LDL R6, [R1+0x4] ;  /* 0x0000040001067983 */ /* 0x000ea20000100800 */
[----:B------:R-:W-:Y:S01]  /*1c880*/  R2UR UR7, R11 ;  /* 0x000000000b0772ca */ /* 0x000fe200000e0000 */
[----:B------:R-:W-:Y:S01]  /*1c890*/  IMAD.MOV.U32 R11, RZ, RZ, 0x40000040 ;  /* 0x40000040ff0b7424 */ /* 0x000fe200078e00ff */
[----:B------:R-:W-:Y:S01]  /*1c8a0*/  LOP3.LUT R3, R3, 0x3fff, RZ, 0xc0, !PT ;  /* 0x00003fff03037812 */ /* 0x000fe200078ec0ff */
[----:B------:R-:W-:Y:S01]  /*1c8b0*/  FMUL.FTZ R21, R125, UR58 ;  /* 0x0000003a7d157c20 */ /* 0x000fe20008410000 */
        /* <DEDUP_REMOVED lines=9> */
[----:B------:R-:W-:Y:S01]  /*1c950*/  FMUL.FTZ R120, R126, UR58 ;  /* 0x0000003a7e787c20 */ /* 0x000fe20008410000 */
[----:B------:R-:W-:Y:S01]  /*1c960*/  FMUL.FTZ R128, R132, UR58 ;  /* 0x0000003a84807c20 */ /* 0x000fe20008410000 */
[C---:B------:R-:W-:Y:S01]  /*1c970*/  VIADD R12, R10.reuse, 0x80 ;  /* 0x000000800a0c7836 */ /* 0x040fe20000000000 */
[----:B------:R-:W-:Y:S01]  /*1c980*/  R2UR UR6, R10 ;  /* 0x000000000a0672ca */ /* 0x000fe200000e0000 */
[----:B------:R-:W-:Y:S01]  /*1c990*/  FMUL.FTZ R154, R162, UR58 ;  /* 0x0000003aa29a7c20 */ /* 0x000fe20008410000 */
[----:B------:R-:W-:Y:S01]  /*1c9a0*/  FMUL.FTZ R126, R134, UR58 ;  /* 0x0000003a867e7c20 */ /* 0x000fe20008410000 */
[----:B------:R-:W-:Y:S01]  /*1c9b0*/  FMUL.FTZ R132, R136, UR58 ;  /* 0x0000003a88847c20 */ /* 0x000fe20008410000 */
[----:B------:R-:W-:Y:S02]  /*1c9c0*/  IMAD R162, R7, -0x60, RZ ;  /* 0xffffffa007a27824 */ /* 0x000fe400078e02ff */
[----:B------:R-:W-:Y:S01]  /*1c9d0*/  FMUL.FTZ R136, R140, UR58 ;  /* 0x0000003a8c887c20 */ /* 0x000fe20008410000 */
[----:B------:R-:W-:Y:S01]  /*1c9e0*/  FMUL.FTZ R134, R142, UR58 ;  /* 0x0000003a8e867c20 */ /* 0x000fe20008410000 */
[----:B------:R-:W-:Y:S01]  /*1c9f0*/  FMUL.FTZ R140, R147, UR58 ;  /* 0x0000003a938c7c20 */ /* 0x000fe20008410000 */
[----:B------:R-:W-:Y:S01]  /*1ca00*/  FMUL.FTZ R142, R150, UR58 ;  /* 0x0000003a968e7c20 */ /* 0x000fe20008410000 */
[----:B------:R-:W-:Y:S01]  /*1ca10*/  FMUL.FTZ R147, R155, UR58 ;  /* 0x0000003a9b937c20 */ /* 0x000fe20008410000 */
[----:B------:R-:W-:Y:S01]  /*1ca20*/  FMUL.FTZ R150, R158, UR58 ;  /* 0x0000003a9e967c20 */ /* 0x000fe20008410000 */
[----:B------:R-:W-:Y:S01]  /*1ca30*/  FMUL.FTZ R155, R163, UR58 ;  /* 0x0000003aa39b7c20 */ /* 0x000fe20008410000 */
[----:B------:R-:W-:Y:S01]  /*1ca40*/  VIADD R158, R162, 0x1 ;  /* 0x00000001a29e7836 */ /* 0x000fe20000000000 */
[----:B------:R-:W-:Y:S01]  /*1ca50*/  HGMMA.64x192x16.F32 R24, R188, gdesc[UR4].tnspB, R24, gsb0 ;  /* 0x42e00004bc187df0 */ /* 0x000fe20008000818 */
[----:B------:R-:W-:Y:S01]  /*1ca60*/  R2UR UR6, R12 ;  /* 0x000000000c0672ca */ /* 0x000fe200000e0000 */
[----:B------:R-:W-:Y:S01]  /*1ca70*/  VIADD R12, R10, 0x100 ;  /* 0x000001000a0c7836 */ /* 0x000fe20000000000 */
[----:B------:R-:W-:Y:S01]  /*1ca80*/  R2UR UR7, R13 ;  /* 0x000000000d0772ca */ /* 0x000fe200000e0000 */
[----:B------:R-:W-:-:S02]  /*1ca90*/  IMAD.MOV.U32 R13, RZ, RZ, 0x40000040 ;  /* 0x40000040ff0d7424 */ /* 0x000fc400078e00ff */
[----:B------:R-:W-:Y:S01]  /*1caa0*/  FMUL.FTZ R163, R165, UR58 ;  /* 0x0000003aa5a37c20 */ /* 0x000fe20008410000 */
[----:B------:R-:W0:Y:S01]  /*1cab0*/  MUFU.TANH R3, R3 ;  /* 0x0000000300037308 */ /* 0x000e220000002400 */
[----:B------:R-:W-:-:S07]  /*1cac0*/  ULDC UR5, c[0x0][0x9e0] ;  /* 0x0002780000057ab9 */ /* 0x000fce0000000800 */
[----:B------:R-:W1:Y:S08]  /*1cad0*/  MUFU.TANH R9, R9 ;  /* 0x0000000900097308 */ /* 0x000e700000002400 */
        /* <DEDUP_REMOVED lines=21> */
[----:B------:R-:W5:Y:S05]  /*1cc30*/  LDC R191, c[0x0][0x448] ;  /* 0x00011200ffbf7b82 */ /* 0x000f6a0000000800 */
[----:B------:R-:W-:Y:S01]  /*1cc40*/  HGMMA.64x192x16.F32 R24, R184, gdesc[UR4].tnspB, R24, gsb0 ;  /* 0x42e00004b8187df0 */ /* 0x000fe20008000818 */
[----:B------:R-:W-:Y:S02]  /*1cc50*/  R2UR UR6, R12 ;  /* 0x000000000c0672ca */ /* 0x000fe400000e0000 */
[----:B------:R-:W-:Y:S01]  /*1cc60*/  R2UR UR7, R13 ;  /* 0x000000000d0772ca */ /* 0x000fe200000e0000 */
[----:B------:R-:W-:Y:S01]  /*1cc70*/  IMAD.MOV.U32 R13, RZ, RZ, 0x40000040 ;  /* 0x40000040ff0d7424 */ /* 0x000fe200078e00ff */
[----:B------:R-:W-:-:S02]  /*1cc80*/  IADD3 R12, R10, 0x180, RZ ;  /* 0x000001800a0c7810 */ /* 0x000fc40007ffe0ff */
[----:B-----5:R-:W-:Y:S02]  /*1cc90*/  ISETP.NE.AND P2, PT, R191, 0x1, PT ;  /* 0x00000001bf00780c */ /* 0x020fe40003f45270 */
[----:B--2---:R-:W-:Y:S01]  /*1cca0*/  R2UR UR4, R6 ;  /* 0x00000000060472ca */ /* 0x004fe200000e0000 */
[----:B------:R-:W-:Y:S01]  /*1ccb0*/  FMUL.FTZ R6, R121, UR58 ;  /* 0x0000003a79067c20 */ /* 0x000fe20008410000 */
[----:B------:R-:W-:Y:S01]  /*1ccc0*/  FMUL.FTZ R121, R127, UR58 ;  /* 0x0000003a7f797c20 */ /* 0x000fe20008410000 */
[----:B------:R-:W-:Y:S01]  /*1ccd0*/  FMUL.FTZ R127, R135, UR58 ;  /* 0x0000003a877f7c20 */ /* 0x000fe20008410000 */
[----:B------:R-:W-:Y:S01]  /*1cce0*/  FMUL.FTZ R135, R143, UR58 ;  /* 0x0000003a8f877c20 */ /* 0x000fe20008410000 */
[----:B------:R-:W-:Y:S01]  /*1ccf0*/  FMUL.FTZ R143, R151, UR58 ;  /* 0x0000003a978f7c20 */ /* 0x000fe20008410000 */
[----:B------:R-:W-:Y:S01]  /*1cd00*/  FMUL.FTZ R151, R159, UR58 ;  /* 0x0000003a9f977c20 */ /* 0x000fe20008410000 */
[----:B------:R-:W-:Y:S01]  /*1cd10*/  IMAD R159, R211, -0x2, R158 ;  /* 0xfffffffed39f7824 */ /* 0x000fe200078e029e */
[----:B------:R-:W2:Y:S08]  /*1cd20*/  MUFU.TANH R6, R6 ;  /* 0x0000000600067308 */ /* 0x000eb00000002400 */
        /* <DEDUP_REMOVED lines=28> */
[----:B------:R-:W-:Y:S01]  /*1cef0*/  IADD3 R161, R212, R208, RZ ;  /* 0x000000d0d4a17210 */ /* 0x000fe20007ffe0ff */
        /* <DEDUP_REMOVED lines=31> */
[----:B------:R-:W-:Y:S02]  /*1d0f0*/  R2UR UR6, R10 ;  /* 0x000000000a0672ca */ /* 0x000fe400000e0000 */
[----:B------:R-:W-:Y:S01]  /*1d100*/  R2UR UR7, R11 ;  /* 0x000000000b0772ca */ /* 0x000fe200000e0000 */
[----:B------:R-:W5:Y:S08]  /*1d110*/  @P2 LDC R10, c[0x0][0x450] ;  /* 0x00011400ff0a2b82 */ /* 0x000f700000000800 */
[----:B------:R-:W1:Y:S02]  /*1d120*/  @P2 LDC R11, c[0x0][0x44c] ;  /* 0x00011300ff0b2b82 */ /* 0x000e640000000800 */
[----:B-1----:R-:W-:-:S05]  /*1d130*/  @P2 IMAD.HI.U32 R11, R161, R11, RZ ;  /* 0x0000000ba10b2227 */ /* 0x002fca00078e00ff */
[----:B-----5:R-:W-:Y:S01]  /*1d140*/  @P2 SHF.R.U32.HI R161, RZ, R10, R11 ;  /* 0x0000000affa12219 */ /* 0x020fe2000001160b */
[----:B------:R-:W-:Y:S02]  /*1d150*/  @!P1 IMAD R10, R0, 0x8, R2 ;  /* 0x00000008000a9824 */ /* 0x000fe400078e0202 */
[----:B------:R-:W-:Y:S01]  /*1d160*/  FMUL.FTZ R0, R166, UR58 ;  /* 0x0000003aa6007c20 */ /* 0x000fe20008410000 */
[----:B------:R-:W-:Y:S01]  /*1d170*/  ISETP.GE.AND P2, PT, R226, 0x1, PT ;  /* 0x00000001e200780c */ /* 0x000fe20003f46270 */
[----:B------:R-:W-:Y:S01]  /*1d180*/  @!P1 VIADD R10, R10, 0x30840 ;  /* 0x000308400a0a9836 */ /* 0x000fe20000000000 */
[----:B------:R-:W1:Y:S03]  /*1d190*/  SHFL.IDX PT, R164, R161, RZ, 0x1c1f ;  /* 0x001c1fffa1a47589 */ /* 0x000e6600000e0000 */
[----:B------:R-:W0:Y:S01]  /*1d1a0*/  MUFU.TANH R0, R0 ;  /* 0x0000000000007308 */ /* 0x000e220000002400 */
[----:B------:R-:W-:Y:S01]  /*1d1b0*/  @!P1 PRMT R10, RZ, 0x654, R10 ;  /* 0x00000654ff0a9816 */ /* 0x000fe2000000000a */
[----:B------:R-:W-:-:S02]  /*1d1c0*/  WARPGROUP.DEPBAR.LE gsb0, 0x0 ;  /* 0x00008000000079c5 */ /* 0x000fc40000010000 */
[----:B------:R-:W-:-:S06]  /*1d1d0*/  WARPGROUP.ARRIVE ;  /* 0x00000000000079c5 */ /* 0x000fcc0000000000 */
[----:B------:R-:W-:Y:S03]  /*1d1e0*/  HGMMA.64x192x16.F32 R24, R168, gdesc[UR4].tnspB, R24, gsb0 ;  /* 0x42e00004a8187df0 */ /* 0x000fe60008000818 */
[----:B------:R-:W-:Y:S02]  /*1d1f0*/  WARPGROUP.DEPBAR.LE gsb0, 0x0 ;  /* 0x00008000000079c5 */ /* 0x000fe40000010000 */
[----:B------:R5:W-:Y:S02]  /*1d200*/  @!P1 SYNCS.ARRIVE.TRANS64.RED.A1T0 RZ, [R10+URZ], RZ ;  /* 0x000000ff0aff99a7 */ /* 0x000be4000810043f */
[----:B-----5:R-:W-:Y:S01]  /*1d210*/  FMUL.FTZ R10, R167, UR58 ;  /* 0x0000003aa70a7c20 */ /* 0x020fe20008410000 */
[----:B------:R-:W-:Y:S02]  /*1d220*/  IADD3 R167, -R193, R159, R195 ;  /* 0x0000009fc1a77210 */ /* 0x000fe40007ffe1c3 */
[----:B------:R-:W-:Y:S01]  /*1d230*/  IADD3 R159, R159, -0x1, RZ ;  /* 0xffffffff9f9f7810 */ /* 0x000fe20007ffe0ff */
[----:B------:R0:W0:Y:S02]  /*1d240*/  MUFU.TANH R158, R10 ;  /* 0x0000000a009e7308 */ /* 0x0000240000002400 */
[----:B------:R-:W-:-:S02]  /*1d250*/  VIADD R168, R167, UR5 ;  /* 0x00000005a7a87c36 */ /* 0x000fc40008000000 */
[----:B------:R-:W-:Y:S02]  /*1d260*/  VIADD R167, R167, UR4 ;  /* 0x00000004a7a77c36 */ /* 0x000fe40008000000 */
[--C-:B-1----:R-:W-:Y:S02]  /*1d270*/  IMAD.IADD R166, R168, 0x1, R164.reuse ;  /* 0x00000001a8a67824 */ /* 0x102fe400078e02a4 */
[----:B------:R-:W-:Y:S01]  /*1d280*/  IMAD.IADD R165, R167, 0x1, R164 ;  /* 0x00000001a7a57824 */ /* 0x000fe200078e02a4 */
[----:B--234-:R-:W-:Y:S06]  /*1d290*/  @!P2 BRA `(.L_x_1934) ;  /* 0x00000000005ca947 */ /* 0x01cfec0003800000 */
        /* <DEDUP_REMOVED lines=8> */
[----:B0-----:R-:W0:Y:S02]  /*1d320*/  @P2 LDC.64 R10, c[0x0][0x9e8] ;  /* 0x00027a00ff0a2b82 */ /* 0x001e240000000a00 */
[----:B0-----:R-:W-:-:S05]  /*1d330*/  @P2 IMAD.HI.U32 R10, R164, R10, RZ ;  /* 0x0000000aa40a2227 */ /* 0x001fca00078e00ff */
[----:B------:R-:W-:-:S04]  /*1d340*/  @P2 SHF.R.U32.HI R164, RZ, R11, R10 ;  /* 0x0000000bffa42219 */ /* 0x000fc8000001160a */
[----:B------:R-:W-:Y:S01]  /*1d350*/  LOP3.LUT R164, RZ, R164, RZ, 0x33, !PT ;  /* 0x000000a4ffa47212 */ /* 0x000fe200078e33ff */
[----:B------:R-:W-:Y:S06]  /*1d360*/  BRA `(.L_x_1937) ;  /* 0x0000000000187947 */ /* 0x000fec0003800000 */
.L_x_1936:
[----:B------:R-:W-:Y:S02]  /*1d370*/  ULDC UR4, c[0x0][0x9e4] ;  /* 0x0002790000047ab9 */ /* 0x000fe40000000800 */
[----:B------:R-:W-:-:S05]  /*1d380*/  IMAD.U32 R169, RZ, RZ, UR4 ;  /* 0x00000004ffa97e24 */ /* 0x000fca000f8e00ff */
[----:B------:R-:W-:-:S13]  /*1d390*/  ISETP.NE.AND P2, PT, R169, 0x1, PT ;  /* 0x00000001a900780c */ /* 0x000fda0003f45270 */
[----:B0-----:R-:W0:Y:S02]  /*1d3a0*/  @P2 LDC.64 R10, c[0x0][0x9e8] ;  /* 0x00027a00ff0a2b82 */ /* 0x001e240000000a00 */
[----:B0-----:R-:W-:-:S05]  /*1d3b0*/  @P2 IMAD.HI.U32 R10, R164, R10, RZ ;  /* 0x0000000aa40a2227 */ /* 0x001fca00078e00ff */
[----:B------:R-:W-:-:S07]  /*1d3c0*/  @P2 SHF.R.U32.HI R164, RZ, R11, R10 ;  /* 0x0000000bffa42219 */ /* 0x000fce000001160a */
.L_x_1937:
[----:B------:R-:W-:Y:S05]  /*1d3d0*/  BSYNC B1 ;  /* 0x0000000000017941 */ /* 0x000fea0003800000 */
.L_x_1935:
[----:B------:R-:W-:-:S05]  /*1d3e0*/  IMAD R164, R164, R169, R159 ;  /* 0x000000a9a4a47224 */ /* 0x000fca00078e029f */
[----:B------:R-:W-:Y:S02]  /*1d3f0*/  VIADDMNMX R166, R164, R169, R166, PT ;  /* 0x000000a9a4a67246 */ /* 0x000fe400038001a6 */
[----:B------:R-:W-:-:S07]  /*1d400*/  VIMNMX R165, R165, R164, !PT ;  /* 0x000000a4a5a57248 */ /* 0x000fce0007fe0100 */
.L_x_1934:
[----:B------:R-:W2:Y:S01]  /*1d410*/  LDL.LU R170, [R1] ;  /* 0x0000000001aa7983 */ /* 0x000ea20000300800 */
[C---:B------:R-:W-:Y:S02]  /*1d420*/  ISETP.GE.AND P2, PT, R162.reuse, 0x2, PT ;  /* 0x00000002a200780c */ /* 0x040fe40003f46270 */
[----:B------:R-:W-:Y:S02]  /*1d430*/  ISETP.GE.AND P5, PT, R162, 0xa, PT ;  /* 0x0000000aa200780c */ /* 0x000fe40003fa6270 */
[----:B------:R-:W-:-:S04]  /*1d440*/  ISETP.GT.AND P3, PT, R165, 0x1, !P2 ;  /* 0x00000001a500780c */ /* 0x000fc80005764270 */
[----:B------:R-:W-:Y:S02]  /*1d450*/  ISETP.LT.OR P4, PT, R166, 0x2, P3 ;  /* 0x00000002a600780c */ /* 0x000fe40001f81670 */
[----:B------:R-:W-:Y:S02]  /*1d460*/  ISETP.GE.AND P3, PT, R162, 0x9, PT ;  /* 0x00000009a200780c */ /* 0x000fe40003f66270 */
[----:B------:R-:W-:Y:S02]  /*1d470*/  FSEL R164, R6, -INF , !P4 ;  /* 0xff80000006a47808 */ /* 0x000fe40006000000 */
[----:B------:R-:W-:-:S04]  /*1d480*/  ISETP.GT.AND P4, PT, R165, 0x8, !P3 ;  /* 0x00000008a500780c */ /* 0x000fc80005f84270 */
[----:B------:R-:W-:-:S04]  /*1d490*/  ISETP.LT.OR P4, PT, R166, 0x9, P4 ;  /* 0x00000009a600780c */ /* 0x000fc80002781670 */
[----:B0-----:R-:W-:Y:S02]  /*1d4a0*/  FSEL R13, R13, -INF , !P4 ;  /* 0xff8000000d0d7808 */ /* 0x001fe40006000000 */
[----:B------:R-:W-:-:S04]  /*1d4b0*/  ISETP.GT.AND P4, PT, R165, 0x9, !P5 ;  /* 0x00000009a500780c */ /* 0x000fc80006f84270 */
[----:B------:R-:W-:-:S04]  /*1d4c0*/  ISETP.LT.OR P4, PT, R166, 0xa, P4 ;  /* 0x0000000aa600780c */ /* 0x000fc80002781670 */
[----:B------:R-:W-:Y:S02]  /*1d4d0*/  FSEL R21, R21, -INF , !P4 ;  /* 0xff80000015157808 */ /* 0x000fe40006000000 */
[----:B--2---:R-:W-:-:S04]  /*1d4e0*/  LOP3.LUT R170, R170, 0xfffffffb, RZ, 0xc0, !PT ;  /* 0xfffffffbaaaa7812 */ /* 0x004fc800078ec0ff */
[----:B------:R-:W-:Y:S02]  /*1d4f0*/  @P5 LOP3.LUT R170, R170, 0x4, RZ, 0xfc, !PT ;  /* 0x00000004aaaa5812 */ /* 0x000fe400078efcff */
[----:B------:R-:W-:Y:S02]  /*1d500*/  ISETP.GE.AND P5, PT, R162, 0x11, PT ;  /* 0x00000011a200780c */ /* 0x000fe40003fa6270 */
[----:B------:R-:W-:Y:S02]  /*1d510*/  LOP3.LUT R170, R170, 0xfffffff7, RZ, 0xc0, !PT ;  /* 0xfffffff7aaaa7812 */ /* 0x000fe400078ec0ff */
[----:B------:R-:W-:-:S04]  /*1d520*/  ISETP.GT.AND P4, PT, R165, 0x10, !P5 ;  /* 0x00000010a500780c */ /* 0x000fc80006f84270 */
[----:B------:R-:W-:-:S04]  /*1d530*/  ISETP.LT.OR P4, PT, R166, 0x11, P4 ;  /* 0x00000011a600780c */ /* 0x000fc80002781670 */
[----:B------:R-:W-:Y:S02]  /*1d540*/  FSEL R122, R122, -INF , !P4 ;  /* 0xff8000007a7a7808 */ /* 0x000fe40006000000 */
        /* <DEDUP_REMOVED lines=112> */
[----:B------:R-:W-:Y:S01]  /*1dc50*/  ISETP.GE.AND P6, PT, R162, 0x5a, PT ;  /* 0x0000005aa200780c */ /* 0x000fe20003fc6270 */
[----:B------:R-:W0:-:S12]  /*1dc60*/  SHFL.IDX PT, R3, R161, 0x1, 0x1c1f ;  /* 0x003c1f00a1037f89 */ /* 0x000e1800000e0000 */
[----:B------:R-:W-:Y:S02]  /*1dc70*/  @P6 LOP3.LUT R170, R170, 0x1, RZ, 0xfc, !PT ;  /* 0x00000001aaaa6812 */ /* 0x000fe400078efcff */
[----:B------:R-:W-:-:S03]  /*1dc80*/  ISETP.GT.AND P6, PT, R165, 0x59, !P6 ;  /* 0x00000059a500780c */ /* 0x000fc600077c4270 */
[----:B------:R1:W-:Y:S01]  /*1dc90*/  STL [R1], R170 ;  /* 0x000000aa01007387 */ /* 0x0003e20000100800 */
[----:B------:R-:W-:-:S04]  /*1dca0*/  ISETP.LT.OR P6, PT, R166, 0x5a, P6 ;  /* 0x0000005aa600780c */ /* 0x000fc800037c1670 */
[----:B------:R-:W-:Y:S02]  /*1dcb0*/  FSEL R163, R163, -INF , !P6 ;  /* 0xff800000a3a37808 */ /* 0x000fe40007000000 */
[----:B------:R-:W-:Y:S01]  /*1dcc0*/  ISETP.GE.AND P6, PT, R226, 0x1, PT ;  /* 0x00000001e200780c */ /* 0x000fe20003fc6270 */
[----:B0-----:R-:W-:Y:S01]  /*1dcd0*/  IMAD.IADD R168, R168, 0x1, R3 ;  /* 0x00000001a8a87824 */ /* 0x001fe200078e0203 */
[----:B------:R-:W-:-:S11]  /*1dce0*/  IADD3 R167, R167, R3, RZ ;  /* 0x00000003a7a77210 */ /* 0x000fd60007ffe0ff */
[----:B-1----:R-:W-:Y:S05]  /*1dcf0*/  @!P6 BRA `(.L_x_1938) ;  /* 0x00000000005ce947 */ /* 0x002fea0003800000 */
        /* <DEDUP_REMOVED lines=13> */
.L_x_1940:
[----:B------:R-:W-:Y:S02]  /*1ddd0*/  ULDC UR4, c[0x0][0x9e4] ;  /* 0x0002790000047ab9 */ /* 0x000fe40000000800 */
[----:B------:R-:W-:-:S05]  /*1dde0*/  IMAD.U32 R6, RZ, RZ, UR4 ;  /* 0x00000004ff067e24 */ /* 0x000fca000f8e00ff */
[----:B------:R-:W-:-:S13]  /*1ddf0*/  ISETP.NE.AND P6, PT, R6, 0x1, PT ;  /* 0x000000010600780c */ /* 0x000fda0003fc5270 */
[----:B------:R-:W0:Y:S02]  /*1de00*/  @P6 LDC.64 R10, c[0x0][0x9e8] ;  /* 0x00027a00ff0a6b82 */ /* 0x000e240000000a00 */
[----:B0-----:R-:W-:-:S05]  /*1de10*/  @P6 IMAD.HI.U32 R10, R3, R10, RZ ;  /* 0x0000000a030a6227 */ /* 0x001fca00078e00ff */
[----:B------:R-:W-:-:S07]  /*1de20*/  @P6 SHF.R.U32.HI R3, RZ, R11, R10 ;  /* 0x0000000bff036219 */ /* 0x000fce000001160a */
.L_x_1941:
[----:B------:R-:W-:Y:S05]  /*1de30*/  BSYNC B1 ;  /* 0x0000000000017941 */ /* 0x000fea0003800000 */
.L_x_1939:
[----:B------:R-:W-:-:S05]  /*1de40*/  IMAD R3, R3, R6, R159 ;  /* 0x0000000603037224 */ /* 0x000fca00078e029f */
[----:B------:R-:W-:Y:S02]  /*1de50*/  VIADDMNMX R168, R3, R6, R168, PT ;  /* 0x0000000603a87246 */ /* 0x000fe400038001a8 */
[----:B------:R-:W-:-:S07]  /*1de60*/  VIMNMX R167, R167, R3, !PT ;  /* 0x00000003a7a77248 */ /* 0x000fce0007fe0100 */
.L_x_1938:
        /* <DEDUP_REMOVED lines=10> */
[----:B------:R-:W-:Y:S02]  /*1df10*/  LOP3.LUT P3, RZ, R170, 0x10000, RZ, 0xc0, !PT ;  /* 0x00010000aaff7812 */ /* 0x000fe4000786c0ff */
        /* <DEDUP_REMOVED lines=75> */
[----:B0-----:R-:W-:Y:S01]  /*1e3d0*/  FMNMX.FTZ R120, R11, R6, !PT ;  /* 0x000000060b787209 */ /* 0x001fe20007810000 */
[----:B------:R-:W-:Y:S01]  /*1e3e0*/  IMAD.U32 R6, RZ, RZ, UR4 ;  /* 0x00000004ff067e24 */ /* 0x000fe2000f8e00ff */
[----:B------:R-:W-:-:S02]  /*1e3f0*/  FSEL R142, R142, -INF , !P2 ;  /* 0xff8000008e8e7808 */ /* 0x000fc40005000000 */
[----:B------:R-:W-:Y:S01]  /*1e400*/  LOP3.LUT P2, RZ, R170, 0x200, RZ, 0xc0, !PT ;  /* 0x00000200aaff7812 */ /* 0x000fe2000784c0ff */
[----:B------:R-:W0:Y:S01]  /*1e410*/  SHFL.BFLY PT, R3, R120, 0x1, 0x1f ;  /* 0x0c201f0078037f89 */ /* 0x000e2200000e0000 */
[C---:B------:R-:W-:Y:S02]  /*1e420*/  ISETP.LT.OR P5, PT, R168.reuse, 0x59, P5 ;  /* 0x00000059a800780c */ /* 0x040fe40002fa1670 */
[----:B------:R-:W-:Y:S02]  /*1e430*/  ISETP.GT.AND P2, PT, R167, 0x39, !P2 ;  /* 0x00000039a700780c */ /* 0x000fe40005744270 */
[----:B------:R-:W-:Y:S02]  /*1e440*/  @!P1 PRMT R20, RZ, 0x654, R20 ;  /* 0x00000654ff149816 */ /* 0x000fe40000000014 */
[----:B------:R-:W-:Y:S02]  /*1e450*/  ISETP.LT.OR P2, PT, R168, 0x3a, P2 ;  /* 0x0000003aa800780c */ /* 0x000fe40001741670 */
[----:B------:R1:W-:Y:S02]  /*1e460*/  @!P1 SYNCS.ARRIVE.TRANS64.RED.A1T0 RZ, [R20+URZ], RZ ;  /* 0x000000ff14ff99a7 */ /* 0x0003e4000810043f */
[----:B------:R-:W-:-:S02]  /*1e470*/  FSEL R143, R143, -INF , !P2 ;  /* 0xff8000008f8f7808 */ /* 0x000fc40005000000 */
[----:B------:R-:W-:-:S04]  /*1e480*/  LOP3.LUT P2, RZ, R170, 0x100, RZ, 0xc0, !PT ;  /* 0x00000100aaff7812 */ /* 0x000fc8000784c0ff */
[----:B------:R-:W-:-:S04]  /*1e490*/  ISETP.GT.AND P2, PT, R167, 0x40, !P2 ;  /* 0x00000040a700780c */ /* 0x000fc80005744270 */
[----:B------:R-:W-:Y:S02]  /*1e4a0*/  ISETP.LT.OR P2, PT, R168, 0x41, P2 ;  /* 0x00000041a800780c */ /* 0x000fe40001741670 */
        /* <DEDUP_REMOVED lines=18> */
[C---:B------:R-:W-:Y:S02]  /*1e5d0*/  ISETP.GT.AND P2, PT, R167.reuse, RZ, !P6 ;  /* 0x000000ffa700720c */ /* 0x040fe40007744270 */
[----:B------:R-:W-:Y:S02]  /*1e5e0*/  LOP3.LUT P6, RZ, R170, 0x1, RZ, 0xc0, !PT ;  /* 0x00000001aaff7812 */ /* 0x000fe400078cc0ff */
        /* <DEDUP_REMOVED lines=22> */
[-CC-:B------:R-:W-:Y:S01]  /*1e750*/  FFMA.FTZ R164, R164, R6.reuse, -R159.reuse ;  /* 0x00000006a4a47223 */ /* 0x180fe2000001089f */
[----:B------:R-:W-:Y:S01]  /*1e760*/  MUFU.EX2 R190, R190 ;  /* 0x000000be00be7308 */ /* 0x000fe20000000800 */
        /* <DEDUP_REMOVED lines=19> */
[----:B------:R-:W-:-:S02]  /*1e8a0*/  FFMA.FTZ R170, R160, R6, -R159 ;  /* 0x00000006a0aa7223 */ /* 0x000fc4000001089f */
        /* <DEDUP_REMOVED lines=18> */
[----:B------:R-:W-:Y:S01]  /*1e9d0*/  FMNMX.FTZ R0, R158, R129, !PT ;  /* 0x000000819e007209 */ /* 0x000fe20007810000 */
[-CC-:B------:R-:W-:Y:S01]  /*1e9e0*/  FFMA.FTZ R129, R141, R6.reuse, -R159.reuse ;  /* 0x000000068d817223 */ /* 0x180fe2000001089f */
[----:B------:R-:W-:Y:S01]  /*1e9f0*/  FSEL R141, R3, RZ, P2 ;  /* 0x000000ff038d7208 */ /* 0x000fe20001000000 */
[----:B------:R-:W-:Y:S01]  /*1ea00*/  MUFU.EX2 R123, R123 ;  /* 0x0000007b007b7308 */ /* 0x000fe20000000800 */
[----:B------:R-:W-:Y:S01]  /*1ea10*/  FFMA.FTZ R159, R163, R6, -R159 ;  /* 0x00000006a39f7223 */ /* 0x000fe2000001089f */
[----:B------:R-:W0:Y:S02]  /*1ea20*/  SHFL.BFLY PT, R120, R0, 0x2, 0x1f ;  /* 0x0c401f0000787f89 */ /* 0x000e2400000e0000 */
[----:B------:R-:W-:-:S04]  /*1ea30*/  FADD.FTZ R141, -R141, R15 ;  /* 0x0000000f8d8d7221 */ /* 0x000fc80000010100 */
[----:B------:R-:W-:Y:S08]  /*1ea40*/  MUFU.EX2 R182, R182 ;  /* 0x000000b600b67308 */ /* 0x000ff00000000800 */
[----:B------:R-:W-:Y:S08]  /*1ea50*/  MUFU.EX2 R128, R128 ;  /* 0x0000008000807308 */ /* 0x000ff00000000800 */
[----:B------:R-:W-:Y:S01]  /*1ea60*/  MUFU.EX2 R176, R176 ;  /* 0x000000b000b07308 */ /* 0x000fe20000000800 */
[----:B0-----:R-:W-:-:S05]  /*1ea70*/  FMNMX.FTZ R0, R0, R120, !PT ;  /* 0x0000007800007209 */ /* 0x001fca0007810000 */
[----:B------:R-:W0:Y:S02]  /*1ea80*/  SHFL.BFLY PT, R120, R0, 0x1, 0x1f ;  /* 0x0c201f0000787f89 */ /* 0x000e2400000e0000 */
[----:B------:R-:W-:Y:S08]  /*1ea90*/  MUFU.EX2 R129, R129 ;  /* 0x0000008100817308 */ /* 0x000ff00000000800 */
[----:B------:R-:W-:Y:S08]  /*1eaa0*/  MUFU.EX2 R178, R178 ;  /* 0x000000b200b27308 */ /* 0x000ff00000000800 */
[----:B------:R-:W-:Y:S01]  /*1eab0*/  MUFU.EX2 R132, R132 ;  /* 0x0000008400847308 */ /* 0x000fe20000000800 */
[----:B0-----:R-:W-:Y:S01]  /*1eac0*/  FMNMX.FTZ R0, R0, R120, !PT ;  /* 0x0000007800007209 */ /* 0x001fe20007810000 */
[----:B------:R-:W-:-:S06]  /*1ead0*/  FMUL.FTZ R120, R141, R6 ;  /* 0x000000068d787220 */ /* 0x000fcc0000410000 */
[----:B------:R-:W-:Y:S01]  /*1eae0*/  MUFU.EX2 R172, R172 ;  /* 0x000000ac00ac7308 */ /* 0x000fe20000000800 */
[C---:B------:R-:W-:Y:S01]  /*1eaf0*/  FSETP.NEU.FTZ.AND P2, PT, R0.reuse, -INF , PT ;  /* 0xff8000000000780b */ /* 0x040fe20003f5d000 */
[----:B------:R-:W-:-:S05]  /*1eb00*/  FMUL.FTZ R144, R0, R6 ;  /* 0x0000000600907220 */ /* 0x000fca0000410000 */
[----:B------:R-:W-:Y:S01]  /*1eb10*/  FSEL R141, R144, RZ, P2 ;  /* 0x000000ff908d7208 */ /* 0x000fe20001000000 */
[----:B------:R-:W0:Y:S04]  /*1eb20*/  MUFU.EX2 R120, R120 ;  /* 0x0000007800787308 */ /* 0x000e280000000800 */
[-CC-:B------:R-:W-:Y:S01]  /*1eb30*/  FFMA.FTZ R189, R9, R6.reuse, -R141.reuse ;  /* 0x0000000609bd7223 */ /* 0x180fe2000001088d */
[----:B------:R-:W-:Y:S01]  /*1eb40*/  FSEL R9, R0, RZ, P2 ;  /* 0x000000ff00097208 */ /* 0x000fe20001000000 */
[-CC-:B------:R-:W-:Y:S01]  /*1eb50*/  FFMA.FTZ R12, R12, R6.reuse, -R141.reuse ;  /* 0x000000060c0c7223 */ /* 0x180fe2000001088d */
[-CC-:B------:R-:W-:Y:S01]  /*1eb60*/  FFMA.FTZ R187, R126, R6.reuse, -R141.reuse ;  /* 0x000000067ebb7223 */ /* 0x180fe2000001088d */
[-CC-:B------:R-:W-:Y:S01]  /*1eb70*/  FFMA.FTZ R191, R10, R6.reuse, -R141.reuse ;  /* 0x000000060abf7223 */ /* 0x180fe2000001088d */
[-CC-:B------:R-:W-:Y:S01]  /*1eb80*/  FFMA.FTZ R10, R121, R6.reuse, -R141.reuse ;  /* 0x00000006790a7223 */ /* 0x180fe2000001088d */
[----:B------:R-:W-:Y:S01]  /*1eb90*/  FADD.FTZ R9, -R9, R14 ;  /* 0x0000000e09097221 */ /* 0x000fe20000010100 */
[----:B------:R-:W-:Y:S01]  /*1eba0*/  MUFU.EX2 R189, R189 ;  /* 0x000000bd00bd7308 */ /* 0x000fe20000000800 */
[-CC-:B------:R-:W-:Y:S01]  /*1ebb0*/  FFMA.FTZ R181, R130, R6.reuse, -R141.reuse ;  /* 0x0000000682b57223 */ /* 0x180fe2000001088d */
[-CC-:B------:R-:W-:Y:S01]  /*1ebc0*/  FFMA.FTZ R185, R124, R6.reuse, -R141.reuse ;  /* 0x000000067cb97223 */ /* 0x180fe2000001088d */
[-C--:B------:R-:W-:Y:S01]  /*1ebd0*/  FMUL.FTZ R9, R9, R6.reuse ;  /* 0x0000000609097220 */ /* 0x080fe20000410000 */
[-CC-:B------:R-:W-:Y:S01]  /*1ebe0*/  FFMA.FTZ R121, R125, R6.reuse, -R141.reuse ;  /* 0x000000067d797223 */ /* 0x180fe2000001088d */
[-CC-:B------:R-:W-:Y:S01]  /*1ebf0*/  FFMA.FTZ R124, R127, R6.reuse, -R141.reuse ;  /* 0x000000067f7c7223 */ /* 0x180fe2000001088d */
[----:B0-----:R-:W-:Y:S01]  /*1ec00*/  FFMA.FTZ R126, R120, R5, R188 ;  /* 0x00000005787e7223 */ /* 0x001fe200000100bc */
[-CC-:B------:R-:W-:Y:S01]  /*1ec10*/  FFMA.FTZ R125, R131, R6.reuse, -R141.reuse ;  /* 0x00000006837d7223 */ /* 0x180fe2000001088d */
[----:B------:R-:W-:Y:S01]  /*1ec20*/  MUFU.EX2 R12, R12 ;  /* 0x0000000c000c7308 */ /* 0x000fe20000000800 */
[-CC-:B------:R-:W-:Y:S01]  /*1ec30*/  FFMA.FTZ R183, R134, R6.reuse, -R141.reuse ;  /* 0x0000000686b77223 */ /* 0x180fe2000001088d */
[----:B------:R-:W-:Y:S01]  /*1ec40*/  FADD.FTZ R5, R11, R126 ;  /* 0x0000007e0b057221 */ /* 0x000fe20000010000 */
[-CC-:B------:R-:W-:Y:S01]  /*1ec50*/  FFMA.FTZ R135, R135, R6.reuse, -R141.reuse ;  /* 0x0000000687877223 */ /* 0x180fe2000001088d */
[-CC-:B------:R-:W-:Y:S01]  /*1ec60*/  FFMA.FTZ R177, R139, R6.reuse, -R141.reuse ;  /* 0x000000068bb17223 */ /* 0x180fe2000001088d */
[-C--:B------:R-:W-:Y:S01]  /*1ec70*/  FFMA.FTZ R126, R140, R6.reuse, -R141 ;  /* 0x000000068c7e7223 */ /* 0x080fe2000001088d */
[----:B------:R-:W-:Y:S01]  /*1ec80*/  FADD.FTZ R130, R190, R5 ;  /* 0x00000005be827221 */ /* 0x000fe20000010000 */
[-CC-:B------:R-:W-:Y:S01]  /*1ec90*/  FFMA.FTZ R179, R142, R6.reuse, -R141.reuse ;  /* 0x000000068eb37223 */ /* 0x180fe2000001088d */
[----:B------:R-:W0:Y:S01]  /*1eca0*/  MUFU.EX2 R9, R9 ;  /* 0x0000000900097308 */ /* 0x000e220000000800 */
[-CC-:B------:R-:W-:Y:S01]  /*1ecb0*/  FFMA.FTZ R143, R143, R6.reuse, -R141.reuse ;  /* 0x000000068f8f7223 */ /* 0x180fe2000001088d */
[----:B------:R-:W-:Y:S01]  /*1ecc0*/  FADD.FTZ R5, R13, R130 ;  /* 0x000000820d057221 */ /* 0x000fe20000010000 */
[-CC-:B------:R-:W-:Y:S01]  /*1ecd0*/  FFMA.FTZ R173, R146, R6.reuse, -R141.reuse ;  /* 0x0000000692ad7223 */ /* 0x180fe2000001088d */
[-CC-:B------:R-:W-:Y:S01]  /*1ece0*/  FFMA.FTZ R147, R147, R6.reuse, -R141.reuse ;  /* 0x0000000693937223 */ /* 0x180fe2000001088d */
[-C--:B------:R-:W-:Y:S01]  /*1ecf0*/  FFMA.FTZ R175, R150, R6.reuse, -R141 ;  /* 0x0000000696af7223 */ /* 0x080fe2000001088d */
[----:B------:R-:W-:Y:S01]  /*1ed00*/  FADD.FTZ R130, R184, R5 ;  /* 0x00000005b8827221 */ /* 0x000fe20000010000 */
[-CC-:B------:R-:W-:Y:S01]  /*1ed10*/  FFMA.FTZ R169, R154, R6.reuse, -R141.reuse ;  /* 0x000000069aa97223 */ /* 0x180fe2000001088d */
[----:B------:R-:W2:Y:S01]  /*1ed20*/  MUFU.EX2 R191, R191 ;  /* 0x000000bf00bf7308 */ /* 0x000ea20000000800 */
[-CC-:B------:R-:W-:Y:S01]  /*1ed30*/  FFMA.FTZ R155, R155, R6.reuse, -R141.reuse ;  /* 0x000000069b9b7223 */ /* 0x180fe2000001088d */
[----:B------:R-:W-:Y:S01]  /*1ed40*/  FADD.FTZ R127, R21, R130 ;  /* 0x00000082157f7221 */ /* 0x000fe20000010000 */
[----:B------:R-:W-:Y:S01]  /*1ed50*/  FFMA.FTZ R133, R133, R6, -R141 ;  /* 0x0000000685857223 */ /* 0x000fe2000001088d */
[----:B------:R-:W-:-:S02]  /*1ed60*/  F2FP.F16.F32.PACK_AB R188, R11, R188 ;  /* 0x000000bc0bbc723e */ /* 0x000fc400000000ff */
[----:B------:R-:W-:Y:S01]  /*1ed70*/  FADD.FTZ R127, R186, R127 ;  /* 0x0000007fba7f7221 */ /* 0x000fe20000010000 */
[C---:B------:R-:W-:Y:S01]  /*1ed80*/  F2FP.F16.F32.PACK_AB R186, R122.reuse, R186 ;  /* 0x000000ba7aba723e */ /* 0x040fe200000000ff */
[----:B------:R-:W3:Y:S01]  /*1ed90*/  MUFU.EX2 R10, R10 ;  /* 0x0000000a000a7308 */ /* 0x000ee20000000800 */
[----:B0-----:R-:W-:Y:S01]  /*1eda0*/  FFMA.FTZ R5, R9, R4, R189 ;  /* 0x0000000409057223 */ /* 0x001fe200000100bd */
[----:B------:R-:W-:Y:S01]  /*1edb0*/  FADD.FTZ R127, R122, R127 ;  /* 0x0000007f7a7f7221 */ /* 0x000fe20000010000 */
[----:B------:R-:W-:Y:S02]  /*1edc0*/  F2FP.F16.F32.PACK_AB R190, R13, R190 ;  /* 0x000000be0dbe723e */ /* 0x000fe400000000ff */
[----:B------:R-:W-:Y:S01]  /*1edd0*/  FADD.FTZ R4, R12, R5 ;  /* 0x000000050c047221 */ /* 0x000fe20000010000 */
[----:B------:R-:W-:Y:S01]  /*1ede0*/  FADD.FTZ R134, R180, R127 ;  /* 0x0000007fb4867221 */ /* 0x000fe20000010000 */
[----:B------:R-:W-:Y:S01]  /*1edf0*/  ISETP.GT.AND P2, PT, R7, R210, PT ;  /* 0x000000d20700720c */ /* 0x000fe20003f44270 */
[----:B------:R-:W0:Y:S01]  /*1ee00*/  MUFU.EX2 R185, R185 ;  /* 0x000000b900b97308 */ /* 0x000e220000000800 */
[----:B--2---:R-:W-:Y:S01]  /*1ee10*/  FADD.FTZ R5, R191, R4 ;  /* 0x00000004bf057221 */ /* 0x004fe20000010000 */
[----:B------:R-:W-:Y:S01]  /*1ee20*/  F2FP.F16.F32.PACK_AB R184, R21, R184 ;  /* 0x000000b815b8723e */ /* 0x000fe200000000ff */
[----:B------:R-:W-:Y:S01]  /*1ee30*/  VIADD R7, R7, 0xffffffff ;  /* 0xffffffff07077836 */ /* 0x000fe20000000000 */
[----:B------:R-:W-:-:S02]  /*1ee40*/  F2FP.F16.F32.PACK_AB R180, R123, R180 ;  /* 0x000000b47bb4723e */ /* 0x000fc400000000ff */
[----:B------:R-:W-:Y:S02]  /*1ee50*/  F2FP.F16.F32.PACK_AB R189, R12, R189 ;  /* 0x000000bd0cbd723e */ /* 0x000fe400000000ff */
[----:B------:R-:W2:Y:S01]  /*1ee60*/  MUFU.EX2 R121, R121 ;  /* 0x0000007900797308 */ /* 0x000ea20000000800 */
[C---:B---3--:R-:W-:Y:S01]  /*1ee70*/  FADD.FTZ R130, R10.reuse, R5 ;  /* 0x000000050a827221 */ /* 0x048fe20000010000 */
[----:B------:R-:W-:Y:S01]  /*1ee80*/  FADD.FTZ R5, R123, R134 ;  /* 0x000000867b057221 */ /* 0x000fe20000010000 */
[----:B------:R-:W-:Y:S01]  /*1ee90*/  F2FP.F16.F32.PACK_AB R191, R10, R191 ;  /* 0x000000bf0abf723e */ /* 0x000fe200000000ff */
[----:B------:R-:W-:Y:S02]  /*1eea0*/  IMAD.MOV.U32 R10, RZ, RZ, R17 ;  /* 0x000000ffff0a7224 */ /* 0x000fe400078e0011 */
[----:B------:R-:W-:Y:S01]  /*1eeb0*/  FADD.FTZ R5, R182, R5 ;  /* 0x00000005b6057221 */ /* 0x000fe20000010000 */
[C---:B------:R-:W-:Y:S01]  /*1eec0*/  F2FP.F16.F32.PACK_AB R182, R128.reuse, R182 ;  /* 0x000000b680b6723e */ /* 0x040fe200000000ff */
[----:B------:R-:W3:Y:S01]  /*1eed0*/  MUFU.EX2 R187, R187 ;  /* 0x000000bb00bb7308 */ /* 0x000ee20000000800 */
[----:B0-----:R-:W-:Y:S01]  /*1eee0*/  FADD.FTZ R130, R185, R130 ;  /* 0x00000082b9827221 */ /* 0x001fe20000010000 */
[----:B------:R-:W-:-:S04]  /*1eef0*/  FADD.FTZ R5, R128, R5 ;  /* 0x0000000580057221 */ /* 0x000fc80000010000 */
[----:B------:R-:W-:Y:S01]  /*1ef00*/  FADD.FTZ R134, R176, R5 ;  /* 0x00000005b0867221 */ /* 0x000fe20000010000 */
[----:B------:R-:W-:Y:S01]  /*1ef10*/  F2FP.F16.F32.PACK_AB R176, R129, R176 ;  /* 0x000000b081b0723e */ /* 0x000fe200000000ff */
[----:B------:R-:W0:Y:S01]  /*1ef20*/  MUFU.EX2 R124, R124 ;  /* 0x0000007c007c7308 */ /* 0x000e220000000800 */
[----:B--2---:R-:W-:Y:S01]  /*1ef30*/  FADD.FTZ R130, R121, R130 ;  /* 0x0000008279827221 */ /* 0x004fe20000010000 */
[----:B------:R-:W-:Y:S01]  /*1ef40*/  FADD.FTZ R5, R129, R134 ;  /* 0x0000008681057221 */ /* 0x000fe20000010000 */
[----:B------:R-:W-:-:S03]  /*1ef50*/  F2FP.F16.F32.PACK_AB R185, R121, R185 ;  /* 0x000000b979b9723e */ /* 0x000fc600000000ff */
[----:B------:R-:W-:Y:S01]  /*1ef60*/  FADD.FTZ R5, R178, R5 ;  /* 0x00000005b2057221 */ /* 0x000fe20000010000 */
[C---:B------:R-:W-:Y:S01]  /*1ef70*/  F2FP.F16.F32.PACK_AB R178, R132.reuse, R178 ;  /* 0x000000b284b2723e */ /* 0x040fe200000000ff */
[----:B------:R-:W2:Y:S01]  /*1ef80*/  MUFU.EX2 R181, R181 ;  /* 0x000000b500b57308 */ /* 0x000ea20000000800 */
[----:B---3--:R-:W-:Y:S01]  /*1ef90*/  FADD.FTZ R127, R187, R130 ;  /* 0x00000082bb7f7221 */ /* 0x008fe20000010000 */
[----:B------:R-:W-:-:S06]  /*1efa0*/  FADD.FTZ R5, R132, R5 ;  /* 0x0000000584057221 */ /* 0x000fcc0000010000 */
        /* <DEDUP_REMOVED lines=13> */
[----:B--2---:R-:W-:Y:S01]  /*1f080*/  FADD.FTZ R130, R14, R131 ;  /* 0x000000830e827221 */ /* 0x004fe20000010000 */
[----:B------:R-:W-:Y:S01]  /*1f090*/  FADD.FTZ R131, R172, R5 ;  /* 0x00000005ac837221 */ /* 0x000fe20000010000 */
[----:B------:R-:W-:Y:S01]  /*1f0a0*/  F2FP.F16.F32.PACK_AB R183, R14, R183 ;  /* 0x000000b70eb7723e */ /* 0x000fe200000000ff */
[----:B------:R-:W-:-:S04]  /*1f0b0*/  IMAD.MOV.U32 R14, RZ, RZ, R0 ;  /* 0x000000ffff0e7224 */ /* 0x000fc800078e0000 */
        /* <DEDUP_REMOVED lines=10> */
[----:B-1----:R-:W1:Y:S01]  /*1f160*/  MUFU.EX2 R20, R147 ;  /* 0x0000009300147308 */ /* 0x002e620000000800 */
        /* <DEDUP_REMOVED lines=16> */
[----:B------:R-:W-:-:S06]  /*1f270*/  F2FP.F16.F32.PACK_AB R175, R127, R175 ;  /* 0x000000af7faf723e */ /* 0x000fcc00000000ff */
[----:B------:R-:W0:Y:S01]  /*1f280*/  MUFU.EX2 R138, R138 ;  /* 0x0000008a008a7308 */ /* 0x000e220000000800 */
[----:B--2---:R-:W-:-:S07]  /*1f290*/  FADD.FTZ R13, R168, R13 ;  /* 0x0000000da80d7221 */ /* 0x004fce0000010000 */
[----:B------:R-:W2:Y:S01]  /*1f2a0*/  MUFU.EX2 R11, R155 ;  /* 0x0000009b000b7308 */ /* 0x000ea20000000800 */
[----:B-1----:R-:W-:-:S07]  /*1f2b0*/  FADD.FTZ R122, R169, R122 ;  /* 0x0000007aa97a7221 */ /* 0x002fce0000010000 */
[----:B------:R-:W1:Y:S01]  /*1f2c0*/  MUFU.EX2 R170, R170 ;  /* 0x000000aa00aa7308 */ /* 0x000e620000000800 */
[C---:B0-----:R-:W-:Y:S01]  /*1f2d0*/  FADD.FTZ R13, R138.reuse, R13 ;  /* 0x0000000d8a0d7221 */ /* 0x041fe20000010000 */
[----:B------:R-:W-:-:S06]  /*1f2e0*/  F2FP.F16.F32.PACK_AB R168, R138, R168 ;  /* 0x000000a88aa8723e */ /* 0x000fcc00000000ff */
[----:B------:R-:W0:Y:S01]  /*1f2f0*/  MUFU.EX2 R133, R133 ;  /* 0x0000008500857308 */ /* 0x000e220000000800 */
[C---:B--2---:R-:W-:Y:S01]  /*1f300*/  FADD.FTZ R122, R11.reuse, R122 ;  /* 0x0000007a0b7a7221 */ /* 0x044fe20000010000 */
[----:B------:R-:W-:Y:S02]  /*1f310*/  F2FP.F16.F32.PACK_AB R169, R11, R169 ;  /* 0x000000a90ba9723e */ /* 0x000fe400000000ff */
[----:B------:R-:W-:-:S04]  /*1f320*/  MOV R11, R192 ;  /* 0x000000c0000b7202 */ /* 0x000fc80000000f00 */
[----:B------:R-:W2:Y:S01]  /*1f330*/  MUFU.EX2 R15, R159 ;  /* 0x0000009f000f7308 */ /* 0x000ea20000000800 */
[----:B-1----:R-:W-:-:S07]  /*1f340*/  FADD.FTZ R128, R170, R13 ;  /* 0x0000000daa807221 */ /* 0x002fce0000010000 */
[----:B------:R-:W1:Y:S01]  /*1f350*/  MUFU.EX2 R141, R141 ;  /* 0x0000008d008d7308 */ /* 0x000e620000000800 */
[----:B0-----:R-:W-:Y:S01]  /*1f360*/  FADD.FTZ R122, R133, R122 ;  /* 0x0000007a857a7221 */ /* 0x001fe20000010000 */
[C---:B--2---:R-:W-:Y:S01]  /*1f370*/  FADD.FTZ R5, R15.reuse, R128 ;  /* 0x000000800f057221 */ /* 0x044fe20000010000 */
[----:B------:R-:W-:Y:S01]  /*1f380*/  F2FP.F16.F32.PACK_AB R170, R15, R170 ;  /* 0x000000aa0faa723e */ /* 0x000fe200000000ff */
[----:B------:R-:W-:Y:S02]  /*1f390*/  IMAD.MOV.U32 R15, RZ, RZ, R3 ;  /* 0x000000ffff0f7224 */ /* 0x000fe400078e0003 */
[C---:B-1----:R-:W-:Y:S01]  /*1f3a0*/  FADD.FTZ R4, R141.reuse, R122 ;  /* 0x0000007a8d047221 */ /* 0x042fe20000010000 */
[----:B------:R-:W-:Y:S01]  /*1f3b0*/  F2FP.F16.F32.PACK_AB R171, R141, R133 ;  /* 0x000000858dab723e */ /* 0x000fe200000000ff */
[----:B------:R-:W-:Y:S06]  /*1f3c0*/  @P2 BRA `(.L_x_1942) ;  /* 0xffffffc400642947 */ /* 0x000fec000383ffff */
.L_x_1923:
[----:B------:R-:W-:Y:S05]  /*1f3d0*/  BSYNC B0 ;  /* 0x0000000000007941 */ /* 0x000fea0003800000 */
.L_x_1922:
        /* <DEDUP_REMOVED lines=99> */
.L_x_1943:
[----:B------:R-:W-:Y:S01]  /*1fa10*/  IMAD R12, R17, 0x8, R2 ;  /* 0x00000008110c7824 */ /* 0x000fe200078e0202 */
[----:B------:R-:W-:-:S04]  /*1fa20*/  SHF.L.U32 R7, R192, 0x1f, RZ ;  /* 0x0000001fc0077819 */ /* 0x000fc800000006ff */
[----:B------:R0:W1:Y:S01]  /*1fa30*/  SYNCS.PHASECHK.TRANS64.TRYWAIT P2, [R12+URZ+0x30850], R7 ;  /* 0x030850070c0075a7 */ /* 0x000062000804017f */
[----:B------:R-:W-:Y:S05]  /*1fa40*/  @!P0 BRA `(.L_x_1944) ;  /* 0x0000000000048947 */ /* 0x000fea0003800000 */
[----:B------:R-:W-:Y:S01]  /*1fa50*/  BPT.TRAP 0x1 ;  /* 0x000000040000795c */ /* 0x000fe20000300000 */
.L_x_1944:
[----:B------:R-:W-:Y:S01]  /*1fa60*/  IADD3 R2, R2, 0x400, RZ ;  /* 0x0000040002027810 */ /* 0x000fe20007ffe0ff */
[----:B------:R-:W-:Y:S03]  /*1fa70*/  BSSY B0, `(.L_x_1945) ;  /* 0x0000008000007945 */ /* 0x000fe60003800000 */
[----:B------:R-:W-:-:S04]  /*1fa80*/  SHF.R.U32.HI R2, RZ, 0x4, R2 ;  /* 0x00000004ff027819 */ /* 0x000fc80000011602 */
[----:B------:R-:W-:-:S04]  /*1fa90*/  LOP3.LUT R2, R2, 0x3fff, RZ, 0xc0, !PT ;  /* 0x00003fff02027812 */ /* 0x000fc800078ec0ff */
[----:B------:R-:W-:-:S05]  /*1faa0*/  LOP3.LUT R2, R2, 0x3000000, RZ, 0xfc, !PT ;  /* 0x0300000002027812 */ /* 0x000fca00078efcff */
[----:B------:R-:W-:Y:S01]  /*1fab0*/  IMAD R2, R17, 0x900, R2 ;  /* 0x0000090011027824 */ /* 0x000fe200078e0202 */
[----:B-1----:R-:W-:Y:S06]  /*1fac0*/  @P2 BRA `(.L_x_1946) ;  /* 0x0000000000082947 */ /* 0x002fec0003800000 */
[----:B------:R-:W1:Y:S02]  /*1fad0*/  SYNCS.PHASECHK.TRANS64.TRYWAIT P0, [R12+URZ+0x30850], R7 ;  /* 0x030850070c0075a7 */ /* 0x000e64000800017f */
[----:B-1----:R-:W-:Y:S05]  /*1fae0*/  @!P0 BRA `(.L_x_1947) ;  /* 0x000000c400108947 */ /* 0x002fea0003800000 */
.L_x_1946:
[----:B------:R-:W-:Y:S05]  /*1faf0*/  BSYNC B0 ;  /* 0x0000000000007941 */ /* 0x000fea0003800000 */
.L_x_1945:
[----:B------:R-:W-:Y:S01]  /*1fb00*/  IMAD.MOV.U32 R8, RZ, RZ, R2 ;  /* 0x000000ffff087224 */ /* 0x000fe200078e0002 */
[----:B------:R-:W-:Y:S01]  /*1fb10*/  WARPGROUP.ARRIVE ;  /* 0x00000000000079c5 */ /* 0x000fe20000000000 */
[----:B------:R-:W-:Y:S01]  /*1fb20*/  IMAD.MOV.U32 R9, RZ, RZ, 0x40000040 ;  /* 0x40000040ff097424 */ /* 0x000fe200078e00ff */
[----:B01----:R-:W-:Y:S01]  /*1fb30*/  SHFL.BFLY PT, R7, R4, 0x2, 0x1f ;  /* 0x0c401f0004077f89 */ /* 0x003fe200000e0000 */
[----:B------:R-:W-:Y:S01]  /*1fb40*/  VIADD R17, R17, 0x1 ;  /* 0x0000000111117836 */ /* 0x000fe20000000000 */
[----:B------:R-:W-:Y:S01]  /*1fb50*/  R2UR UR6, R8 ;  /* 0x00000000080672ca */ /* 0x000fe200000e0000 */
[----:B------:R-:W-:Y:S01]  /*1fb60*/  VIADD R8, R2, 0x80 ;  /* 0x0000008002087836 */ /* 0x000fe20000000000 */
[----:B------:R-:W-:Y:S01]  /*1fb70*/  R2UR UR7, R9 ;  /* 0x00000000090772ca */ /* 0x000fe200000e0000 */
[----:B------:R-:W-:Y:S01]  /*1fb80*/  IMAD.MOV.U32 R9, RZ, RZ, 0x40000040 ;  /* 0x40000040ff097424 */ /* 0x000fe200078e00ff */
[----:B------:R-:W-:Y:S01]  /*1fb90*/  ISETP.NE.AND P2, PT, R17, 0x2, PT ;  /* 0x000000021100780c */ /* 0x000fe20003f45270 */
[----:B------:R-:W-:Y:S01]  /*1fba0*/  VIADD R220, R220, 0x1 ;  /* 0x00000001dcdc7836 */ /* 0x000fe20000000000 */
[----:B------:R-:W-:-:S02]  /*1fbb0*/  @!P1 IADD3 R12, R12, 0x30860, RZ ;  /* 0x000308600c0c9810 */ /* 0x000fc40007ffe0ff */
[----:B------:R-:W-:Y:S02]  /*1fbc0*/  SEL R17, R17, RZ, P2 ;  /* 0x000000ff11117207 */ /* 0x000fe40001000000 */
[----:B------:R-:W-:-:S05]  /*1fbd0*/  @!P1 PRMT R12, RZ, 0x654, R12 ;  /* 0x00000654ff0c9816 */ /* 0x000fca000000000c */
        /* <DEDUP_REMOVED lines=26> */
[----:B------:R-:W0:Y:S02]  /*1fd80*/  SHFL.BFLY PT, R2, R5, 0x2, 0x1f ;  /* 0x0c401f0005027f89 */ /* 0x000e2400000e0000 */
[----:B0-----:R-:W-:Y:S01]  /*1fd90*/  FADD.FTZ R2, R2, R5 ;  /* 0x0000000502027221 */ /* 0x001fe20000010000 */
[----:B------:R-:W-:-:S04]  /*1fda0*/  SEL R5, RZ, 0x1, P2 ;  /* 0x00000001ff057807 */ /* 0x000fc80001000000 */
[----:B------:R-:W-:Y:S01]  /*1fdb0*/  LOP3.LUT R192, R192, R5, RZ, 0x3c, !PT ;  /* 0x00000005c0c07212 */ /* 0x000fe200078e3cff */
[----:B------:R-:W-:Y:S01]  /*1fdc0*/  IMAD.MOV.U32 R5, RZ, RZ, -0x800000 ;  /* 0xff800000ff057424 */ /* 0x000fe200078e00ff */
[----:B------:R-:W-:Y:S02]  /*1fdd0*/  WARPGROUP.DEPBAR.LE gsb0, 0x0 ;  /* 0x00008000000079c5 */ /* 0x000fe40000010000 */
[----:B------:R-:W-:-:S06]  /*1fde0*/  WARPGROUP.ARRIVE ;  /* 0x00000000000079c5 */ /* 0x000fcc0000000000 */
[----:B------:R-:W-:Y:S01]  /*1fdf0*/  HGMMA.64x192x16.F32 R24, R172, gdesc[UR4].tnspB, R24, gsb0 ;  /* 0x42e00004ac187df0 */ /* 0x000fe20008000818 */
[----:B------:R-:W-:Y:S01]  /*1fe00*/  R2UR UR6, R8 ;  /* 0x00000000080672ca */ /* 0x000fe200000e0000 */
[----:B------:R-:W-:Y:S01]  /*1fe10*/  FADD.FTZ R8, R7, R4 ;  /* 0x0000000407087221 */ /* 0x000fe20000010000 */
[----:B------:R-:W-:Y:S01]  /*1fe20*/  R2UR UR7, R9 ;  /* 0x00000000090772ca */ /* 0x000fe200000e0000 */
[----:B------:R-:W0:Y:S01]  /*1fe30*/  SHFL.BFLY PT, R7, R2, 0x1, 0x1f ;  /* 0x0c201f0002077f89 */ /* 0x000e2200000e0000 */
[----:B------:R-:W-:-:S03]  /*1fe40*/  IMAD.MOV.U32 R4, RZ, RZ, -0x800000 ;  /* 0xff800000ff047424 */ /* 0x000fc600078e00ff */
[----:B------:R-:W1:Y:S01]  /*1fe50*/  SHFL.BFLY PT, R9, R8, 0x1, 0x1f ;  /* 0x0c201f0008097f89 */ /* 0x000e6200000e0000 */
[----:B0-----:R-:W-:Y:S01]  /*1fe60*/  FADD.FTZ R13, R2, R7 ;  /* 0x00000007020d7221 */ /* 0x001fe20000010000 */
[----:B------:R-:W-:Y:S02]  /*1fe70*/  IMAD.MOV.U32 R2, RZ, RZ, RZ ;  /* 0x000000ffff027224 */ /* 0x000fe400078e00ff */
[----:B------:R-:W-:Y:S02]  /*1fe80*/  IMAD.MOV.U32 R7, RZ, RZ, RZ ;  /* 0x000000ffff077224 */ /* 0x000fe400078e00ff */
[----:B-1----:R-:W-:Y:S01]  /*1fe90*/  FADD.FTZ R14, R8, R9 ;  /* 0x00000009080e7221 */ /* 0x002fe20000010000 */
[----:B------:R-:W-:-:S04]  /*1fea0*/  FSETP.NE.FTZ.AND P0, PT, R13, RZ, PT ;  /* 0x000000ff0d00720b */ /* 0x000fc80003f15000 */
[----:B------:R-:W-:-:S09]  /*1feb0*/  FSETP.NE.FTZ.AND P3, PT, R14, RZ, PT ;  /* 0x000000ff0e00720b */ /* 0x000fd20003f75000 */
        /* <DEDUP_REMOVED lines=8> */
[----:B-1----:R-:W-:Y:S01]  /*1ff40*/  @P3 FMUL.FTZ R11, R10, 0.69314718246459960938 ;  /* 0x3f3172180a0b3820 */ /* 0x002fe20000410000 */
[----:B------:R-:W-:-:S03]  /*1ff50*/  PLOP3.LUT P0, PT, PT, PT, PT, 0x8, 0x0 ;  /* 0x000000000000781c */ /* 0x000fc60003f0e170 */
[----:B------:R-:W-:Y:S01]  /*1ff60*/  @P3 FFMA.FTZ R4, R6, R0, R11 ;  /* 0x0000000006043223 */ /* 0x000fe2000001000b */
[----:B------:R-:W-:Y:S02]  /*1ff70*/  WARPGROUP.DEPBAR.LE gsb0, 0x0 ;  /* 0x00008000000079c5 */ /* 0x000fe40000010000 */
[----:B------:R-:W-:-:S06]  /*1ff80*/  WARPGROUP.ARRIVE ;  /* 0x00000000000079c5 */ /* 0x000fcc0000000000 */
[----:B------:R-:W-:Y:S03]  /*1ff90*/  HGMMA.64x192x16.F32 R24, R168, gdesc[UR4].tnspB, R24, gsb0 ;  /* 0x42e00004a8187df0 */ /* 0x000fe60008000818 */
[----:B------:R-:W-:Y:S02]  /*1ffa0*/  WARPGROUP.DEPBAR.LE gsb0, 0x0 ;  /* 0x00008000000079c5 */ /* 0x000fe40000010000 */
[-C--:B--2---:R-:W-:Y:S01]  /*1ffb0*/  FMUL.FTZ R129, R67, R2.reuse ;  /* 0x0000000243817220 */ /* 0x084fe20000410000 */
[-C--:B------:R-:W-:Y:S01]  /*1ffc0*/  FMUL.FTZ R127, R75, R2.reuse ;  /* 0x000000024b7f7220 */ /* 0x080fe20000410000 */
[-C--:B------:R-:W-:Y:S01]  /*1ffd0*/  FMUL.FTZ R130, R63, R2.reuse ;  /* 0x000000023f827220 */ /* 0x080fe20000410000 */
[-C--:B------:R-:W-:Y:S01]  /*1ffe0*/  FMUL.FTZ R67, R70, R2.reuse ;  /* 0x0000000246437220 */ /* 0x080fe20000410000 */
[-C--:B------:R-:W-:Y:S01]  /*1fff0*/  FMUL.FTZ R128, R71, R2.reuse ;  /* 0x0000000247807220 */ /* 0x080fe20000410000 */
[-C--:B------:R-:W-:Y:S01]  /*20000*/  FMUL.FTZ R75, R78, R2.reuse ;  /* 0x000000024e4b7220 */ /* 0x080fe20000410000 */
[----:B------:R1:W-:Y:S01]  /*20010*/  @!P1 SYNCS.ARRIVE.TRANS64.RED.A1T0 RZ, [R12+URZ], RZ ;  /* 0x000000ff0cff99a7 */ /* 0x0003e2000810043f */
        /* <DEDUP_REMOVED lines=55> */
[-C--:B-1----:R-:W-:Y:S01]  /*20390*/  FMUL.FTZ R12, R31, R2.reuse ;  /* 0x000000021f0c7220 */ /* 0x082fe20000410000 */
        /* <DEDUP_REMOVED lines=34> */
.L_x_1807:
[----:B------:R-:W0:Y:S08]  /*205c0*/  S2UR UR5, SR_CgaCtaId ;  /* 0x00000000000579c3 */ /* 0x000e300000008800 */
[----:B------:R-:W-:Y:S06]  /*205d0*/  BAR.SYNC.DEFER_BLOCKING 0x5, 0x180 ;  /* 0x0146000000007b1d */ /* 0x000fec0000010000 */
[----:B------:R-:W-:Y:S01]  /*205e0*/  UMOV UR4, 0x400 ;  /* 0x0000040000047882 */ /* 0x000fe20000000000 */
[----:B------:R-:W-:Y:S01]  /*205f0*/  BSSY B0, `(.L_x_1948) ;  /* 0x000025f000007945 */ /* 0x000fe20003800000 */
[----:B0-----:R-:W-:-:S06]  /*20600*/  ULEA UR4, UR5, UR4, 0x18 ;  /* 0x0000000405047291 */ /* 0x001fcc000f8ec03f */
[----:B------:R-:W-:-:S05]  /*20610*/  MOV R2, UR4 ;  /* 0x0000000400027c02 */ /* 0x000fca0008000f00 */
        /* <DEDUP_REMOVED lines=45> */
[----:B------:R-:W-:Y:S01]  /*208f0*/  BAR.SYNC.DEFER_BLOCKING 0x1, 0x100 ;  /* 0x0044000000007b1d */ /* 0x000fe20000010000 */
[----:B--2---:R-:W-:-:S03]  /*20900*/  IMAD.WIDE R8, R8, 0x2, R6 ;  /* 0x0000000208087825 */ /* 0x004fc600078e0206 */
[C---:B------:R-:W-:Y:S02]  /*20910*/  LOP3.LUT R13, R8.reuse, 0x380, RZ, 0xc0, !PT ;  /* 0x00000380080d7812 */ /* 0x040fe400078ec0ff */
[C---:B------:R-:W-:Y:S02]  /*20920*/  IADD3 R111, P2, R8.reuse, 0x20, RZ ;  /* 0x00000020086f7810 */ /* 0x040fe40007f5e0ff */
[C---:B------:R-:W-:Y:S02]  /*20930*/  IADD3 R139, P1, R8.reuse, 0x40, RZ ;  /* 0x00000040088b7810 */ /* 0x040fe40007f3e0ff */
[C---:B------:R-:W-:Y:S01]  /*20940*/  IADD3 R141, P6, R8.reuse, 0x60, RZ ;  /* 0x00000060088d7810 */ /* 0x040fe20007fde0ff */
[--C-:B------:R-:W-:Y:S01]  /*20950*/  IMAD.X R15, RZ, RZ, R9.reuse, P2 ;  /* 0x000000ffff0f7224 */ /* 0x100fe200010e0609 */
[C---:B------:R-:W-:Y:S01]  /*20960*/  IADD3 R143, P5, R8.reuse, 0x4000, RZ ;  /* 0x00004000088f7810 */ /* 0x040fe20007fbe0ff */
[--C-:B------:R-:W-:Y:S01]  /*20970*/  IMAD.X R21, RZ, RZ, R9.reuse, P1 ;  /* 0x000000ffff157224 */ /* 0x100fe200008e0609 */
[----:B------:R-:W-:Y:S01]  /*20980*/  SHF.R.U64 R13, R13, 0x3, RZ ;  /* 0x000000030d0d7819 */ /* 0x000fe200000012ff */
[--C-:B------:R-:W-:Y:S01]  /*20990*/  IMAD.X R31, RZ, RZ, R9.reuse, P6 ;  /* 0x000000ffff1f7224 */ /* 0x100fe200030e0609 */
[C---:B------:R-:W-:Y:S01]  /*209a0*/  IADD3 R145, P0, R8.reuse, 0x4020, RZ ;  /* 0x0000402008917810 */ /* 0x040fe20007f1e0ff */
[----:B------:R-:W-:Y:S01]  /*209b0*/  IMAD.X R35, RZ, RZ, R9, P5 ;  /* 0x000000ffff237224 */ /* 0x000fe200028e0609 */
[----:B------:R-:W-:-:S02]  /*209c0*/  IADD3 R147, P4, R8, 0x4040, RZ ;  /* 0x0000404008937810 */ /* 0x000fc40007f9e0ff */
[C---:B------:R-:W-:Y:S02]  /*209d0*/  IADD3 R149, P3, R8.reuse, 0x4060, RZ ;  /* 0x0000406008957810 */ /* 0x040fe40007f7e0ff */
[C---:B------:R-:W-:Y:S01]  /*209e0*/  IADD3 R151, P2, R8.reuse, 0x8000, RZ ;  /* 0x0000800008977810 */ /* 0x040fe20007f5e0ff */
[--C-:B------:R-:W-:Y:S01]  /*209f0*/  IMAD.X R43, RZ, RZ, R9.reuse, P4 ;  /* 0x000000ffff2b7224 */ /* 0x100fe200020e0609 */
[C---:B-1----:R-:W-:Y:S01]  /*20a00*/  IADD3 R24, P1, R8.reuse, 0x8020, RZ ;  /* 0x0000802008187810 */ /* 0x042fe20007f3e0ff */
[--C-:B------:R-:W-:Y:S01]  /*20a10*/  IMAD.X R47, RZ, RZ, R9.reuse, P3 ;  /* 0x000000ffff2f7224 */ /* 0x100fe200018e0609 */
[C---:B------:R-:W-:Y:S01]  /*20a20*/  IADD3 R58, P6, R8.reuse, 0x8040, RZ ;  /* 0x00008040083a7810 */ /* 0x040fe20007fde0ff */
[--C-:B------:R-:W-:Y:S01]  /*20a30*/  IMAD.X R51, RZ, RZ, R9.reuse, P2 ;  /* 0x000000ffff337224 */ /* 0x100fe200010e0609 */
[----:B------:R-:W-:Y:S01]  /*20a40*/  IADD3 R86, P5, R8, 0x8060, RZ ;  /* 0x0000806008567810 */ /* 0x000fe20007fbe0ff */
[----:B------:R-:W-:Y:S01]  /*20a50*/  IMAD.X R55, RZ, RZ, R9, P1 ;  /* 0x000000ffff377224 */ /* 0x000fe200008e0609 */
[----:B------:R-:W-:-:S02]  /*20a60*/  LOP3.LUT R8, R13, R8, RZ, 0x3c, !PT ;  /* 0x000000080d087212 */ /* 0x000fc400078e3cff */
[-C--:B------:R-:W-:Y:S01]  /*20a70*/  IADD3.X R39, RZ, R9.reuse, RZ, P0, !PT ;  /* 0x00000009ff277210 */ /* 0x080fe200007fe4ff */
[----:B------:R-:W-:Y:S01]  /*20a80*/  IMAD.X R13, RZ, RZ, R9, P5 ;  /* 0x000000ffff0d7224 */ /* 0x000fe200028e0609 */
[-C--:B------:R-:W-:Y:S02]  /*20a90*/  IADD3.X R59, RZ, R9.reuse, RZ, P6, !PT ;  /* 0x00000009ff3b7210 */ /* 0x080fe400037fe4ff */
[----:B------:R-:W-:Y:S02]  /*20aa0*/  MOV R94, R8 ;  /* 0x00000008005e7202 */ /* 0x000fe40000000f00 */
[----:B------:R-:W-:Y:S02]  /*20ab0*/  F2FP.F16.F32.PACK_AB R9, R138, R10 ;  /* 0x0000000a8a09723e */ /* 0x000fe400000000ff */
[----:B------:R-:W-:Y:S02]  /*20ac0*/  F2FP.F16.F32.PACK_AB R8, R3, R0 ;  /* 0x000000000308723e */ /* 0x000fe400000000ff */
[----:B------:R-:W-:-:S02]  /*20ad0*/  F2FP.F16.F32.PACK_AB R10, R29, R28 ;  /* 0x0000001c1d0a723e */ /* 0x000fc400000000ff */
[----:B------:R-:W-:Y:S02]  /*20ae0*/  LOP3.LUT R14, R111, 0x380, RZ, 0xc0, !PT ;  /* 0x000003806f0e7812 */ /* 0x000fe400078ec0ff */
[----:B------:R-:W-:Y:S01]  /*20af0*/  LOP3.LUT R34, R143, 0x380, RZ, 0xc0, !PT ;  /* 0x000003808f227812 */ /* 0x000fe200078ec0ff */
[----:B------:R1:W-:Y:S01]  /*20b00*/  STSM.16.M88.4 [R94], R8 ;  /* 0x000000085e007844 */ /* 0x0003e20000000200 */
[----:B------:R-:W-:Y:S02]  /*20b10*/  ISETP.NE.U32.AND P0, PT, RZ, UR4, PT ;  /* 0x00000004ff007c0c */ /* 0x000fe4000bf05070 */
[----:B------:R-:W-:Y:S02]  /*20b20*/  LOP3.LUT R42, R147, 0x380, RZ, 0xc0, !PT ;  /* 0x00000380932a7812 */ /* 0x000fe400078ec0ff */
[----:B------:R-:W-:Y:S02]  /*20b30*/  LOP3.LUT R20, R139, 0x380, RZ, 0xc0, !PT ;  /* 0x000003808b147812 */ /* 0x000fe400078ec0ff */
[----:B------:R-:W-:-:S02]  /*20b40*/  LOP3.LUT R50, R151, 0x380, RZ, 0xc0, !PT ;  /* 0x0000038097327812 */ /* 0x000fc400078ec0ff */
[----:B------:R-:W-:Y:S02]  /*20b50*/  LOP3.LUT R3, R24, 0x380, RZ, 0xc0, !PT ;  /* 0x0000038018037812 */ /* 0x000fe400078ec0ff */
[----:B------:R-:W-:Y:S02]  /*20b60*/  LOP3.LUT R30, R141, 0x380, RZ, 0xc0, !PT ;  /* 0x000003808d1e7812 */ /* 0x000fe400078ec0ff */
[----:B------:R-:W-:Y:S02]  /*20b70*/  SHF.R.U64 R14, R14, 0x3, RZ ;  /* 0x000000030e0e7819 */ /* 0x000fe400000012ff */
[----:B------:R-:W-:Y:S01]  /*20b80*/  LOP3.LUT R0, R58, 0x380, RZ, 0xc0, !PT ;  /* 0x000003803a007812 */ /* 0x000fe200078ec0ff */
[----:B-1----:R-:W1:Y:S01]  /*20b90*/  LDC.64 R8, c[0x0][0xc00] ;  /* 0x00030000ff087b82 */ /* 0x002e620000000a00 */
[----:B------:R-:W-:Y:S02]  /*20ba0*/  SHF.R.U64 R34, R34, 0x3, RZ ;  /* 0x0000000322227819 */ /* 0x000fe400000012ff */
[----:B------:R-:W-:Y:S01]  /*20bb0*/  ISETP.NE.AND.EX P0, PT, RZ, UR5, PT, P0 ;  /* 0x00000005ff007c0c */ /* 0x000fe2000bf05300 */
[----:B------:R-:W-:Y:S01]  /*20bc0*/  ULDC.64 UR4, c[0x0][0xc08] ;  /* 0x0003020000047ab9 */ /* 0x000fe20000000a00 */
[----:B------:R-:W-:-:S02]  /*20bd0*/  LOP3.LUT R38, R145, 0x380, RZ, 0xc0, !PT ;  /* 0x0000038091267812 */ /* 0x000fc400078ec0ff */
[----:B------:R-:W-:Y:S02]  /*20be0*/  SHF.R.U64 R42, R42, 0x3, RZ ;  /* 0x000000032a2a7819 */ /* 0x000fe400000012ff */
[----:B------:R-:W-:Y:S02]  /*20bf0*/  SHF.R.U64 R20, R20, 0x3, RZ ;  /* 0x0000000314147819 */ /* 0x000fe400000012ff */
[----:B------:R-:W-:Y:S02]  /*20c00*/  SHF.R.U64 R50, R50, 0x3, RZ ;  /* 0x0000000332327819 */ /* 0x000fe400000012ff */
[----:B------:R-:W-:Y:S02]  /*20c10*/  SHF.R.U64 R3, R3, 0x3, RZ ;  /* 0x0000000303037819 */ /* 0x000fe400000012ff */
[----:B------:R-:W-:Y:S02]  /*20c20*/  SHF.R.U64 R30, R30, 0x3, RZ ;  /* 0x000000031e1e7819 */ /* 0x000fe400000012ff */
[----:B------:R-:W-:-:S02]  /*20c30*/  LOP3.LUT R14, R14, R111, RZ, 0x3c, !PT ;  /* 0x0000006f0e0e7212 */ /* 0x000fc400078e3cff */
[----:B------:R-:W-:Y:S02]  /*20c40*/  LOP3.LUT R46, R149, 0x380, RZ, 0xc0, !PT ;  /* 0x00000380952e7812 */ /* 0x000fe400078ec0ff */
[----:B------:R-:W-:Y:S02]  /*20c50*/  SHF.R.U64 R29, R0, 0x3, RZ ;  /* 0x00000003001d7819 */ /* 0x000fe400000012ff */
[----:B------:R-:W-:Y:S01]  /*20c60*/  ISETP.NE.U32.AND P2, PT, RZ, UR4, PT ;  /* 0x00000004ff007c0c */ /* 0x000fe2000bf45070 */
[----:B-1----:R-:W-:Y:S01]  /*20c70*/  IMAD.WIDE R10, R219, 0x4, R8 ;  /* 0x00000004db0a7825 */ /* 0x002fe200078e0208 */
[----:B------:R-:W-:Y:S02]  /*20c80*/  LOP3.LUT R34, R34, R143, RZ, 0x3c, !PT ;  /* 0x0000008f22227212 */ /* 0x000fe400078e3cff */
[----:B------:R-:W-:Y:S02]  /*20c90*/  SHF.R.U64 R38, R38, 0x3, RZ ;  /* 0x0000000326267819 */ /* 0x000fe400000012ff */
[----:B------:R-:W-:-:S02]  /*20ca0*/  LOP3.LUT R42, R42, R147, RZ, 0x3c, !PT ;  /* 0x000000932a2a7212 */ /* 0x000fc400078e3cff */
[----:B------:R-:W-:Y:S02]  /*20cb0*/  LOP3.LUT R20, R20, R139, RZ, 0x3c, !PT ;  /* 0x0000008b14147212 */ /* 0x000fe400078e3cff */
[----:B------:R-:W-:Y:S02]  /*20cc0*/  LOP3.LUT R50, R50, R151, RZ, 0x3c, !PT ;  /* 0x0000009732327212 */ /* 0x000fe400078e3cff */
[----:B------:R-:W-:Y:S02]  /*20cd0*/  LOP3.LUT R54, R3, R24, RZ, 0x3c, !PT ;  /* 0x0000001803367212 */ /* 0x000fe400078e3cff */
[----:B------:R-:W-:Y:S02]  /*20ce0*/  LOP3.LUT R30, R30, R141, RZ, 0x3c, !PT ;  /* 0x0000008d1e1e7212 */ /* 0x000fe400078e3cff */
[----:B------:R-:W-:Y:S02]  /*20cf0*/  SHF.R.U64 R46, R46, 0x3, RZ ;  /* 0x000000032e2e7819 */ /* 0x000fe400000012ff */
[----:B------:R-:W-:-:S02]  /*20d00*/  LOP3.LUT R111, R86, 0x380, RZ, 0xc0, !PT ;  /* 0x00000380566f7812 */ /* 0x000fc400078ec0ff */
[----:B------:R-:W-:Y:S02]  /*20d10*/  LOP3.LUT R58, R29, R58, RZ, 0x3c, !PT ;  /* 0x0000003a1d3a7212 */ /* 0x000fe400078e3cff */
[----:B------:R-:W-:Y:S02]  /*20d20*/  MOV R24, R14 ;  /* 0x0000000e00187202 */ /* 0x000fe40000000f00 */
[----:B------:R-:W-:Y:S02]  /*20d30*/  ISETP.NE.AND.EX P2, PT, RZ, UR5, PT, P2 ;  /* 0x00000005ff007c0c */ /* 0x000fe4000bf45320 */
[----:B------:R-:W-:Y:S02]  /*20d40*/  MOV R15, R34 ;  /* 0x00000022000f7202 */ /* 0x000fe40000000f00 */
[----:B------:R-:W-:Y:S02]  /*20d50*/  LOP3.LUT R38, R38, R145, RZ, 0x3c, !PT ;  /* 0x0000009126267212 */ /* 0x000fe400078e3cff */
[----:B------:R-:W-:-:S02]  /*20d60*/  MOV R14, R42 ;  /* 0x0000002a000e7202 */ /* 0x000fc40000000f00 */
[----:B------:R-:W-:Y:S02]  /*20d70*/  F2FP.F16.F32.PACK_AB R34, R37, R36 ;  /* 0x000000242522723e */ /* 0x000fe400000000ff */
[----:B------:R-:W-:Y:S02]  /*20d80*/  F2FP.F16.F32.PACK_AB R35, R136, R125 ;  /* 0x0000007d8823723e */ /* 0x000fe400000000ff */
[----:B------:R-:W-:Y:S01]  /*20d90*/  MOV R20, R20 ;  /* 0x0000001400147202 */ /* 0x000fe20000000f00 */
[----:B------:R-:W1:Y:S01]  /*20da0*/  @P2 LDC.64 R8, c[0x0][0xc08] ;  /* 0x00030200ff082b82 */ /* 0x000e620000000a00 */
[----:B------:R-:W-:Y:S01]  /*20db0*/  MOV R0, R50 ;  /* 0x0000003200007202 */ /* 0x000fe20000000f00 */
[----:B------:R-:W-:Y:S01]  /*20dc0*/  STSM.16.M88.4 [R24], R32 ;  /* 0x0000002018007844 */ /* 0x000fe20000000200 */
[----:B------:R-:W-:Y:S02]  /*20dd0*/  F2FP.F16.F32.PACK_AB R42, R45, R44 ;  /* 0x0000002c2d2a723e */ /* 0x000fe400000000ff */
[----:B------:R-:W-:-:S02]  /*20de0*/  F2FP.F16.F32.PACK_AB R43, R134, R123 ;  /* 0x0000007b862b723e */ /* 0x000fc400000000ff */
[----:B------:R-:W-:Y:S02]  /*20df0*/  LOP3.LUT R46, R46, R149, RZ, 0x3c, !PT ;  /* 0x000000952e2e7212 */ /* 0x000fe400078e3cff */
[----:B------:R-:W-:Y:S01]  /*20e00*/  SHF.R.U64 R111, R111, 0x3, RZ ;  /* 0x000000036f6f7819 */ /* 0x000fe200000012ff */
[----:B------:R2:W-:Y:S01]  /*20e10*/  STSM.16.M88.4 [R20], R40 ;  /* 0x0000002814007844 */ /* 0x0005e20000000200 */
[----:B------:R-:W-:Y:S02]  /*20e20*/  MOV R30, R30 ;  /* 0x0000001e001e7202 */ /* 0x000fe40000000f00 */
[----:B------:R-:W-:Y:S02]  /*20e30*/  MOV R3, R58 ;  /* 0x0000003a00037202 */ /* 0x000fe40000000f00 */
[----:B------:R-:W-:Y:S02]  /*20e40*/  F2FP.F16.F32.PACK_AB R50, R53, R52 ;  /* 0x000000343532723e */ /* 0x000fe400000000ff */
[----:B------:R-:W-:-:S02]  /*20e50*/  F2FP.F16.F32.PACK_AB R51, R132, R121 ;  /* 0x000000798433723e */ /* 0x000fc400000000ff */
[----:B------:R-:W-:Y:S02]  /*20e60*/  F2FP.F16.F32.PACK_AB R58, R61, R60 ;  /* 0x0000003c3d3a723e */ /* 0x000fe400000000ff */
[----:B------:R-:W-:Y:S01]  /*20e70*/  F2FP.F16.F32.PACK_AB R59, R130, R62 ;  /* 0x0000003e823b723e */ /* 0x000fe200000000ff */
[----:B------:R-:W-:Y:S01]  /*20e80*/  STSM.16.M88.4 [R30], R48 ;  /* 0x000000301e007844 */ /* 0x000fe20000000200 */
[----:B------:R-:W-:Y:S02]  /*20e90*/  MOV R38, R38 ;  /* 0x0000002600267202 */ /* 0x000fe40000000f00 */
[----:B------:R-:W-:Y:S01]  /*20ea0*/  LOP3.LUT R12, R111, R86, RZ, 0x3c, !PT ;  /* 0x000000566f0c7212 */ /* 0x000fe200078e3cff */
[----:B------:R-:W-:Y:S01]  /*20eb0*/  STSM.16.M88.4 [R15], R56 ;  /* 0x000000380f007844 */ /* 0x000fe20000000200 */
[----:B------:R-:W-:Y:S01]  /*20ec0*/  MOV R46, R46 ;  /* 0x0000002e002e7202 */ /* 0x000fe20000000f00 */
[----:B------:R-:W-:Y:S01]  /*20ed0*/  ULDC UR4, c[0x0][0xa88] ;  /* 0x0002a20000047ab9 */ /* 0x000fe20000000800 */
[----:B------:R-:W-:Y:S01]  /*20ee0*/  MOV R54, R54 ;  /* 0x0000003600367202 */ /* 0x000fe20000000f00 */
[----:B------:R3:W-:Y:S01]  /*20ef0*/  STSM.16.M88.4 [R38], R64 ;  /* 0x0000004026007844 */ /* 0x0007e20000000200 */
[----:B------:R-:W-:Y:S01]  /*20f00*/  MOV R12, R12 ;  /* 0x0000000c000c7202 */ /* 0x000fe20000000f00 */
[----:B--2---:R-:W-:-:S02]  /*20f10*/  IMAD.MOV.U32 R20, RZ, RZ, RZ ;  /* 0x000000ffff147224 */ /* 0x004fc400078e00ff */
[----:B------:R-:W-:Y:S04]  /*20f20*/  STSM.16.M88.4 [R14], R72 ;  /* 0x000000480e007844 */ /* 0x000fe80000000200 */
[----:B------:R-:W-:Y:S04]  /*20f30*/  STSM.16.M88.4 [R46], R80 ;  /* 0x000000502e007844 */ /* 0x000fe80000000200 */
[----:B------:R2:W-:Y:S04]  /*20f40*/  STSM.16.M88.4 [R0], R88 ;  /* 0x0000005800007844 */ /* 0x0005e80000000200 */
[----:B------:R4:W-:Y:S04]  /*20f50*/  STSM.16.M88.4 [R54], R96 ;  /* 0x0000006036007844 */ /* 0x0009e80000000200 */
[----:B------:R4:W-:Y:S04]  /*20f60*/  STSM.16.M88.4 [R3], R104 ;  /* 0x0000006803007844 */ /* 0x0009e80000000200 */
[----:B------:R4:W-:Y:S01]  /*20f70*/  STSM.16.M88.4 [R12], R112 ;  /* 0x000000700c007844 */ /* 0x0009e20000000200 */
[----:B------:R-:W-:Y:S01]  /*20f80*/  BAR.SYNC.DEFER_BLOCKING 0x1, 0x100 ;  /* 0x0044000000007b1d */ /* 0x000fe20000010000 */
[----:B---3--:R-:W-:-:S02]  /*20f90*/  IMAD.U32 R65, RZ, RZ, UR4 ;  /* 0x00000004ff417e24 */ /* 0x008fc4000f8e00ff */
[----:B-1----:R-:W-:-:S05]  /*20fa0*/  @P2 IMAD.WIDE R8, R219, 0x4, R8 ;  /* 0x00000004db082825 */ /* 0x002fca00078e0208 */
[----:B--2---:R-:W1:Y:S01]  /*20fb0*/  LDC R0, c[0x0][0xbe8] ;  /* 0x0002fa00ff007b82 */ /* 0x004e620000000800 */
[----:B------:R4:W5:Y:S04]  /*20fc0*/  @P0 LDG.E R20, desc[UR60][R10.64] ;  /* 0x0000003c0a140981 */ /* 0x000968000c1e1900 */
[----:B------:R4:W5:Y:S01]  /*20fd0*/  @P2 LDG.E R65, desc[UR60][R8.64] ;  /* 0x0000003c08412981 */ /* 0x000962000c1e1900 */
[----:B-1----:R-:W-:-:S13]  /*20fe0*/  ISETP.NE.AND P1, PT, R0, 0x1, PT ;  /* 0x000000010000780c */ /* 0x002fda0003f25270 */
[----:B------:R-:W1:Y:S08]  /*20ff0*/  @P1 LDC R13, c[0x0][0xbec] ;  /* 0x0002fb00ff0d1b82 */ /* 0x000e700000000800 */
[----:B------:R-:W2:Y:S01]  /*21000*/  @P1 LDC R14, c[0x0][0xbf0] ;  /* 0x0002fc00ff0e1b82 */ /* 0x000ea20000000800 */
[----:B----4-:R-:W-:Y:S05]  /*21010*/  @P2 BRA `(.L_x_1950) ;  /* 0x0000000000102947 */ /* 0x010fea0003800000 */
[----:B------:R-:W-:Y:S05]  /*21020*/  @!P0 BRA `(.L_x_1950) ;  /* 0x00000000000c8947 */ /* 0x000fea0003800000 */
[----:B------:R-:W3:Y:S04]  /*21030*/  LDG.E R8, desc[UR60][R10.64] ;  /* 0x0000003c0a087981 */ /* 0x000ee8000c1e1900 */
[----:B-----5:R-:W3:Y:S02]  /*21040*/  LDG.E R65, desc[UR60][R10.64+0x4] ;  /* 0x0000043c0a417981 */ /* 0x020ee4000c1e1900 */
[----:B---3--:R-:W-:-:S07]  /*21050*/  IMAD.IADD R65, R65, 0x1, -R8 ;  /* 0x0000000141417824 */ /* 0x008fce00078e0a08 */
.L_x_1950:
[----:B------:R-:W3:Y:S01]  /*21060*/  LDL R31, [R1+0x54] ;  /* 0x00005400011f7983 */ /* 0x000ee20000100800 */
[----:B------:R-:W-:Y:S01]  /*21070*/  SHF.R.S32.HI R64, RZ, 0x1f, R218 ;  /* 0x0000001fff407819 */ /* 0x000fe200000114da */
[----:B------:R-:W-:Y:S01]  /*21080*/  ULDC.64 UR4, c[0x0][0xb90] ;  /* 0x0002e40000047ab9 */ /* 0x000fe20000000a00 */
[----:B------:R-:W-:Y:S01]  /*21090*/  IADD3 R12, R212, R208, RZ ;  /* 0x000000d0d40c7210 */ /* 0x000fe20007ffe0ff */
[----:B------:R-:W4:Y:S01]  /*210a0*/  @P1 LDC R71, c[0x0][0xbec] ;  /* 0x0002fb00ff471b82 */ /* 0x000f220000000800 */
[----:B-----5:R-:W-:Y:S01]  /*210b0*/  SHF.R.S32.HI R21, RZ, 0x1f, R20 ;  /* 0x0000001fff157819 */ /* 0x020fe20000011414 */
[----:B------:R-:W-:Y:S01]  /*210c0*/  IMAD R9, R64, UR4, RZ ;  /* 0x0000000440097c24 */ /* 0x000fe2000f8e02ff */
[----:B------:R-:W-:Y:S01]  /*210d0*/  SHF.R.S32.HI R10, RZ, 0x1f, R219 ;  /* 0x0000001fff0a7819 */ /* 0x000fe200000114db */
[----:B-1----:R-:W-:Y:S01]  /*210e0*/  @P1 IMAD.HI.U32 R3, R12, R13, RZ ;  /* 0x0000000d0c031227 */ /* 0x002fe200078e00ff */
[----:B------:R-:W-:-:S03]  /*210f0*/  SEL R24, R219, RZ, !P0 ;  /* 0x000000ffdb187207 */ /* 0x000fc60004000000 */
[----:B------:R-:W-:Y:S01]  /*21100*/  IMAD.MOV.U32 R11, RZ, RZ, R12 ;  /* 0x000000ffff0b7224 */ /* 0x000fe200078e000c */
[----:B--2---:R-:W-:Y:S01]  /*21110*/  @P1 SHF.R.U32.HI R11, RZ, R14, R3 ;  /* 0x0000000eff0b1219 */ /* 0x004fe20000011603 */
[----:B------:R-:W-:Y:S01]  /*21120*/  IMAD R15, R218, UR5, R9 ;  /* 0x00000005da0f7c24 */ /* 0x000fe2000f8e0209 */
[----:B------:R-:W-:Y:S01]  /*21130*/  SEL R3, R10, RZ, !P0 ;  /* 0x000000ff0a037207 */ /* 0x000fe20004000000 */
[----:B------:R-:W-:Y:S01]  /*21140*/  IMAD.WIDE.U32 R8, R218, UR4, R20 ;  /* 0x00000004da087c25 */ /* 0x000fe2000f8e0014 */
[----:B------:R-:W-:Y:S01]  /*21150*/  ULDC.64 UR4, c[0x0][0xb98] ;  /* 0x0002e60000047ab9 */ /* 0x000fe20000000a00 */
[----:B------:R-:W1:Y:S02]  /*21160*/  @P1 LDC R73, c[0x0][0xbf0] ;  /* 0x0002fc00ff491b82 */ /* 0x000e640000000800 */
[----:B------:R-:W-:Y:S02]  /*21170*/  IMAD R13, R223, 0x40, R213 ;  /* 0x00000040df0d7824 */ /* 0x000fe400078e02d5 */
[----:B------:R-:W-:-:S02]  /*21180*/  IMAD.IADD R9, R9, 0x1, R15 ;  /* 0x0000000109097824 */ /* 0x000fc400078e020f */
[----:B------:R-:W-:Y:S02]  /*21190*/  IMAD.MOV R29, RZ, RZ, -R11 ;  /* 0x000000ffff1d7224 */ /* 0x000fe400078e0a0b */
[----:B------:R-:W-:-:S04]  /*211a0*/  IMAD.WIDE.U32 R8, R24, UR4, R8 ;  /* 0x0000000418087c25 */ /* 0x000fc8000f8e0008 */
[----:B------:R-:W-:Y:S01]  /*211b0*/  IMAD.WIDE R6, R13, 0x2, R6 ;  /* 0x000000020d067825 */ /* 0x000fe200078e0206 */
[----:B------:R-:W-:-:S03]  /*211c0*/  IADD3 R10, P0, R11, R8, RZ ;  /* 0x000000080b0a7210 */ /* 0x000fc60007f1e0ff */
[----:B------:R-:W-:Y:S01]  /*211d0*/  IMAD R15, R3, UR4, RZ ;  /* 0x00000004030f7c24 */ /* 0x000fe2000f8e02ff */
[----:B------:R-:W-:Y:S01]  /*211e0*/  IADD3 R33, P4, R6, 0x4000, RZ ;  /* 0x0000400006217810 */ /* 0x000fe20007f9e0ff */
[----:B------:R-:W-:Y:S01]  /*211f0*/  IMAD R13, R0, R29, R12 ;  /* 0x0000001d000d7224 */ /* 0x000fe200078e020c */
[----:B------:R-:W-:Y:S01]  /*21200*/  IADD3 R29, P2, R6, 0x1000, RZ ;  /* 0x00001000061d7810 */ /* 0x000fe20007f5e0ff */
[----:B------:R-:W-:Y:S01]  /*21210*/  IMAD R12, R24, UR5, R15 ;  /* 0x00000005180c7c24 */ /* 0x000fe2000f8e020f */
[----:B------:R-:W-:Y:S01]  /*21220*/  SHF.R.S32.HI R15, RZ, 0x1f, R11 ;  /* 0x0000001fff0f7819 */ /* 0x000fe2000001140b */
[----:B------:R-:W-:Y:S01]  /*21230*/  ULDC.64 UR4, c[0x0][0xb88] ;  /* 0x0002e20000047ab9 */ /* 0x000fe20000000a00 */
[----:B------:R-:W-:Y:S01]  /*21240*/  SHF.R.S32.HI R8, RZ, 0x1f, R13 ;  /* 0x0000001fff087819 */ /* 0x000fe2000001140d */
[----:B------:R-:W-:Y:S01]  /*21250*/  IMAD R65, R65, R0, RZ ;  /* 0x0000000041417224 */ /* 0x000fe200078e02ff */
[----:B------:R-:W-:Y:S02]  /*21260*/  IADD3.X R11, R15, R9, R12, P0, !PT ;  /* 0x000000090f0b7210 */ /* 0x000fe400007fe40c */
[----:B------:R-:W-:Y:S01]  /*21270*/  IADD3 R9, P6, R6, 0x2000, RZ ;  /* 0x0000200006097810 */ /* 0x000fe20007fde0ff */
[----:B------:R-:W-:Y:S01]  /*21280*/  IMAD R14, R8, UR4, RZ ;  /* 0x00000004080e7c24 */ /* 0x000fe2000f8e02ff */
[----:B------:R-:W-:Y:S01]  /*21290*/  LOP3.LUT R8, R29, 0x380, RZ, 0xc0, !PT ;  /* 0x000003801d087812 */ /* 0x000fe200078ec0ff */
[----:B------:R-:W-:Y:S01]  /*212a0*/  IMAD.WIDE.U32 R10, R13, UR4, R10 ;  /* 0x000000040d0a7c25 */ /* 0x000fe2000f8e000a */
[----:B------:R-:W-:-:S02]  /*212b0*/  LOP3.LUT R12, R9, 0x380, RZ, 0xc0, !PT ;  /* 0x00000380090c7812 */ /* 0x000fc400078ec0ff */
[----:B------:R-:W-:Y:S01]  /*212c0*/  SHF.R.U64 R8, R8, 0x3, RZ ;  /* 0x0000000308087819 */ /* 0x000fe200000012ff */
[----:B------:R-:W-:Y:S01]  /*212d0*/  IMAD R15, R13, UR5, R14 ;  /* 0x000000050d0f7c24 */ /* 0x000fe2000f8e020e */
[----:B------:R-:W-:Y:S01]  /*212e0*/  ULDC.64 UR4, c[0x0][0xb50] ;  /* 0x0002d40000047ab9 */ /* 0x000fe20000000a00 */
[----:B------:R-:W-:Y:S01]  /*212f0*/  SHF.R.U64 R12, R12, 0x3, RZ ;  /* 0x000000030c0c7819 */ /* 0x000fe200000012ff */
[----:B------:R-:W-:Y:S01]  /*21300*/  IMAD.X R13, RZ, RZ, R7, P6 ;  /* 0x000000ffff0d7224 */ /* 0x000fe200030e0607 */
[----:B------:R-:W-:Y:S02]  /*21310*/  LEA R14, P0, R10, UR4, 0x2 ;  /* 0x000000040a0e7c11 */ /* 0x000fe4000f8010ff */
[----:B------:R-:W-:Y:S02]  /*21320*/  IADD3 R11, R11, R15, RZ ;  /* 0x0000000f0b0b7210 */ /* 0x000fe40007ffe0ff */
[----:B------:R-:W-:Y:S01]  /*21330*/  LOP3.LUT R8, R8, R29, RZ, 0x3c, !PT ;  /* 0x0000001d08087212 */ /* 0x000fe200078e3cff */
[----:B------:R-:W-:Y:S01]  /*21340*/  SHFL.IDX PT, R54, R14, RZ, 0x1c1f ;  /* 0x001c1fff0e367589 */ /* 0x000fe200000e0000 */
[----:B------:R-:W-:Y:S01]  /*21350*/  LEA.HI.X R30, R10, UR5, R11, 0x2, P0 ;  /* 0x000000050a1e7c11 */ /* 0x000fe200080f140b */
[----:B------:R-:W-:Y:S01]  /*21360*/  ULDC.64 UR4, c[0x0][0xaa0] ;  /* 0x0002a80000047ab9 */ /* 0x000fe20000000a00 */
[C---:B------:R-:W-:Y:S01]  /*21370*/  IADD3 R37, P0, R6.reuse, 0x5000, RZ ;  /* 0x0000500006257810 */ /* 0x040fe20007f1e0ff */
[----:B------:R-:W-:Y:S01]  /*21380*/  IMAD R21, R21, UR4, RZ ;  /* 0x0000000415157c24 */ /* 0x000fe2000f8e02ff */
[----:B------:R-:W-:Y:S01]  /*21390*/  IADD3 R29, P5, R6, 0x3000, RZ ;  /* 0x00003000061d7810 */ /* 0x000fe20007fbe0ff */
[----:B------:R-:W2:Y:S01]  /*213a0*/  SHFL.IDX PT, R55, R30, RZ, 0x1c1f ;  /* 0x001c1fff1e377589 */ /* 0x000ea200000e0000 */
[----:B------:R-:W-:Y:S01]  /*213b0*/  LOP3.LUT R12, R12, R9, RZ, 0x3c, !PT ;  /* 0x000000090c0c7212 */ /* 0x000fe200078e3cff */
[----:B------:R-:W-:Y:S01]  /*213c0*/  IMAD R67, R20, UR5, R21 ;  /* 0x0000000514437c24 */ /* 0x000fe2000f8e0215 */
[----:B------:R-:W-:Y:S01]  /*213d0*/  IADD3 R41, P3, R6, 0x6000, RZ ;  /* 0x0000600006297810 */ /* 0x000fe20007f7e0ff */
[----:B------:R-:W-:Y:S01]  /*213e0*/  IMAD.X R9, RZ, RZ, R7, P2 ;  /* 0x000000ffff097224 */ /* 0x000fe200010e0607 */
[----:B------:R-:W-:Y:S01]  /*213f0*/  LOP3.LUT R36, R37, 0x380, RZ, 0xc0, !PT ;  /* 0x0000038025247812 */ /* 0x000fe200078ec0ff */
[----:B------:R-:W-:Y:S01]  /*21400*/  IMAD.WIDE.U32 R20, R20, UR4, RZ ;  /* 0x0000000414147c25 */ /* 0x000fe2000f8e00ff */
[----:B------:R-:W-:Y:S01]  /*21410*/  IADD3 R45, P2, R6, 0x7000, RZ ;  /* 0x00007000062d7810 */ /* 0x000fe20007f5e0ff */
[----:B------:R-:W-:Y:S01]  /*21420*/  SHFL.IDX PT, R58, R14, 0x1, 0x1c1f ;  /* 0x003c1f000e3a7f89 */ /* 0x000fe200000e0000 */
[----:B------:R-:W-:-:S02]  /*21430*/  LOP3.LUT R28, R29, 0x380, RZ, 0xc0, !PT ;  /* 0x000003801d1c7812 */ /* 0x000fc400078ec0ff */
[----:B------:R-:W-:Y:S01]  /*21440*/  LOP3.LUT R32, R33, 0x380, RZ, 0xc0, !PT ;  /* 0x0000038021207812 */ /* 0x000fe200078ec0ff */
[----:B------:R-:W-:Y:S01]  /*21450*/  IMAD.IADD R21, R21, 0x1, R67 ;  /* 0x0000000115157824 */ /* 0x000fe200078e0243 */
[----:B------:R-:W-:Y:S01]  /*21460*/  LOP3.LUT R40, R41, 0x380, RZ, 0xc0, !PT ;  /* 0x0000038029287812 */ /* 0x000fe200078ec0ff */
[----:B------:R-:W0:Y:S01]  /*21470*/  SHFL.IDX PT, R59, R30, 0x1, 0x1c1f ;  /* 0x003c1f001e3b7f89 */ /* 0x000e2200000e0000 */
[----:B------:R-:W-:Y:S01]  /*21480*/  SHF.R.U64 R36, R36, 0x3, RZ ;  /* 0x0000000324247819 */ /* 0x000fe200000012ff */
[----:B------:R-:W-:Y:S01]  /*21490*/  ULDC.64 UR4, c[0x0][0xae8] ;  /* 0x0002ba0000047ab9 */ /* 0x000fe20000000a00 */
[----:B------:R-:W-:Y:S02]  /*214a0*/  LOP3.LUT R44, R45, 0x380, RZ, 0xc0, !PT ;  /* 0x000003802d2c7812 */ /* 0x000fe400078ec0ff */
[----:B------:R-:W-:Y:S02]  /*214b0*/  LEA R67, R217, R223, 0x5 ;  /* 0x000000dfd9437211 */ /* 0x000fe400078e28ff */
[----:B------:R-:W-:-:S02]  /*214c0*/  SHF.R.U64 R28, R28, 0x3, RZ ;  /* 0x000000031c1c7819 */ /* 0x000fc400000012ff */
[----:B------:R-:W-:Y:S02]  /*214d0*/  SHF.R.U64 R32, R32, 0x3, RZ ;  /* 0x0000000320207819 */ /* 0x000fe400000012ff */
[----:B------:R-:W-:Y:S01]  /*214e0*/  SHF.R.U64 R40, R40, 0x3, RZ ;  /* 0x0000000328287819 */ /* 0x000fe200000012ff */
[----:B------:R-:W-:Y:S01]  /*214f0*/  IMAD.IADD R66, R208, 0x1, R67 ;  /* 0x00000001d0427824 */ /* 0x000fe200078e0243 */
[----:B------:R-:W-:Y:S01]  /*21500*/  LOP3.LUT R36, R36, R37, RZ, 0x3c, !PT ;  /* 0x0000002524247212 */ /* 0x000fe200078e3cff */
[--C-:B------:R-:W-:Y:S01]  /*21510*/  IMAD.X R37, RZ, RZ, R7.reuse, P0 ;  /* 0x000000ffff257224 */ /* 0x100fe200000e0607 */
[----:B------:R-:W-:Y:S01]  /*21520*/  SHF.R.U64 R44, R44, 0x3, RZ ;  /* 0x000000032c2c7819 */ /* 0x000fe200000012ff */
[----:B------:R-:W-:Y:S01]  /*21530*/  IMAD R69, R64, UR4, RZ ;  /* 0x0000000440457c24 */ /* 0x000fe2000f8e02ff */
[----:B------:R-:W-:Y:S01]  /*21540*/  LOP3.LUT R28, R28, R29, RZ, 0x3c, !PT ;  /* 0x0000001d1c1c7212 */ /* 0x000fe200078e3cff */
[--C-:B------:R-:W-:Y:S01]  /*21550*/  IMAD.X R29, RZ, RZ, R7.reuse, P5 ;  /* 0x000000ffff1d7224 */ /* 0x100fe200028e0607 */
[----:B------:R-:W-:Y:S01]  /*21560*/  LOP3.LUT R32, R32, R33, RZ, 0x3c, !PT ;  /* 0x0000002120207212 */ /* 0x000fe200078e3cff */
[--C-:B------:R-:W-:Y:S01]  /*21570*/  IMAD.X R33, RZ, RZ, R7.reuse, P4 ;  /* 0x000000ffff217224 */ /* 0x100fe200020e0607 */
[----:B------:R-:W-:Y:S01]  /*21580*/  LOP3.LUT R40, R40, R41, RZ, 0x3c, !PT ;  /* 0x0000002928287212 */ /* 0x000fe200078e3cff */
[----:B------:R-:W-:Y:S01]  /*21590*/  IMAD.X R41, RZ, RZ, R7, P3 ;  /* 0x000000ffff297224 */ /* 0x000fe200018e0607 */
[----:B------:R-:W-:-:S02]  /*215a0*/  LOP3.LUT P0, RZ, R232, 0x3, RZ, 0xc0, !PT ;  /* 0x00000003e8ff7812 */ /* 0x000fc4000780c0ff */
[C---:B------:R-:W-:Y:S02]  /*215b0*/  IADD3 R49, P6, R6.reuse, 0x8000, RZ ;  /* 0x0000800006317810 */ /* 0x040fe40007fde0ff */
[C---:B------:R-:W-:Y:S02]  /*215c0*/  IADD3 R53, P5, R6.reuse, 0x9000, RZ ;  /* 0x0000900006357810 */ /* 0x040fe40007fbe0ff */
[----:B------:R-:W-:Y:S01]  /*215d0*/  IADD3 R57, P4, R6, 0xa000, RZ ;  /* 0x0000a00006397810 */ /* 0x000fe20007f9e0ff */
[----:B----4-:R-:W-:Y:S01]  /*215e0*/  @P1 IMAD.HI.U32 R64, R66, R71, RZ ;  /* 0x0000004742401227 */ /* 0x010fe200078e00ff */
[----:B------:R-:W-:Y:S02]  /*215f0*/  LOP3.LUT R44, R44, R45, RZ, 0x3c, !PT ;  /* 0x0000002d2c2c7212 */ /* 0x000fe400078e3cff */
[----:B------:R-:W-:Y:S01]  /*21600*/  IADD3 R11, P3, R6, 0xb000, RZ ;  /* 0x0000b000060b7810 */ /* 0x000fe20007f7e0ff */
[----:B------:R-:W-:Y:S01]  /*21610*/  IMAD.X R45, RZ, RZ, R7, P2 ;  /* 0x000000ffff2d7224 */ /* 0x000fe200010e0607 */
[----:B------:R-:W-:Y:S01]  /*21620*/  LOP3.LUT R48, R49, 0x380, RZ, 0xc0, !PT ;  /* 0x0000038031307812 */ /* 0x000fe200078ec0ff */
[C---:B------:R-:W-:Y:S01]  /*21630*/  IMAD R69, R218.reuse, UR5, R69 ;  /* 0x00000005da457c24 */ /* 0x040fe2000f8e0245 */
[----:B------:R-:W-:Y:S01]  /*21640*/  LOP3.LUT R52, R53, 0x380, RZ, 0xc0, !PT ;  /* 0x0000038035347812 */ /* 0x000fe200078ec0ff */
[----:B------:R-:W-:Y:S01]  /*21650*/  IMAD.WIDE.U32 R20, R218, UR4, R20 ;  /* 0x00000004da147c25 */ /* 0x000fe2000f8e0014 */
[----:B------:R-:W-:Y:S01]  /*21660*/  LOP3.LUT R56, R57, 0x380, RZ, 0xc0, !PT ;  /* 0x0000038039387812 */ /* 0x000fe200078ec0ff */
[----:B------:R-:W-:Y:S01]  /*21670*/  ULDC.64 UR4, c[0x0][0xaf0] ;  /* 0x0002bc0000047ab9 */ /* 0x000fe20000000a00 */
[----:B------:R-:W-:Y:S01]  /*21680*/  LOP3.LUT R15, R6, 0x380, RZ, 0xc0, !PT ;  /* 0x00000380060f7812 */ /* 0x000fe200078ec0ff */
[----:B------:R-:W-:Y:S01]  /*21690*/  IMAD.MOV.U32 R67, RZ, RZ, R66 ;  /* 0x000000ffff437224 */ /* 0x000fe200078e0042 */
[----:B-1----:R-:W-:Y:S01]  /*216a0*/  @P1 SHF.R.U32.HI R67, RZ, R73, R64 ;  /* 0x00000049ff431219 */ /* 0x002fe20000011640 */
[----:B------:R-:W-:Y:S01]  /*216b0*/  IMAD R3, R3, UR4, RZ ;  /* 0x0000000403037c24 */ /* 0x000fe2000f8e02ff */
[----:B------:R-:W-:Y:S01]  /*216c0*/  SHF.R.U64 R48, R48, 0x3, RZ ;  /* 0x0000000330307819 */ /* 0x000fe200000012ff */
[----:B------:R-:W-:Y:S01]  /*216d0*/  IMAD.IADD R21, R21, 0x1, R69 ;  /* 0x0000000115157824 */ /* 0x000fe200078e0245 */
[----:B------:R-:W-:Y:S01]  /*216e0*/  SHF.R.U64 R52, R52, 0x3, RZ ;  /* 0x0000000334347819 */ /* 0x000fe200000012ff */
[----:B------:R-:W-:Y:S01]  /*216f0*/  IMAD.X R61, RZ, RZ, R7, P3 ;  /* 0x000000ffff3d7224 */ /* 0x000fe200018e0607 */
[----:B------:R-:W-:Y:S01]  /*21700*/  SHF.R.U64 R56, R56, 0x3, RZ ;  /* 0x0000000338387819 */ /* 0x000fe200000012ff */
[----:B------:R-:W-:Y:S01]  /*21710*/  IMAD R69, R24, UR5, R3 ;  /* 0x0000000518457c24 */ /* 0x000fe2000f8e0203 */
[----:B------:R-:W-:-:S02]  /*21720*/  SHF.R.U64 R15, R15, 0x3, RZ ;  /* 0x000000030f0f7819 */ /* 0x000fc400000012ff */
[----:B------:R-:W-:Y:S01]  /*21730*/  SHF.R.S32.HI R3, RZ, 0x1f, R67 ;  /* 0x0000001fff037819 */ /* 0x000fe20000011443 */
[----:B------:R-:W-:Y:S01]  /*21740*/  IMAD.WIDE.U32 R20, R24, UR4, R20 ;  /* 0x0000000418147c25 */ /* 0x000fe2000f8e0014 */
[----:B------:R-:W-:Y:S01]  /*21750*/  LOP3.LUT R48, R48, R49, RZ, 0x3c, !PT ;  /* 0x0000003130307212 */ /* 0x000fe200078e3cff */
[----:B------:R-:W-:Y:S01]  /*21760*/  ULDC.64 UR4, c[0x0][0xae0] ;  /* 0x0002b80000047ab9 */ /* 0x000fe20000000a00 */
[----:B------:R-:W-:Y:S01]  /*21770*/  LOP3.LUT R52, R52, R53, RZ, 0x3c, !PT ;  /* 0x0000003534347212 */ /* 0x000fe200078e3cff */
[--C-:B------:R-:W-:Y:S01]  /*21780*/  IMAD.X R53, RZ, RZ, R7.reuse, P5 ;  /* 0x000000ffff357224 */ /* 0x100fe200028e0607 */
[----:B------:R-:W-:Y:S01]  /*21790*/  LOP3.LUT R56, R56, R57, RZ, 0x3c, !PT ;  /* 0x0000003938387212 */ /* 0x000fe200078e3cff */
[----:B------:R-:W-:Y:S01]  /*217a0*/  IMAD.X R57, RZ, RZ, R7, P4 ;  /* 0x000000ffff397224 */ /* 0x000fe200020e0607 */
[----:B------:R-:W-:Y:S01]  /*217b0*/  IADD3.X R49, RZ, R7, RZ, P6, !PT ;  /* 0x00000007ff317210 */ /* 0x000fe200037fe4ff */
[----:B------:R-:W-:Y:S01]  /*217c0*/  IMAD.MOV R71, RZ, RZ, -R67 ;  /* 0x000000ffff477224 */ /* 0x000fe200078e0a43 */
[----:B------:R-:W-:Y:S01]  /*217d0*/  LOP3.LUT R6, R15, R6, RZ, 0x3c, !PT ;  /* 0x000000060f067212 */ /* 0x000fe200078e3cff */
[----:B------:R-:W-:Y:S01]  /*217e0*/  IMAD R24, R3, UR4, RZ ;  /* 0x0000000403187c24 */ /* 0x000fe2000f8e02ff */
[----:B------:R-:W-:Y:S01]  /*217f0*/  IADD3 R21, R21, R69, RZ ;  /* 0x0000004515157210 */ /* 0x000fe20007ffe0ff */
[----:B------:R-:W-:-:S02]  /*21800*/  IMAD R3, R0, R71, R66 ;  /* 0x0000004700037224 */ /* 0x000fc400078e0242 */
[C---:B------:R-:W-:Y:S02]  /*21810*/  IMAD R69, R67.reuse, UR5, R24 ;  /* 0x0000000543457c24 */ /* 0x040fe4000f8e0218 */
[----:B------:R-:W-:Y:S01]  /*21820*/  IMAD.WIDE.U32 R20, R67, UR4, R20 ;  /* 0x0000000443147c25 */ /* 0x000fe2000f8e0014 */
[----:B------:R-:W-:Y:S01]  /*21830*/  SHF.R.S32.HI R0, RZ, 0x1f, R3 ;  /* 0x0000001fff007819 */ /* 0x000fe20000011403 */
[----:B------:R-:W-:Y:S02]  /*21840*/  ULDC.64 UR4, c[0x0][0xad8] ;  /* 0x0002b60000047ab9 */ /* 0x000fe40000000a00 */
[----:B------:R-:W-:Y:S02]  /*21850*/  IMAD.IADD R21, R21, 0x1, R69 ;  /* 0x0000000115157824 */ /* 0x000fe400078e0245 */
[----:B------:R-:W-:Y:S02]  /*21860*/  IMAD R24, R0, UR4, RZ ;  /* 0x0000000400187c24 */ /* 0x000fe4000f8e02ff */
[----:B------:R-:W-:-:S04]  /*21870*/  IMAD.WIDE.U32 R20, R3, UR4, R20 ;  /* 0x0000000403147c25 */ /* 0x000fc8000f8e0014 */
[----:B------:R-:W-:Y:S01]  /*21880*/  IMAD R67, R3, UR5, R24 ;  /* 0x0000000503437c24 */ /* 0x000fe2000f8e0218 */
[----:B------:R-:W-:Y:S02]  /*21890*/  ULDC.64 UR4, c[0x0][0xa80] ;  /* 0x0002a00000047ab9 */ /* 0x000fe40000000a00 */
[----:B------:R-:W-:Y:S01]  /*218a0*/  LEA R64, P3, R20, UR4, 0x1 ;  /* 0x0000000414407c11 */ /* 0x000fe2000f8608ff */
[----:B------:R-:W-:-:S05]  /*218b0*/  IMAD.IADD R3, R21, 0x1, R67 ;  /* 0x0000000115037824 */ /* 0x000fca00078e0243 */
[----:B------:R-:W-:Y:S01]  /*218c0*/  LEA.HI.X R3, R20, UR5, R3, 0x1, P3 ;  /* 0x0000000514037c11 */ /* 0x000fe200098f0c03 */
[----:B------:R-:W1:Y:S01]  /*218d0*/  SHFL.IDX PT, R68, R64, RZ, 0x181f ;  /* 0x00181fff40447589 */ /* 0x000e6200000e0000 */
[----:B------:R-:W-:Y:S01]  /*218e0*/  BSSY B1, `(.L_x_1951) ;  /* 0x0000037000017945 */ /* 0x000fe20003800000 */
[----:B------:R-:W-:Y:S02]  /*218f0*/  SHF.R.S32.HI R70, RZ, 0x1f, R216 ;  /* 0x0000001fff467819 */ /* 0x000fe400000114d8 */
[----:B------:R-:W-:Y:S02]  /*21900*/  SHF.R.S32.HI R72, RZ, 0x1f, R215 ;  /* 0x0000001fff487819 */ /* 0x000fe400000114d7 */
[----:B------:R-:W-:Y:S02]  /*21910*/  SHF.R.S32.HI R74, RZ, 0x1f, R213 ;  /* 0x0000001fff4a7819 */ /* 0x000fe400000114d5 */
[----:B---3--:R-:W-:-:S04]  /*21920*/  IADD3 R34, R31, R208, RZ ;  /* 0x000000d01f227210 */ /* 0x008fc80007ffe0ff */
[C---:B------:R-:W-:Y:S01]  /*21930*/  ISETP.GE.OR P2, PT, R34.reuse, R65, P0 ;  /* 0x000000412200720c */ /* 0x040fe20000746670 */
[----:B------:R-:W-:-:S05]  /*21940*/  VIADD R10, R34, 0x8 ;  /* 0x00000008220a7836 */ /* 0x000fca0000000000 */
[----:B------:R-:W-:Y:S02]  /*21950*/  ISETP.GE.OR P0, PT, R10, R65, P0 ;  /* 0x000000410a00720c */ /* 0x000fe40000706670 */
[----:B------:R-:W-:-:S04]  /*21960*/  LOP3.LUT R10, R11, 0x380, RZ, 0xc0, !PT ;  /* 0x000003800b0a7812 */ /* 0x000fc800078ec0ff */
[----:B------:R-:W-:Y:S01]  /*21970*/  SHF.R.U64 R10, R10, 0x3, RZ ;  /* 0x000000030a0a7819 */ /* 0x000fe200000012ff */
[----:B--2---:R-:W-:Y:S03]  /*21980*/  @!P2 ST.E desc[UR60][R54.64], R5 ;  /* 0x000000053600a985 */ /* 0x004fe6000c10193c */
[----:B------:R-:W-:-:S03]  /*21990*/  LOP3.LUT R60, R10, R11, RZ, 0x3c, !PT ;  /* 0x0000000b0a3c7212 */ /* 0x000fc600078e3cff */
[----:B0-----:R0:W-:Y:S04]  /*219a0*/  @!P0 ST.E desc[UR60][R58.64], R4 ;  /* 0x000000043a008985 */ /* 0x0011e8000c10193c */
[----:B------:R-:W5:Y:S04]  /*219b0*/  LD.E.128 R8, desc[UR60][R8.64] ;  /* 0x0000003c08087980 */ /* 0x000f68000c101d00 */
[----:B------:R-:W5:Y:S04]  /*219c0*/  LD.E.128 R12, desc[UR60][R12.64] ;  /* 0x0000003c0c0c7980 */ /* 0x000f68000c101d00 */
[----:B0-----:R-:W5:Y:S04]  /*219d0*/  LD.E.128 R4, desc[UR60][R6.64] ;  /* 0x0000003c06047980 */ /* 0x001f68000c101d00 */
[----:B------:R-:W5:Y:S04]  /*219e0*/  LD.E.128 R28, desc[UR60][R28.64] ;  /* 0x0000003c1c1c7980 */ /* 0x000f68000c101d00 */
[----:B------:R-:W5:Y:S04]  /*219f0*/  LD.E.128 R32, desc[UR60][R32.64] ;  /* 0x0000003c20207980 */ /* 0x000f68000c101d00 */
[----:B------:R-:W5:Y:S04]  /*21a00*/  LD.E.128 R36, desc[UR60][R36.64] ;  /* 0x0000003c24247980 */ /* 0x000f68000c101d00 */
        /* <DEDUP_REMOVED lines=12> */
[----:B------:R-:W-:-:S04]  /*21ad0*/  IMAD.IADD R208, R223, 0x1, R208 ;  /* 0x00000001dfd07824 */ /* 0x000fc800078e02d0 */
[C---:B------:R-:W-:Y:S01]  /*21ae0*/  VIADD R0, R208.reuse, 0x20 ;  /* 0x00000020d0007836 */ /* 0x040fe20000000000 */
[----:B------:R-:W-:-:S04]  /*21af0*/  ISETP.GE.AND P2, PT, R208, R65, PT ;  /* 0x00000041d000720c */ /* 0x000fc80003f46270 */
[----:B------:R-:W-:Y:S01]  /*21b00*/  ISETP.GE.AND P1, PT, R0, R65, PT ;  /* 0x000000410000720c */ /* 0x000fe20003f26270 */
[----:B------:R-:W-:-:S05]  /*21b10*/  VIADD R0, R2, 0x30820 ;  /* 0x0003082002007836 */ /* 0x000fca0000000000 */
[----:B------:R-:W-:Y:S02]  /*21b20*/  PRMT R0, RZ, 0x654, R0 ;  /* 0x00000654ff007816 */ /* 0x000fe40000000000 */
[----:B------:R-:W-:Y:S02]  /*21b30*/  IADD3 R24, R208, 0x40, RZ ;  /* 0x00000040d0187810 */ /* 0x000fe40007ffe0ff */
[----:B0-----:R0:W-:Y:S02]  /*21b40*/  SYNCS.ARRIVE.TRANS64.RED.A1T0 RZ, [R0+URZ], RZ ;  /* 0x000000ff00ff79a7 */ /* 0x0011e4000810043f */
[----:B------:R-:W-:Y:S01]  /*21b50*/  ISETP.GE.AND P0, PT, R24, R65, PT ;  /* 0x000000411800720c */ /* 0x000fe20003f06270 */
[----:B0-----:R0:W2:Y:S01]  /*21b60*/  SHFL.IDX PT, R0, R3, RZ, 0x181f ;  /* 0x00181fff03007589 */ /* 0x0010a200000e0000 */
[----:B-1----:R-:W-:Y:S11]  /*21b70*/  @P2 BRA `(.L_x_1952) ;  /* 0x0000000000342947 */ /* 0x002ff60003800000 */
[----:B------:R-:W-:Y:S02]  /*21b80*/  ULDC UR4, c[0x0][0xac8] ;  /* 0x0002b20000047ab9 */ /* 0x000fe40000000800 */
[----:B------:R-:W-:Y:S02]  /*21b90*/  ISETP.GE.AND P4, PT, R213, UR4, PT ;  /* 0x00000004d5007c0c */ /* 0x000fe4000bf86270 */
[----:B------:R-:W-:Y:S02]  /*21ba0*/  ISETP.GE.AND P3, PT, R215, UR4, PT ;  /* 0x00000004d7007c0c */ /* 0x000fe4000bf66270 */
[----:B------:R-:W-:-:S09]  /*21bb0*/  ISETP.GE.AND P2, PT, R216, UR4, PT ;  /* 0x00000004d8007c0c */ /* 0x000fd2000bf46270 */
[-C--:B------:R-:W-:Y:S02]  /*21bc0*/  @!P4 LEA R20, P6, R213, R68.reuse, 0x1 ;  /* 0x00000044d514c211 */ /* 0x080fe400078c08ff */
        /* <DEDUP_REMOVED lines=8> */
.L_x_1952:
[----:B------:R-:W-:Y:S05]  /*21c50*/  BSYNC B1 ;  /* 0x0000000000017941 */ /* 0x000fea0003800000 */
.L_x_1951:
[----:B--2---:R2:W3:Y:S01]  /*21c60*/  SHFL.IDX PT, R0, R3, 0x1, 0x181f ;  /* 0x00381f0003007f89 */ /* 0x0044e200000e0000 */
[----:B------:R-:W-:Y:S03]  /*21c70*/  BSSY B1, `(.L_x_1953) ;  /* 0x0000010000017945 */ /* 0x000fe60003800000 */
[----:B-1----:R2:W1:Y:S01]  /*21c80*/  SHFL.IDX PT, R20, R64, 0x1, 0x181f ;  /* 0x00381f0040147f89 */ /* 0x00246200000e0000 */
[----:B------:R-:W-:Y:S05]  /*21c90*/  @P1 BRA `(.L_x_1954) ;  /* 0x0000000000341947 */ /* 0x000fea0003800000 */
[----:B------:R-:W-:Y:S02]  /*21ca0*/  ULDC UR4, c[0x0][0xac8] ;  /* 0x0002b20000047ab9 */ /* 0x000fe40000000800 */
[----:B------:R-:W-:Y:S02]  /*21cb0*/  ISETP.GE.AND P4, PT, R213, UR4, PT ;  /* 0x00000004d5007c0c */ /* 0x000fe4000bf86270 */
[----:B------:R-:W-:Y:S02]  /*21cc0*/  ISETP.GE.AND P5, PT, R215, UR4, PT ;  /* 0x00000004d7007c0c */ /* 0x000fe4000bfa6270 */
[----:B------:R-:W-:-:S09]  /*21cd0*/  ISETP.GE.AND P6, PT, R216, UR4, PT ;  /* 0x00000004d8007c0c */ /* 0x000fd2000bfc6270 */
[-C--:B-1---5:R-:W-:Y:S02]  /*21ce0*/  @!P4 LEA R4, P1, R213, R20.reuse, 0x1 ;  /* 0x00000014d504c211 */ /* 0x0a2fe400078208ff */
[-C--:B------:R-:W-:Y:S02]  /*21cf0*/  @!P5 LEA R6, P2, R215, R20.reuse, 0x1 ;  /* 0x00000014d706d211 */ /* 0x080fe400078408ff */
[C---:B------:R-:W-:Y:S02]  /*21d00*/  @!P6 LEA R20, P3, R216.reuse, R20, 0x1 ;  /* 0x00000014d814e211 */ /* 0x040fe400078608ff */
[-C--:B---3--:R-:W-:Y:S02]  /*21d10*/  @!P4 LEA.HI.X R5, R213, R0.reuse, R74, 0x1, P1 ;  /* 0x00000000d505c211 */ /* 0x088fe400008f0c4a */
[-C--:B------:R-:W-:Y:S02]  /*21d20*/  @!P5 LEA.HI.X R7, R215, R0.reuse, R72, 0x1, P2 ;  /* 0x00000000d707d211 */ /* 0x080fe400010f0c48 */
[----:B------:R-:W-:Y:S01]  /*21d30*/  @!P6 LEA.HI.X R21, R216, R0, R70, 0x1, P3 ;  /* 0x00000000d815e211 */ /* 0x000fe200018f0c46 */
[----:B------:R4:W-:Y:S04]  /*21d40*/  @!P4 ST.E.128 desc[UR60][R4.64], R8 ;  /* 0x000000080400c985 */ /* 0x0009e8000c101d3c */
[----:B------:R4:W-:Y:S04]  /*21d50*/  @!P5 ST.E.128 desc[UR60][R6.64], R36 ;  /* 0x000000240600d985 */ /* 0x0009e8000c101d3c */
[----:B------:R4:W-:Y:S02]  /*21d60*/  @!P6 ST.E.128 desc[UR60][R20.64], R52 ;  /* 0x000000341400e985 */ /* 0x0009e4000c101d3c */
.L_x_1954:
[----:B------:R-:W-:Y:S05]  /*21d70*/  BSYNC B1 ;  /* 0x0000000000017941 */ /* 0x000fea0003800000 */
.L_x_1953:
[----:B---3--:R3:W0:Y:S01]  /*21d80*/  SHFL.IDX PT, R0, R3, 0x2, 0x181f ;  /* 0x00581f0003007f89 */ /* 0x00862200000e0000 */
[----:B------:R-:W-:Y:S03]  /*21d90*/  BSSY B1, `(.L_x_1955) ;  /* 0x0000010000017945 */ /* 0x000fe60003800000 */
[----:B----45:R3:W4:Y:S01]  /*21da0*/  SHFL.IDX PT, R8, R64, 0x2, 0x181f ;  /* 0x00581f0040087f89 */ /* 0x03072200000e0000 */
        /* <DEDUP_REMOVED lines=14> */
.L_x_1956:
[----:B------:R-:W-:Y:S05]  /*21e90*/  BSYNC B1 ;  /* 0x0000000000017941 */ /* 0x000fea0003800000 */
.L_x_1955:
[----:B0-----:R-:W-:Y:S01]  /*21ea0*/  VIADD R0, R208, 0x60 ;  /* 0x00000060d0007836 */ /* 0x001fe20000000000 */
[----:B----4-:R0:W4:Y:S04]  /*21eb0*/  SHFL.IDX PT, R8, R3, 0x3, 0x181f ;  /* 0x00781f0003087f89 */ /* 0x01012800000e0000 */
[----:B------:R-:W-:Y:S01]  /*21ec0*/  ISETP.GE.AND P0, PT, R0, R65, PT ;  /* 0x000000410000720c */ /* 0x000fe20003f06270 */
[----:B--23--:R-:W2:-:S12]  /*21ed0*/  SHFL.IDX PT, R64, R64, 0x3, 0x181f ;  /* 0x00781f0040407f89 */ /* 0x00ce9800000e0000 */
[----:B0-----:R-:W-:Y:S05]  /*21ee0*/  @P0 BRA `(.L_x_1957) ;  /* 0x0000000c003c0947 */ /* 0x001fea0003800000 */
[----:B------:R-:W-:Y:S02]  /*21ef0*/  ULDC UR4, c[0x0][0xac8] ;  /* 0x0002b20000047ab9 */ /* 0x000fe40000000800 */
[----:B------:R-:W-:Y:S02]  /*21f00*/  ISETP.GE.AND P2, PT, R213, UR4, PT ;  /* 0x00000004d5007c0c */ /* 0x000fe4000bf46270 */
[----:B------:R-:W-:-:S11]  /*21f10*/  ISETP.GE.AND P3, PT, R215, UR4, PT ;  /* 0x00000004d7007c0c */ /* 0x000fd6000bf66270 */
[-C--:B--2---:R-:W-:Y:S02]  /*21f20*/  @!P2 LEA R4, P0, R213, R64.reuse, 0x1 ;  /* 0x00000040d504a211 */ /* 0x084fe400078008ff */
[----:B------:R-:W-:Y:S02]  /*21f30*/  @!P3 LEA R6, P1, R215, R64, 0x1 ;  /* 0x00000040d706b211 */ /* 0x000fe400078208ff */
[-C--:B----4-:R-:W-:Y:S02]  /*21f40*/  @!P2 LEA.HI.X R5, R213, R8.reuse, R74, 0x1, P0 ;  /* 0x00000008d505a211 */ /* 0x090fe400000f0c4a */
[----:B------:R-:W-:Y:S02]  /*21f50*/  @!P3 LEA.HI.X R7, R215, R8, R72, 0x1, P1 ;  /* 0x00000008d707b211 */ /* 0x000fe400008f0c48 */
[----:B------:R-:W-:Y:S01]  /*21f60*/  ISETP.GE.AND P0, PT, R216, UR4, PT ;  /* 0x00000004d8007c0c */ /* 0x000fe2000bf06270 */
[----:B------:R0:W-:Y:S04]  /*21f70*/  @!P2 ST.E.128 desc[UR60][R4.64], R28 ;  /* 0x0000001c0400a985 */ /* 0x0001e8000c101d3c */
[----:B------:R0:W-:Y:S08]  /*21f80*/  @!P3 ST.E.128 desc[UR60][R6.64], R44 ;  /* 0x0000002c0600b985 */ /* 0x0001f0000c101d3c */
[----:B------:R-:W-:Y:S05]  /*21f90*/  @P0 BRA `(.L_x_1957) ;  /* 0x0000000c00100947 */ /* 0x000fea0003800000 */
[----:B0-----:R-:W-:-:S04]  /*21fa0*/  LEA R4, P0, R216, R64, 0x1 ;  /* 0x00000040d8047211 */ /* 0x001fc800078008ff */
[----:B------:R-:W-:-:S05]  /*21fb0*/  LEA.HI.X R5, R216, R8, R70, 0x1, P0 ;  /* 0x00000008d8057211 */ /* 0x000fca00000f0c46 */
[----:B------:R0:W-:Y:S01]  /*21fc0*/  ST.E.128 desc[UR60][R4.64], R60 ;  /* 0x0000003c04007985 */ /* 0x0001e2000c101d3c */
[----:B------:R-:W-:Y:S05]  /*21fd0*/  BRA `(.L_x_1957) ;  /* 0x0000000c00007947 */ /* 0x000fea0003800000 */
.L_x_1949:
[----:B------:R-:W-:Y:S01]  /*21fe0*/  ULDC.64 UR4, c[0x0][0xc00] ;  /* 0x0003000000047ab9 */ /* 0x000fe20000000a00 */
[----:B------:R-:W2:Y:S01]  /*21ff0*/  LDC.64 R4, c[0x0][0xc00] ;  /* 0x00030000ff047b82 */ /* 0x000ea20000000a00 */
[----:B------:R-:W-:Y:S01]  /*22000*/  ISETP.NE.U32.AND P0, PT, RZ, UR4, PT ;  /* 0x00000004ff007c0c */ /* 0x000fe2000bf05070 */
[----:B------:R-:W-:-:S03]  /*22010*/  IMAD.MOV.U32 R3, RZ, RZ, RZ ;  /* 0x000000ffff037224 */ /* 0x000fc600078e00ff */
[----:B------:R-:W-:Y:S01]  /*22020*/  ISETP.NE.AND.EX P0, PT, RZ, UR5, PT, P0 ;  /* 0x00000005ff007c0c */ /* 0x000fe2000bf05300 */
[----:B------:R-:W-:Y:S02]  /*22030*/  ULDC.64 UR4, c[0x0][0xc08] ;  /* 0x0003020000047ab9 */ /* 0x000fe40000000a00 */
[----:B------:R-:W-:Y:S01]  /*22040*/  ISETP.NE.U32.AND P1, PT, RZ, UR4, PT ;  /* 0x00000004ff007c0c */ /* 0x000fe2000bf25070 */
[----:B------:R-:W3:Y:S03]  /*22050*/  LDC R29, c[0x0][0xbe8] ;  /* 0x0002fa00ff1d7b82 */ /* 0x000ee60000000800 */
[----:B------:R-:W-:Y:S01]  /*22060*/  ISETP.NE.AND.EX P1, PT, RZ, UR5, PT, P1 ;  /* 0x00000005ff007c0c */ /* 0x000fe2000bf25310 */
[----:B--2---:R-:W-:-:S12]  /*22070*/  IMAD.WIDE R4, R219, 0x4, R4 ;  /* 0x00000004db047825 */ /* 0x004fd800078e0204 */
[----:B------:R-:W2:Y:S01]  /*22080*/  @P1 LDC.64 R6, c[0x0][0xc08] ;  /* 0x00030200ff061b82 */ /* 0x000ea20000000a00 */
[----:B------:R-:W-:Y:S02]  /*22090*/  ULDC UR4, c[0x0][0xa88] ;  /* 0x0002a20000047ab9 */ /* 0x000fe40000000800 */
[----:B------:R-:W-:Y:S01]  /*220a0*/  IMAD.U32 R0, RZ, RZ, UR4 ;  /* 0x00000004ff007e24 */ /* 0x000fe2000f8e00ff */
[----:B------:R4:W5:Y:S01]  /*220b0*/  @P0 LDG.E R3, desc[UR60][R4.64] ;  /* 0x0000003c04030981 */ /* 0x000962000c1e1900 */
[----:B--2---:R-:W-:-:S05]  /*220c0*/  @P1 IMAD.WIDE R6, R219, 0x4, R6 ;  /* 0x00000004db061825 */ /* 0x004fca00078e0206 */
[----:B------:R4:W5:Y:S01]  /*220d0*/  @P1 LDG.E R0, desc[UR60][R6.64] ;  /* 0x0000003c06001981 */ /* 0x000962000c1e1900 */
[----:B---3--:R-:W-:Y:S01]  /*220e0*/  ISETP.NE.AND P2, PT, R29, 0x1, PT ;  /* 0x000000011d00780c */ /* 0x008fe20003f45270 */
[----:B------:R-:W2:-:S12]  /*220f0*/  S2R R9, SR_TID.X ;  /* 0x0000000000097919 */ /* 0x000e980000002100 */
[----:B------:R-:W3:Y:S08]  /*22100*/  @P2 LDC R20, c[0x0][0xbec] ;  /* 0x0002fb00ff142b82 */ /* 0x000ef00000000800 */
[----:B------:R-:W0:Y:S01]  /*22110*/  @P2 LDC R31, c[0x0][0xbf0] ;  /* 0x0002fc00ff1f2b82 */ /* 0x000e220000000800 */
[----:B--2---:R-:W-:-:S04]  /*22120*/  IADD3 R8, R9, -0x80, RZ ;  /* 0xffffff8009087810 */ /* 0x004fc80007ffe0ff */
[----:B------:R-:W-:Y:S02]  /*22130*/  ISETP.GE.AND P3, PT, R8, 0x80, PT ;  /* 0x000000800800780c */ /* 0x000fe40003f66270 */
[----:B------:R-:W-:Y:S01]  /*22140*/  SHF.R.S32.HI R8, RZ, 0x1f, R219 ;  /* 0x0000001fff087819 */ /* 0x000fe200000114db */
[----:B----4-:R-:W-:Y:S10]  /*22150*/  @P1 BRA `(.L_x_1958) ;  /* 0x0000000000101947 */ /* 0x010ff40003800000 */
[----:B------:R-:W-:Y:S05]  /*22160*/  @!P0 BRA `(.L_x_1958) ;  /* 0x00000000000c8947 */ /* 0x000fea0003800000 */
[----:B------:R-:W2:Y:S04]  /*22170*/  LDG.E R7, desc[UR60][R4.64] ;  /* 0x0000003c04077981 */ /* 0x000ea8000c1e1900 */
[----:B-----5:R-:W2:Y:S02]  /*22180*/  LDG.E R0, desc[UR60][R4.64+0x4] ;  /* 0x0000043c04007981 */ /* 0x020ea4000c1e1900 */
[----:B--2---:R-:W-:-:S07]  /*22190*/  IMAD.IADD R0, R0, 0x1, -R7 ;  /* 0x0000000100007824 */ /* 0x004fce00078e0a07 */
.L_x_1958:
[----:B------:R-:W-:Y:S01]  /*221a0*/  BSSY B1, `(.L_x_1959) ;  /* 0x000002c000017945 */ /* 0x000fe20003800000 */
[----:B------:R-:W-:Y:S02]  /*221b0*/  SHF.R.S32.HI R12, RZ, 0x1f, R218 ;  /* 0x0000001fff0c7819 */ /* 0x000fe400000114da */
[----:B------:R-:W-:Y:S02]  /*221c0*/  SEL R13, R219, RZ, !P0 ;  /* 0x000000ffdb0d7207 */ /* 0x000fe40004000000 */
[----:B------:R-:W-:Y:S02]  /*221d0*/  SEL R14, R8, RZ, !P0 ;  /* 0x000000ff080e7207 */ /* 0x000fe40004000000 */
[----:B-----5:R-:W-:Y:S01]  /*221e0*/  SHF.R.S32.HI R10, RZ, 0x1f, R3 ;  /* 0x0000001fff0a7819 */ /* 0x020fe20000011403 */
[----:B------:R-:W-:Y:S06]  /*221f0*/  @P3 BRA `(.L_x_1960) ;  /* 0x0000000000983947 */ /* 0x000fec0003800000 */
[----:B------:R-:W2:Y:S01]  /*22200*/  LDC R11, c[0x0][0xbe8] ;  /* 0x0002fa00ff0b7b82 */ /* 0x000ea20000000800 */
[----:B------:R-:W-:Y:S01]  /*22210*/  IADD3 R8, R208, -0x80, R9 ;  /* 0xffffff80d0087810 */ /* 0x000fe20007ffe009 */
[----:B--2---:R-:W-:-:S05]  /*22220*/  IMAD R4, R0, R11, RZ ;  /* 0x0000000b00047224 */ /* 0x004fca00078e02ff */
[----:B------:R-:W-:-:S13]  /*22230*/  ISETP.GE.AND P0, PT, R8, R4, PT ;  /* 0x000000040800720c */ /* 0x000fda0003f06270 */
[----:B------:R-:W-:Y:S05]  /*22240*/  @P0 BRA `(.L_x_1960) ;  /* 0x0000000000840947 */ /* 0x000fea0003800000 */
[----:B------:R-:W-:Y:S01]  /*22250*/  ISETP.NE.AND P0, PT, R11, 0x1, PT ;  /* 0x000000010b00780c */ /* 0x000fe20003f05270 */
[----:B------:R-:W-:Y:S01]  /*22260*/  ULDC.64 UR4, c[0x0][0xb90] ;  /* 0x0002e40000047ab9 */ /* 0x000fe20000000a00 */
[----:B------:R-:W-:Y:S02]  /*22270*/  IMAD.MOV.U32 R4, RZ, RZ, R3 ;  /* 0x000000ffff047224 */ /* 0x000fe400078e0003 */
[----:B------:R-:W-:Y:S02]  /*22280*/  IMAD R9, R12, UR4, RZ ;  /* 0x000000040c097c24 */ /* 0x000fe4000f8e02ff */
[----:B------:R-:W-:Y:S02]  /*22290*/  IMAD.MOV.U32 R5, RZ, RZ, R10 ;  /* 0x000000ffff057224 */ /* 0x000fe400078e000a */
[----:B------:R-:W-:Y:S02]  /*222a0*/  IMAD.MOV.U32 R7, RZ, RZ, R8 ;  /* 0x000000ffff077224 */ /* 0x000fe400078e0008 */
[----:B------:R-:W-:-:S03]  /*222b0*/  IMAD.WIDE.U32 R4, R218, UR4, R4 ;  /* 0x00000004da047c25 */ /* 0x000fc6000f8e0004 */
[----:B------:R-:W2:Y:S01]  /*222c0*/  @P0 LDC R15, c[0x0][0xbec] ;  /* 0x0002fb00ff0f0b82 */ /* 0x000ea20000000800 */
[----:B------:R-:W-:Y:S01]  /*222d0*/  IMAD R9, R218, UR5, R9 ;  /* 0x00000005da097c24 */ /* 0x000fe2000f8e0209 */
[----:B------:R-:W-:-:S04]  /*222e0*/  ULDC.64 UR4, c[0x0][0xb98] ;  /* 0x0002e60000047ab9 */ /* 0x000fc80000000a00 */
[----:B------:R-:W-:Y:S02]  /*222f0*/  IADD3 R5, R5, R9, RZ ;  /* 0x0000000905057210 */ /* 0x000fe40007ffe0ff */
[----:B------:R-:W4:Y:S01]  /*22300*/  @P0 LDC R21, c[0x0][0xbf0] ;  /* 0x0002fc00ff150b82 */ /* 0x000f220000000800 */
[----:B------:R-:W-:-:S04]  /*22310*/  IMAD.WIDE.U32 R4, R13, UR4, R4 ;  /* 0x000000040d047c25 */ /* 0x000fc8000f8e0004 */
[----:B--2---:R-:W-:-:S05]  /*22320*/  @P0 IMAD.HI.U32 R6, R8, R15, RZ ;  /* 0x0000000f08060227 */ /* 0x004fca00078e00ff */
[----:B----4-:R-:W-:Y:S01]  /*22330*/  @P0 SHF.R.U32.HI R7, RZ, R21, R6 ;  /* 0x00000015ff070219 */ /* 0x010fe20000011606 */
        /* <DEDUP_REMOVED lines=18> */
.L_x_1960:
[----:B------:R-:W-:Y:S05]  /*22460*/  BSYNC B1 ;  /* 0x0000000000017941 */ /* 0x000fea0003800000 */
.L_x_1959:
[----:B------:R-:W-:Y:S01]  /*22470*/  ULDC.64 UR4, c[0x0][0xaa0] ;  /* 0x0002a80000047ab9 */ /* 0x000fe20000000a00 */
[----:B------:R-:W-:Y:S01]  /*22480*/  BSSY B1, `(.L_x_1961) ;  /* 0x000003f000017945 */ /* 0x000fe20003800000 */
[----:B------:R-:W-:Y:S01]  /*22490*/  IMAD R4, R10, UR4, RZ ;  /* 0x000000040a047c24 */ /* 0x000fe2000f8e02ff */
[----:B------:R-:W-:Y:S02]  /*224a0*/  SHF.R.S32.HI R15, RZ, 0x1f, R216 ;  /* 0x0000001fff0f7819 */ /* 0x000fe400000114d8 */
[----:B------:R-:W-:Y:S01]  /*224b0*/  SHF.R.S32.HI R21, RZ, 0x1f, R215 ;  /* 0x0000001fff157819 */ /* 0x000fe200000114d7 */
[C---:B--2---:R-:W-:Y:S01]  /*224c0*/  IMAD R7, R3.reuse, UR5, R4 ;  /* 0x0000000503077c24 */ /* 0x044fe2000f8e0204 */
[----:B-1----:R-:W-:Y:S01]  /*224d0*/  SHF.R.S32.HI R24, RZ, 0x1f, R213 ;  /* 0x0000001fff187819 */ /* 0x002fe200000114d5 */
[----:B------:R-:W-:Y:S01]  /*224e0*/  IMAD.WIDE.U32 R4, R3, UR4, RZ ;  /* 0x0000000403047c25 */ /* 0x000fe2000f8e00ff */
[----:B------:R-:W-:-:S03]  /*224f0*/  ULDC.64 UR4, c[0x0][0xae8] ;  /* 0x0002ba0000047ab9 */ /* 0x000fc60000000a00 */
[----:B------:R-:W-:Y:S01]  /*22500*/  IMAD R3, R217, 0x20, R223 ;  /* 0x00000020d9037824 */ /* 0x000fe200078e02df */
[----:B------:R-:W-:Y:S01]  /*22510*/  IADD3 R5, R5, R7, RZ ;  /* 0x0000000705057210 */ /* 0x000fe20007ffe0ff */
[----:B------:R-:W-:Y:S02]  /*22520*/  IMAD R7, R12, UR4, RZ ;  /* 0x000000040c077c24 */ /* 0x000fe4000f8e02ff */
[----:B------:R-:W-:Y:S02]  /*22530*/  IMAD.IADD R9, R208, 0x1, R3 ;  /* 0x00000001d0097824 */ /* 0x000fe400078e0203 */
[----:B------:R-:W-:Y:S02]  /*22540*/  IMAD R7, R218, UR5, R7 ;  /* 0x00000005da077c24 */ /* 0x000fe4000f8e0207 */
[----:B---3--:R-:W-:-:S04]  /*22550*/  @P2 IMAD.HI.U32 R6, R9, R20, RZ ;  /* 0x0000001409062227 */ /* 0x008fc800078e00ff */
[----:B------:R-:W-:Y:S01]  /*22560*/  IMAD.WIDE.U32 R4, R218, UR4, R4 ;  /* 0x00000004da047c25 */ /* 0x000fe2000f8e0004 */
[----:B------:R-:W-:-:S03]  /*22570*/  ULDC.64 UR4, c[0x0][0xaf0] ;  /* 0x0002bc0000047ab9 */ /* 0x000fc60000000a00 */
[----:B------:R-:W-:Y:S01]  /*22580*/  IMAD.MOV.U32 R3, RZ, RZ, R9 ;  /* 0x000000ffff037224 */ /* 0x000fe200078e0009 */
[----:B0-----:R-:W-:Y:S01]  /*22590*/  @P2 SHF.R.U32.HI R3, RZ, R31, R6 ;  /* 0x0000001fff032219 */ /* 0x001fe20000011606 */
[----:B------:R-:W-:Y:S02]  /*225a0*/  IMAD R8, R14, UR4, RZ ;  /* 0x000000040e087c24 */ /* 0x000fe4000f8e02ff */
[----:B------:R-:W-:Y:S01]  /*225b0*/  IMAD.IADD R5, R5, 0x1, R7 ;  /* 0x0000000105057824 */ /* 0x000fe200078e0207 */
[----:B------:R-:W-:Y:S01]  /*225c0*/  SHF.R.S32.HI R6, RZ, 0x1f, R3 ;  /* 0x0000001fff067819 */ /* 0x000fe20000011403 */
[C---:B------:R-:W-:Y:S02]  /*225d0*/  IMAD R7, R13.reuse, UR5, R8 ;  /* 0x000000050d077c24 */ /* 0x040fe4000f8e0208 */
        /* <DEDUP_REMOVED lines=12> */
[----:B------:R-:W-:Y:S02]  /*226a0*/  IMAD.IADD R208, R223, 0x1, R208 ;  /* 0x00000001dfd07824 */ /* 0x000fe400078e02d0 */
[----:B------:R-:W-:Y:S02]  /*226b0*/  IMAD R29, R0, R29, RZ ;  /* 0x0000001d001d7224 */ /* 0x000fe400078e02ff */
[C---:B------:R-:W-:Y:S02]  /*226c0*/  IMAD R3, R7.reuse, UR5, R6 ;  /* 0x0000000507037c24 */ /* 0x040fe4000f8e0206 */
[----:B------:R-:W-:Y:S01]  /*226d0*/  IMAD.WIDE.U32 R4, R7, UR4, R4 ;  /* 0x0000000407047c25 */ /* 0x000fe2000f8e0004 */
[----:B------:R-:W-:Y:S01]  /*226e0*/  ISETP.GE.AND P2, PT, R208, R29, PT ;  /* 0x0000001dd000720c */ /* 0x000fe20003f46270 */
[----:B------:R-:W-:-:S02]  /*226f0*/  ULDC.64 UR4, c[0x0][0xa80] ;  /* 0x0002a00000047ab9 */ /* 0x000fc40000000a00 */
[----:B------:R-:W-:Y:S01]  /*22700*/  VIADD R0, R208, 0x20 ;  /* 0x00000020d0007836 */ /* 0x000fe20000000000 */
[----:B------:R-:W-:Y:S02]  /*22710*/  IADD3 R3, R5, R3, RZ ;  /* 0x0000000305037210 */ /* 0x000fe40007ffe0ff */
[----:B------:R-:W-:Y:S02]  /*22720*/  LEA R6, P3, R4, UR4, 0x1 ;  /* 0x0000000404067c11 */ /* 0x000fe4000f8608ff */
[-C--:B------:R-:W-:Y:S01]  /*22730*/  ISETP.GE.AND P1, PT, R0, R29.reuse, PT ;  /* 0x0000001d0000720c */ /* 0x080fe20003f26270 */
[----:B------:R-:W-:Y:S01]  /*22740*/  VIADD R0, R208, 0x40 ;  /* 0x00000040d0007836 */ /* 0x000fe20000000000 */
[----:B------:R-:W-:Y:S02]  /*22750*/  LEA.HI.X R3, R4, UR5, R3, 0x1, P3 ;  /* 0x0000000504037c11 */ /* 0x000fe400098f0c03 */
[----:B------:R0:W1:Y:S02]  /*22760*/  SHFL.IDX PT, R4, R6, RZ, 0x181f ;  /* 0x00181fff06047589 */ /* 0x00006400000e0000 */
[----:B------:R-:W-:-:S02]  /*22770*/  ISETP.GE.AND P0, PT, R0, R29, PT ;  /* 0x0000001d0000720c */ /* 0x000fc40003f06270 */
[----:B------:R0:W2:Y:S01]  /*22780*/  SHFL.IDX PT, R0, R3, RZ, 0x181f ;  /* 0x00181fff03007589 */ /* 0x0000a200000e0000 */
[----:B------:R-:W-:Y:S10]  /*22790*/  @P2 BRA `(.L_x_1962) ;  /* 0x0000000000342947 */ /* 0x000ff40003800000 */
[----:B------:R-:W-:Y:S02]  /*227a0*/  ULDC UR4, c[0x0][0xac8] ;  /* 0x0002b20000047ab9 */ /* 0x000fe40000000800 */
        /* <DEDUP_REMOVED lines=12> */
.L_x_1962:
[----:B------:R-:W-:Y:S05]  /*22870*/  BSYNC B1 ;  /* 0x0000000000017941 */ /* 0x000fea0003800000 */
.L_x_1961:
[----:B--2---:R2:W4:Y:S01]  /*22880*/  SHFL.IDX PT, R0, R3, 0x1, 0x181f ;  /* 0x00381f0003007f89 */ /* 0x00452200000e0000 */
[----:B------:R-:W-:Y:S03]  /*22890*/  BSSY B1, `(.L_x_1963) ;  /* 0x0000010000017945 */ /* 0x000fe60003800000 */
[----:B-1-3--:R2:W1:Y:S01]  /*228a0*/  SHFL.IDX PT, R4, R6, 0x1, 0x181f ;  /* 0x00381f0006047f89 */ /* 0x00a46200000e0000 */
[----:B------:R-:W-:Y:S05]  /*228b0*/  @P1 BRA `(.L_x_1964) ;  /* 0x0000000000341947 */ /* 0x000fea0003800000 */
[----:B------:R-:W-:Y:S02]  /*228c0*/  ULDC UR4, c[0x0][0xac8] ;  /* 0x0002b20000047ab9 */ /* 0x000fe40000000800 */
        /* <DEDUP_REMOVED lines=12> */
.L_x_1964:
[----:B------:R-:W-:Y:S05]  /*22990*/  BSYNC B1 ;  /* 0x0000000000017941 */ /* 0x000fea0003800000 */
.L_x_1963:
[----:B----4-:R4:W0:Y:S01]  /*229a0*/  SHFL.IDX PT, R0, R3, 0x2, 0x181f ;  /* 0x00581f0003007f89 */ /* 0x01082200000e0000 */
        /* <DEDUP_REMOVED lines=16> */
.L_x_1966:
[----:B------:R-:W-:Y:S05]  /*22ab0*/  BSYNC B1 ;  /* 0x0000000000017941 */ /* 0x000fea0003800000 */
.L_x_1965:
[----:B0-----:R-:W-:Y:S01]  /*22ac0*/  VIADD R0, R208, 0x60 ;  /* 0x00000060d0007836 */ /* 0x001fe20000000000 */
[----:B---3--:R0:W3:Y:S04]  /*22ad0*/  SHFL.IDX PT, R8, R3, 0x3, 0x181f ;  /* 0x00781f0003087f89 */ /* 0x0080e800000e0000 */
[----:B------:R-:W-:Y:S01]  /*22ae0*/  ISETP.GE.AND P0, PT, R0, R29, PT ;  /* 0x0000001d0000720c */ /* 0x000fe20003f06270 */
[----:B-1----:R0:W1:-:S12]  /*22af0*/  SHFL.IDX PT, R4, R6, 0x3, 0x181f ;  /* 0x00781f0006047f89 */ /* 0x00205800000e0000 */
[----:B0-----:R-:W-:Y:S05]  /*22b00*/  @P0 BRA `(.L_x_1957) ;  /* 0x0000000000340947 */ /* 0x001fea0003800000 */
[----:B------:R-:W-:Y:S02]  /*22b10*/  ULDC UR4, c[0x0][0xac8] ;  /* 0x0002b20000047ab9 */ /* 0x000fe40000000800 */
        /* <DEDUP_REMOVED lines=12> */
.L_x_1957:
[----:B------:R-:W-:Y:S05]  /*22be0*/  BSYNC B0 ;  /* 0x0000000000007941 */ /* 0x000fea0003800000 */
.L_x_1948:
[----:B------:R-:W-:Y:S02]  /*22bf0*/  ULDC UR4, c[0x0][0xc3c] ;  /* 0x00030f0000047ab9 */ /* 0x000fe40000000800 */
[----:B------:R-:W-:-:S13]  /*22c00*/  ISETP.GE.AND P0, PT, R27, UR4, PT ;  /* 0x000000041b007c0c */ /* 0x000fda000bf06270 */
[----:B------:R-:W-:Y:S05]  /*22c10*/  @!P0 BRA `(.L_x_1967) ;  /* 0xfffffde400b88947 */ /* 0x000fea000383ffff */
[----:B------:R-:W-:Y:S05]  /*22c20*/  BRA `(.L_x_1680) ;  /* 0x0000008400e07947 */ /* 0x000fea0003800000 */
.L_x_1678:
[----:B------:R-:W-:-:S08]  /*22c30*/  NOP ;  /* 0x0000000000007918 */ /* 0x000fd00000000000 */
[----:B0-----:R-:W0:-:S00]  /*22c40*/  USETMAXREG.DEALLOC.CTAPOOL 0x18 ;  /* 0x00000018000079c8 */ /* 0x001e0000080e0500 */
[----:B0-----:R-:W2:Y:S01]  /*22c50*/  LDL.LU R2, [R1] ;  /* 0x0000000001027983 */ /* 0x001ea20000300800 */
[----:B------:R-:W-:Y:S01]  /*22c60*/  LOP3.LUT R0, R0, 0x3, RZ, 0xc0, !PT ;  /* 0x0000000300007812 */ /* 0x000fe200078ec0ff */
[----:B------:R-:W-:-:S05]  /*22c70*/  IMAD.MOV.U32 R6, RZ, RZ, RZ ;  /* 0x000000ffff067224 */ /* 0x000fca00078e00ff */
[----:B------:R-:W0:Y:S02]  /*22c80*/  SHFL.IDX PT, R0, R0, RZ, 0x1f ;  /* 0x00001fff00007589 */ /* 0x000e2400000e0000 */
[----:B0-----:R-:W-:Y:S02]  /*22c90*/  ISETP.NE.AND P0, PT, R0, RZ, PT ;  /* 0x000000ff0000720c */ /* 0x001fe40003f05270 */
[----:B--2---:R-:W-:-:S11]  /*22ca0*/  LOP3.LUT R2, R2, 0xfffffffd, RZ, 0xc0, !PT ;  /* 0xfffffffd02027812 */ /* 0x004fd600078ec0ff */
[----:B------:R-:W-:-:S05]  /*22cb0*/  @P0 LOP3.LUT R2, R2, 0x2, RZ, 0xfc, !PT ;  /* 0x0000000202020812 */ /* 0x000fca00078efcff */
[----:B------:R0:W-:Y:S01]  /*22cc0*/  STL [R1], R2 ;  /* 0x0000000201007387 */ /* 0x0001e20000100800 */
        /* <DEDUP_REMOVED lines=8> */
.L_x_1968:
        /* <DEDUP_REMOVED lines=41> */
.L_x_1974:
        /* <DEDUP_REMOVED lines=12> */
.L_x_1973:
[----:B------:R-:W-:Y:S05]  /*230a0*/  BSYNC B0 ;  /* 0x0000000000007941 */ /* 0x000fea0003800000 */
.L_x_1972:
[----:B0----5:R-:W0:Y:S02]  /*230b0*/  SHFL.UP PT, R2, R6, 0x1, RZ ;  /* 0x0420000006027989 */ /* 0x021e2400000e00ff */
        /* <DEDUP_REMOVED lines=19> */
[----:B------:R-:W-:-:S07]  /*231f0*/  MOV R5, R11 ;  /* 0x0000000b00057202 */ /* 0x000fce0000000f00 */
.L_x_1970:
[----:B------:R-:W-:-:S04]  /*23200*/  IMAD.IADD R8, R7, 0x1, -R8 ;  /* 0x0000000107087824 */ /* 0x000fc800078e0a08 */
        /* <DEDUP_REMOVED lines=17> */
[----:B------:R-:W-:-:S06]  /*23320*/  VIADD R16, R7, 0xffffffff ;  /* 0xffffffff07107836 */ /* 0x000fcc0000000000 */
[----:B------:R2:W3:Y:S02]  /*23330*/  SHFL.IDX PT, R16, R5, R16, 0x1f ;  /* 0x00001f1005107589 */ /* 0x0004e400000e0000 */
.L_x_1975:
[----:B-12---:R-:W-:Y:S01]  /*23340*/  IADD3 R5, RZ, -R3, RZ ;  /* 0x80000003ff057210 */ /* 0x006fe20007ffe0ff */
[----:B---3--:R-:W-:Y:S01]  /*23350*/  IMAD R16, R16, UR5, R8 ;  /* 0x0000000510107c24 */ /* 0x008fe2000f8e0208 */
[----:B------:R-:W-:Y:S01]  /*23360*/  IABS R7, R9 ;  /* 0x0000000900077213 */ /* 0x000fe20000000000 */
[----:B------:R-:W-:Y:S02]  /*23370*/  IMAD.MOV.U32 R2, RZ, RZ, RZ ;  /* 0x000000ffff027224 */ /* 0x000fe400078e00ff */
[----:B------:R-:W-:Y:S02]  /*23380*/  IMAD R5, R5, R10, RZ ;  /* 0x0000000a05057224 */ /* 0x000fe400078e02ff */
[----:B------:R-:W-:Y:S02]  /*23390*/  IMAD.MOV R7, RZ, RZ, -R7 ;  /* 0x000000ffff077224 */ /* 0x000fe400078e0a07 */
[----:B------:R-:W-:Y:S01]  /*233a0*/  IMAD.HI.U32 R3, R3, R5, R2 ;  /* 0x0000000503037227 */ /* 0x000fe200078e0002 */
[----:B------:R-:W-:-:S04]  /*233b0*/  IADD3 R2, -R16, UR6, RZ ;  /* 0x0000000610027c10 */ /* 0x000fc8000fffe1ff */
        /* <DEDUP_REMOVED lines=10> */
[----:B------:R-:W-:-:S06]  /*23460*/  @P0 IADD3 R8, R8, 0x1, RZ ;  /* 0x0000000108080810 */ /* 0x000fcc0007ffe0ff */
[----:B------:R-:W-:Y:S01]  /*23470*/  @!P2 IMAD.MOV R8, RZ, RZ, -R8 ;  /* 0x000000ffff08a224 */ /* 0x000fe200078e0a08 */
[----:B------:R-:W-:-:S05]  /*23480*/  @!P1 LOP3.LUT R8, RZ, R9, RZ, 0x33, !PT ;  /* 0x00000009ff089212 */ /* 0x000fca00078e33ff */
[----:B------:R-:W-:Y:S02]  /*23490*/  IMAD R5, R11, R8, RZ ;  /* 0x000000080b057224 */ /* 0x000fe400078e02ff */
[----:B------:R-:W-:Y:S02]  /*234a0*/  IMAD.MOV R8, RZ, RZ, -R8 ;  /* 0x000000ffff087224 */ /* 0x000fe400078e0a08 */
[----:B------:R-:W-:Y:S02]  /*234b0*/  IMAD.MOV R10, RZ, RZ, -R5 ;  /* 0x000000ffff0a7224 */ /* 0x000fe400078e0a05 */
[----:B------:R-:W-:-:S03]  /*234c0*/  IMAD R8, R9, R8, R2 ;  /* 0x0000000809087224 */ /* 0x000fc600078e0202 */
[----:B------:R-:W-:Y:S01]  /*234d0*/  VIADDMNMX R11, R10, UR5, R11, PT ;  /* 0x000000050a0b7c46 */ /* 0x000fe2000b80010b */
[----:B------:R-:W-:-:S03]  /*234e0*/  IMAD.IADD R5, R8, 0x1, R5 ;  /* 0x0000000108057824 */ /* 0x000fc600078e0205 */
[----:B------:R-:W-:-:S04]  /*234f0*/  IABS R7, R11 ;  /* 0x0000000b00077213 */ /* 0x000fc80000000000 */
[----:B------:R-:W1:Y:S08]  /*23500*/  I2F.RP R10, R7 ;  /* 0x00000007000a7306 */ /* 0x000e700000209400 */
[----:B-1----:R-:W1:Y:S02]  /*23510*/  MUFU.RCP R10, R10 ;  /* 0x0000000a000a7308 */ /* 0x002e640000001000 */
[----:B-1----:R-:W-:Y:S01]  /*23520*/  VIADD R3, R10, 0xffffffe ;  /* 0x0ffffffe0a037836 */ /* 0x002fe20000000000 */
[----:B------:R-:W-:-:S05]  /*23530*/  IABS R10, R11 ;  /* 0x0000000b000a7213 */ /* 0x000fca0000000000 */
[----:B------:R-:W1:Y:S01]  /*23540*/  F2I.FTZ.U32.TRUNC.NTZ R3, R3 ;  /* 0x0000000300037305 */ /* 0x000e62000021f000 */
[----:B------:R-:W-:Y:S01]  /*23550*/  IMAD.MOV R10, RZ, RZ, -R10 ;  /* 0x000000ffff0a7224 */ /* 0x000fe200078e0a0a */
[----:B-1----:R-:W-:-:S05]  /*23560*/  IADD3 R2, RZ, -R3, RZ ;  /* 0x80000003ff027210 */ /* 0x002fca0007ffe0ff */
[----:B------:R-:W-:Y:S02]  /*23570*/  IMAD R9, R2, R7, RZ ;  /* 0x0000000702097224 */ /* 0x000fe400078e02ff */
[----:B------:R-:W-:-:S04]  /*23580*/  IMAD.MOV.U32 R2, RZ, RZ, RZ ;  /* 0x000000ffff027224 */ /* 0x000fc800078e00ff */
[----:B------:R-:W-:Y:S01]  /*23590*/  IMAD.HI.U32 R2, R3, R9, R2 ;  /* 0x0000000903027227 */ /* 0x000fe200078e0002 */
[----:B------:R-:W-:Y:S02]  /*235a0*/  IABS R9, R8 ;  /* 0x0000000800097213 */ /* 0x000fe40000000000 */
[----:B------:R-:W-:-:S03]  /*235b0*/  LOP3.LUT R3, R8, R11, RZ, 0x3c, !PT ;  /* 0x0000000b08037212 */ /* 0x000fc600078e3cff */
[----:B------:R-:W-:Y:S01]  /*235c0*/  IMAD.HI.U32 R2, R2, R9, RZ ;  /* 0x0000000902027227 */ /* 0x000fe200078e00ff */
[----:B------:R-:W-:-:S03]  /*235d0*/  ISETP.GE.AND P2, PT, R3, RZ, PT ;  /* 0x000000ff0300720c */ /* 0x000fc60003f46270 */
[----:B------:R-:W-:-:S05]  /*235e0*/  IMAD R10, R2, R10, R9 ;  /* 0x0000000a020a7224 */ /* 0x000fca00078e0209 */
[----:B------:R-:W-:-:S13]  /*235f0*/  ISETP.GT.U32.AND P1, PT, R7, R10, PT ;  /* 0x0000000a0700720c */ /* 0x000fda0003f24070 */
[----:B------:R-:W-:Y:S02]  /*23600*/  @!P1 IMAD.IADD R10, R10, 0x1, -R7 ;  /* 0x000000010a0a9824 */ /* 0x000fe400078e0a07 */
[----:B------:R-:W-:Y:S01]  /*23610*/  @!P1 VIADD R2, R2, 0x1 ;  /* 0x0000000102029836 */ /* 0x000fe20000000000 */
[----:B------:R-:W-:Y:S02]  /*23620*/  ISETP.NE.AND P1, PT, R11, RZ, PT ;  /* 0x000000ff0b00720c */ /* 0x000fe40003f25270 */
[----:B------:R-:W-:-:S13]  /*23630*/  ISETP.GE.U32.AND P0, PT, R10, R7, PT ;  /* 0x000000070a00720c */ /* 0x000fda0003f06070 */
[----:B------:R-:W-:-:S05]  /*23640*/  @P0 IADD3 R2, R2, 0x1, RZ ;  /* 0x0000000102020810 */ /* 0x000fca0007ffe0ff */
[----:B------:R-:W-:Y:S01]  /*23650*/  @!P2 IMAD.MOV R2, RZ, RZ, -R2 ;  /* 0x000000ffff02a224 */ /* 0x000fe200078e0a02 */
[----:B------:R-:W-:Y:S01]  /*23660*/  @!P1 LOP3.LUT R2, RZ, R11, RZ, 0x33, !PT ;  /* 0x0000000bff029212 */ /* 0x000fe200078e33ff */
[----:B------:R-:W-:-:S03]  /*23670*/  IMAD.MOV R11, RZ, RZ, -R11 ;  /* 0x000000ffff0b7224 */ /* 0x000fc600078e0a0b */
[----:B------:R-:W-:Y:S01]  /*23680*/  LOP3.LUT R17, RZ, R2, RZ, 0x33, !PT ;  /* 0x00000002ff117212 */ /* 0x000fe200078e33ff */
[----:B------:R-:W-:-:S04]  /*23690*/  IMAD R18, R2, R11, R5 ;  /* 0x0000000b02127224 */ /* 0x000fc800078e0205 */
[----:B------:R-:W-:Y:S01]  /*236a0*/  IMAD.IADD R17, R6, 0x1, R17 ;  /* 0x0000000106117824 */ /* 0x000fe200078e0211 */
[----:B------:R-:W-:Y:S06]  /*236b0*/  BRA `(.L_x_1976) ;  /* 0x00000000000c7947 */ /* 0x000fec0003800000 */
.L_x_1971:
[----:B------:R-:W-:Y:S01]  /*236c0*/  MOV R17, RZ ;  /* 0x000000ff00117202 */ /* 0x000fe20000000f00 */
[----:B------:R-:W-:Y:S02]  /*236d0*/  IMAD.U32 R16, RZ, RZ, UR6 ;  /* 0x00000006ff107e24 */ /* 0x000fe4000f8e00ff */
[----:B------:R-:W-:-:S07]  /*236e0*/  IMAD.MOV.U32 R18, RZ, RZ, RZ ;  /* 0x000000ffff127224 */ /* 0x000fce00078e00ff */
.L_x_1976:
[----:B------:R-:W-:-:S13]  /*236f0*/  ISETP.NE.AND P0, PT, R0, RZ, PT ;  /* 0x000000ff0000720c */ /* 0x000fda0003f05270 */
[----:B------:R-:W1:Y:S01]  /*23700*/  @!P0 S2R R3, SR_CgaCtaId ;  /* 0x0000000000038919 */ /* 0x000e620000008800 */
[----:B------:R-:W-:-:S04]  /*23710*/  @!P0 MOV R0, 0x400 ;  /* 0x0000040000008802 */ /* 0x000fc80000000f00 */
[----:B-1----:R-:W-:-:S05]  /*23720*/  @!P0 LEA R0, R3, R0, 0x18 ;  /* 0x0000000003008211 */ /* 0x002fca00078ec0ff */
[----:B------:R1:W-:Y:S01]  /*23730*/  @!P0 STS.128 [R0+0x308d0], R16 ;  /* 0x0308d01000008388 */ /* 0x0003e20000000c00 */
[----:B------:R-:W-:Y:S06]  /*23740*/  BAR.ARV 0x5, 0x180 ;  /* 0x0146000000007b1d */ /* 0x000fec0000002000 */
.L_x_1969:
[----:B-1----:R-:W-:Y:S01]  /*23750*/  IMAD.MOV.U32 R0, RZ, RZ, 0x1 ;  /* 0x00000001ff007424 */ /* 0x002fe200078e00ff */
[----:B------:R1:W-:Y:S01]  /*23760*/  STL [R1+0x8], RZ ;  /* 0x000008ff01007387 */ /* 0x0003e20000100800 */
[----:B------:R-:W-:Y:S02]  /*23770*/  ULDC UR4, c[0x0][0xc3c] ;  /* 0x00030f0000047ab9 */ /* 0x000fe40000000800 */
[----:B--2---:R-:W-:Y:S01]  /*23780*/  ISETP.GE.AND P0, PT, R19, UR4, PT ;  /* 0x0000000413007c0c */ /* 0x004fe2000bf06270 */
[----:B------:R1:W-:Y:S04]  /*23790*/  STL [R1+0x14], R0 ;  /* 0x0000140001007387 */ /* 0x0003e80000100800 */
[----:B------:R1:W-:Y:S08]  /*237a0*/  STL [R1+0x48], RZ ;  /* 0x000048ff01007387 */ /* 0x0003f00000100800 */
[----:B-1----:R-:W-:Y:S05]  /*237b0*/  @P0 BRA `(.L_x_1977) ;  /* 0x00000078000c0947 */ /* 0x002fea0003800000 */
[----:B------:R-:W1:Y:S01]  /*237c0*/  S2UR UR5, SR_CgaCtaId ;  /* 0x00000000000579c3 */ /* 0x000e620000008800 */
[C---:B------:R-:W-:Y:S01]  /*237d0*/  IMAD.SHL.U32 R0, R4.reuse, 0x8, RZ ;  /* 0x0000000804007824 */ /* 0x040fe200078e00ff */
[----:B------:R-:W-:Y:S01]  /*237e0*/  LOP3.LUT R5, R4, 0x7f, RZ, 0xc0, !PT ;  /* 0x0000007f04057812 */ /* 0x000fe200078ec0ff */
[----:B------:R-:W-:Y:S01]  /*237f0*/  UMOV UR4, 0x400 ;  /* 0x0000040000047882 */ /* 0x000fe20000000000 */
[----:B------:R-:W-:Y:S01]  /*23800*/  BSSY B8, `(.L_x_1977) ;  /* 0x000077e000087945 */ /* 0x000fe20003800000 */
[----:B------:R-:W-:Y:S01]  /*23810*/  ULDC.64 UR36, c[0x0][0x198] ;  /* 0x0000660000247ab9 */ /* 0x000fe20000000a00 */
[----:B------:R-:W-:Y:S01]  /*23820*/  LOP3.LUT R3, R0, 0x1f8, RZ, 0xc0, !PT ;  /* 0x000001f800037812 */ /* 0x000fe200078ec0ff */
[----:B------:R-:W-:Y:S01]  /*23830*/  ULDC UR38, c[0x0][0xc] ;  /* 0x0000030000267ab9 */ /* 0x000fe20000000800 */
[----:B0-----:R-:W-:Y:S02]  /*23840*/  SHF.L.U32 R2, R5, 0x3, RZ ;  /* 0x0000000305027819 */ /* 0x001fe400000006ff */
[----:B------:R-:W-:Y:S01]  /*23850*/  LOP3.LUT R3, R3, 0x38, R4, 0x78, !PT ;  /* 0x0000003803037812 */ /* 0x000fe200078e7804 */
[----:B------:R-:W-:Y:S01]  /*23860*/  IMAD.SHL.U32 R4, R4, 0x10, RZ ;  /* 0x0000001004047824 */ /* 0x000fe200078e00ff */
[----:B------:R-:W-:-:S02]  /*23870*/  LOP3.LUT R0, R0, 0x38, RZ, 0xc0, !PT ;  /* 0x0000003800007812 */ /* 0x000fc400078ec0ff */
[----:B------:R-:W-:Y:S02]  /*23880*/  LOP3.LUT R2, R3, 0x200, R2, 0xf8, !PT ;  /* 0x0000020003027812 */ /* 0x000fe400078ef802 */
[----:B------:R-:W-:-:S04]  /*23890*/  SHF.R.U32.HI R5, RZ, 0x3, R5 ;  /* 0x00000003ff057819 */ /* 0x000fc80000011605 */
[----:B------:R-:W-:Y:S01]  /*238a0*/  LOP3.LUT R4, R5, 0x70, R4, 0xf8, !PT ;  /* 0x0000007005047812 */ /* 0x000fe200078ef804 */
[----:B-1----:R-:W-:-:S06]  /*238b0*/  ULEA UR4, UR5, UR4, 0x18 ;  /* 0x0000000405047291 */ /* 0x002fcc000f8ec03f */
[----:B------:R-:W-:-:S05]  /*238c0*/  IMAD.U32 R3, RZ, RZ, UR4 ;  /* 0x00000004ff037e24 */ /* 0x000fca000f8e00ff */
[----:B------:R0:W-:Y:S02]  /*238d0*/  STL [R1+0x4], R3 ;  /* 0x0000040301007387 */ /* 0x0001e40000100800 */
[----:B0-----:R-:W-:Y:S02]  /*238e0*/  IMAD R3, R2, 0x2, R3 ;  /* 0x0000000202037824 */ /* 0x001fe400078e0203 */
[----:B------:R-:W-:-:S03]  /*238f0*/  IMAD.MOV.U32 R2, RZ, RZ, 0x1 ;  /* 0x00000001ff027424 */ /* 0x000fc600078e00ff */
[----:B------:R0:W-:Y:S04]  /*23900*/  STL [R1+0x28], R3 ;  /* 0x0000280301007387 */ /* 0x0001e80000100800 */
[----:B------:R-:W-:Y:S04]  /*23910*/  STL [R1+0x48], RZ ;  /* 0x000048ff01007387 */ /* 0x000fe80000100800 */
[----:B------:R1:W-:Y:S01]  /*23920*/  STL [R1+0x20], R2 ;  /* 0x0000200201007387 */ /* 0x0003e20000100800 */
[----:B0-----:R-:W-:-:S03]  /*23930*/  MOV R3, 0x1 ;  /* 0x0000000100037802 */ /* 0x001fc60000000f00 */
[----:B------:R0:W-:Y:S04]  /*23940*/  STL [R1+0x1c], RZ ;  /* 0x00001cff01007387 */ /* 0x0001e80000100800 */
[----:B------:R0:W-:Y:S01]  /*23950*/  STL [R1+0x8], RZ ;  /* 0x000008ff01007387 */ /* 0x0001e20000100800 */
[----:B-1----:R-:W-:-:S03]  /*23960*/  LOP3.LUT R2, R0, 0x40, RZ, 0xfc, !PT ;  /* 0x0000004000027812 */ /* 0x002fc600078efcff */
[----:B------:R0:W-:Y:S01]  /*23970*/  STL [R1+0x14], R3 ;  /* 0x0000140301007387 */ /* 0x0001e20000100800 */
[----:B------:R-:W-:-:S07]  /*23980*/  LOP3.LUT R0, R0, 0x80, RZ, 0xfc, !PT ;  /* 0x0000008000007812 */ /* 0x000fce00078efcff */
.L_x_2139:
[----:B------:R-:W-:Y:S05]  /*23990*/  YIELD ;  /* 0x0000000000007946 */ /* 0x000fea0003800000 */
[----:B------:R-:W-:Y:S01]  /*239a0*/  ULDC.64 UR4, c[0x0][0xa28] ;  /* 0x00028a0000047ab9 */ /* 0x000fe20000000a00 */
[----:B------:R-:W-:Y:S02]  /*239b0*/  CS2R R6, SRZ ;  /* 0x0000000000067805 */ /* 0x000fe4000001ff00 */
[----:B------:R-:W-:Y:S01]  /*239c0*/  ISETP.NE.U32.AND P0, PT, RZ, UR4, PT ;  /* 0x00000004ff007c0c */ /* 0x000fe2000bf05070 */
[----:B01----:R-:W1:Y:S01]  /*239d0*/  LDC.64 R12, c[0x0][0xa00] ;  /* 0x00028000ff0c7b82 */ /* 0x003e620000000a00 */
[----:B------:R-:W-:Y:S01]  /*239e0*/  ULDC.64 UR6, c[0x0][0xa08] ;  /* 0x0002820000067ab9 */ /* 0x000fe20000000a00 */
[----:B------:R-:W-:Y:S01]  /*239f0*/  ULDC.64 UR8, c[0x0][0xa10] ;  /* 0x0002840000087ab9 */ /* 0x000fe20000000a00 */
[----:B------:R-:W-:Y:S01]  /*23a00*/  ISETP.NE.AND.EX P0, PT, RZ, UR5, PT, P0 ;  /* 0x00000005ff007c0c */ /* 0x000fe2000bf05300 */
[----:B------:R-:W-:-:S04]  /*23a10*/  ULDC.64 UR4, c[0x0][0xa18] ;  /* 0x0002860000047ab9 */ /* 0x000fc80000000a00 */
[----:B--2---:R-:W2:Y:S08]  /*23a20*/  LDC.64 R4, c[0x0][0xa08] ;  /* 0x00028200ff047b82 */ /* 0x004eb00000000a00 */
[----:B0-----:R-:W0:Y:S02]  /*23a30*/  @P0 LDC.64 R2, c[0x0][0xa28] ;  /* 0x00028a00ff020b82 */ /* 0x001e240000000a00 */
[----:B0-----:R-:W-:-:S05]  /*23a40*/  @P0 IMAD.WIDE R2, R19, 0x4, R2 ;  /* 0x0000000413020825 */ /* 0x001fca00078e0202 */
[----:B------:R0:W5:Y:S01]  /*23a50*/  @P0 LDG.E R6, desc[UR60][R2.64] ;  /* 0x0000003c02060981 */ /* 0x000162000c1e1900 */
[----:B------:R-:W-:Y:S01]  /*23a60*/  ISETP.NE.U32.AND P0, PT, RZ, UR4, PT ;  /* 0x00000004ff007c0c */ /* 0x000fe2000bf05070 */
[----:B-1----:R-:W-:Y:S01]  /*23a70*/  IMAD.WIDE R12, R19, 0x4, R12 ;  /* 0x00000004130c7825 */ /* 0x002fe200078e020c */
[----:B------:R-:W-:Y:S02]  /*23a80*/  ISETP.NE.U32.AND P2, PT, RZ, UR6, PT ;  /* 0x00000006ff007c0c */ /* 0x000fe4000bf45070 */
[----:B------:R-:W-:Y:S01]  /*23a90*/  ISETP.NE.AND.EX P0, PT, RZ, UR5, PT, P0 ;  /* 0x00000005ff007c0c */ /* 0x000fe2000bf05300 */
[----:B------:R-:W-:Y:S01]  /*23aa0*/  ULDC.64 UR4, c[0x0][0xa00] ;  /* 0x0002800000047ab9 */ /* 0x000fe20000000a00 */
[----:B------:R-:W-:Y:S01]  /*23ab0*/  ISETP.NE.U32.AND P4, PT, RZ, UR8, PT ;  /* 0x00000008ff007c0c */ /* 0x000fe2000bf85070 */
[----:B------:R-:W-:Y:S01]  /*23ac0*/  IMAD.MOV.U32 R8, RZ, RZ, RZ ;  /* 0x000000ffff087224 */ /* 0x000fe200078e00ff */
[----:B------:R-:W-:Y:S01]  /*23ad0*/  ISETP.NE.U32.AND P1, PT, RZ, UR4, PT ;  /* 0x00000004ff007c0c */ /* 0x000fe2000bf25070 */
[----:B0-----:R-:W0:Y:S01]  /*23ae0*/  LDC.64 R2, c[0x0][0xa10] ;  /* 0x00028400ff027b82 */ /* 0x001e220000000a00 */
[----:B------:R-:W-:-:S02]  /*23af0*/  IMAD.MOV.U32 R0, RZ, RZ, RZ ;  /* 0x000000ffff007224 */ /* 0x000fc400078e00ff */
[----:B------:R-:W-:Y:S01]  /*23b00*/  ISETP.NE.AND.EX P3, PT, RZ, UR5, PT, P1 ;  /* 0x00000005ff007c0c */ /* 0x000fe2000bf65310 */
[----:B--2---:R-:W-:-:S04]  /*23b10*/  IMAD.WIDE R4, R19, 0x4, R4 ;  /* 0x0000000413047825 */ /* 0x004fc800078e0204 */
[----:B------:R-:W1:Y:S01]  /*23b20*/  @P0 LDC.64 R10, c[0x0][0xa18] ;  /* 0x00028600ff0a0b82 */ /* 0x000e620000000a00 */
[----:B------:R-:W-:Y:S01]  /*23b30*/  ULDC UR4, c[0x0][0x288] ;  /* 0x0000a20000047ab9 */ /* 0x000fe20000000800 */
[----:B------:R-:W-:Y:S02]  /*23b40*/  ISETP.NE.AND.EX P1, PT, RZ, UR7, PT, P2 ;  /* 0x00000007ff007c0c */ /* 0x000fe4000bf25320 */
[----:B------:R-:W-:-:S04]  /*23b50*/  ISETP.NE.AND.EX P2, PT, RZ, UR9, PT, P4 ;  /* 0x00000009ff007c0c */ /* 0x000fc8000bf45340 */
[----:B------:R-:W2:Y:S07]  /*23b60*/  @P3 LDG.E R7, desc[UR60][R12.64] ;  /* 0x0000003c0c073981 */ /* 0x000eae000c1e1900 */
[----:B------:R-:W5:Y:S01]  /*23b70*/  @P1 LDG.E R8, desc[UR60][R4.64] ;  /* 0x0000003c04081981 */ /* 0x000f62000c1e1900 */
        /* <DEDUP_REMOVED lines=14> */
[----:B0-----:R-:W-:Y:S01]  /*23c60*/  MOV R10, UR5 ;  /* 0x00000005000a7c02 */ /* 0x001fe20008000f00 */
[----:B--2---:R0:W-:Y:S01]  /*23c70*/  STL [R1+0x3c], R7 ;  /* 0x00003c0701007387 */ /* 0x0041e20000100800 */
[----:B------:R-:W-:Y:S02]  /*23c80*/  IMAD.MOV.U32 R11, RZ, RZ, R7 ;  /* 0x000000ffff0b7224 */ /* 0x000fe400078e0007 */
[----:B0-----:R-:W-:Y:S01]  /*23c90*/  IMAD.U32 R7, RZ, RZ, UR4 ;  /* 0x00000004ff077e24 */ /* 0x001fe2000f8e00ff */
[----:B------:R-:W-:Y:S06]  /*23ca0*/  @P0 BRA `(.L_x_1978) ;  /* 0x0000000000140947 */ /* 0x000fec0003800000 */
[----:B------:R-:W-:Y:S05]  /*23cb0*/  @!P3 BRA `(.L_x_1978) ;  /* 0x000000000010b947 */ /* 0x000fea0003800000 */
[----:B------:R-:W2:Y:S04]  /*23cc0*/  LDG.E R9, desc[UR60][R12.64] ;  /* 0x0000003c0c097981 */ /* 0x000ea8000c1e1900 */
[----:B------:R-:W2:Y:S02]  /*23cd0*/  LDG.E R12, desc[UR60][R12.64+0x4] ;  /* 0x0000043c0c0c7981 */ /* 0x000ea4000c1e1900 */
[----:B--2---:R-:W-:-:S05]  /*23ce0*/  IMAD.IADD R11, R12, 0x1, -R9 ;  /* 0x000000010c0b7824 */ /* 0x004fca00078e0a09 */
[----:B------:R0:W-:Y:S02]  /*23cf0*/  STL [R1+0x3c], R11 ;  /* 0x00003c0b01007387 */ /* 0x0001e40000100800 */
.L_x_1978:
[----:B-----5:R-:W-:Y:S01]  /*23d00*/  IMAD.IADD R8, R8, 0x1, R6 ;  /* 0x0000000108087824 */ /* 0x020fe200078e0206 */
[----:B------:R-:W-:Y:S02]  /*23d10*/  ULDC.64 UR4, c[0x0][0xa20] ;  /* 0x0002880000047ab9 */ /* 0x000fe40000000a00 */
[----:B------:R-:W-:Y:S02]  /*23d20*/  ISETP.NE.U32.AND P0, PT, RZ, UR4, PT ;  /* 0x00000004ff007c0c */ /* 0x000fe4000bf05070 */
[----:B------:R1:W-:Y:S02]  /*23d30*/  STL [R1+0x18], R8 ;  /* 0x0000180801007387 */ /* 0x0003e40000100800 */
[----:B------:R-:W-:-:S13]  /*23d40*/  ISETP.NE.AND.EX P0, PT, RZ, UR5, PT, P0 ;  /* 0x00000005ff007c0c */ /* 0x000fda000bf05300 */
[----:B-1----:R-:W-:Y:S05]  /*23d50*/  @!P0 BRA `(.L_x_1979) ;  /* 0x0000000000108947 */ /* 0x002fea0003800000 */
[----:B------:R-:W1:Y:S02]  /*23d60*/  LDC.64 R4, c[0x0][0xa20] ;  /* 0x00028800ff047b82 */ /* 0x000e640000000a00 */
[----:B-1----:R-:W-:-:S05]  /*23d70*/  IMAD.WIDE R4, R19, 0x4, R4 ;  /* 0x0000000413047825 */ /* 0x002fca00078e0204 */
[----:B------:R1:W5:Y:S01]  /*23d80*/  LDG.E R7, desc[UR60][R4.64] ;  /* 0x0000003c04077981 */ /* 0x000362000c1e1900 */
[----:B------:R-:W-:Y:S05]  /*23d90*/  BRA `(.L_x_1980) ;  /* 0x0000000000107947 */ /* 0x000fea0003800000 */
.L_x_1979:
[----:B------:R-:W-:Y:S05]  /*23da0*/  @!P1 BRA `(.L_x_1980) ;  /* 0x00000000000c9947 */ /* 0x000fea0003800000 */
[----:B------:R-:W2:Y:S04]  /*23db0*/  LDG.E R7, desc[UR60][R4.64] ;  /* 0x0000003c04077981 */ /* 0x000ea8000c1e1900 */
[----:B------:R-:W2:Y:S02]  /*23dc0*/  LDG.E R4, desc[UR60][R4.64+0x4] ;  /* 0x0000043c04047981 */ /* 0x000ea4000c1e1900 */
[----:B--2---:R-:W-:-:S07]  /*23dd0*/  IMAD.IADD R7, R4, 0x1, -R7 ;  /* 0x0000000104077824 */ /* 0x004fce00078e0a07 */
.L_x_1980:
[----:B-1----:R-:W2:Y:S04]  /*23de0*/  @P2 LDG.E R4, desc[UR60][R2.64] ;  /* 0x0000003c02042981 */ /* 0x002ea8000c1e1900 */
[----:B------:R1:W2:Y:S01]  /*23df0*/  @P2 LDG.E R2, desc[UR60][R2.64+0x4] ;  /* 0x0000043c02022981 */ /* 0x0002a2000c1e1900 */
[----:B------:R-:W-:Y:S02]  /*23e00*/  IMAD.SHL.U32 R12, R17, 0x80, RZ ;  /* 0x00000080110c7824 */ /* 0x000fe400078e00ff */
[----:B-----5:R-:W-:Y:S02]  /*23e10*/  IMAD.IADD R9, R7, 0x1, -R6 ;  /* 0x0000000107097824 */ /* 0x020fe400078e0a06 */
[----:B------:R-:W-:Y:S01]  /*23e20*/  VIADD R7, R12, 0x7f ;  /* 0x0000007f0c077836 */ /* 0x000fe20000000000 */
[----:B------:R3:W-:Y:S01]  /*23e30*/  STL [R1+0x30], R12 ;  /* 0x0000300c01007387 */ /* 0x0007e20000100800 */
[----:B-1----:R-:W1:Y:S02]  /*23e40*/  LDC R3, c[0x0][0x448] ;  /* 0x00011200ff037b82 */ /* 0x002e640000000800 */
[----:B-1----:R-:W-:-:S13]  /*23e50*/  ISETP.NE.AND P1, PT, R3, 0x1, PT ;  /* 0x000000010300780c */ /* 0x002fda0003f25270 */
[----:B------:R-:W1:Y:S08]  /*23e60*/  @P1 LDC R3, c[0x0][0x44c] ;  /* 0x00011300ff031b82 */ /* 0x000e700000000800 */
[----:B------:R-:W4:Y:S01]  /*23e70*/  @P1 LDC R5, c[0x0][0x450] ;  /* 0x00011400ff051b82 */ /* 0x000f220000000800 */
[----:B--2---:R-:W-:Y:S01]  /*23e80*/  @P2 IADD3 R10, -R4, R2, RZ ;  /* 0x00000002040a2210 */ /* 0x004fe20007ffe1ff */
[----:B-1----:R-:W-:-:S04]  /*23e90*/  @P1 IMAD.HI.U32 R2, R7, R3, RZ ;  /* 0x0000000307021227 */ /* 0x002fc800078e00ff */
[----:B------:R-:W-:Y:S01]  /*23ea0*/  IMAD.IADD R6, R9, 0x1, R10 ;  /* 0x0000000109067824 */ /* 0x000fe200078e020a */
[----:B----4-:R-:W-:-:S04]  /*23eb0*/  @P1 SHF.R.U32.HI R7, RZ, R5, R2 ;  /* 0x00000005ff071219 */ /* 0x010fc80000011602 */
[C---:B------:R-:W-:Y:S02]  /*23ec0*/  IADD3 R2, R6.reuse, 0x5f, RZ ;  /* 0x0000005f06027810 */ /* 0x040fe40007ffe0ff */
[----:B------:R-:W-:-:S03]  /*23ed0*/  IADD3 R17, R6, 0x1, -R11 ;  /* 0x0000000106117810 */ /* 0x000fc60007ffe80b */
[----:B------:R-:W-:-:S04]  /*23ee0*/  IMAD.HI R2, R2, 0x2aaaaaab, RZ ;  /* 0x2aaaaaab02027827 */ /* 0x000fc800078e02ff */
[----:B------:R-:W-:Y:S01]  /*23ef0*/  IMAD.IADD R7, R17, 0x1, R7 ;  /* 0x0000000111077824 */ /* 0x000fe200078e0207 */
[----:B------:R-:W-:-:S04]  /*23f00*/  SHF.R.U32.HI R21, RZ, 0x1f, R2 ;  /* 0x0000001fff157819 */ /* 0x000fc80000011602 */
[----:B------:R-:W-:Y:S02]  /*23f10*/  LEA.HI.SX32 R21, R2, R21, 0x1c ;  /* 0x0000001502157211 */ /* 0x000fe400078fe2ff */
[----:B------:R-:W1:Y:S02]  /*23f20*/  LDC.64 R2, c[0x0][0x9e0] ;  /* 0x00027800ff027b82 */ /* 0x000e640000000a00 */
[----:B-1----:R-:W-:Y:S01]  /*23f30*/  ISETP.GE.AND P3, PT, R3, 0x1, PT ;  /* 0x000000010300780c */ /* 0x002fe20003f66270 */
        /* <DEDUP_REMOVED lines=13> */
.L_x_1983:
[----:B------:R-:W-:-:S13]  /*24010*/  ISETP.NE.AND P0, PT, R3, 0x1, PT ;  /* 0x000000010300780c */ /* 0x000fda0003f05270 */
[----:B------:R-:W1:Y:S02]  /*24020*/  @P0 LDC.64 R4, c[0x0][0x9e8] ;  /* 0x00027a00ff040b82 */ /* 0x000e640000000a00 */
[----:B-1----:R-:W-:-:S05]  /*24030*/  @P0 IMAD.HI.U32 R4, R2, R4, RZ ;  /* 0x0000000402040227 */ /* 0x002fca00078e00ff */
[----:B------:R-:W-:-:S07]  /*24040*/  @P0 SHF.R.U32.HI R2, RZ, R5, R4 ;  /* 0x00000005ff020219 */ /* 0x000fce0000011604 */
.L_x_1984:
[----:B------:R-:W-:Y:S05]  /*24050*/  BSYNC B0 ;  /* 0x0000000000007941 */ /* 0x000fea0003800000 */
.L_x_1982:
[----:B------:R-:W-:-:S05]  /*24060*/  IMAD R2, R2, R3, R3 ;  /* 0x0000000302027224 */ /* 0x000fca00078e0203 */
[----:B------:R-:W-:-:S07]  /*24070*/  VIMNMX R8, R8, R2, PT ;  /* 0x0000000208087248 */ /* 0x000fce0003fe0100 */
.L_x_1981:
[----:B------:R-:W1:Y:S01]  /*24080*/  @P1 LDC R4, c[0x0][0x44c] ;  /* 0x00011300ff041b82 */ /* 0x000e620000000800 */
[----:B------:R-:W-:Y:S01]  /*24090*/  MOV R2, R12 ;  /* 0x0000000c00027202 */ /* 0x000fe20000000f00 */
[----:B------:R-:W-:Y:S01]  /*240a0*/  IMAD.IADD R20, R6, 0x1, -R11 ;  /* 0x0000000106147824 */ /* 0x000fe200078e0a0b */
[----:B------:R-:W-:-:S05]  /*240b0*/  ULDC UR4, c[0x0][0x9dc] ;  /* 0x0002770000047ab9 */ /* 0x000fca0000000800 */
[----:B------:R-:W2:Y:S01]  /*240c0*/  @P1 LDC R5, c[0x0][0x450] ;  /* 0x00011400ff051b82 */ /* 0x000ea20000000800 */
[----:B-1----:R-:W-:-:S05]  /*240d0*/  @P1 IMAD.HI.U32 R4, R12, R4, RZ ;  /* 0x000000040c041227 */ /* 0x002fca00078e00ff */
[----:B--2---:R-:W-:-:S05]  /*240e0*/  @P1 SHF.R.U32.HI R2, RZ, R5, R4 ;  /* 0x00000005ff021219 */ /* 0x004fca0000011604 */
        /* <DEDUP_REMOVED lines=13> */
.L_x_1987:
[----:B------:R-:W-:-:S13]  /*241c0*/  ISETP.NE.AND P0, PT, R3, 0x1, PT ;  /* 0x000000010300780c */ /* 0x000fda0003f05270 */
[----:B------:R-:W1:Y:S02]  /*241d0*/  @P0 LDC.64 R4, c[0x0][0x9e8] ;  /* 0x00027a00ff040b82 */ /* 0x000e640000000a00 */
[----:B-1----:R-:W-:-:S05]  /*241e0*/  @P0 IMAD.HI.U32 R4, R2, R4, RZ ;  /* 0x0000000402040227 */ /* 0x002fca00078e00ff */
[----:B------:R-:W-:-:S07]  /*241f0*/  @P0 SHF.R.U32.HI R2, RZ, R5, R4 ;  /* 0x00000005ff020219 */ /* 0x000fce0000011604 */
.L_x_1988:
[----:B------:R-:W-:Y:S05]  /*24200*/  BSYNC B0 ;  /* 0x0000000000007941 */ /* 0x000fea0003800000 */
.L_x_1986:
[----:B------:R-:W-:-:S05]  /*24210*/  IMAD R2, R2, R3, RZ ;  /* 0x0000000302027224 */ /* 0x000fca00078e02ff */
[----:B------:R-:W-:-:S07]  /*24220*/  VIMNMX R6, R6, R2, !PT ;  /* 0x0000000206067248 */ /* 0x000fce0007fe0100 */
.L_x_1985:
[----:B------:R-:W-:Y:S01]  /*24230*/  VIADD R8, R8, 0x5f ;  /* 0x0000005f08087836 */ /* 0x000fe20000000000 */
[----:B------:R-:W-:Y:S01]  /*24240*/  BSSY B0, `(.L_x_1989) ;  /* 0x000016b000007945 */ /* 0x000fe20003800000 */
        /* <DEDUP_REMOVED lines=16> */
[----:B------:R-:W-:-:S05]  /*24350*/  @P0 IADD3 R2, R10, 0x5f, RZ ;  /* 0x0000005f0a020810 */ /* 0x000fca0007ffe0ff */
[----:B------:R-:W-:-:S05]  /*24360*/  @P0 IMAD.HI R2, R2, 0x2aaaaaab, RZ ;  /* 0x2aaaaaab02020827 */ /* 0x000fca00078e02ff */
[----:B------:R-:W-:-:S04]  /*24370*/  @P0 SHF.R.U32.HI R4, RZ, 0x1f, R2 ;  /* 0x0000001fff040819 */ /* 0x000fc80000011602 */
[----:B------:R-:W-:Y:S02]  /*24380*/  @P0 LEA.HI.SX32 R9, R2, R4, 0x1c ;  /* 0x0000000402090211 */ /* 0x000fe400078fe2ff */
[----:B------:R-:W-:Y:S02]  /*24390*/  PLOP3.LUT P0, PT, PT, PT, PT, 0x80, 0x0 ;  /* 0x000000000000781c */ /* 0x000fe40003f0f070 */
[----:B------:R-:W-:-:S13]  /*243a0*/  ISETP.GT.AND P1, PT, R9, R3, PT ;  /* 0x000000030900720c */ /* 0x000fda0003f24270 */
[----:B------:R-:W-:Y:S05]  /*243b0*/  @!P1 BRA `(.L_x_1990) ;  /* 0x00000014004c9947 */ /* 0x000fea0003800000 */
[----:B------:R-:W-:Y:S01]  /*243c0*/  UMOV UR4, 0xffffffff ;  /* 0xffffffff00047882 */ /* 0x000fe20000000000 */
[----:B------:R-:W-:Y:S02]  /*243d0*/  SEL R2, R19, RZ, !P2 ;  /* 0x000000ff13027207 */ /* 0x000fe40005000000 */
[----:B------:R-:W-:Y:S05]  /*243e0*/  BRA.DIV UR4, `(.L_x_1991) ;  /* 0x0000007a04e47947 */ /* 0x000fea000b800000 */
[----:B------:R-:W1:Y:S02]  /*243f0*/  S2R R4, SR_TID.X ;  /* 0x0000000000047919 */ /* 0x000e640000002100 */
[----:B-1----:R-:W-:-:S04]  /*24400*/  SHF.R.U32.HI R4, RZ, 0x5, R4 ;  /* 0x00000005ff047819 */ /* 0x002fc80000011604 */
[----:B------:R-:W-:-:S05]  /*24410*/  LOP3.LUT R4, R4, 0x3, RZ, 0xc0, !PT ;  /* 0x0000000304047812 */ /* 0x000fca00078ec0ff */
[----:B------:R1:W2:Y:S02]  /*24420*/  SHFL.IDX PT, R14, R4, RZ, 0x1f ;  /* 0x00001fff040e7589 */ /* 0x0002a400000e0000 */
.L_x_2182:
[----:B--2---:R-:W-:Y:S02]  /*24430*/  ISETP.NE.AND P0, PT, R14, RZ, PT ;  /* 0x000000ff0e00720c */ /* 0x004fe40003f05270 */
[----:B------:R-:W-:-:S11]  /*24440*/  PLOP3.LUT P6, PT, PT, PT, PT, 0x8, 0x0 ;  /* 0x000000000000781c */ /* 0x000fd60003fce170 */
[----:B------:R-:W-:Y:S05]  /*24450*/  @P0 BRA `(.L_x_1992) ;  /* 0x00000000000c0947 */ /* 0x000fea0003800000 */
[----:B------:R-:W-:-:S03]  /*24460*/  UMOV UR4, 0xffffffff ;  /* 0xffffffff00047882 */ /* 0x000fc60000000000 */
[----:B------:R-:W-:Y:S05]  /*24470*/  BRA.DIV UR4, `(.L_x_1993) ;  /* 0x0000007a04f47947 */ /* 0x000fea000b800000 */
[----:B------:R-:W-:-:S13]  /*24480*/  ELECT P6, URZ, PT ;  /* 0x00000000003f782f */ /* 0x000fda00038c0000 */
.L_x_1992:
[----:B-1----:R-:W2:Y:S04]  /*24490*/  LDL R4, [R1+0x48] ;  /* 0x0000480001047983 */ /* 0x002ea80000100800 */
[----:B------:R-:W3:Y:S01]  /*244a0*/  LDL R6, [R1+0x4] ;  /* 0x0000040001067983 */ /* 0x000ee20000100800 */
[----:B------:R-:W-:Y:S01]  /*244b0*/  BSSY B1, `(.L_x_1994) ;  /* 0x0000008000017945 */ /* 0x000fe20003800000 */
[----:B--2---:R-:W-:-:S05]  /*244c0*/  VIADD R4, R4, 0x1 ;  /* 0x0000000104047836 */ /* 0x004fca0000000000 */
[----:B------:R-:W-:-:S04]  /*244d0*/  LEA.HI R5, R4, R4, RZ, 0x1 ;  /* 0x0000000404057211 */ /* 0x000fc800078f08ff */
[----:B------:R-:W-:-:S05]  /*244e0*/  LOP3.LUT R5, R5, 0xfffffffe, RZ, 0xc0, !PT ;  /* 0xfffffffe05057812 */ /* 0x000fca00078ec0ff */
[----:B------:R-:W-:-:S05]  /*244f0*/  IMAD.IADD R4, R4, 0x1, -R5 ;  /* 0x0000000104047824 */ /* 0x000fca00078e0a05 */
[----:B------:R-:W-:-:S04]  /*24500*/  SHF.L.U32 R4, R4, 0x1f, RZ ;  /* 0x0000001f04047819 */ /* 0x000fc800000006ff */
[----:B---3--:R-:W1:Y:S02]  /*24510*/  SYNCS.PHASECHK.TRANS64.TRYWAIT P0, [R6+URZ+0x30820], R4 ;  /* 0x03082004060075a7 */ /* 0x008e64000800017f */
[----:B-1----:R-:W-:Y:S05]  /*24520*/  @!P0 BRA `(.L_x_1995) ;  /* 0x0000007800e88947 */ /* 0x002fea0003800000 */
.L_x_2185:
[----:B------:R-:W-:Y:S05]  /*24530*/  BSYNC B1 ;  /* 0x0000000000017941 */ /* 0x000fea0003800000 */
.L_x_1994:
[----:B------:R-:W-:Y:S04]  /*24540*/  BSSY B1, `(.L_x_1996) ;  /* 0x0000090000017945 */ /* 0x000fe80003800000 */
[----:B------:R-:W-:Y:S05]  /*24550*/  @!P6 BRA `(.L_x_1997) ;  /* 0x000000080038e947 */ /* 0x000fea0003800000 */
[----:B------:R-:W2:Y:S04]  /*24560*/  LDL R8, [R1+0x4] ;  /* 0x0000040001087983 */ /* 0x000ea80000100800 */
[----:B------:R-:W2:Y:S04]  /*24570*/  LDL R7, [R1+0x1c] ;  /* 0x00001c0001077983 */ /* 0x000ea80000100800 */
[----:B------:R-:W3:Y:S01]  /*24580*/  LDL R6, [R1+0x20] ;  /* 0x0000200001067983 */ /* 0x000ee20000100800 */
[----:B------:R-:W-:Y:S01]  /*24590*/  BSSY B2, `(.L_x_1998) ;  /* 0x0000008000027945 */ /* 0x000fe20003800000 */
[----:B-1----:R-:W1:Y:S02]  /*245a0*/  S2R R5, SR_TID.X ;  /* 0x0000000000057919 */ /* 0x002e640000002100 */
[----:B-1----:R-:W-:-:S04]  /*245b0*/  LOP3.LUT R5, R5, 0x7f, RZ, 0xc0, !PT ;  /* 0x0000007f05057812 */ /* 0x002fc800078ec0ff */
[----:B------:R-:W-:Y:S01]  /*245c0*/  ISETP.NE.AND P1, PT, R5, RZ, PT ;  /* 0x000000ff0500720c */ /* 0x000fe20003f25270 */
[----:B--2---:R-:W-:Y:S01]  /*245d0*/  IMAD R7, R7, 0x8, R8 ;  /* 0x0000000807077824 */ /* 0x004fe200078e0208 */
[----:B---3--:R-:W-:-:S04]  /*245e0*/  SHF.L.U32 R10, R6, 0x1f, RZ ;  /* 0x0000001f060a7819 */ /* 0x008fc800000006ff */
[----:B------:R-:W1:Y:S02]  /*245f0*/  SYNCS.PHASECHK.TRANS64.TRYWAIT P0, [R7+URZ+0x308a0], R10 ;  /* 0x0308a00a070075a7 */ /* 0x000e64000800017f */
[----:B-1----:R-:W-:Y:S05]  /*24600*/  @!P0 BRA `(.L_x_1999) ;  /* 0x0000007800c88947 */ /* 0x002fea0003800000 */
.L_x_2186:
[----:B------:R-:W-:Y:S05]  /*24610*/  BSYNC B2 ;  /* 0x0000000000027941 */ /* 0x000fea0003800000 */
.L_x_1998:
        /* <DEDUP_REMOVED lines=9> */
.L_x_2001:
[----:B------:R-:W-:Y:S05]  /*246b0*/  BSYNC B2 ;  /* 0x0000000000027941 */ /* 0x000fea0003800000 */
.L_x_2000:
        /* <DEDUP_REMOVED lines=11> */
[----:B--2---:R-:W-:-:S02]  /*24770*/  IMAD R6, R4, 0x9000, R6 ;  /* 0x0000900004067824 */ /* 0x004fc400078e0206 */
[----:B------:R-:W-:Y:S02]  /*24780*/  VIADD R4, R7, 0x30890 ;  /* 0x0003089007047836 */ /* 0x000fe40000000000 */
[----:B------:R-:W-:-:S07]  /*24790*/  VIADD R8, R6, 0x1e400 ;  /* 0x0001e40006087836 */ /* 0x000fce0000000000 */
.L_x_2002:
        /* <DEDUP_REMOVED lines=16> */
.L_x_2003:
        /* <DEDUP_REMOVED lines=16> */
.L_x_2004:
        /* <DEDUP_REMOVED lines=13> */
.L_x_2187:
[----:B------:R-:W-:Y:S05]  /*24a70*/  BSYNC B2 ;  /* 0x0000000000027941 */ /* 0x000fea0003800000 */
.L_x_2005:
[----:B------:R-:W-:Y:S01]  /*24a80*/  BSSY B2, `(.L_x_2007) ;  /* 0x000000b000027945 */ /* 0x000fe20003800000 */
[----:B-12---:R-:W-:Y:S01]  /*24a90*/  IMAD.MOV.U32 R10, RZ, RZ, 0x0 ;  /* 0x00000000ff0a7424 */ /* 0x006fe200078e00ff */
[----:B0-----:R-:W-:Y:S02]  /*24aa0*/  MOV R11, 0x12f00000 ;  /* 0x12f00000000b7802 */ /* 0x001fe40000000f00 */
[----:B------:R-:W-:Y:S05]  /*24ab0*/  @P1 BRA `(.L_x_2008) ;  /* 0x00000000001c1947 */ /* 0x000fea0003800000 */
[----:B------:R-:W0:Y:S01]  /*24ac0*/  S2R R8, SR_TID.X ;  /* 0x0000000000087919 */ /* 0x000e220000002100 */
[----:B------:R-:W-:-:S04]  /*24ad0*/  IMAD.MOV.U32 R4, RZ, RZ, 0x9000 ;  /* 0x00009000ff047424 */ /* 0x000fc800078e00ff */
[----:B------:R1:W-:Y:S01]  /*24ae0*/  SYNCS.ARRIVE.TRANS64 RZ, [R7+URZ+0x308b0], R4 ;  /* 0x0308b00407ff79a7 */ /* 0x0003e2000800003f */
[----:B0-----:R-:W-:-:S04]  /*24af0*/  LOP3.LUT R8, R8, 0x1f, RZ, 0xc0, !PT ;  /* 0x0000001f08087812 */ /* 0x001fc800078ec0ff */
[----:B------:R-:W-:-:S13]  /*24b00*/  ISETP.NE.AND P0, PT, R8, RZ, PT ;  /* 0x000000ff0800720c */ /* 0x000fda0003f05270 */
[----:B-1----:R-:W-:Y:S05]  /*24b10*/  @!P0 BRA `(.L_x_2008) ;  /* 0x0000000000048947 */ /* 0x002fea0003800000 */
[----:B------:R-:W-:Y:S01]  /*24b20*/  BPT.TRAP 0x1 ;  /* 0x000000040000795c */ /* 0x000fe20000300000 */
.L_x_2008:
[----:B------:R-:W-:Y:S05]  /*24b30*/  BSYNC B2 ;  /* 0x0000000000027941 */ /* 0x000fea0003800000 */
.L_x_2007:
[----:B------:R-:W-:Y:S01]  /*24b40*/  R2UR UR10, R14 ;  /* 0x000000000e0a72ca */ /* 0x000fe200000e0000 */
[----:B------:R-:W-:Y:S01]  /*24b50*/  UIADD3 UR4, UP0, UR36, 0x670, URZ ;  /* 0x0000067024047890 */ /* 0x000fe2000ff1e03f */
[----:B------:R-:W-:Y:S01]  /*24b60*/  R2UR UR6, R10 ;  /* 0x000000000a0672ca */ /* 0x000fe200000e0000 */
[----:B------:R-:W-:Y:S01]  /*24b70*/  VIADD R7, R7, 0x308b0 ;  /* 0x000308b007077836 */ /* 0x000fe20000000000 */
[----:B------:R-:W-:Y:S01]  /*24b80*/  R2UR UR7, R11 ;  /* 0x000000000b0772ca */ /* 0x000fe200000e0000 */
[----:B------:R-:W-:Y:S01]  /*24b90*/  VIADD R4, R6, 0x400 ;  /* 0x0000040006047836 */ /* 0x000fe20000000000 */
[----:B------:R-:W-:Y:S01]  /*24ba0*/  PLOP3.LUT P0, PT, PT, PT, PT, 0x80, 0x0 ;  /* 0x000000000000781c */ /* 0x000fe20003f0f070 */
[----:B------:R-:W-:-:S12]  /*24bb0*/  UIADD3.X UR5, URZ, UR37, URZ, UP0, !UPT ;  /* 0x000000253f057290 */ /* 0x000fd800087fe43f */
.L_x_2009:
        /* <DEDUP_REMOVED lines=15> */
.L_x_2010:
        /* <DEDUP_REMOVED lines=15> */
.L_x_2011:
        /* <DEDUP_REMOVED lines=10> */
.L_x_1997:
[----:B------:R-:W-:Y:S05]  /*24e40*/  BSYNC B1 ;  /* 0x0000000000017941 */ /* 0x000fea0003800000 */
.L_x_1996:
[----:B-1----:R-:W2:Y:S04]  /*24e50*/  LDL.LU R4, [R1+0x1c] ;  /* 0x00001c0001047983 */ /* 0x002ea80000300800 */
        /* <DEDUP_REMOVED lines=12> */
.L_x_2028:
[----:B------:R-:W-:Y:S05]  /*24f20*/  YIELD ;  /* 0x0000000000007946 */ /* 0x000fea0003800000 */
[----:B------:R-:W-:Y:S04]  /*24f30*/  BSSY B1, `(.L_x_2012) ;  /* 0x000008f000017945 */ /* 0x000fe80003800000 */
[----:B--2---:R-:W-:Y:S05]  /*24f40*/  @!P6 BRA `(.L_x_2013) ;  /* 0x000000080034e947 */ /* 0x004fea0003800000 */
        /* <DEDUP_REMOVED lines=11> */
.L_x_2188:
[----:B------:R-:W-:Y:S05]  /*25000*/  BSYNC B2 ;  /* 0x0000000000027941 */ /* 0x000fea0003800000 */
.L_x_2014:
        /* <DEDUP_REMOVED lines=9> */
.L_x_2017:
[----:B------:R-:W-:Y:S05]  /*250a0*/  BSYNC B2 ;  /* 0x0000000000027941 */ /* 0x000fea0003800000 */
.L_x_2016:
[----:B------:R-:W2:Y:S04]  /*250b0*/  LDL R5, [R1+0x4] ;  /* 0x0000040001057983 */ /* 0x000ea80000100800 */
[----:B------:R-:W2:Y:S01]  /*250c0*/  LDL R4, [R1+0x1c] ;  /* 0x00001c0001047983 */ /* 0x000ea20000100800 */
[----:B------:R-:W-:Y:S01]  /*250d0*/  MOV R12, RZ ;  /* 0x000000ff000c7202 */ /* 0x000fe20000000f00 */
[----:B------:R-:W-:Y:S01]  /*250e0*/  UIADD3 UR4, UP0, UR36, 0x570, URZ ;  /* 0x0000057024047890 */ /* 0x000fe2000ff1e03f */
[----:B------:R-:W-:Y:S01]  /*250f0*/  PLOP3.LUT P1, PT, PT, PT, PT, 0x80, 0x0 ;  /* 0x000000000000781c */ /* 0x000fe20003f2f070 */
[----:B------:R-:W-:Y:S01]  /*25100*/  UMOV UR6, 0x0 ;  /* 0x0000000000067882 */ /* 0x000fe20000000000 */
[----:B------:R-:W-:Y:S01]  /*25110*/  R2UR UR10, R12 ;  /* 0x000000000c0a72ca */ /* 0x000fe200000e0000 */
[----:B------:R-:W-:Y:S01]  /*25120*/  UIADD3.X UR5, URZ, UR37, URZ, UP0, !UPT ;  /* 0x000000253f057290 */ /* 0x000fe200087fe43f */
[----:B------:R-:W-:Y:S01]  /*25130*/  UMOV UR7, 0x12f00000 ;  /* 0x12f0000000077882 */ /* 0x000fe20000000000 */
[----:B--2---:R-:W-:-:S02]  /*25140*/  IMAD R6, R4, 0x9000, R5 ;  /* 0x0000900004067824 */ /* 0x004fc400078e0205 */
[----:B------:R-:W-:Y:S02]  /*25150*/  IMAD R5, R9, 0x60, R0 ;  /* 0x0000006009057824 */ /* 0x000fe400078e0200 */
[----:B------:R-:W-:Y:S02]  /*25160*/  VIADD R4, R8, 0x30890 ;  /* 0x0003089008047836 */ /* 0x000fe40000000000 */
[----:B------:R-:W-:-:S07]  /*25170*/  VIADD R10, R6, 0x1e400 ;  /* 0x0001e400060a7836 */ /* 0x000fce0000000000 */
.L_x_2018:
        /* <DEDUP_REMOVED lines=16> */
.L_x_2019:
        /* <DEDUP_REMOVED lines=16> */
.L_x_2020:
        /* <DEDUP_REMOVED lines=13> */
.L_x_2189:
[----:B------:R-:W-:Y:S05]  /*25450*/  BSYNC B2 ;  /* 0x0000000000027941 */ /* 0x000fea0003800000 */
.L_x_2021:
[----:B------:R-:W-:Y:S01]  /*25460*/  BSSY B2, `(.L_x_2023) ;  /* 0x000000b000027945 */ /* 0x000fe20003800000 */
[----:B------:R-:W-:Y:S02]  /*25470*/  IMAD.MOV.U32 R10, RZ, RZ, 0x0 ;  /* 0x00000000ff0a7424 */ /* 0x000fe400078e00ff */
[----:B0-----:R-:W-:Y:S01]  /*25480*/  IMAD.MOV.U32 R11, RZ, RZ, 0x12f00000 ;  /* 0x12f00000ff0b7424 */ /* 0x001fe200078e00ff */
[----:B------:R-:W-:Y:S06]  /*25490*/  @P2 BRA `(.L_x_2024) ;  /* 0x00000000001c2947 */ /* 0x000fec0003800000 */
[----:B------:R-:W0:Y:S01]  /*254a0*/  S2R R15, SR_TID.X ;  /* 0x00000000000f7919 */ /* 0x000e220000002100 */
[----:B------:R-:W-:-:S04]  /*254b0*/  IMAD.MOV.U32 R4, RZ, RZ, 0x9000 ;  /* 0x00009000ff047424 */ /* 0x000fc800078e00ff */
[----:B------:R3:W-:Y:S01]  /*254c0*/  SYNCS.ARRIVE.TRANS64 RZ, [R8+URZ+0x308b0], R4 ;  /* 0x0308b00408ff79a7 */ /* 0x0007e2000800003f */
[----:B0-----:R-:W-:-:S04]  /*254d0*/  LOP3.LUT R15, R15, 0x1f, RZ, 0xc0, !PT ;  /* 0x0000001f0f0f7812 */ /* 0x001fc800078ec0ff */
[----:B------:R-:W-:-:S13]  /*254e0*/  ISETP.NE.AND P1, PT, R15, RZ, PT ;  /* 0x000000ff0f00720c */ /* 0x000fda0003f25270 */
[----:B---3--:R-:W-:Y:S05]  /*254f0*/  @!P1 BRA `(.L_x_2024) ;  /* 0x0000000000049947 */ /* 0x008fea0003800000 */
[----:B------:R-:W-:Y:S01]  /*25500*/  BPT.TRAP 0x1 ;  /* 0x000000040000795c */ /* 0x000fe20000300000 */
.L_x_2024:
[----:B------:R-:W-:Y:S05]  /*25510*/  BSYNC B2 ;  /* 0x0000000000027941 */ /* 0x000fea0003800000 */
.L_x_2023:
[----:B------:R-:W-:Y:S01]  /*25520*/  R2UR UR10, R12 ;  /* 0x000000000c0a72ca */ /* 0x000fe200000e0000 */
[----:B------:R-:W-:Y:S01]  /*25530*/  UIADD3 UR4, UP0, UR36, 0x670, URZ ;  /* 0x0000067024047890 */ /* 0x000fe2000ff1e03f */
[----:B------:R-:W-:Y:S01]  /*25540*/  R2UR UR6, R10 ;  /* 0x000000000a0672ca */ /* 0x000fe200000e0000 */
[----:B------:R-:W-:Y:S01]  /*25550*/  VIADD R4, R6, 0x400 ;  /* 0x0000040006047836 */ /* 0x000fe20000000000 */
[----:B------:R-:W-:Y:S01]  /*25560*/  R2UR UR7, R11 ;  /* 0x000000000b0772ca */ /* 0x000fe200000e0000 */
[----:B------:R-:W-:Y:S01]  /*25570*/  UIADD3.X UR5, URZ, UR37, URZ, UP0, !UPT ;  /* 0x000000253f057290 */ /* 0x000fe200087fe43f */
[----:B------:R-:W-:Y:S02]  /*25580*/  PLOP3.LUT P1, PT, PT, PT, PT, 0x80, 0x0 ;  /* 0x000000000000781c */ /* 0x000fe40003f2f070 */
[----:B-12---:R-:W-:-:S11]  /*25590*/  IADD3 R8, R8, 0x308b0, RZ ;  /* 0x000308b008087810 */ /* 0x006fd60007ffe0ff */
.L_x_2025:
        /* <DEDUP_REMOVED lines=15> */
.L_x_2026:
        /* <DEDUP_REMOVED lines=15> */
.L_x_2027:
        /* <DEDUP_REMOVED lines=10> */
.L_x_2013:
[----:B------:R-:W-:Y:S05]  /*25820*/  BSYNC B1 ;  /* 0x0000000000017941 */ /* 0x000fea0003800000 */
.L_x_2012:
[----:B-1----:R-:W2:Y:S04]  /*25830*/  LDL.LU R4, [R1+0x1c] ;  /* 0x00001c0001047983 */ /* 0x002ea80000300800 */
[----:B------:R-:W3:Y:S01]  /*25840*/  LDL.LU R7, [R1+0x20] ;  /* 0x0000200001077983 */ /* 0x000ee20000300800 */
[C---:B------:R-:W-:Y:S02]  /*25850*/  ISETP.GT.AND P2, PT, R9.reuse, R3, PT ;  /* 0x000000030900720c */ /* 0x040fe40003f44270 */
[----:B------:R-:W-:Y:S01]  /*25860*/  IADD3 R9, R9, -0x1, RZ ;  /* 0xffffffff09097810 */ /* 0x000fe20007ffe0ff */
        /* <DEDUP_REMOVED lines=8> */
.L_x_1990:
[----:B------:R-:W-:Y:S05]  /*258f0*/  BSYNC B0 ;  /* 0x0000000000007941 */ /* 0x000fea0003800000 */
.L_x_1989:
[----:B--2---:R-:W2:Y:S01]  /*25900*/  LDL R7, [R1+0x30] ;  /* 0x0000300001077983 */ /* 0x004ea20000100800 */
[----:B------:R-:W3:Y:S01]  /*25910*/  LDC R0, c[0x0][0x448] ;  /* 0x00011200ff007b82 */ /* 0x000ee20000000800 */
[----:B------:R-:W-:Y:S07]  /*25920*/  @!P0 WARPSYNC.ALL ;  /* 0x0000000000008948 */ /* 0x000fee0003800000 */
[----:B------:R-:W-:Y:S01]  /*25930*/  @!P0 BAR.SYNC.DEFER_BLOCKING 0xc, 0x180 ;  /* 0x0306000000008b1d */ /* 0x000fe20000010000 */
[----:B---3--:R-:W-:-:S13]  /*25940*/  ISETP.NE.AND P1, PT, R0, 0x1, PT ;  /* 0x000000010000780c */ /* 0x008fda0003f25270 */
[----:B------:R-:W3:Y:S08]  /*25950*/  @P1 LDC R2, c[0x0][0x44c] ;  /* 0x00011300ff021b82 */ /* 0x000ef00000000800 */
[----:B------:R-:W4:Y:S01]  /*25960*/  @P1 LDC R3, c[0x0][0x450] ;  /* 0x00011400ff031b82 */ /* 0x000f220000000800 */
[----:B--2---:R-:W-:-:S04]  /*25970*/  VIADD R0, R7, 0x7f ;  /* 0x0000007f07007836 */ /* 0x004fc80000000000 */
[----:B---3--:R-:W-:-:S05]  /*25980*/  @P1 IMAD.HI.U32 R2, R0, R2, RZ ;  /* 0x0000000200021227 */ /* 0x008fca00078e00ff */
[----:B----4-:R-:W-:Y:S02]  /*25990*/  @P1 SHF.R.U32.HI R0, RZ, R3, R2 ;  /* 0x00000003ff001219 */ /* 0x010fe40000011602 */
[----:B------:R-:W2:Y:S03]  /*259a0*/  LDC.64 R2, c[0x0][0x9e0] ;  /* 0x00027800ff027b82 */ /* 0x000ea60000000a00 */
[----:B------:R-:W-:Y:S01]  /*259b0*/  IMAD.IADD R0, R17, 0x1, R0 ;  /* 0x0000000111007824 */ /* 0x000fe200078e0200 */
[----:B--2---:R-:W-:-:S03]  /*259c0*/  ISETP.GE.AND P2, PT, R3, 0x1, PT ;  /* 0x000000010300780c */ /* 0x004fc60003f46270 */
[----:B------:R-:W-:-:S10]  /*259d0*/  IMAD.IADD R2, R0, 0x1, R2 ;  /* 0x0000000100027824 */ /* 0x000fd400078e0202 */
[----:B------:R-:W-:Y:S05]  /*259e0*/  @!P2 BRA `(.L_x_2029) ;  /* 0x000000000048a947 */ /* 0x000fea0003800000 */
[C---:B------:R-:W-:Y:S01]  /*259f0*/  ISETP.GT.AND P0, PT, R0.reuse, RZ, PT ;  /* 0x000000ff0000720c */ /* 0x040fe20003f04270 */
[----:B------:R-:W-:Y:S01]  /*25a00*/  BSSY B0, `(.L_x_2030) ;  /* 0x000000e000007945 */ /* 0x000fe20003800000 */
[----:B------:R-:W-:-:S11]  /*25a10*/  VIADD R6, R0, 0xffffffff ;  /* 0xffffffff00067836 */ /* 0x000fd60000000000 */
[----:B------:R-:W-:Y:S05]  /*25a20*/  @P0 BRA `(.L_x_2031) ;  /* 0x00000000001c0947 */ /* 0x000fea0003800000 */
[----:B------:R-:W-:Y:S02]  /*25a30*/  ISETP.NE.AND P0, PT, R3, 0x1, PT ;  /* 0x000000010300780c */ /* 0x000fe40003f05270 */
[----:B------:R-:W-:-:S11]  /*25a40*/  IADD3 R0, -R0, RZ, RZ ;  /* 0x000000ff00007210 */ /* 0x000fd60007ffe1ff */
[----:B-1----:R-:W1:Y:S02]  /*25a50*/  @P0 LDC.64 R4, c[0x0][0x9e8] ;  /* 0x00027a00ff040b82 */ /* 0x002e640000000a00 */
[----:B-1----:R-:W-:-:S05]  /*25a60*/  @P0 IMAD.HI.U32 R4, R0, R4, RZ ;  /* 0x0000000400040227 */ /* 0x002fca00078e00ff */
[----:B------:R-:W-:-:S04]  /*25a70*/  @P0 SHF.R.U32.HI R0, RZ, R5, R4 ;  /* 0x00000005ff000219 */ /* 0x000fc80000011604 */
[----:B------:R-:W-:Y:S01]  /*25a80*/  LOP3.LUT R6, RZ, R0, RZ, 0x33, !PT ;  /* 0x00000000ff067212 */ /* 0x000fe200078e33ff */
[----:B------:R-:W-:Y:S06]  /*25a90*/  BRA `(.L_x_2032) ;  /* 0x0000000000107947 */ /* 0x000fec0003800000 */
.L_x_2031:
[----:B------:R-:W-:-:S13]  /*25aa0*/  ISETP.NE.AND P0, PT, R3, 0x1, PT ;  /* 0x000000010300780c */ /* 0x000fda0003f05270 */
[----:B-1----:R-:W1:Y:S02]  /*25ab0*/  @P0 LDC.64 R4, c[0x0][0x9e8] ;  /* 0x00027a00ff040b82 */ /* 0x002e640000000a00 */
[----:B-1----:R-:W-:-:S05]  /*25ac0*/  @P0 IMAD.HI.U32 R4, R6, R4, RZ ;  /* 0x0000000406040227 */ /* 0x002fca00078e00ff */
[----:B------:R-:W-:-:S07]  /*25ad0*/  @P0 SHF.R.U32.HI R6, RZ, R5, R4 ;  /* 0x00000005ff060219 */ /* 0x000fce0000011604 */
.L_x_2032:
[----:B------:R-:W-:Y:S05]  /*25ae0*/  BSYNC B0 ;  /* 0x0000000000007941 */ /* 0x000fea0003800000 */
.L_x_2030:
[----:B------:R-:W-:-:S05]  /*25af0*/  IMAD R6, R6, R3, R3 ;  /* 0x0000000306067224 */ /* 0x000fca00078e0203 */
[----:B------:R-:W-:-:S07]  /*25b00*/  VIMNMX R2, R2, R6, PT ;  /* 0x0000000602027248 */ /* 0x000fce0003fe0100 */
.L_x_2029:
[----:B------:R-:W-:Y:S01]  /*25b10*/  VIADD R0, R2, 0x5f ;  /* 0x0000005f02007836 */ /* 0x000fe20000000000 */
[----:B-1----:R-:W1:Y:S01]  /*25b20*/  @P1 LDC R4, c[0x0][0x450] ;  /* 0x00011400ff041b82 */ /* 0x002e620000000800 */
[----:B------:R-:W-:Y:S02]  /*25b30*/  ULDC UR4, c[0x0][0x9dc] ;  /* 0x0002770000047ab9 */ /* 0x000fe40000000800 */
[----:B------:R-:W-:-:S05]  /*25b40*/  IMAD.HI R0, R0, 0x2aaaaaab, RZ ;  /* 0x2aaaaaab00007827 */ /* 0x000fca00078e02ff */
[----:B------:R-:W-:-:S04]  /*25b50*/  SHF.R.U32.HI R2, RZ, 0x1f, R0 ;  /* 0x0000001fff027819 */ /* 0x000fc80000011600 */
[----:B------:R-:W-:Y:S02]  /*25b60*/  LEA.HI.SX32 R2, R0, R2, 0x1c ;  /* 0x0000000200027211 */ /* 0x000fe400078fe2ff */
[----:B------:R-:W2:Y:S02]  /*25b70*/  @P1 LDC R0, c[0x0][0x44c] ;  /* 0x00011300ff001b82 */ /* 0x000ea40000000800 */
[----:B------:R-:W-:Y:S01]  /*25b80*/  VIMNMX R6, R21, R2, PT ;  /* 0x0000000215067248 */ /* 0x000fe20003fe0100 */
[----:B------:R-:W-:-:S04]  /*25b90*/  IMAD.MOV.U32 R2, RZ, RZ, R7 ;  /* 0x000000ffff027224 */ /* 0x000fc800078e0007 */
[----:B------:R3:W-:Y:S01]  /*25ba0*/  STL [R1+0x34], R6 ;  /* 0x0000340601007387 */ /* 0x0007e20000100800 */
[----:B--2---:R-:W-:-:S05]  /*25bb0*/  @P1 IMAD.HI.U32 R0, R7, R0, RZ ;  /* 0x0000000007001227 */ /* 0x004fca00078e00ff */
[----:B-1----:R-:W-:-:S05]  /*25bc0*/  @P1 SHF.R.U32.HI R2, RZ, R4, R0 ;  /* 0x00000004ff021219 */ /* 0x002fca0000011600 */
[----:B------:R-:W-:-:S04]  /*25bd0*/  IMAD.IADD R0, R20, 0x1, R2 ;  /* 0x0000000114007824 */ /* 0x000fc800078e0202 */
[----:B------:R-:W-:Y:S01]  /*25be0*/  VIADD R2, R0, -UR4 ;  /* 0x8000000400027c36 */ /* 0x000fe20008000000 */
[----:B---3--:R-:W-:Y:S06]  /*25bf0*/  @!P2 BRA `(.L_x_2033) ;  /* 0x000000000044a947 */ /* 0x008fec0003800000 */
        /* <DEDUP_REMOVED lines=10> */
.L_x_2035:
[----:B------:R-:W-:-:S13]  /*25ca0*/  ISETP.NE.AND P0, PT, R3, 0x1, PT ;  /* 0x000000010300780c */ /* 0x000fda0003f05270 */
[----:B------:R-:W1:Y:S02]  /*25cb0*/  @P0 LDC.64 R4, c[0x0][0x9e8] ;  /* 0x00027a00ff040b82 */ /* 0x000e640000000a00 */
[----:B-1----:R-:W-:-:S05]  /*25cc0*/  @P0 IMAD.HI.U32 R4, R0, R4, RZ ;  /* 0x0000000400040227 */ /* 0x002fca00078e00ff */
[----:B------:R-:W-:-:S07]  /*25cd0*/  @P0 SHF.R.U32.HI R0, RZ, R5, R4 ;  /* 0x00000005ff000219 */ /* 0x000fce0000011604 */
.L_x_2036:
[----:B------:R-:W-:Y:S05]  /*25ce0*/  BSYNC B0 ;  /* 0x0000000000007941 */ /* 0x000fea0003800000 */
.L_x_2034:
[----:B------:R-:W-:-:S05]  /*25cf0*/  IMAD R0, R0, R3, RZ ;  /* 0x0000000300007224 */ /* 0x000fca00078e02ff */
[----:B------:R-:W-:-:S07]  /*25d00*/  VIMNMX R2, R2, R0, !PT ;  /* 0x0000000002027248 */ /* 0x000fce0007fe0100 */
.L_x_2033:
[----:B------:R-:W-:Y:S01]  /*25d10*/  IMAD.HI R2, R2, 0x2aaaaaab, RZ ;  /* 0x2aaaaaab02027827 */ /* 0x000fe200078e02ff */
[----:B------:R-:W-:Y:S04]  /*25d20*/  BSSY B7, `(.L_x_2037) ;  /* 0x0000465000077945 */ /* 0x000fe80003800000 */
[----:B------:R-:W-:-:S04]  /*25d30*/  SHF.R.U32.HI R0, RZ, 0x1f, R2 ;  /* 0x0000001fff007819 */ /* 0x000fc80000011602 */
[----:B------:R-:W-:-:S04]  /*25d40*/  LEA.HI.SX32 R0, R2, R0, 0x1c ;  /* 0x0000000002007211 */ /* 0x000fc800078fe2ff */
[----:B------:R-:W-:-:S04]  /*25d50*/  VIMNMX R3, RZ, R0, !PT ;  /* 0x00000000ff037248 */ /* 0x000fc80007fe0100 */
[----:B------:R-:W-:Y:S01]  /*25d60*/  ISETP.GT.AND P0, PT, R6, R3, PT ;  /* 0x000000030600720c */ /* 0x000fe20003f04270 */
[----:B------:R1:W-:-:S12]  /*25d70*/  STL [R1+0x2c], R3 ;  /* 0x00002c0301007387 */ /* 0x0003d80000100800 */
[----:B-1----:R-:W-:Y:S05]  /*25d80*/  @P0 BRA `(.L_x_2038) ;  /* 0x0000000000440947 */ /* 0x002fea0003800000 */
[----:B------:R-:W1:Y:S02]  /*25d90*/  S2R R3, SR_TID.X ;  /* 0x0000000000037919 */ /* 0x000e640000002100 */
[----:B-1----:R-:W-:-:S04]  /*25da0*/  LOP3.LUT R3, R3, 0x7f, RZ, 0xc0, !PT ;  /* 0x0000007f03037812 */ /* 0x002fc800078ec0ff */
[----:B------:R-:W-:-:S13]  /*25db0*/  ISETP.NE.AND P0, PT, R3, RZ, PT ;  /* 0x000000ff0300720c */ /* 0x000fda0003f05270 */
[----:B------:R-:W-:Y:S05]  /*25dc0*/  @P0 BRA `(.L_x_2039) ;  /* 0x0000004400680947 */ /* 0x000fea0003800000 */
[----:B------:R-:W1:Y:S01]  /*25dd0*/  S2R R3, SR_LANEID ;  /* 0x0000000000037919 */ /* 0x000e620000000000 */
[----:B------:R-:W-:Y:S02]  /*25de0*/  VOTEU.ANY UR4, UPT, PT ;  /* 0x0000000000047886 */ /* 0x000fe400038e0100 */
[----:B------:R-:W1:Y:S08]  /*25df0*/  FLO.U32 R0, UR4 ;  /* 0x0000000400007d00 */ /* 0x000e7000080e0000 */
[----:B------:R-:W2:Y:S01]  /*25e00*/  POPC R4, UR4 ;  /* 0x0000000400047d09 */ /* 0x000ea20008000000 */
[----:B-1----:R-:W-:-:S02]  /*25e10*/  ISETP.EQ.U32.AND P0, PT, R0, R3, PT ;  /* 0x000000030000720c */ /* 0x002fc40003f02070 */
[----:B------:R-:W2:Y:S11]  /*25e20*/  LDC.64 R2, c[0x0][0xc60] ;  /* 0x00031800ff027b82 */ /* 0x000eb60000000a00 */
[----:B--2---:R-:W2:Y:S01]  /*25e30*/  @P0 ATOMG.E.ADD.STRONG.GPU PT, R3, desc[UR60][R2.64], R4 ;  /* 0x00000004020309a8 */ /* 0x004ea200081ee1fc */
[----:B------:R-:W1:Y:S02]  /*25e40*/  S2R R5, SR_LTMASK ;  /* 0x0000000000057919 */ /* 0x000e640000003900 */
[----:B-1----:R-:W-:-:S06]  /*25e50*/  LOP3.LUT R5, R5, UR4, RZ, 0xc0, !PT ;  /* 0x0000000405057c12 */ /* 0x002fcc000f8ec0ff */
[----:B------:R-:W1:Y:S01]  /*25e60*/  POPC R5, R5 ;  /* 0x0000000500057309 */ /* 0x000e620000000000 */
[----:B--2---:R-:W1:Y:S02]  /*25e70*/  SHFL.IDX PT, R0, R3, R0, 0x1f ;  /* 0x00001f0003007589 */ /* 0x004e6400000e0000 */
[----:B-1----:R-:W-:Y:S01]  /*25e80*/  IADD3 R16, R0, UR38, R5 ;  /* 0x0000002600107c10 */ /* 0x002fe2000fffe005 */
[----:B------:R-:W-:Y:S06]  /*25e90*/  BRA `(.L_x_2039) ;  /* 0x0000004400347947 */ /* 0x000fec0003800000 */
.L_x_2038:
        /* <DEDUP_REMOVED lines=11> */
[----:B------:R-:W1:Y:S01]  /*25f50*/  LDC.64 R2, c[0x4][R2] ;  /* 0x0100000002027b82 */ /* 0x000e620000000a00 */
[----:B------:R-:W-:Y:S02]  /*25f60*/  IMAD.U32 R5, RZ, RZ, UR7 ;  /* 0x00000007ff057e24 */ /* 0x000fe4000f8e00ff */
[----:B------:R-:W-:Y:S02]  /*25f70*/  IMAD.U32 R6, RZ, RZ, UR8 ;  /* 0x00000008ff067e24 */ /* 0x000fe4000f8e00ff */
[----:B------:R-:W-:-:S02]  /*25f80*/  IMAD.U32 R7, RZ, RZ, UR9 ;  /* 0x00000009ff077e24 */ /* 0x000fc4000f8e00ff */
[----:B0-----:R-:W-:Y:S02]  /*25f90*/  IMAD.U32 R11, RZ, RZ, UR5 ;  /* 0x00000005ff0b7e24 */ /* 0x001fe4000f8e00ff */
[----:B------:R-:W-:Y:S02]  /*25fa0*/  IMAD.MOV.U32 R8, RZ, RZ, 0x70 ;  /* 0x00000070ff087424 */ /* 0x000fe400078e00ff */
[----:B------:R-:W-:Y:S02]  /*25fb0*/  IMAD.MOV.U32 R12, RZ, RZ, 0x1 ;  /* 0x00000001ff0c7424 */ /* 0x000fe400078e00ff */
[----:B------:R-:W-:-:S07]  /*25fc0*/  IMAD.MOV.U32 R13, RZ, RZ, RZ ;  /* 0x000000ffff0d7224 */ /* 0x000fce00078e00ff */
[----:B------:R-:W-:-:S07]  /*25fd0*/  LEPC R20, `(.L_x_2041) ;  /* 0x000000001014794e */ /* 0x000fce0000000000 */
[----:B-1----:R-:W-:Y:S05]  /*25fe0*/  CALL.ABS.NOINC R2 ;  /* 0x0000000002007343 */ /* 0x002fea0003c00000 */
.L_x_2041:
[----:B------:R-:W-:Y:S05]  /*25ff0*/  BSYNC B6 ;  /* 0x0000000000067941 */ /* 0x000fea0003800000 */
.L_x_2040:
[----:B------:R-:W-:Y:S01]  /*26000*/  IADD3 R0, R17, 0x400, RZ ;  /* 0x0000040011007810 */ /* 0x000fe20007ffe0ff */
[----:B------:R-:W-:Y:S03]  /*26010*/  BSSY B6, `(.L_x_2042) ;  /* 0x0000022000067945 */ /* 0x000fe60003800000 */
        /* <DEDUP_REMOVED lines=9> */
[----:B------:R-:W-:Y:S02]  /*260b0*/  IMAD.U32 R5, RZ, RZ, UR7 ;  /* 0x00000007ff057e24 */ /* 0x000fe4000f8e00ff */
[----:B------:R-:W-:Y:S02]  /*260c0*/  IMAD.U32 R6, RZ, RZ, UR8 ;  /* 0x00000008ff067e24 */ /* 0x000fe4000f8e00ff */
[----:B------:R-:W-:-:S02]  /*260d0*/  IMAD.U32 R7, RZ, RZ, UR9 ;  /* 0x00000009ff077e24 */ /* 0x000fc4000f8e00ff */
[----:B0-----:R-:W-:Y:S02]  /*260e0*/  IMAD.U32 R11, RZ, RZ, UR5 ;  /* 0x00000005ff0b7e24 */ /* 0x001fe4000f8e00ff */
[----:B------:R-:W-:Y:S02]  /*260f0*/  IMAD.MOV.U32 R8, RZ, RZ, 0x70 ;  /* 0x00000070ff087424 */ /* 0x000fe400078e00ff */
[----:B------:R-:W-:Y:S02]  /*26100*/  IMAD.MOV.U32 R12, RZ, RZ, 0x1 ;  /* 0x00000001ff0c7424 */ /* 0x000fe400078e00ff */
[----:B-1----:R-:W-:-:S07]  /*26110*/  IMAD.MOV.U32 R13, RZ, RZ, RZ ;  /* 0x000000ffff0d7224 */ /* 0x002fce00078e00ff */
[----:B------:R-:W-:-:S07]  /*26120*/  LEPC R20, `(.L_x_2044) ;  /* 0x000000001014794e */ /* 0x000fce0000000000 */
[----:B--2---:R-:W-:Y:S05]  /*26130*/  CALL.ABS.NOINC R2 ;  /* 0x0000000002007343 */ /* 0x004fea0003c00000 */
.L_x_2044:
[----:B------:R0:W1:Y:S01]  /*26140*/  LDC.64 R2, c[0x4][R17] ;  /* 0x0100000011027b82 */ /* 0x0000620000000a00 */
[----:B------:R-:W-:Y:S01]  /*26150*/  ULDC.64 UR4, c[0x4][0xa8] ;  /* 0x01002a0000047ab9 */ /* 0x000fe20000000a00 */
[----:B------:R-:W-:Y:S01]  /*26160*/  ULDC.64 UR6, c[0x4][0xb0] ;  /* 0x01002c0000067ab9 */ /* 0x000fe20000000a00 */
[----:B------:R-:W-:Y:S01]  /*26170*/  ULDC.64 UR8, c[0x4][0x40] ;  /* 0x0100100000087ab9 */ /* 0x000fe20000000a00 */
[----:B------:R-:W-:Y:S01]  /*26180*/  MOV R4, UR4 ;  /* 0x0000000400047c02 */ /* 0x000fe20008000f00 */
[----:B------:R-:W-:Y:S01]  /*26190*/  IMAD.U32 R5, RZ, RZ, UR5 ;  /* 0x00000005ff057e24 */ /* 0x000fe2000f8e00ff */
[----:B------:R-:W-:Y:S01]  /*261a0*/  MOV R11, UR9 ;  /* 0x00000009000b7c02 */ /* 0x000fe20008000f00 */
[----:B------:R-:W-:Y:S02]  /*261b0*/  IMAD.U32 R6, RZ, RZ, UR6 ;  /* 0x00000006ff067e24 */ /* 0x000fe4000f8e00ff */
[----:B------:R-:W-:Y:S02]  /*261c0*/  IMAD.U32 R7, RZ, RZ, UR7 ;  /* 0x00000007ff077e24 */ /* 0x000fe4000f8e00ff */
[----:B------:R-:W-:-:S02]  /*261d0*/  IMAD.U32 R10, RZ, RZ, UR8 ;  /* 0x00000008ff0a7e24 */ /* 0x000fc4000f8e00ff */
[----:B------:R-:W-:Y:S02]  /*261e0*/  IMAD.MOV.U32 R8, RZ, RZ, 0x70 ;  /* 0x00000070ff087424 */ /* 0x000fe400078e00ff */
[----:B------:R-:W-:Y:S02]  /*261f0*/  IMAD.MOV.U32 R12, RZ, RZ, 0x1 ;  /* 0x00000001ff0c7424 */ /* 0x000fe400078e00ff */
[----:B0-----:R-:W-:-:S07]  /*26200*/  IMAD.MOV.U32 R13, RZ, RZ, RZ ;  /* 0x000000ffff0d7224 */ /* 0x001fce00078e00ff */
[----:B------:R-:W-:-:S07]  /*26210*/  LEPC R20, `(.L_x_2043) ;  /* 0x000000001014794e */ /* 0x000fce0000000000 */
[----:B-1----:R-:W-:Y:S05]  /*26220*/  CALL.ABS.NOINC R2 ;  /* 0x0000000002007343 */ /* 0x002fea0003c00000 */
.L_x_2043:
[----:B------:R-:W-:Y:S05]  /*26230*/  BSYNC B6 ;  /* 0x0000000000067941 */ /* 0x000fea0003800000 */
.L_x_2042:
[----:B------:R-:W-:Y:S01]  /*26240*/  ULDC.64 UR4, c[0x0][0x9f8] ;  /* 0x00027e0000047ab9 */ /* 0x000fe20000000a00 */
[----:B------:R-:W2:Y:S01]  /*26250*/  LDL R17, [R1+0x34] ;  /* 0x0000340001117983 */ /* 0x000ea20000100800 */
[----:B------:R-:W-:Y:S01]  /*26260*/  ISETP.NE.U32.AND P0, PT, RZ, UR4, PT ;  /* 0x00000004ff007c0c */ /* 0x000fe2000bf05070 */
[----:B------:R-:W-:-:S03]  /*26270*/  IMAD.MOV.U32 R7, RZ, RZ, R19 ;  /* 0x000000ffff077224 */ /* 0x000fc600078e0013 */
[----:B------:R-:W-:Y:S01]  /*26280*/  ISETP.NE.AND.EX P0, PT, RZ, UR5, PT, P0 ;  /* 0x00000005ff007c0c */ /* 0x000fe2000bf05300 */
[----:B------:R-:W-:-:S12]  /*26290*/  ULDC.64 UR4, c[0x0][0xa08] ;  /* 0x0002820000047ab9 */ /* 0x000fd80000000a00 */
[----:B------:R-:W1:Y:S02]  /*262a0*/  @P0 LDC.64 R2, c[0x0][0x9f8] ;  /* 0x00027e00ff020b82 */ /* 0x000e640000000a00 */
[----:B-1----:R-:W-:-:S05]  /*262b0*/  @P0 IMAD.WIDE R2, R19, 0x4, R2 ;  /* 0x0000000413020825 */ /* 0x002fca00078e0202 */
[----:B------:R1:W3:Y:S02]  /*262c0*/  @P0 LDG.E R7, desc[UR60][R2.64] ;  /* 0x0000003c02070981 */ /* 0x0002e4000c1e1900 */
[----:B-1----:R-:W1:Y:S02]  /*262d0*/  LDC.64 R2, c[0x0][0x418] ;  /* 0x00010600ff027b82 */ /* 0x002e640000000a00 */
[----:B-1----:R-:W-:Y:S01]  /*262e0*/  LOP3.LUT P0, RZ, R2, UR4, RZ, 0xfc, !PT ;  /* 0x0000000402ff7c12 */ /* 0x002fe2000f80fcff */
[----:B------:R-:W-:-:S03]  /*262f0*/  UMOV UR4, 0xffffffff ;  /* 0xffffffff00047882 */ /* 0x000fc60000000000 */
[----:B------:R-:W-:Y:S02]  /*26300*/  LOP3.LUT P0, RZ, R3, UR5, RZ, 0xfc, P0 ;  /* 0x0000000503ff7c12 */ /* 0x000fe4000800fcff */
[----:B--2---:R-:W-:Y:S02]  /*26310*/  IADD3 R0, R17, -0x1, RZ ;  /* 0xffffffff11007810 */ /* 0x004fe40007ffe0ff */
[----:B---3--:R-:W-:Y:S01]  /*26320*/  SHF.R.S32.HI R8, RZ, 0x1f, R7 ;  /* 0x0000001fff087819 */ /* 0x008fe20000011407 */
[----:B------:R1:W-:Y:S01]  /*26330*/  STL [R1+0x10], R7 ;  /* 0x0000100701007387 */ /* 0x0003e20000100800 */
[----:B------:R-:W-:-:S03]  /*26340*/  SEL R17, R7, RZ, !P0 ;  /* 0x000000ff07117207 */ /* 0x000fc60004000000 */
[----:B------:R1:W-:Y:S01]  /*26350*/  STL [R1+0x24], R8 ;  /* 0x0000240801007387 */ /* 0x0003e20000100800 */
[----:B------:R-:W-:Y:S05]  /*26360*/  BRA.DIV UR4, `(.L_x_2045) ;  /* 0x0000005e04c07947 */ /* 0x000fea000b800000 */
[----:B------:R-:W2:Y:S02]  /*26370*/  S2R R4, SR_TID.X ;  /* 0x0000000000047919 */ /* 0x000ea40000002100 */
[----:B--2---:R-:W-:-:S04]  /*26380*/  SHF.R.U32.HI R4, RZ, 0x5, R4 ;  /* 0x00000005ff047819 */ /* 0x004fc80000011604 */
[----:B------:R-:W-:-:S05]  /*26390*/  LOP3.LUT R4, R4, 0x3, RZ, 0xc0, !PT ;  /* 0x0000000304047812 */ /* 0x000fca00078ec0ff */
[----:B------:R2:W3:Y:S02]  /*263a0*/  SHFL.IDX PT, R14, R4, RZ, 0x1f ;  /* 0x00001fff040e7589 */ /* 0x0004e400000e0000 */
.L_x_2192:
[----:B--2---:R-:W2:Y:S01]  /*263b0*/  LDL.LU R4, [R1] ;  /* 0x0000000001047983 */ /* 0x004ea20000300800 */
[----:B------:R-:W-:Y:S02]  /*263c0*/  PLOP3.LUT P1, PT, PT, PT, PT, 0x8, 0x0 ;  /* 0x000000000000781c */ /* 0x000fe40003f2e170 */
[----:B---3--:R-:W-:Y:S01]  /*263d0*/  ISETP.NE.AND P0, PT, R14, RZ, PT ;  /* 0x000000ff0e00720c */ /* 0x008fe20003f05270 */
[----:B------:R3:W-:Y:S01]  /*263e0*/  STL [R1+0xc], R0 ;  /* 0x00000c0001007387 */ /* 0x0007e20000100800 */
[----:B--2---:R-:W-:-:S09]  /*263f0*/  LOP3.LUT R4, R4, 0xfffffffe, RZ, 0xc0, !PT ;  /* 0xfffffffe04047812 */ /* 0x004fd200078ec0ff */
[----:B------:R-:W-:-:S05]  /*26400*/  @P1 LOP3.LUT R4, R4, 0x1, RZ, 0xfc, !PT ;  /* 0x0000000104041812 */ /* 0x000fca00078efcff */
[----:B------:R3:W-:Y:S01]  /*26410*/  STL [R1], R4 ;  /* 0x0000000401007387 */ /* 0x0007e20000100800 */
[----:B------:R-:W-:Y:S05]  /*26420*/  @P0 BRA `(.L_x_2046) ;  /* 0x0000000400480947 */ /* 0x000fea0003800000 */
[----:B------:R-:W-:-:S03]  /*26430*/  UMOV UR4, 0xffffffff ;  /* 0xffffffff00047882 */ /* 0x000fc60000000000 */
[----:B------:R-:W-:Y:S05]  /*26440*/  BRA.DIV UR4, `(.L_x_2047) ;  /* 0x0000005e04bc7947 */ /* 0x000fea000b800000 */
[----:B------:R-:W-:-:S13]  /*26450*/  ELECT P6, URZ, PT ;  /* 0x00000000003f782f */ /* 0x000fda00038c0000 */
.L_x_2195:
[----:B------:R-:W-:Y:S05]  /*26460*/  @!P6 BRA `(.L_x_2046) ;  /* 0x000000040038e947 */ /* 0x000fea0003800000 */
[----:B------:R-:W-:-:S04]  /*26470*/  ISETP.NE.U32.AND P0, PT, R2, RZ, PT ;  /* 0x000000ff0200720c */ /* 0x000fc80003f05070 */
[----:B------:R-:W-:-:S13]  /*26480*/  ISETP.NE.AND.EX P0, PT, R3, RZ, PT, P0 ;  /* 0x000000ff0300720c */ /* 0x000fda0003f05300 */
[----:B------:R-:W-:Y:S05]  /*26490*/  @!P0 BRA `(.L_x_2048) ;  /* 0x0000000000508947 */ /* 0x000fea0003800000 */
[----:B------:R-:W2:Y:S01]  /*264a0*/  LDC R6, c[0x0][0x43c] ;  /* 0x00010f00ff067b82 */ /* 0x000ea20000000800 */
[----:B------:R-:W-:Y:S01]  /*264b0*/  IMAD.MOV.U32 R9, RZ, RZ, R0 ;  /* 0x000000ffff097224 */ /* 0x000fe200078e0000 */
[----:B------:R-:W-:-:S03]  /*264c0*/  ULDC.64 UR4, c[0x0][0x428] ;  /* 0x00010a0000047ab9 */ /* 0x000fc60000000a00 */
[----:B---3--:R-:W-:Y:S01]  /*264d0*/  IMAD.MOV.U32 R0, RZ, RZ, R9 ;  /* 0x000000ffff007224 */ /* 0x008fe200078e0009 */
[----:B--2---:R-:W-:-:S13]  /*264e0*/  ISETP.NE.AND P0, PT, R6, 0x1, PT ;  /* 0x000000010600780c */ /* 0x004fda0003f05270 */
[----:B------:R-:W2:Y:S02]  /*264f0*/  @P0 LDC.64 R4, c[0x0][0x440] ;  /* 0x00011000ff040b82 */ /* 0x000ea40000000a00 */
[----:B--2---:R-:W-:-:S05]  /*26500*/  @P0 IMAD.HI.U32 R4, R9, R4, RZ ;  /* 0x0000000409040227 */ /* 0x004fca00078e00ff */
        /* <DEDUP_REMOVED lines=8> */
[----:B------:R-:W-:-:S03]  /*26590*/  IMAD.WIDE.U32 R4, R7, UR4, R4 ;  /* 0x0000000407047c25 */ /* 0x000fc6000f8e0004 */
[----:B------:R-:W-:Y:S02]  /*265a0*/  LEA R2, P0, R4, R2, 0x2 ;  /* 0x0000000204027211 */ /* 0x000fe400078010ff */
[----:B------:R-:W-:-:S04]  /*265b0*/  IADD3 R0, R5, R0, RZ ;  /* 0x0000000005007210 */ /* 0x000fc80007ffe0ff */
[----:B------:R-:W-:-:S05]  /*265c0*/  LEA.HI.X R3, R4, R3, R0, 0x2, P0 ;  /* 0x0000000304037211 */ /* 0x000fca00000f1400 */
[----:B------:R2:W5:Y:S02]  /*265d0*/  LDG.E R17, desc[UR60][R2.64] ;  /* 0x0000003c02117981 */ /* 0x000564000c1e1900 */
.L_x_2048:
[----:B-1----:R-:W4:Y:S04]  /*265e0*/  LDL R7, [R1+0x4] ;  /* 0x0000040001077983 */ /* 0x002f280000100800 */
[----:B---3--:R-:W4:Y:S04]  /*265f0*/  LDL R0, [R1+0x8] ;  /* 0x0000080001007983 */ /* 0x008f280000100800 */
[----:B--2---:R-:W2:Y:S01]  /*26600*/  LDL R2, [R1+0x14] ;  /* 0x0000140001027983 */ /* 0x004ea20000100800 */
[----:B----4-:R-:W-:Y:S01]  /*26610*/  IMAD R0, R0, 0x8, R7 ;  /* 0x0000000800007824 */ /* 0x010fe200078e0207 */
[----:B--2---:R-:W-:-:S04]  /*26620*/  SHF.L.U32 R2, R2, 0x1f, RZ ;  /* 0x0000001f02027819 */ /* 0x004fc800000006ff */
[----:B------:R-:W1:Y:S02]  /*26630*/  SYNCS.PHASECHK.TRANS64.TRYWAIT P0, [R0+URZ+0x30840], R2 ;  /* 0x03084002000075a7 */ /* 0x000e64000800017f */
[----:B-1----:R-:W-:Y:S05]  /*26640*/  @!P0 BRA `(.L_x_2049) ;  /* 0x0000005c005c8947 */ /* 0x002fea0003800000 */
.L_x_2196:
[----:B------:R-:W2:Y:S02]  /*26650*/  S2R R3, SR_TID.X ;  /* 0x0000000000037919 */ /* 0x000ea40000002100 */
        /* <DEDUP_REMOVED lines=10> */
.L_x_2050:
[----:B------:R-:W2:Y:S04]  /*26700*/  LDL R6, [R1+0x4] ;  /* 0x0000040001067983 */ /* 0x000ea80000100800 */
[----:B------:R-:W2:Y:S04]  /*26710*/  LDL R5, [R1+0x8] ;  /* 0x0000080001057983 */ /* 0x000ea80000100800 */
[----:B------:R-:W3:Y:S04]  /*26720*/  LDL R4, [R1+0xc] ;  /* 0x00000c0001047983 */ /* 0x000ee80000100800 */
[----:B------:R-:W4:Y:S04]  /*26730*/  LDL R3, [R1+0x18] ;  /* 0x0000180001037983 */ /* 0x000f280000100800 */
[----:B-1----:R-:W4:Y:S01]  /*26740*/  LDL.LU R2, [R1] ;  /* 0x0000000001027983 */ /* 0x002f220000300800 */
        /* <DEDUP_REMOVED lines=10> */
[----:B--2---:R-:W-:Y:S01]  /*267f0*/  IMAD R0, R5, 0x9000, R6 ;  /* 0x0000900005007824 */ /* 0x004fe200078e0206 */
[----:B---3--:R-:W-:-:S04]  /*26800*/  R2UR UR11, R4 ;  /* 0x00000000040b72ca */ /* 0x008fc800000e0000 */
[----:B------:R-:W-:Y:S02]  /*26810*/  R2UR UR8, R0 ;  /* 0x00000000000872ca */ /* 0x000fe400000e0000 */
[----:B----4-:R-:W-:Y:S02]  /*26820*/  R2UR UR5, R3 ;  /* 0x00000000030572ca */ /* 0x010fe400000e0000 */
[----:B------:R-:W-:-:S04]  /*26830*/  LOP3.LUT R2, R2, 0xfffffffe, RZ, 0xc0, !PT ;  /* 0xfffffffe02027812 */ /* 0x000fc800078ec0ff */
[----:B------:R-:W-:-:S05]  /*26840*/  @P0 LOP3.LUT R2, R2, 0x1, RZ, 0xfc, !PT ;  /* 0x0000000102020812 */ /* 0x000fca00078efcff */
[----:B------:R-:W-:Y:S02]  /*26850*/  UIADD3 UR14, UR8, 0x1e400, URZ ;  /* 0x0001e400080e7890 */ /* 0x000fe4000fffe03f */
[----:B------:R-:W-:Y:S01]  /*26860*/  UIMAD UR11, UR11, 0x60, UR5 ;  /* 0x000000600b0b78a4 */ /* 0x000fe2000f8e0205 */
[----:B------:R2:W-:Y:S01]  /*26870*/  STL [R1], R2 ;  /* 0x0000000201007387 */ /* 0x0005e20000100800 */
[----:B------:R-:W-:Y:S02]  /*26880*/  UIADD3.X UR5, URZ, UR37, URZ, UP0, !UPT ;  /* 0x000000253f057290 */ /* 0x000fe400087fe43f */
[----:B------:R-:W-:Y:S02]  /*26890*/  UIADD3 UR15, UR8, 0x21400, URZ ;  /* 0x00021400080f7890 */ /* 0x000fe4000fffe03f */
        /* <DEDUP_REMOVED lines=10> */
[----:B--2---:R-:W-:Y:S01]  /*26940*/  NOP ;  /* 0x0000000000007918 */ /* 0x004fe20000000000 */
.L_x_2046:
[----:B---3--:R-:W2:Y:S04]  /*26950*/  LDL R4, [R1+0x4] ;  /* 0x0000040001047983 */ /* 0x008ea80000100800 */
[----:B------:R-:W3:Y:S01]  /*26960*/  LDL.LU R3, [R1+0x40] ;  /* 0x0000400001037983 */ /* 0x000ee20000300800 */
[----:B------:R-:W-:Y:S05]  /*26970*/  WARPSYNC.ALL ;  /* 0x0000000000007948 */ /* 0x000fea0003800000 */
[----:B------:R-:W-:Y:S01]  /*26980*/  ULDC.64 UR4, c[0x0][0x298] ;  /* 0x0000a60000047ab9 */ /* 0x000fe20000000a00 */
[----:B------:R-:W-:Y:S01]  /*26990*/  BSSY B6, `(.L_x_2051) ;  /* 0x000001c000067945 */ /* 0x000fe20003800000 */
[----:B------:R-:W-:Y:S01]  /*269a0*/  BAR.SYNC.DEFER_BLOCKING 0x8, 0x180 ;  /* 0x0206000000007b1d */ /* 0x000fe20000010000 */
[----:B---3--:R-:W-:-:S05]  /*269b0*/  SHF.R.S32.HI R0, RZ, 0x1f, R3 ;  /* 0x0000001fff007819 */ /* 0x008fca0000011403 */
[----:B------:R-:W-:Y:S02]  /*269c0*/  IMAD R2, R0, UR4, RZ ;  /* 0x0000000400027c24 */ /* 0x000fe4000f8e02ff */
[----:B--2---:R-:W-:Y:S02]  /*269d0*/  VIADD R0, R4, 0x12400 ;  /* 0x0001240004007836 */ /* 0x004fe40000000000 */
[C---:B------:R-:W-:Y:S02]  /*269e0*/  IMAD R2, R3.reuse, UR5, R2 ;  /* 0x0000000503027c24 */ /* 0x040fe4000f8e0202 */
[----:B------:R-:W-:Y:S01]  /*269f0*/  IMAD.WIDE.U32 R4, R3, UR4, RZ ;  /* 0x0000000403047c25 */ /* 0x000fe2000f8e00ff */
[----:B------:R-:W-:-:S03]  /*26a00*/  LOP3.LUT P0, RZ, R0, 0x3ff, RZ, 0xc0, !PT ;  /* 0x000003ff00ff7812 */ /* 0x000fc6000780c0ff */
[----:B------:R-:W-:Y:S01]  /*26a10*/  IMAD.IADD R0, R5, 0x1, R2 ;  /* 0x0000000105007824 */ /* 0x000fe200078e0202 */
[----:B------:R2:W-:Y:S04]  /*26a20*/  STL.64 [R1+0x40], R4 ;  /* 0x0000400401007387 */ /* 0x0005e80000100a00 */
[----:B------:R2:W-:Y:S05]  /*26a30*/  STL [R1+0x4c], R0 ;  /* 0x00004c0001007387 */ /* 0x0005ea0000100800 */
[----:B------:R-:W-:Y:S05]  /*26a40*/  @!P0 BRA `(.L_x_2052) ;  /* 0x0000000000408947 */ /* 0x000fea0003800000 */
[----:B------:R-:W-:Y:S01]  /*26a50*/  MOV R2, 0x0 ;  /* 0x0000000000027802 */ /* 0x000fe20000000f00 */
[----:B------:R-:W-:Y:S01]  /*26a60*/  ULDC.64 UR4, c[0x4][0xa8] ;  /* 0x01002a0000047ab9 */ /* 0x000fe20000000a00 */
[----:B------:R-:W-:Y:S01]  /*26a70*/  ULDC.64 UR6, c[0x4][0xb0] ;  /* 0x01002c0000067ab9 */ /* 0x000fe20000000a00 */
[----:B------:R-:W-:Y:S01]  /*26a80*/  ULDC.64 UR8, c[0x4][0x20] ;  /* 0x0100080000087ab9 */ /* 0x000fe20000000a00 */
[----:B--2---:R-:W-:Y:S01]  /*26a90*/  MOV R4, UR4 ;  /* 0x0000000400047c02 */ /* 0x004fe20008000f00 */
[----:B------:R-:W-:Y:S01]  /*26aa0*/  IMAD.U32 R5, RZ, RZ, UR5 ;  /* 0x00000005ff057e24 */ /* 0x000fe2000f8e00ff */
[----:B------:R-:W2:Y:S01]  /*26ab0*/  LDC.64 R2, c[0x4][R2] ;  /* 0x0100000002027b82 */ /* 0x000ea20000000a00 */
[----:B------:R-:W-:Y:S01]  /*26ac0*/  IMAD.U32 R6, RZ, RZ, UR6 ;  /* 0x00000006ff067e24 */ /* 0x000fe2000f8e00ff */
[----:B0-----:R-:W-:Y:S01]  /*26ad0*/  MOV R11, UR9 ;  /* 0x00000009000b7c02 */ /* 0x001fe20008000f00 */
[----:B-1----:R-:W-:Y:S02]  /*26ae0*/  IMAD.U32 R7, RZ, RZ, UR7 ;  /* 0x00000007ff077e24 */ /* 0x002fe4000f8e00ff */
[----:B------:R-:W-:-:S02]  /*26af0*/  IMAD.U32 R10, RZ, RZ, UR8 ;  /* 0x00000008ff0a7e24 */ /* 0x000fc4000f8e00ff */
[----:B------:R-:W-:Y:S02]  /*26b00*/  IMAD.MOV.U32 R8, RZ, RZ, 0x70 ;  /* 0x00000070ff087424 */ /* 0x000fe400078e00ff */
[----:B------:R-:W-:Y:S02]  /*26b10*/  IMAD.MOV.U32 R12, RZ, RZ, 0x1 ;  /* 0x00000001ff0c7424 */ /* 0x000fe400078e00ff */
[----:B------:R-:W-:-:S07]  /*26b20*/  IMAD.MOV.U32 R13, RZ, RZ, RZ ;  /* 0x000000ffff0d7224 */ /* 0x000fce00078e00ff */
[----:B------:R-:W-:-:S07]  /*26b30*/  LEPC R20, `(.L_x_2052) ;  /* 0x000000001014794e */ /* 0x000fce0000000000 */
[----:B--2---:R-:W-:Y:S05]  /*26b40*/  CALL.ABS.NOINC R2 ;  /* 0x0000000002007343 */ /* 0x004fea0003c00000 */
.L_x_2052:
[----:B------:R-:W-:Y:S05]  /*26b50*/  BSYNC B6 ;  /* 0x0000000000067941 */ /* 0x000fea0003800000 */
.L_x_2051:
[----:B--2---:R-:W2:Y:S01]  /*26b60*/  LDL.LU R0, [R1+0x4c] ;  /* 0x00004c0001007983 */ /* 0x004ea20000300800 */
[----:B-1----:R-:W1:Y:S01]  /*26b70*/  LDC R7, c[0x0][0x448] ;  /* 0x00011200ff077b82 */ /* 0x002e620000000800 */
[----:B------:R-:W-:Y:S01]  /*26b80*/  ULDC.64 UR4, c[0x0][0x2d8] ;  /* 0x0000b60000047ab9 */ /* 0x000fe20000000a00 */
[----:B------:R-:W-:Y:S01]  /*26b90*/  ULDC.64 UR6, c[0x0][0x280] ;  /* 0x0000a00000067ab9 */ /* 0x000fe20000000a00 */
[----:B------:R-:W2:Y:S04]  /*26ba0*/  LDL.LU.64 R2, [R1+0x40] ;  /* 0x0000400001027983 */ /* 0x000ea80000300a00 */
[----:B------:R-:W3:Y:S01]  /*26bb0*/  LDL R9, [R1+0x30] ;  /* 0x0000300001097983 */ /* 0x000ee20000100800 */
[----:B------:R-:W4:Y:S01]  /*26bc0*/  S2R R5, SR_TID.X ;  /* 0x0000000000057919 */ /* 0x000f220000002100 */
[----:B------:R-:W0:Y:S01]  /*26bd0*/  S2R R8, SR_TID.X ;  /* 0x0000000000087919 */ /* 0x000e220000002100 */
[----:B------:R-:W0:Y:S01]  /*26be0*/  S2R R10, SR_TID.X ;  /* 0x00000000000a7919 */ /* 0x000e220000002100 */
[----:B----4-:R-:W-:-:S04]  /*26bf0*/  LOP3.LUT R5, R5, 0x7f, RZ, 0xc0, !PT ;  /* 0x0000007f05057812 */ /* 0x010fc800078ec0ff */
[----:B------:R-:W-:Y:S01]  /*26c00*/  SHF.R.U32.HI R5, RZ, 0x3, R5 ;  /* 0x00000003ff057819 */ /* 0x000fe20000011605 */
[----:B0-----:R-:W-:-:S05]  /*26c10*/  IMAD.SHL.U32 R8, R8, 0x10, RZ ;  /* 0x0000001008087824 */ /* 0x001fca00078e00ff */
[----:B------:R-:W-:Y:S01]  /*26c20*/  LOP3.LUT R8, R5, 0x70, R8, 0xf8, !PT ;  /* 0x0000007005087812 */ /* 0x000fe200078ef808 */
[----:B------:R-:W-:-:S05]  /*26c30*/  IMAD.SHL.U32 R10, R10, 0x8, RZ ;  /* 0x000000080a0a7824 */ /* 0x000fca00078e00ff */
[----:B------:R-:W-:-:S04]  /*26c40*/  LOP3.LUT R10, R10, 0x38, RZ, 0xc0, !PT ;  /* 0x000000380a0a7812 */ /* 0x000fc800078ec0ff */
[C---:B------:R-:W-:Y:S02]  /*26c50*/  LOP3.LUT R11, R10.reuse, 0x40, RZ, 0xfc, !PT ;  /* 0x000000400a0b7812 */ /* 0x040fe400078efcff */
[----:B------:R-:W-:Y:S01]  /*26c60*/  LOP3.LUT R10, R10, 0x80, RZ, 0xfc, !PT ;  /* 0x000000800a0a7812 */ /* 0x000fe200078efcff */
[----:B--2---:R-:W-:Y:S01]  /*26c70*/  IMAD.MOV.U32 R3, RZ, RZ, R0 ;  /* 0x000000ffff037224 */ /* 0x004fe200078e0000 */
[----:B------:R-:W-:-:S05]  /*26c80*/  SHF.R.S32.HI R0, RZ, 0x1f, R18 ;  /* 0x0000001fff007819 */ /* 0x000fca0000011412 */
[----:B------:R-:W-:Y:S02]  /*26c90*/  IMAD R0, R0, UR4, RZ ;  /* 0x0000000400007c24 */ /* 0x000fe4000f8e02ff */
[----:B------:R-:W-:-:S04]  /*26ca0*/  IMAD.WIDE.U32 R2, R18, UR4, R2 ;  /* 0x0000000412027c25 */ /* 0x000fc8000f8e0002 */
[----:B------:R-:W-:Y:S01]  /*26cb0*/  IMAD R0, R18, UR5, R0 ;  /* 0x0000000512007c24 */ /* 0x000fe2000f8e0200 */
[----:B------:R-:W-:Y:S02]  /*26cc0*/  ULDC.64 UR4, c[0x0][0xa00] ;  /* 0x0002800000047ab9 */ /* 0x000fe40000000a00 */
[----:B------:R-:W-:Y:S02]  /*26cd0*/  ISETP.NE.U32.AND P0, PT, RZ, UR4, PT ;  /* 0x00000004ff007c0c */ /* 0x000fe4000bf05070 */
[----:B------:R-:W-:Y:S02]  /*26ce0*/  IADD3 R3, R3, R0, RZ ;  /* 0x0000000003037210 */ /* 0x000fe40007ffe0ff */
[----:B------:R-:W-:Y:S01]  /*26cf0*/  ISETP.NE.AND.EX P0, PT, RZ, UR5, PT, P0 ;  /* 0x00000005ff007c0c */ /* 0x000fe2000bf05300 */
[----:B------:R-:W-:Y:S01]  /*26d00*/  ULDC.64 UR4, c[0x0][0x2e0] ;  /* 0x0000b80000047ab9 */ /* 0x000fe20000000a00 */
[----:B------:R-:W-:-:S04]  /*26d10*/  SHF.R.S32.HI R0, RZ, 0x1f, R19 ;  /* 0x0000001fff007819 */ /* 0x000fc80000011413 */
[----:B------:R-:W-:Y:S02]  /*26d20*/  SEL R4, R0, RZ, !P0 ;  /* 0x000000ff00047207 */ /* 0x000fe40004000000 */
[----:B------:R-:W-:Y:S02]  /*26d30*/  SEL R0, R19, RZ, !P0 ;  /* 0x000000ff13007207 */ /* 0x000fe40004000000 */
[----:B-1----:R-:W-:-:S13]  /*26d40*/  ISETP.NE.AND P0, PT, R7, 0x1, PT ;  /* 0x000000010700780c */ /* 0x002fda0003f05270 */
[----:B------:R-:W0:Y:S08]  /*26d50*/  @P0 LDC R5, c[0x0][0x44c] ;  /* 0x00011300ff050b82 */ /* 0x000e300000000800 */
[----:B------:R-:W1:Y:S01]  /*26d60*/  @P0 LDC R6, c[0x0][0x450] ;  /* 0x00011400ff060b82 */ /* 0x000e620000000800 */
[----:B------:R-:W-:Y:S02]  /*26d70*/  IMAD R4, R4, UR4, RZ ;  /* 0x0000000404047c24 */ /* 0x000fe4000f8e02ff */
[----:B------:R-:W-:-:S04]  /*26d80*/  IMAD.WIDE.U32 R2, R0, UR4, R2 ;  /* 0x0000000400027c25 */ /* 0x000fc8000f8e0002 */
[----:B------:R-:W-:Y:S01]  /*26d90*/  IMAD R0, R0, UR5, R4 ;  /* 0x0000000500007c24 */ /* 0x000fe2000f8e0204 */
[----:B------:R-:W-:Y:S01]  /*26da0*/  ULDC.64 UR4, c[0x0][0x2d0] ;  /* 0x0000b40000047ab9 */ /* 0x000fe20000000a00 */
[----:B---3--:R-:W-:Y:S02]  /*26db0*/  IMAD.IADD R4, R8, 0x1, R9 ;  /* 0x0000000108047824 */ /* 0x008fe400078e0209 */
[----:B------:R-:W-:Y:S02]  /*26dc0*/  IMAD.IADD R3, R3, 0x1, R0 ;  /* 0x0000000103037824 */ /* 0x000fe400078e0200 */
[----:B0-----:R-:W-:-:S04]  /*26dd0*/  @P0 IMAD.HI.U32 R5, R4, R5, RZ ;  /* 0x0000000504050227 */ /* 0x001fc800078e00ff */
[----:B------:R-:W-:Y:S01]  /*26de0*/  IMAD.MOV.U32 R0, RZ, RZ, R4 ;  /* 0x000000ffff007224 */ /* 0x000fe200078e0004 */
[----:B-1----:R-:W-:-:S04]  /*26df0*/  @P0 SHF.R.U32.HI R0, RZ, R6, R5 ;  /* 0x00000006ff000219 */ /* 0x002fc80000011605 */
[----:B------:R-:W-:-:S05]  /*26e00*/  IADD3 R5, -R0, RZ, RZ ;  /* 0x000000ff00057210 */ /* 0x000fca0007ffe1ff */
        /* <DEDUP_REMOVED lines=28> */
[----:B------:R-:W3:Y:S01]  /*26fd0*/  LDL.LU R6, [R1+0x3c] ;  /* 0x00003c0001067983 */ /* 0x000ee20000300800 */
[----:B------:R-:W0:Y:S02]  /*26fe0*/  S2R R11, SR_TID.X ;  /* 0x00000000000b7919 */ /* 0x000e240000002100 */
[----:B0-----:R-:W-:-:S05]  /*26ff0*/  IMAD.SHL.U32 R11, R11, 0x8, RZ ;  /* 0x000000080b0b7824 */ /* 0x001fca00078e00ff */
[----:B------:R-:W-:Y:S02]  /*27000*/  LOP3.LUT R11, R11, 0x38, RZ, 0xc0, !PT ;  /* 0x000000380b0b7812 */ /* 0x000fe400078ec0ff */
[----:B--2---:R-:W-:-:S05]  /*27010*/  IADD3 R0, R8, R9, RZ ;  /* 0x0000000908007210 */ /* 0x004fca0007ffe0ff */
[----:B------:R-:W-:Y:S01]  /*27020*/  VIADD R5, R0, 0x10 ;  /* 0x0000001000057836 */ /* 0x000fe20000000000 */
[----:B------:R-:W-:Y:S01]  /*27030*/  SHFL.IDX PT, R9, R3, 0x1, 0x181f ;  /* 0x00381f0003097f89 */ /* 0x000fe200000e0000 */
[----:B---3--:R-:W-:-:S03]  /*27040*/  IMAD R2, R6, R7, RZ ;  /* 0x0000000706027224 */ /* 0x008fc600078e02ff */
[----:B------:R-:W0:Y:S04]  /*27050*/  SHFL.IDX PT, R7, R4, RZ, 0x181f ;  /* 0x00181fff04077589 */ /* 0x000e2800000e0000 */
[----:B------:R-:W1:Y:S01]  /*27060*/  SHFL.IDX PT, R6, R3, RZ, 0x181f ;  /* 0x00181fff03067589 */ /* 0x000e6200000e0000 */
[-C--:B------:R-:W-:Y:S02]  /*27070*/  ISETP.GE.AND P4, PT, R0, R2.reuse, PT ;  /* 0x000000020000720c */ /* 0x080fe40003f86270 */
[----:B------:R-:W-:Y:S02]  /*27080*/  ISETP.GE.AND P3, PT, R5, R2, PT ;  /* 0x000000020500720c */ /* 0x000fe40003f66270 */
[----:B------:R-:W2:Y:S09]  /*27090*/  SHFL.IDX PT, R5, R4, 0x1, 0x181f ;  /* 0x00381f0004057f89 */ /* 0x000eb200000e0000 */
[----:B0-----:R-:W-:-:S05]  /*270a0*/  @!P4 LEA R7, P5, R11, R7, 0x1 ;  /* 0x000000070b07c211 */ /* 0x001fca00078a08ff */
[----:B-1----:R-:W-:-:S05]  /*270b0*/  @!P4 IMAD.X R6, RZ, RZ, R6, P5 ;  /* 0x000000ffff06c224 */ /* 0x002fca00028e0606 */
        /* <DEDUP_REMOVED lines=8> */
[----:B0-----:R-:W-:Y:S01]  /*27140*/  @!P3 MOV R6, R8 ;  /* 0x000000080006b202 */ /* 0x001fe20000000f00 */
[----:B------:R-:W-:-:S02]  /*27150*/  @!P3 IMAD.MOV.U32 R7, RZ, RZ, R5 ;  /* 0x000000ffff07b224 */ /* 0x000fc400078e0005 */
        /* <DEDUP_REMOVED lines=51> */
[----:B0-----:R-:W-:-:S05]  /*27490*/  @!P4 LEA R5, P3, R11, R5, 0x1 ;  /* 0x000000050b05c211 */ /* 0x001fca00078608ff */
[----:B-1----:R-:W-:-:S05]  /*274a0*/  @!P4 IMAD.X R6, RZ, RZ, R6, P3 ;  /* 0x000000ffff06c224 */ /* 0x002fca00018e0606 */
[----:B------:R-:W-:Y:S01]  /*274b0*/  @!P4 MOV R7, R6 ;  /* 0x000000060007c202 */ /* 0x000fe20000000f00 */
[----:B------:R-:W-:Y:S02]  /*274c0*/  @!P4 IMAD.MOV.U32 R6, RZ, RZ, R5 ;  /* 0x000000ffff06c224 */ /* 0x000fe400078e0005 */
[----:B------:R0:W1:Y:S04]  /*274d0*/  SHFL.IDX PT, R5, R3, 0x7, 0x181f ;  /* 0x00f81f0003057f89 */ /* 0x00006800000e0000 */
[----:B------:R0:W-:Y:S04]  /*274e0*/  @!P4 LDGSTS.E.BYPASS.LTC128B.128 [R10+0x15400], desc[UR60][R6.64], !P2 ;  /* 0x15400000060acfae */ /* 0x0001e8000d101d7c */
[----:B------:R0:W-:Y:S04]  /*274f0*/  @!P4 LDGSTS.E.BYPASS.LTC128B.128 [R10+0x19400], desc[UR60][R6.64+0x80], !P1 ;  /* 0x19400080060acfae */ /* 0x0001e8000c901d7c */
[----:B------:R0:W-:Y:S04]  /*27500*/  @!P4 LDGSTS.E.BYPASS.LTC128B.128 [R10+0x1d400], desc[UR60][R6.64+0x100], !P0 ;  /* 0x1d400100060acfae */ /* 0x0001e8000c101d7c */
[----:B------:R0:W2:Y:S02]  /*27510*/  SHFL.IDX PT, R3, R4, 0x7, 0x181f ;  /* 0x00f81f0004037f89 */ /* 0x0000a400000e0000 */
.L_x_2213:
[----:B------:R-:W-:Y:S01]  /*27520*/  VIADD R0, R0, 0x70 ;  /* 0x0000007000007836 */ /* 0x000fe20000000000 */
[----:B------:R-:W-:Y:S04]  /*27530*/  BSSY B0, `(.L_x_2054) ;  /* 0x000000e000007945 */ /* 0x000fe80003800000 */
[----:B------:R-:W-:-:S13]  /*27540*/  ISETP.GE.AND P3, PT, R0, R2, PT ;  /* 0x000000020000720c */ /* 0x000fda0003f66270 */
[----:B------:R-:W-:Y:S05]  /*27550*/  @P3 BRA `(.L_x_2055) ;  /* 0x00000000002c3947 */ /* 0x000fea0003800000 */
[----:B0-----:R-:W0:Y:S02]  /*27560*/  S2R R4, SR_TID.X ;  /* 0x0000000000047919 */ /* 0x001e240000002100 */
[----:B0-----:R-:W-:-:S05]  /*27570*/  IMAD.SHL.U32 R4, R4, 0x8, RZ ;  /* 0x0000000804047824 */ /* 0x001fca00078e00ff */
[----:B------:R-:W-:-:S04]  /*27580*/  LOP3.LUT R4, R4, 0x38, RZ, 0xc0, !PT ;  /* 0x0000003804047812 */ /* 0x000fc800078ec0ff */
[----:B--2---:R-:W-:-:S05]  /*27590*/  LEA R2, P3, R4, R3, 0x1 ;  /* 0x0000000304027211 */ /* 0x004fca00078608ff */
[----:B-1----:R-:W-:-:S05]  /*275a0*/  IMAD.X R3, RZ, RZ, R5, P3 ;  /* 0x000000ffff037224 */ /* 0x002fca00018e0605 */
[----:B------:R-:W-:Y:S01]  /*275b0*/  @!PT LDS RZ, [RZ] ;  /* 0x00000000fffff984 */ /* 0x000fe20000000800 */
[----:B------:R-:W-:Y:S01]  /*275c0*/  @!PT LDS RZ, [RZ] ;  /* 0x00000000fffff984 */ /* 0x000fe20000000800 */
[----:B------:R-:W-:Y:S01]  /*275d0*/  @!PT LDS RZ, [RZ] ;  /* 0x00000000fffff984 */ /* 0x000fe20000000800 */
[----:B------:R4:W-:Y:S04]  /*275e0*/  LDGSTS.E.BYPASS.LTC128B.128 [R10+0x15c00], desc[UR60][R2.64], !P2 ;  /* 0x15c00000020a7fae */ /* 0x0009e8000d101d7c */
[----:B------:R4:W-:Y:S04]  /*275f0*/  LDGSTS.E.BYPASS.LTC128B.128 [R10+0x19c00], desc[UR60][R2.64+0x80], !P1 ;  /* 0x19c00080020a7fae */ /* 0x0009e8000c901d7c */
[----:B------:R4:W-:Y:S02]  /*27600*/  LDGSTS.E.BYPASS.LTC128B.128 [R10+0x1dc00], desc[UR60][R2.64+0x100], !P0 ;  /* 0x1dc00100020a7fae */ /* 0x0009e4000c101d7c */
.L_x_2055:
[----:B------:R-:W-:Y:S05]  /*27610*/  BSYNC B0 ;  /* 0x0000000000007941 */ /* 0x000fea0003800000 */
.L_x_2054:
[----:B0--34-:R-:W3:Y:S01]  /*27620*/  LDL R10, [R1+0x4] ;  /* 0x00000400010a7983 */ /* 0x019ee20000100800 */
[----:B------:R-:W-:Y:S01]  /*27630*/  PLOP3.LUT P0, PT, PT, PT, PT, 0x80, 0x0 ;  /* 0x000000000000781c */ /* 0x000fe20003f0f070 */
[----:B------:R-:W-:Y:S01]  /*27640*/  NOP ;  /* 0x0000000000007918 */ /* 0x000fe20000000000 */
[----:B---3--:R-:W-:-:S11]  /*27650*/  IADD3 R11, R10, 0x30800, RZ ;  /* 0x000308000a0b7810 */ /* 0x008fd60007ffe0ff */
.L_x_2056:
[----:B------:R-:W3:Y:S01]  /*27660*/  LDL R2, [R1+0x4] ;  /* 0x0000040001027983 */ /* 0x000ee20000100800 */
[----:B------:R-:W-:Y:S02]  /*27670*/  PLOP3.LUT P1, PT, P1, P0, PT, 0xa2, 0x0 ;  /* 0x000000000000781c */ /* 0x000fe40000f21472 */
[----:B---3--:R-:W-:-:S08]  /*27680*/  @P0 R2UR P1, UR4, R2 ;  /* 0x00000000020402ca */ /* 0x008fd00000020000 */
[----:B------:R-:W-:-:S05]  /*27690*/  @P0 PLOP3.LUT P0, PT, P1, PT, PT, 0x80, 0x0 ;  /* 0x000000000000081c */ /* 0x000fca0000f0f070 */
[----:B------:R-:W-:Y:S01]  /*276a0*/  @!P1 SYNCS.ARRIVE.TRANS64.RED.A0T1 RZ, [UR4+0x30800], RZ ;  /* 0x030800ffffff99a7 */ /* 0x000fe20008200404 */
[----:B------:R-:W-:Y:S07]  /*276b0*/  @!P1 ARRIVES.LDGSTSBAR.64.TRANSCNT [UR4+0x30800] ;  /* 0x03080000ff0099b0 */ /* 0x000fee0008000a84 */
[----:B------:R-:W-:Y:S05]  /*276c0*/  @P0 BRA.U.ANY `(.L_x_2056) ;  /* 0xfffffffd00e40947 */ /* 0x000fea000393ffff */
[----:B--2---:R-:W2:Y:S02]  /*276d0*/  LDL.LU R3, [R1+0x48] ;  /* 0x0000480001037983 */ /* 0x004ea40000300800 */
        /* <DEDUP_REMOVED lines=9> */
[----:B------:R-:W2:Y:S03]  /*27770*/  SYNCS.PHASECHK.TRANS64.TRYWAIT P0, [R2+URZ+0x30820], R0 ;  /* 0x03082000020075a7 */ /* 0x000ea6000800017f */
[----:B0-2---:R-:W-:Y:S05]  /*27780*/  @!P0 BRA `(.L_x_2058) ;  /* 0x0000005800188947 */ /* 0x005fea0003800000 */
.L_x_2214:
[----:B------:R-:W-:Y:S05]  /*27790*/  BSYNC B0 ;  /* 0x0000000000007941 */ /* 0x000fea0003800000 */
.L_x_2057:
[----:B------:R-:W2:Y:S04]  /*277a0*/  LDL R3, [R1+0x34] ;  /* 0x0000340001037983 */ /* 0x000ea80000100800 */
[----:B0-----:R-:W3:Y:S01]  /*277b0*/  LDL R2, [R1+0x2c] ;  /* 0x00002c0001027983 */ /* 0x001ee20000100800 */
[----:B------:R-:W-:Y:S01]  /*277c0*/  BSSY B0, `(.L_x_2059) ;  /* 0x0000250000007945 */ /* 0x000fe20003800000 */
[----:B--2---:R-:W-:-:S05]  /*277d0*/  VIADD R0, R3, 0xfffffffe ;  /* 0xfffffffe03007836 */ /* 0x004fca0000000000 */
[----:B---3--:R-:W-:-:S13]  /*277e0*/  ISETP.GE.AND P0, PT, R0, R2, PT ;  /* 0x000000020000720c */ /* 0x008fda0003f06270 */
[----:B------:R-:W-:Y:S05]  /*277f0*/  @!P0 BRA `(.L_x_2060) ;  /* 0x0000002400308947 */ /* 0x000fea0003800000 */
[----:B------:R-:W-:Y:S01]  /*27800*/  IMAD.MOV R8, RZ, RZ, -R3 ;  /* 0x000000ffff087224 */ /* 0x000fe200078e0a03 */
[----:B------:R-:W-:Y:S01]  /*27810*/  LOP3.LUT R2, RZ, R2, RZ, 0x33, !PT ;  /* 0x00000002ff027212 */ /* 0x000fe200078e33ff */
[----:B------:R-:W-:Y:S03]  /*27820*/  BSSY B2, `(.L_x_2061) ;  /* 0x00000c8000027945 */ /* 0x000fe60003800000 */
[----:B------:R-:W-:-:S04]  /*27830*/  VIADDMNMX R8, R8, 0x1, R2, !PT ;  /* 0x0000000108087846 */ /* 0x000fc80007800102 */
[----:B------:R-:W-:-:S04]  /*27840*/  IADD3 R2, R3, R8, RZ ;  /* 0x0000000803027210 */ /* 0x000fc80007ffe0ff */
[----:B------:R-:W-:-:S04]  /*27850*/  LOP3.LUT R2, R2, 0x1, RZ, 0xc0, !PT ;  /* 0x0000000102027812 */ /* 0x000fc800078ec0ff */
[----:B------:R-:W-:-:S13]  /*27860*/  ISETP.NE.U32.AND P0, PT, R2, 0x1, PT ;  /* 0x000000010200780c */ /* 0x000fda0003f05070 */
[----:B------:R-:W-:Y:S05]  /*27870*/  @P0 BRA `(.L_x_2062) ;  /* 0x0000000c00080947 */ /* 0x000fea0003800000 */
[----:B-1----:R-:W2:Y:S04]  /*27880*/  LDL R5, [R1] ;  /* 0x0000000001057983 */ /* 0x002ea80000100800 */
        /* <DEDUP_REMOVED lines=34> */
.L_x_2065:
[----:B------:R-:W2:Y:S01]  /*27ab0*/  LDL R2, [R1+0x4] ;  /* 0x0000040001027983 */ /* 0x000ea20000100800 */
[----:B------:R-:W-:Y:S01]  /*27ac0*/  BSSY B3, `(.L_x_2066) ;  /* 0x0000005000037945 */ /* 0x000fe20003800000 */
[----:B--2---:R-:W-:Y:S01]  /*27ad0*/  IMAD R3, R7, 0x8, R2 ;  /* 0x0000000807037824 */ /* 0x004fe200078e0202 */
[----:B------:R-:W-:-:S04]  /*27ae0*/  SHF.L.U32 R2, R9, 0x1f, RZ ;  /* 0x0000001f09027819 */ /* 0x000fc800000006ff */
[----:B------:R-:W1:Y:S02]  /*27af0*/  SYNCS.PHASECHK.TRANS64.TRYWAIT P0, [R3+URZ+0x30840], R2 ;  /* 0x03084002030075a7 */ /* 0x000e64000800017f */
[----:B-1----:R-:W-:Y:S05]  /*27b00*/  @!P0 BRA `(.L_x_2067) ;  /* 0x0000005400508947 */ /* 0x002fea0003800000 */
.L_x_2215:
[----:B------:R-:W-:Y:S05]  /*27b10*/  BSYNC B3 ;  /* 0x0000000000037941 */ /* 0x000fea0003800000 */
.L_x_2066:
        /* <DEDUP_REMOVED lines=12> */
.L_x_2069:
[----:B------:R-:W-:Y:S05]  /*27be0*/  BSYNC B3 ;  /* 0x0000000000037941 */ /* 0x000fea0003800000 */
.L_x_2068:
        /* <DEDUP_REMOVED lines=13> */
.L_x_2070:
        /* <DEDUP_REMOVED lines=16> */
.L_x_2071:
        /* <DEDUP_REMOVED lines=16> */
.L_x_2072:
        /* <DEDUP_REMOVED lines=13> */
[----:B--2---:R-:W-:Y:S02]  /*27f90*/  SHF.L.U32 R2, R12, 0x1f, RZ ;  /* 0x0000001f0c027819 */ /* 0x004fe400000006ff */
[----:B---3--:R-:W-:-:S04]  /*27fa0*/  LEA R3, R6, R11, 0x3 ;  /* 0x0000000b06037211 */ /* 0x008fc800078e18ff */
[----:B------:R-:W0:Y:S02]  /*27fb0*/  SYNCS.PHASECHK.TRANS64.TRYWAIT P0, [R3+URZ+0x60], R2 ;  /* 0x00006002030075a7 */ /* 0x000e24000800017f */
[----:B0-----:R-:W-:Y:S05]  /*27fc0*/  @!P0 BRA `(.L_x_2074) ;  /* 0x0000005000348947 */ /* 0x001fea0003800000 */
.L_x_2216:
[----:B------:R-:W-:Y:S05]  /*27fd0*/  BSYNC B3 ;  /* 0x0000000000037941 */ /* 0x000fea0003800000 */
.L_x_2073:
[----:B------:R1:W5:Y:S01]  /*27fe0*/  LDL R6, [R1+0x8] ;  /* 0x0000080001067983 */ /* 0x0003620000100800 */
[----:B------:R-:W-:Y:S01]  /*27ff0*/  BSSY B3, `(.L_x_2075) ;  /* 0x000000d000037945 */ /* 0x000fe20003800000 */
[----:B------:R-:W-:Y:S02]  /*28000*/  IMAD.MOV.U32 R12, RZ, RZ, 0x0 ;  /* 0x00000000ff0c7424 */ /* 0x000fe400078e00ff */
[----:B------:R-:W-:Y:S01]  /*28010*/  IMAD.MOV.U32 R13, RZ, RZ, 0x14f00000 ;  /* 0x14f00000ff0d7424 */ /* 0x000fe200078e00ff */
[----:B------:R-:W-:Y:S06]  /*28020*/  @P1 BRA `(.L_x_2076) ;  /* 0x0000000000241947 */ /* 0x000fec0003800000 */
[----:B0-----:R-:W2:Y:S01]  /*28030*/  LDL R3, [R1+0x4] ;  /* 0x0000040001037983 */ /* 0x001ea20000100800 */
[----:B------:R-:W0:Y:S02]  /*28040*/  S2R R5, SR_TID.X ;  /* 0x0000000000057919 */ /* 0x000e240000002100 */
[----:B0-----:R-:W-:-:S04]  /*28050*/  LOP3.LUT R5, R5, 0x1f, RZ, 0xc0, !PT ;  /* 0x0000001f05057812 */ /* 0x001fc800078ec0ff */
[----:B------:R-:W-:Y:S01]  /*28060*/  ISETP.NE.AND P0, PT, R5, RZ, PT ;  /* 0x000000ff0500720c */ /* 0x000fe20003f05270 */
[----:B--2--5:R-:W-:Y:S02]  /*28070*/  IMAD R2, R6, 0x8, R3 ;  /* 0x0000000806027824 */ /* 0x024fe400078e0203 */
[----:B------:R-:W-:-:S04]  /*28080*/  IMAD.MOV.U32 R3, RZ, RZ, 0x9000 ;  /* 0x00009000ff037424 */ /* 0x000fc800078e00ff */
[----:B------:R2:W-:Y:S06]  /*28090*/  SYNCS.ARRIVE.TRANS64 RZ, [R2+URZ+0x30850], R3 ;  /* 0x0308500302ff79a7 */ /* 0x0005ec000800003f */
[----:B------:R-:W-:Y:S05]  /*280a0*/  @!P0 BRA `(.L_x_2076) ;  /* 0x0000000000048947 */ /* 0x000fea0003800000 */
[----:B------:R-:W-:Y:S01]  /*280b0*/  BPT.TRAP 0x1 ;  /* 0x000000040000795c */ /* 0x000fe20000300000 */
.L_x_2076:
[----:B------:R-:W-:Y:S05]  /*280c0*/  BSYNC B3 ;  /* 0x0000000000037941 */ /* 0x000fea0003800000 */
.L_x_2075:
[----:B------:R-:W3:Y:S01]  /*280d0*/  LDL R5, [R1+0x18] ;  /* 0x0000180001057983 */ /* 0x000ee20000100800 */
[----:B------:R-:W-:-:S03]  /*280e0*/  R2UR UR10, R10 ;  /* 0x000000000a0a72ca */ /* 0x000fc600000e0000 */
[----:B0-2---:R-:W3:Y:S04]  /*280f0*/  LDL.LU R3, [R1+0xc] ;  /* 0x00000c0001037983 */ /* 0x005ee80000300800 */
[----:B------:R-:W2:Y:S01]  /*28100*/  LDL R10, [R1+0x4] ;  /* 0x00000400010a7983 */ /* 0x000ea20000100800 */
[----:B------:R-:W-:Y:S01]  /*28110*/  R2UR UR6, R12 ;  /* 0x000000000c0672ca */ /* 0x000fe200000e0000 */
[----:B------:R-:W-:Y:S01]  /*28120*/  UIADD3 UR4, UP0, UR36, 0x470, URZ ;  /* 0x0000047024047890 */ /* 0x000fe2000ff1e03f */
[----:B------:R-:W-:Y:S02]  /*28130*/  R2UR UR7, R13 ;  /* 0x000000000d0772ca */ /* 0x000fe400000e0000 */
[----:B------:R-:W-:Y:S01]  /*28140*/  PLOP3.LUT P0, PT, PT, PT, PT, 0x80, 0x0 ;  /* 0x000000000000781c */ /* 0x000fe20003f0f070 */
[----:B------:R-:W-:Y:S01]  /*28150*/  UIADD3.X UR5, URZ, UR37, URZ, UP0, !UPT ;  /* 0x000000253f057290 */ /* 0x000fe200087fe43f */
[----:B---3--:R-:W-:Y:S01]  /*28160*/  IMAD R3, R3, 0x60, R5 ;  /* 0x0000006003037824 */ /* 0x008fe200078e0205 */
[C---:B--2--5:R-:W-:Y:S01]  /*28170*/  LEA R2, R6.reuse, R10, 0x3 ;  /* 0x0000000a06027211 */ /* 0x064fe200078e18ff */
[----:B------:R-:W-:-:S04]  /*28180*/  IMAD R6, R6, 0x9000, R10 ;  /* 0x0000900006067824 */ /* 0x000fc800078e020a */
[----:B------:R-:W-:Y:S02]  /*28190*/  VIADD R2, R2, 0x30850 ;  /* 0x0003085002027836 */ /* 0x000fe40000000000 */
[----:B------:R-:W-:-:S07]  /*281a0*/  VIADD R5, R6, 0x400 ;  /* 0x0000040006057836 */ /* 0x000fce0000000000 */
.L_x_2077:
        /* <DEDUP_REMOVED lines=15> */
.L_x_2078:
        /* <DEDUP_REMOVED lines=15> */
.L_x_2079:
        /* <DEDUP_REMOVED lines=11> */
[----:B------:R-:W-:-:S07]  /*28440*/  MOV R17, R4 ;  /* 0x0000000400117202 */ /* 0x000fce0000000f00 */
.L_x_2064:
[----:B------:R-:W-:Y:S05]  /*28450*/  BSYNC B1 ;  /* 0x0000000000017941 */ /* 0x000fea0003800000 */
.L_x_2063:
[----:B0-----:R-:W2:Y:S04]  /*28460*/  LDL R0, [R1+0x34] ;  /* 0x0000340001007983 */ /* 0x001ea80000100800 */
[----:B------:R0:W-:Y:S04]  /*28470*/  STL [R1+0x8], R7 ;  /* 0x0000080701007387 */ /* 0x0001e80000100800 */
[----:B------:R0:W-:Y:S02]  /*28480*/  STL [R1+0x14], R9 ;  /* 0x0000140901007387 */ /* 0x0001e40000100800 */
[----:B0-2---:R-:W-:-:S07]  /*28490*/  VIADD R0, R0, 0xfffffffd ;  /* 0xfffffffd00007836 */ /* 0x005fce0000000000 */
.L_x_2062:
[----:B------:R-:W-:Y:S05]  /*284a0*/  BSYNC B2 ;  /* 0x0000000000027941 */ /* 0x000fea0003800000 */
.L_x_2061:
[----:B------:R-:W2:Y:S01]  /*284b0*/  LDL.LU R2, [R1+0x34] ;  /* 0x0000340001027983 */ /* 0x000ea20000300800 */
[----:B------:R-:W-:Y:S01]  /*284c0*/  VIADD R8, R8, 0xfffffffe ;  /* 0xfffffffe08087836 */ /* 0x000fe20000000000 */
[----:B--2---:R-:W-:-:S04]  /*284d0*/  LOP3.LUT R2, RZ, R2, RZ, 0x33, !PT ;  /* 0x00000002ff027212 */ /* 0x004fc800078e33ff */
[----:B------:R-:W-:-:S13]  /*284e0*/  ISETP.NE.AND P0, PT, R8, R2, PT ;  /* 0x000000020800720c */ /* 0x000fda0003f05270 */
[----:B------:R-:W-:Y:S05]  /*284f0*/  @!P0 BRA `(.L_x_2060) ;  /* 0x0000001400f08947 */ /* 0x000fea0003800000 */
[----:B------:R-:W-:-:S07]  /*28500*/  IMAD.MOV.U32 R9, RZ, RZ, R17 ;  /* 0x000000ffff097224 */ /* 0x000fce00078e0011 */
.L_x_2114:
[----:B------:R-:W2:Y:S04]  /*28510*/  LDL R4, [R1] ;  /* 0x0000000001047983 */ /* 0x000ea80000100800 */
[----:B------:R-:W3:Y:S04]  /*28520*/  LDL R3, [R1+0x8] ;  /* 0x0000080001037983 */ /* 0x000ee80000100800 */
[----:B------:R-:W4:Y:S01]  /*28530*/  LDL R2, [R1+0x14] ;  /* 0x0000140001027983 */ /* 0x000f220000100800 */
[----:B------:R-:W-:Y:S05]  /*28540*/  YIELD ;  /* 0x0000000000007946 */ /* 0x000fea0003800000 */
[----:B------:R-:W-:Y:S01]  /*28550*/  BSSY B1, `(.L_x_2080) ;  /* 0x00000b7000017945 */ /* 0x000fe20003800000 */
[----:B--2---:R-:W-:Y:S01]  /*28560*/  LOP3.LUT P1, RZ, R4, 0x1, RZ, 0xc0, !PT ;  /* 0x0000000104ff7812 */ /* 0x004fe2000782c0ff */
[----:B---3--:R-:W-:-:S05]  /*28570*/  VIADD R4, R3, 0x1 ;  /* 0x0000000103047836 */ /* 0x008fca0000000000 */
[----:B------:R-:W-:-:S04]  /*28580*/  ISETP.NE.AND P0, PT, R4, 0x2, PT ;  /* 0x000000020400780c */ /* 0x000fc80003f05270 */
[----:B-1----:R-:W-:Y:S02]  /*28590*/  SEL R5, RZ, 0x1, P0 ;  /* 0x00000001ff057807 */ /* 0x002fe40000000000 */
[----:B------:R-:W-:Y:S02]  /*285a0*/  SEL R4, R4, RZ, P0 ;  /* 0x000000ff04047207 */ /* 0x000fe40000000000 */
[----:B----4-:R-:W-:Y:S01]  /*285b0*/  LOP3.LUT R5, R2, R5, RZ, 0x3c, !PT ;  /* 0x0000000502057212 */ /* 0x010fe200078e3cff */
[----:B0-----:R-:W-:Y:S06]  /*285c0*/  @!P1 BRA `(.L_x_2081) ;  /* 0x0000000800bc9947 */ /* 0x001fec0003800000 */
[----:B------:R-:W-:Y:S01]  /*285d0*/  ULDC.64 UR4, c[0x0][0x418] ;  /* 0x0001060000047ab9 */ /* 0x000fe20000000a00 */
[----:B------:R-:W-:Y:S02]  /*285e0*/  MOV R6, R0 ;  /* 0x0000000000067202 */ /* 0x000fe40000000f00 */
        /* <DEDUP_REMOVED lines=22> */
.L_x_2082:
[----:B------:R-:W2:Y:S01]  /*28750*/  LDL R2, [R1+0x4] ;  /* 0x0000040001027983 */ /* 0x000ea20000100800 */
[----:B------:R-:W-:Y:S01]  /*28760*/  BSSY B2, `(.L_x_2083) ;  /* 0x0000005000027945 */ /* 0x000fe20003800000 */
[----:B--2---:R-:W-:Y:S01]  /*28770*/  IMAD R3, R4, 0x8, R2 ;  /* 0x0000000804037824 */ /* 0x004fe200078e0202 */
[----:B------:R-:W-:-:S04]  /*28780*/  SHF.L.U32 R2, R5, 0x1f, RZ ;  /* 0x0000001f05027819 */ /* 0x000fc800000006ff */
[----:B------:R-:W1:Y:S02]  /*28790*/  SYNCS.PHASECHK.TRANS64.TRYWAIT P0, [R3+URZ+0x30840], R2 ;  /* 0x03084002030075a7 */ /* 0x000e64000800017f */
[----:B-1----:R-:W-:Y:S05]  /*287a0*/  @!P0 BRA `(.L_x_2084) ;  /* 0x0000004800508947 */ /* 0x002fea0003800000 */
.L_x_2217:
[----:B------:R-:W-:Y:S05]  /*287b0*/  BSYNC B2 ;  /* 0x0000000000027941 */ /* 0x000fea0003800000 */
.L_x_2083:
[----:B------:R-:W2:Y:S01]  /*287c0*/  S2R R7, SR_TID.X ;  /* 0x0000000000077919 */ /* 0x000ea20000002100 */
[----:B------:R-:W-:Y:S01]  /*287d0*/  BSSY B2, `(.L_x_2085) ;  /* 0x000000b000027945 */ /* 0x000fe20003800000 */
[----:B--2---:R-:W-:-:S04]  /*287e0*/  LOP3.LUT R7, R7, 0x7f, RZ, 0xc0, !PT ;  /* 0x0000007f07077812 */ /* 0x004fc800078ec0ff */
[----:B------:R-:W-:-:S13]  /*287f0*/  ISETP.NE.AND P1, PT, R7, RZ, PT ;  /* 0x000000ff0700720c */ /* 0x000fda0003f25270 */
[----:B------:R-:W-:Y:S05]  /*28800*/  @P1 BRA `(.L_x_2086) ;  /* 0x00000000001c1947 */ /* 0x000fea0003800000 */
[----:B------:R-:W2:Y:S01]  /*28810*/  S2R R7, SR_TID.X ;  /* 0x0000000000077919 */ /* 0x000ea20000002100 */
[----:B-1----:R-:W-:-:S04]  /*28820*/  MOV R2, 0x9000 ;  /* 0x0000900000027802 */ /* 0x002fc80000000f00 */
[----:B------:R3:W-:Y:S01]  /*28830*/  SYNCS.ARRIVE.TRANS64 RZ, [R3+URZ+0x30830], R2 ;  /* 0x0308300203ff79a7 */ /* 0x0007e2000800003f */
[----:B--2---:R-:W-:-:S04]  /*28840*/  LOP3.LUT R7, R7, 0x1f, RZ, 0xc0, !PT ;  /* 0x0000001f07077812 */ /* 0x004fc800078ec0ff */
[----:B------:R-:W-:-:S13]  /*28850*/  ISETP.NE.AND P0, PT, R7, RZ, PT ;  /* 0x000000ff0700720c */ /* 0x000fda0003f05270 */
[----:B---3--:R-:W-:Y:S05]  /*28860*/  @!P0 BRA `(.L_x_2086) ;  /* 0x0000000000048947 */ /* 0x008fea0003800000 */
[----:B------:R-:W-:Y:S01]  /*28870*/  BPT.TRAP 0x1 ;  /* 0x000000040000795c */ /* 0x000fe20000300000 */
.L_x_2086:
[----:B------:R-:W-:Y:S05]  /*28880*/  BSYNC B2 ;  /* 0x0000000000027941 */ /* 0x000fea0003800000 */
.L_x_2085:
        /* <DEDUP_REMOVED lines=12> */
[----:B0-----:R-:W-:-:S08]  /*28950*/  VIADD R8, R7, 0x1e400 ;  /* 0x0001e40007087836 */ /* 0x001fd00000000000 */
.L_x_2087:
        /* <DEDUP_REMOVED lines=16> */
.L_x_2088:
        /* <DEDUP_REMOVED lines=16> */
.L_x_2089:
        /* <DEDUP_REMOVED lines=17> */
.L_x_2218:
[----:B------:R-:W-:Y:S05]  /*28c70*/  BSYNC B2 ;  /* 0x0000000000027941 */ /* 0x000fea0003800000 */
.L_x_2090:
[----:B------:R-:W-:Y:S01]  /*28c80*/  BSSY B2, `(.L_x_2092) ;  /* 0x000000b000027945 */ /* 0x000fe20003800000 */
[----:B------:R-:W-:Y:S01]  /*28c90*/  IMAD.MOV.U32 R12, RZ, RZ, 0x0 ;  /* 0x00000000ff0c7424 */ /* 0x000fe200078e00ff */
[----:B------:R-:W-:Y:S02]  /*28ca0*/  MOV R13, 0x14f00000 ;  /* 0x14f00000000d7802 */ /* 0x000fe40000000f00 */
        /* <DEDUP_REMOVED lines=8> */
.L_x_2093:
[----:B------:R-:W-:Y:S05]  /*28d30*/  BSYNC B2 ;  /* 0x0000000000027941 */ /* 0x000fea0003800000 */
.L_x_2092:
[----:B0-----:R-:W2:Y:S01]  /*28d40*/  LDL.LU R3, [R1+0x8] ;  /* 0x0000080001037983 */ /* 0x001ea20000300800 */
[----:B------:R-:W-:-:S03]  /*28d50*/  R2UR UR10, R10 ;  /* 0x000000000a0a72ca */ /* 0x000fc600000e0000 */
[----:B------:R-:W3:Y:S04]  /*28d60*/  LDL R8, [R1+0x18] ;  /* 0x0000180001087983 */ /* 0x000ee80000100800 */
[----:B------:R-:W3:Y:S04]  /*28d70*/  LDL.LU R7, [R1+0xc] ;  /* 0x00000c0001077983 */ /* 0x000ee80000300800 */
[----:B------:R-:W2:Y:S01]  /*28d80*/  LDL R10, [R1+0x4] ;  /* 0x00000400010a7983 */ /* 0x000ea20000100800 */
        /* <DEDUP_REMOVED lines=9> */
.L_x_2094:
        /* <DEDUP_REMOVED lines=15> */
.L_x_2095:
        /* <DEDUP_REMOVED lines=15> */
.L_x_2096:
        /* <DEDUP_REMOVED lines=12> */
.L_x_2081:
[----:B------:R-:W-:Y:S05]  /*290c0*/  BSYNC B1 ;  /* 0x0000000000017941 */ /* 0x000fea0003800000 */
.L_x_2080:
[----:B------:R-:W2:Y:S01]  /*290d0*/  LDL R2, [R1] ;  /* 0x0000000001027983 */ /* 0x000ea20000100800 */
[----:B------:R-:W-:Y:S01]  /*290e0*/  VIADD R3, R4, 0x1 ;  /* 0x0000000104037836 */ /* 0x000fe20000000000 */
[----:B------:R-:W-:Y:S01]  /*290f0*/  BSSY B1, `(.L_x_2097) ;  /* 0x00000b8000017945 */ /* 0x000fe20003800000 */
[----:B0-----:R-:W-:-:S03]  /*29100*/  VIADD R6, R0, 0xffffffff ;  /* 0xffffffff00067836 */ /* 0x001fc60000000000 */
        /* <DEDUP_REMOVED lines=14> */
[----:B------:R-:W1:Y:S01]  /*291f0*/  LDC R8, c[0x0][0x43c] ;  /* 0x00010f00ff087b82 */ /* 0x000e620000000800 */
[----:B------:R-:W-:Y:S02]  /*29200*/  ULDC.64 UR6, c[0x0][0x428] ;  /* 0x00010a0000067ab9 */ /* 0x000fe40000000a00 */
[----:B------:R-:W3:Y:S01]  /*29210*/  LDL R13, [R1+0x10] ;  /* 0x00001000010d7983 */ /* 0x000ee20000100800 */
[----:B-1----:R-:W-:-:S13]  /*29220*/  ISETP.NE.AND P0, PT, R8, 0x1, PT ;  /* 0x000000010800780c */ /* 0x002fda0003f05270 */
[----:B------:R-:W1:Y:S02]  /*29230*/  @P0 LDC.64 R2, c[0x0][0x440] ;  /* 0x00011000ff020b82 */ /* 0x000e640000000a00 */
[----:B-1----:R-:W-:Y:S01]  /*29240*/  @P0 IMAD.HI.U32 R7, R6, R2, RZ ;  /* 0x0000000206070227 */ /* 0x002fe200078e00ff */
[----:B------:R-:W-:-:S04]  /*29250*/  MOV R2, R6 ;  /* 0x0000000600027202 */ /* 0x000fc80000000f00 */
        /* <DEDUP_REMOVED lines=11> */
.L_x_2099:
[----:B------:R-:W2:Y:S01]  /*29310*/  LDL R2, [R1+0x4] ;  /* 0x0000040001027983 */ /* 0x000ea20000100800 */
[----:B------:R-:W-:Y:S01]  /*29320*/  SHF.L.U32 R3, R10, 0x1f, RZ ;  /* 0x0000001f0a037819 */ /* 0x000fe200000006ff */
[----:B------:R-:W-:Y:S01]  /*29330*/  BSSY B2, `(.L_x_2100) ;  /* 0x0000004000027945 */ /* 0x000fe20003800000 */
[----:B--2---:R-:W-:-:S04]  /*29340*/  IMAD R2, R12, 0x8, R2 ;  /* 0x000000080c027824 */ /* 0x004fc800078e0202 */
[----:B------:R-:W2:Y:S02]  /*29350*/  SYNCS.PHASECHK.TRANS64.TRYWAIT P0, [R2+URZ+0x30840], R3 ;  /* 0x03084003020075a7 */ /* 0x000ea4000800017f */
[----:B--2---:R-:W-:Y:S05]  /*29360*/  @!P0 BRA `(.L_x_2101) ;  /* 0x0000003c00888947 */ /* 0x004fea0003800000 */
.L_x_2219:
[----:B------:R-:W-:Y:S05]  /*29370*/  BSYNC B2 ;  /* 0x0000000000027941 */ /* 0x000fea0003800000 */
.L_x_2100:
        /* <DEDUP_REMOVED lines=12> */
.L_x_2103:
[----:B------:R-:W-:Y:S05]  /*29440*/  BSYNC B2 ;  /* 0x0000000000027941 */ /* 0x000fea0003800000 */
.L_x_2102:
[----:B------:R-:W3:Y:S04]  /*29450*/  LDL R8, [R1+0x8] ;  /* 0x0000080001087983 */ /* 0x000ee80000100800 */
[----:B0-----:R-:W4:Y:S04]  /*29460*/  LDL R10, [R1+0x4] ;  /* 0x00000400010a7983 */ /* 0x001f280000100800 */
[----:B--2---:R-:W2:Y:S01]  /*29470*/  LDL R2, [R1+0x18] ;  /* 0x0000180001027983 */ /* 0x004ea20000100800 */
[----:B------:R-:W-:-:S04]  /*29480*/  MOV R14, RZ ;  /* 0x000000ff000e7202 */ /* 0x000fc80000000f00 */
[----:B------:R-:W-:Y:S01]  /*29490*/  R2UR UR10, R14 ;  /* 0x000000000e0a72ca */ /* 0x000fe200000e0000 */
[----:B------:R-:W-:Y:S01]  /*294a0*/  UIADD3 UR4, UP0, UR36, 0x370, URZ ;  /* 0x0000037024047890 */ /* 0x000fe2000ff1e03f */
[----:B------:R-:W-:Y:S01]  /*294b0*/  PLOP3.LUT P0, PT, PT, PT, PT, 0x80, 0x0 ;  /* 0x000000000000781c */ /* 0x000fe20003f0f070 */
[----:B------:R-:W-:Y:S01]  /*294c0*/  UMOV UR6, 0x0 ;  /* 0x0000000000067882 */ /* 0x000fe20000000000 */
[----:B------:R-:W-:Y:S01]  /*294d0*/  UMOV UR7, 0x14f00000 ;  /* 0x14f0000000077882 */ /* 0x000fe20000000000 */
[----:B------:R-:W-:Y:S01]  /*294e0*/  UIADD3.X UR5, URZ, UR37, URZ, UP0, !UPT ;  /* 0x000000253f057290 */ /* 0x000fe200087fe43f */
[C---:B---3--:R-:W-:Y:S02]  /*294f0*/  IMAD R3, R8.reuse, 0x8, R11 ;  /* 0x0000000808037824 */ /* 0x048fe400078e020b */
[----:B----4-:R-:W-:Y:S02]  /*29500*/  IMAD R8, R8, 0x9000, R10 ;  /* 0x0000900008087824 */ /* 0x010fe400078e020a */
[----:B------:R-:W-:-:S02]  /*29510*/  VIADD R3, R3, 0x30 ;  /* 0x0000003003037836 */ /* 0x000fc40000000000 */
[----:B--2---:R-:W-:Y:S02]  /*29520*/  IMAD R2, R7, 0x60, R2 ;  /* 0x0000006007027824 */ /* 0x004fe400078e0202 */
[----:B------:R-:W-:-:S07]  /*29530*/  VIADD R10, R8, 0x1e400 ;  /* 0x0001e400080a7836 */ /* 0x000fce0000000000 */
.L_x_2104:
        /* <DEDUP_REMOVED lines=16> */
.L_x_2105:
        /* <DEDUP_REMOVED lines=16> */
.L_x_2106:
        /* <DEDUP_REMOVED lines=15> */
.L_x_2220:
[----:B------:R-:W-:Y:S05]  /*29830*/  BSYNC B2 ;  /* 0x0000000000027941 */ /* 0x000fea0003800000 */
.L_x_2107:
[----:B------:R-:W-:Y:S01]  /*29840*/  BSSY B2, `(.L_x_2109) ;  /* 0x000000b000027945 */ /* 0x000fe20003800000 */
[----:B------:R-:W-:Y:S01]  /*29850*/  IMAD.MOV.U32 R12, RZ, RZ, 0x0 ;  /* 0x00000000ff0c7424 */ /* 0x000fe200078e00ff */
[----:B------:R-:W-:Y:S02]  /*29860*/  MOV R13, 0x14f00000 ;  /* 0x14f00000000d7802 */ /* 0x000fe40000000f00 */
[----:B------:R-:W-:Y:S05]  /*29870*/  @P1 BRA `(.L_x_2110) ;  /* 0x00000000001c1947 */ /* 0x000fea0003800000 */
[----:B------:R-:W1:Y:S01]  /*29880*/  S2R R8, SR_TID.X ;  /* 0x0000000000087919 */ /* 0x000e620000002100 */
[----:B------:R-:W-:-:S04]  /*29890*/  IMAD.MOV.U32 R3, RZ, RZ, 0x9000 ;  /* 0x00009000ff037424 */ /* 0x000fc800078e00ff */
[----:B------:R2:W-:Y:S01]  /*298a0*/  SYNCS.ARRIVE.TRANS64 RZ, [R2+URZ+0x50], R3 ;  /* 0x0000500302ff79a7 */ /* 0x0005e2000800003f */
[----:B-1----:R-:W-:-:S04]  /*298b0*/  LOP3.LUT R8, R8, 0x1f, RZ, 0xc0, !PT ;  /* 0x0000001f08087812 */ /* 0x002fc800078ec0ff */
[----:B------:R-:W-:-:S13]  /*298c0*/  ISETP.NE.AND P0, PT, R8, RZ, PT ;  /* 0x000000ff0800720c */ /* 0x000fda0003f05270 */
[----:B--2---:R-:W-:Y:S05]  /*298d0*/  @!P0 BRA `(.L_x_2110) ;  /* 0x0000000000048947 */ /* 0x004fea0003800000 */
[----:B------:R-:W-:Y:S01]  /*298e0*/  BPT.TRAP 0x1 ;  /* 0x000000040000795c */ /* 0x000fe20000300000 */
.L_x_2110:
[----:B------:R-:W-:Y:S05]  /*298f0*/  BSYNC B2 ;  /* 0x0000000000027941 */ /* 0x000fea0003800000 */
.L_x_2109:
        /* <DEDUP_REMOVED lines=13> */
.L_x_2111:
        /* <DEDUP_REMOVED lines=15> */
.L_x_2112:
        /* <DEDUP_REMOVED lines=15> */
.L_x_2113:
        /* <DEDUP_REMOVED lines=12> */
.L_x_2098:
[----:B------:R-:W-:Y:S05]  /*29c70*/  BSYNC B1 ;  /* 0x0000000000017941 */ /* 0x000fea0003800000 */
.L_x_2097:
[----:B------:R-:W2:Y:S01]  /*29c80*/  LDL R2, [R1+0x2c] ;  /* 0x00002c0001027983 */ /* 0x000ea20000100800 */
[----:B------:R-:W-:Y:S01]  /*29c90*/  VIADD R0, R0, 0xfffffffe ;  /* 0xfffffffe00007836 */ /* 0x000fe20000000000 */
[----:B--2---:R-:W-:-:S13]  /*29ca0*/  ISETP.GT.AND P0, PT, R6, R2, PT ;  /* 0x000000020600720c */ /* 0x004fda0003f04270 */
[----:B------:R-:W-:Y:S05]  /*29cb0*/  @P0 BRA `(.L_x_2114) ;  /* 0xffffffe800140947 */ /* 0x000fea000383ffff */
.L_x_2060:
[----:B------:R-:W-:Y:S05]  /*29cc0*/  BSYNC B0 ;  /* 0x0000000000007941 */ /* 0x000fea0003800000 */
.L_x_2059:
[----:B------:R-:W2:Y:S01]  /*29cd0*/  S2R R3, SR_TID.X ;  /* 0x0000000000037919 */ /* 0x000ea20000002100 */
[----:B------:R-:W-:Y:S01]  /*29ce0*/  BSSY B0, `(.L_x_2115) ;  /* 0x0000010000007945 */ /* 0x000fe20003800000 */
[----:B--2---:R-:W-:-:S04]  /*29cf0*/  LOP3.LUT R3, R3, 0x7f, RZ, 0xc0, !PT ;  /* 0x0000007f03037812 */ /* 0x004fc800078ec0ff */
[----:B------:R-:W-:-:S13]  /*29d00*/  ISETP.NE.AND P0, PT, R3, RZ, PT ;  /* 0x000000ff0300720c */ /* 0x000fda0003f05270 */
[----:B------:R-:W-:Y:S05]  /*29d10*/  @P0 BRA `(.L_x_2116) ;  /* 0x0000000000300947 */ /* 0x000fea0003800000 */
[----:B------:R-:W2:Y:S01]  /*29d20*/  S2R R2, SR_LANEID ;  /* 0x0000000000027919 */ /* 0x000ea20000000000 */
[----:B------:R-:W-:Y:S01]  /*29d30*/  VOTEU.ANY UR4, UPT, PT ;  /* 0x0000000000047886 */ /* 0x000fe200038e0100 */
[----:B-1----:R-:W1:Y:S01]  /*29d40*/  LDC.64 R4, c[0x0][0xc60] ;  /* 0x00031800ff047b82 */ /* 0x002e620000000a00 */
[----:B------:R-:W2:Y:S02]  /*29d50*/  FLO.U32 R0, UR4 ;  /* 0x0000000400007d00 */ /* 0x000ea400080e0000 */
[----:B--2---:R-:W-:-:S06]  /*29d60*/  ISETP.EQ.U32.AND P0, PT, R0, R2, PT ;  /* 0x000000020000720c */ /* 0x004fcc0003f02070 */
[----:B------:R-:W1:Y:S07]  /*29d70*/  POPC R2, UR4 ;  /* 0x0000000400027d09 */ /* 0x000e6e0008000000 */
[----:B-1----:R-:W2:Y:S04]  /*29d80*/  @P0 ATOMG.E.ADD.STRONG.GPU PT, R2, desc[UR60][R4.64], R2 ;  /* 0x00000002040209a8 */ /* 0x002ea800081ee1fc */
[----:B--2---:R1:W2:Y:S02]  /*29d90*/  SHFL.IDX PT, R2, R2, R0, 0x1f ;  /* 0x00001f0002027589 */ /* 0x0042a400000e0000 */
[----:B-1----:R-:W1:Y:S02]  /*29da0*/  S2R R0, SR_LTMASK ;  /* 0x0000000000007919 */ /* 0x002e640000003900 */
[----:B-1----:R-:W-:-:S06]  /*29db0*/  LOP3.LUT R0, R0, UR4, RZ, 0xc0, !PT ;  /* 0x0000000400007c12 */ /* 0x002fcc000f8ec0ff */
[----:B------:R-:W2:Y:S02]  /*29dc0*/  POPC R0, R0 ;  /* 0x0000000000007309 */ /* 0x000ea40000000000 */
[----:B--2---:R-:W-:-:S07]  /*29dd0*/  IADD3 R16, R2, UR38, R0 ;  /* 0x0000002602107c10 */ /* 0x004fce000fffe000 */
.L_x_2116:
[----:B------:R-:W-:Y:S05]  /*29de0*/  BSYNC B0 ;  /* 0x0000000000007941 */ /* 0x000fea0003800000 */
.L_x_2115:
[----:B------:R-:W2:Y:S01]  /*29df0*/  LDL R0, [R1] ;  /* 0x0000000001007983 */ /* 0x000ea20000100800 */
[----:B------:R-:W-:Y:S01]  /*29e00*/  BSSY B0, `(.L_x_2117) ;  /* 0x000004d000007945 */ /* 0x000fe20003800000 */
[----:B--2---:R-:W-:-:S13]  /*29e10*/  LOP3.LUT P0, RZ, R0, 0x1, RZ, 0xc0, !PT ;  /* 0x0000000100ff7812 */ /* 0x004fda000780c0ff */
        /* <DEDUP_REMOVED lines=8> */
[----:B------:R-:W2:Y:S02]  /*29ea0*/  SYNCS.PHASECHK.TRANS64.TRYWAIT P0, [R0+URZ+0x30860], R2 ;  /* 0x03086002000075a7 */ /* 0x000ea4000800017f */
[----:B--2---:R-:W-:Y:S05]  /*29eb0*/  @!P0 BRA `(.L_x_2120) ;  /* 0x0000003000dc8947 */ /* 0x004fea0003800000 */
.L_x_2221:
[----:B------:R-:W-:Y:S05]  /*29ec0*/  BSYNC B1 ;  /* 0x0000000000017941 */ /* 0x000fea0003800000 */
.L_x_2119:
[----:B------:R-:W-:Y:S04]  /*29ed0*/  BSSY B1, `(.L_x_2121) ;  /* 0x0000009000017945 */ /* 0x000fe80003800000 */
        /* <DEDUP_REMOVED lines=8> */
.L_x_2122:
[----:B------:R-:W-:Y:S05]  /*29f60*/  BSYNC B1 ;  /* 0x0000000000017941 */ /* 0x000fea0003800000 */
.L_x_2121:
[----:B-1----:R-:W3:Y:S04]  /*29f70*/  LDL.LU R5, [R1+0x18] ;  /* 0x0000180001057983 */ /* 0x002ee80000300800 */
[----:B------:R-:W3:Y:S04]  /*29f80*/  LDL.LU R3, [R1+0xc] ;  /* 0x00000c0001037983 */ /* 0x000ee80000300800 */
[----:B------:R-:W4:Y:S04]  /*29f90*/  LDL R4, [R1+0x4] ;  /* 0x0000040001047983 */ /* 0x000f280000100800 */
[----:B--2---:R-:W4:Y:S01]  /*29fa0*/  LDL R2, [R1+0x8] ;  /* 0x0000080001027983 */ /* 0x004f220000100800 */
[----:B------:R-:W-:Y:S01]  /*29fb0*/  UIADD3 UR4, UP0, UR36, 0x470, URZ ;  /* 0x0000047024047890 */ /* 0x000fe2000ff1e03f */
[----:B------:R-:W-:Y:S01]  /*29fc0*/  PLOP3.LUT P0, PT, PT, PT, PT, 0x80, 0x0 ;  /* 0x000000000000781c */ /* 0x000fe20003f0f070 */
[----:B------:R-:W-:Y:S01]  /*29fd0*/  UMOV UR6, 0x0 ;  /* 0x0000000000067882 */ /* 0x000fe20000000000 */
[----:B------:R-:W-:Y:S01]  /*29fe0*/  IADD3 R0, R0, 0x30850, RZ ;  /* 0x0003085000007810 */ /* 0x000fe20007ffe0ff */
[----:B------:R-:W-:Y:S01]  /*29ff0*/  UIADD3.X UR5, URZ, UR37, URZ, UP0, !UPT ;  /* 0x000000253f057290 */ /* 0x000fe200087fe43f */
[----:B------:R-:W-:Y:S01]  /*2a000*/  UMOV UR7, 0x14f00000 ;  /* 0x14f0000000077882 */ /* 0x000fe20000000000 */
[----:B------:R-:W-:Y:S01]  /*2a010*/  UMOV UR10, URZ ;  /* 0x0000003f000a7c82 */ /* 0x000fe20008000000 */
[----:B---3--:R-:W-:-:S02]  /*2a020*/  IMAD R3, R3, 0x60, R5 ;  /* 0x0000006003037824 */ /* 0x008fc400078e0205 */
[----:B----4-:R-:W-:-:S04]  /*2a030*/  IMAD R2, R2, 0x9000, R4 ;  /* 0x0000900002027824 */ /* 0x010fc800078e0204 */
[----:B------:R-:W-:-:S07]  /*2a040*/  VIADD R4, R2, 0x400 ;  /* 0x0000040002047836 */ /* 0x000fce0000000000 */
.L_x_2123:
        /* <DEDUP_REMOVED lines=9> */
[----:B-1----:R-:W-:Y:S05]  /*2a0e0*/  @P0 BRA.U.ANY `(.L_x_2123) ;  /* 0xfffffffd00d80947 */ /* 0x002fea000393ffff */
[----:B------:R-:W-:Y:S01]  /*2a0f0*/  PLOP3.LUT P0, PT, PT, PT, PT, 0x80, 0x0 ;  /* 0x000000000000781c */ /* 0x000fe20003f0f070 */
[----:B------:R-:W-:Y:S01]  /*2a100*/  VIADD R4, R2, 0x3400 ;  /* 0x0000340002047836 */ /* 0x000fe20000000000 */
[----:B------:R-:W-:Y:S01]  /*2a110*/  UMOV UR6, 0x0 ;  /* 0x0000000000067882 */ /* 0x000fe20000000000 */
[----:B------:R-:W-:Y:S01]  /*2a120*/  UMOV UR7, 0x14f00000 ;  /* 0x14f0000000077882 */ /* 0x000fe20000000000 */
[----:B------:R-:W-:-:S09]  /*2a130*/  UMOV UR10, 0x40 ;  /* 0x00000040000a7882 */ /* 0x000fd20000000000 */
.L_x_2124:
        /* <DEDUP_REMOVED lines=15> */
.L_x_2125:
        /* <DEDUP_REMOVED lines=10> */
.L_x_2118:
[----:B------:R-:W-:Y:S05]  /*2a2d0*/  BSYNC B0 ;  /* 0x0000000000007941 */ /* 0x000fea0003800000 */
.L_x_2117:
[----:B-1----:R-:W2:Y:S04]  /*2a2e0*/  LDL.LU R5, [R1+0x8] ;  /* 0x0000080001057983 */ /* 0x002ea80000300800 */
        /* <DEDUP_REMOVED lines=8> */
.L_x_2039:
[----:B------:R-:W-:Y:S05]  /*2a370*/  BSYNC B7 ;  /* 0x0000000000077941 */ /* 0x000fea0003800000 */
.L_x_2037:
[----:B-1----:R-:W2:Y:S02]  /*2a380*/  LDL R0, [R1] ;  /* 0x0000000001007983 */ /* 0x002ea40000100800 */
[----:B--2---:R-:W-:-:S13]  /*2a390*/  LOP3.LUT P0, RZ, R0, 0x2, RZ, 0xc0, !PT ;  /* 0x0000000200ff7812 */ /* 0x004fda000780c0ff */
[----:B------:R-:W-:Y:S05]  /*2a3a0*/  @!P0 BRA `(.L_x_2126) ;  /* 0x0000000000288947 */ /* 0x000fea0003800000 */
[----:B------:R-:W-:Y:S05]  /*2a3b0*/  WARPSYNC.ALL ;  /* 0x0000000000007948 */ /* 0x000fea0003800000 */
[----:B------:R-:W1:Y:S08]  /*2a3c0*/  S2UR UR5, SR_CgaCtaId ;  /* 0x00000000000579c3 */ /* 0x000e700000008800 */
[----:B------:R-:W-:Y:S06]  /*2a3d0*/  BAR.SYNC.DEFER_BLOCKING 0x5, 0x180 ;  /* 0x0146000000007b1d */ /* 0x000fec0000010000 */
[----:B------:R-:W-:-:S02]  /*2a3e0*/  UMOV UR4, 0x400 ;  /* 0x0000040000047882 */ /* 0x000fc40000000000 */
[----:B-1----:R-:W-:-:S06]  /*2a3f0*/  ULEA UR4, UR5, UR4, 0x18 ;  /* 0x0000000405047291 */ /* 0x002fcc000f8ec03f */
[----:B------:R-:W-:-:S05]  /*2a400*/  MOV R0, UR4 ;  /* 0x0000000400007c02 */ /* 0x000fca0008000f00 */
[----:B------:R2:W3:Y:S04]  /*2a410*/  LDS.128 R16, [R0+0x308d0] ;  /* 0x0308d00000107984 */ /* 0x0004e80000000c00 */
[----:B------:R2:W-:Y:S01]  /*2a420*/  STL [R1+0x4], R0 ;  /* 0x0000040001007387 */ /* 0x0005e20000100800 */
[----:B------:R-:W-:Y:S06]  /*2a430*/  BAR.ARV 0x4, 0x180 ;  /* 0x0106000000007b1d */ /* 0x000fec0000002000 */
[----:B------:R-:W-:Y:S05]  /*2a440*/  BRA `(.L_x_2127) ;  /* 0x0000000800d87947 */ /* 0x000fea0003800000 */
.L_x_2126:
[----:B------:R-:W1:Y:S01]  /*2a450*/  S2R R6, SR_TID.X ;  /* 0x0000000000067919 */ /* 0x000e620000002100 */
[----:B------:R-:W-:Y:S01]  /*2a460*/  UMOV UR4, 0xffffffff ;  /* 0xffffffff00047882 */ /* 0x000fe20000000000 */
[----:B-1----:R-:W-:-:S04]  /*2a470*/  LOP3.LUT R6, R6, 0x1f, RZ, 0xc0, !PT ;  /* 0x0000001f06067812 */ /* 0x002fc800078ec0ff */
[----:B------:R-:W-:Y:S01]  /*2a480*/  ISETP.NE.AND P0, PT, R6, 0x1f, PT ;  /* 0x0000001f0600780c */ /* 0x000fe20003f05270 */
[----:B------:R-:W-:-:S12]  /*2a490*/  BRA.DIV UR4, `(.L_x_2128) ;  /* 0x0000002e04787947 */ /* 0x000fd8000b800000 */
[----:B------:R-:W-:Y:S01]  /*2a4a0*/  IMAD.IADD R0, R19, 0x1, R6 ;  /* 0x0000000113007824 */ /* 0x000fe200078e0206 */
[----:B------:R-:W-:-:S04]  /*2a4b0*/  ULDC UR4, c[0x0][0xc3c] ;  /* 0x00030f0000047ab9 */ /* 0x000fc80000000800 */
[----:B------:R-:W-:-:S13]  /*2a4c0*/  ISETP.GE.OR P1, PT, R0, UR4, !P0 ;  /* 0x0000000400007c0c */ /* 0x000fda000c726670 */
[----:B------:R-:W1:Y:S02]  /*2a4d0*/  @!P1 LDC.64 R2, c[0x0][0xc80] ;  /* 0x00032000ff029b82 */ /* 0x000e640000000a00 */
[----:B-1----:R-:W-:-:S06]  /*2a4e0*/  @!P1 IMAD.WIDE R2, R0, 0x4, R2 ;  /* 0x0000000400029825 */ /* 0x002fcc00078e0202 */
[----:B------:R1:W2:Y:S01]  /*2a4f0*/  @!P1 LDG.E R2, desc[UR60][R2.64] ;  /* 0x0000003c02029981 */ /* 0x0002a2000c1e1900 */
[C---:B------:R-:W-:Y:S02]  /*2a500*/  ISETP.GE.U32.AND P2, PT, R6.reuse, 0x2, PT ;  /* 0x000000020600780c */ /* 0x040fe40003f46070 */
[C---:B------:R-:W-:Y:S01]  /*2a510*/  ISETP.GE.U32.AND P3, PT, R6.reuse, 0x4, PT ;  /* 0x000000040600780c */ /* 0x040fe20003f66070 */
[----:B------:R-:W-:Y:S01]  /*2a520*/  SHFL.IDX PT, R5, R16, 0x1, 0x1f ;  /* 0x00201f0010057f89 */ /* 0x000fe200000e0000 */
[C---:B------:R-:W-:Y:S02]  /*2a530*/  ISETP.GE.U32.AND P4, PT, R6.reuse, 0x8, PT ;  /* 0x000000080600780c */ /* 0x040fe40003f86070 */
[C---:B------:R-:W-:Y:S01]  /*2a540*/  ISETP.GE.U32.AND P5, PT, R6.reuse, 0x10, PT ;  /* 0x000000100600780c */ /* 0x040fe20003fa6070 */
[----:B-1----:R-:W-:Y:S02]  /*2a550*/  IMAD.MOV.U32 R3, RZ, RZ, RZ ;  /* 0x000000ffff037224 */ /* 0x002fe400078e00ff */
[----:B--2---:R-:W-:Y:S01]  /*2a560*/  @!P1 IMAD.MOV.U32 R3, RZ, RZ, R2 ;  /* 0x000000ffff039224 */ /* 0x004fe200078e0002 */
[----:B------:R-:W-:-:S04]  /*2a570*/  ISETP.NE.AND P1, PT, R6, RZ, PT ;  /* 0x000000ff0600720c */ /* 0x000fc80003f25270 */
[----:B------:R-:W1:Y:S02]  /*2a580*/  SHFL.UP PT, R2, R3, 0x1, RZ ;  /* 0x0420000003027989 */ /* 0x000e6400000e00ff */
[----:B-1----:R-:W-:-:S05]  /*2a590*/  SEL R0, R2, RZ, P1 ;  /* 0x000000ff02007207 */ /* 0x002fca0000800000 */
[----:B------:R-:W-:Y:S02]  /*2a5a0*/  IMAD.IADD R2, R3, 0x1, R0 ;  /* 0x0000000103027824 */ /* 0x000fe400078e0200 */
[----:B------:R-:W-:Y:S04]  /*2a5b0*/  SHFL.IDX PT, R0, R16, RZ, 0x1f ;  /* 0x00001fff10007589 */ /* 0x000fe800000e0000 */
[----:B------:R-:W1:Y:S02]  /*2a5c0*/  SHFL.UP PT, R4, R2, 0x2, RZ ;  /* 0x0440000002047989 */ /* 0x000e6400000e00ff */
[----:B-1----:R-:W-:-:S04]  /*2a5d0*/  SEL R4, R4, RZ, P2 ;  /* 0x000000ff04047207 */ /* 0x002fc80001000000 */
[----:B------:R-:W-:-:S05]  /*2a5e0*/  IADD3 R2, R2, R4, RZ ;  /* 0x0000000402027210 */ /* 0x000fca0007ffe0ff */
        /* <DEDUP_REMOVED lines=9> */
[----:B------:R1:W2:Y:S02]  /*2a680*/  SHFL.IDX PT, R16, R2, 0x1f, 0x1f ;  /* 0x03e01f0002107f89 */ /* 0x0002a400000e0000 */
.L_x_2231:
[----:B------:R-:W-:Y:S02]  /*2a690*/  ULDC UR4, c[0x0][0xc38] ;  /* 0x00030e0000047ab9 */ /* 0x000fe40000000800 */
[----:B------:R-:W-:-:S04]  /*2a6a0*/  IMAD.U32 R4, RZ, RZ, UR4 ;  /* 0x00000004ff047e24 */ /* 0x000fc8000f8e00ff */
[----:B--2---:R-:W-:-:S05]  /*2a6b0*/  IMAD R16, R16, R4, RZ ;  /* 0x0000000410107224 */ /* 0x004fca00078e02ff */
[----:B------:R-:W-:-:S04]  /*2a6c0*/  IADD3 R5, R5, R16, RZ ;  /* 0x0000001005057210 */ /* 0x000fc80007ffe0ff */
[----:B------:R-:W-:-:S13]  /*2a6d0*/  ISETP.GT.AND P6, PT, R5, R0, PT ;  /* 0x000000000500720c */ /* 0x000fda0003fc4270 */
[----:B------:R-:W-:Y:S05]  /*2a6e0*/  @P6 BRA `(.L_x_2129) ;  /* 0x00000000009c6947 */ /* 0x000fea0003800000 */
.L_x_2134:
[----:B-1----:R-:W1:Y:S01]  /*2a6f0*/  LDC R2, c[0x0][0xc3c] ;  /* 0x00030f00ff027b82 */ /* 0x002e620000000800 */
[----:B------:R-:W-:-:S05]  /*2a700*/  VIADD R19, R19, 0x1f ;  /* 0x0000001f13137836 */ /* 0x000fca0000000000 */
[----:B-1----:R-:W-:-:S13]  /*2a710*/  ISETP.GE.AND P6, PT, R19, R2, PT ;  /* 0x000000021300720c */ /* 0x002fda0003fc6270 */
[----:B------:R-:W-:Y:S05]  /*2a720*/  @P6 BRA `(.L_x_2130) ;  /* 0x0000000400d46947 */ /* 0x000fea0003800000 */
[----:B------:R-:W1:Y:S01]  /*2a730*/  S2R R3, SR_TID.X ;  /* 0x0000000000037919 */ /* 0x000e620000002100 */
[----:B------:R-:W-:Y:S01]  /*2a740*/  BSSY B0, `(.L_x_2131) ;  /* 0x0000009000007945 */ /* 0x000fe20003800000 */
[----:B-1----:R-:W-:-:S05]  /*2a750*/  LOP3.LUT R3, R3, 0x1f, RZ, 0xc0, !PT ;  /* 0x0000001f03037812 */ /* 0x002fca00078ec0ff */
[----:B------:R-:W-:Y:S02]  /*2a760*/  IMAD.IADD R4, R19, 0x1, R3 ;  /* 0x0000000113047824 */ /* 0x000fe400078e0203 */
[----:B------:R-:W-:-:S03]  /*2a770*/  IMAD.MOV.U32 R3, RZ, RZ, RZ ;  /* 0x000000ffff037224 */ /* 0x000fc600078e00ff */
[----:B------:R-:W-:-:S13]  /*2a780*/  ISETP.GE.OR P6, PT, R4, R2, !P0 ;  /* 0x000000020400720c */ /* 0x000fda00047c6670 */
[----:B------:R-:W-:Y:S05]  /*2a790*/  @P6 BRA `(.L_x_2132) ;  /* 0x00000000000c6947 */ /* 0x000fea0003800000 */
[----:B------:R-:W1:Y:S02]  /*2a7a0*/  LDC.64 R2, c[0x0][0xc80] ;  /* 0x00032000ff027b82 */ /* 0x000e640000000a00 */
[----:B-1----:R-:W-:-:S06]  /*2a7b0*/  IMAD.WIDE R2, R4, 0x4, R2 ;  /* 0x0000000404027825 */ /* 0x002fcc00078e0202 */
[----:B------:R1:W5:Y:S02]  /*2a7c0*/  LDG.E R3, desc[UR60][R2.64] ;  /* 0x0000003c02037981 */ /* 0x000364000c1e1900 */
.L_x_2132:
[----:B------:R-:W-:Y:S05]  /*2a7d0*/  BSYNC B0 ;  /* 0x0000000000007941 */ /* 0x000fea0003800000 */
.L_x_2131:
[----:B------:R-:W-:-:S03]  /*2a7e0*/  UMOV UR4, 0xffffffff ;  /* 0xffffffff00047882 */ /* 0x000fc60000000000 */
[----:B------:R-:W-:Y:S05]  /*2a7f0*/  BRA.DIV UR4, `(.L_x_2133) ;  /* 0x0000002e04dc7947 */ /* 0x000fea000b800000 */
[----:B-1---5:R-:W1:Y:S02]  /*2a800*/  SHFL.UP PT, R2, R3, 0x1, RZ ;  /* 0x0420000003027989 */ /* 0x022e6400000e00ff */
[----:B-1----:R-:W-:-:S05]  /*2a810*/  SEL R2, R2, RZ, P1 ;  /* 0x000000ff02027207 */ /* 0x002fca0000800000 */
[----:B------:R-:W-:-:S05]  /*2a820*/  IMAD.IADD R2, R3, 0x1, R2 ;  /* 0x0000000103027824 */ /* 0x000fca00078e0202 */
        /* <DEDUP_REMOVED lines=13> */
.L_x_2239:
[----:B------:R-:W-:Y:S02]  /*2a900*/  ULDC UR4, c[0x0][0xc38] ;  /* 0x00030e0000047ab9 */ /* 0x000fe40000000800 */
[----:B------:R-:W-:-:S04]  /*2a910*/  IMAD.U32 R4, RZ, RZ, UR4 ;  /* 0x00000004ff047e24 */ /* 0x000fc8000f8e00ff */
[----:B--2---:R-:W-:-:S05]  /*2a920*/  IMAD R16, R16, R4, RZ ;  /* 0x0000000410107224 */ /* 0x004fca00078e02ff */
[----:B------:R-:W-:-:S04]  /*2a930*/  IADD3 R5, R16, R5, RZ ;  /* 0x0000000510057210 */ /* 0x000fc80007ffe0ff */
[----:B------:R-:W-:-:S13]  /*2a940*/  ISETP.GT.AND P6, PT, R5, R0, PT ;  /* 0x000000000500720c */ /* 0x000fda0003fc4270 */
[----:B------:R-:W-:Y:S05]  /*2a950*/  @!P6 BRA `(.L_x_2134) ;  /* 0xfffffffc0064e947 */ /* 0x000fea000383ffff */
.L_x_2129:
        /* <DEDUP_REMOVED lines=8> */
.L_x_2243:
[----:B------:R-:W-:Y:S01]  /*2a9e0*/  ISETP.NE.AND P0, PT, R5, RZ, PT ;  /* 0x000000ff0500720c */ /* 0x000fe20003f05270 */
[----:B------:R-:W-:-:S12]  /*2a9f0*/  IMAD.MOV.U32 R5, RZ, RZ, RZ ;  /* 0x000000ffff057224 */ /* 0x000fd800078e00ff */
[----:B------:R-:W-:Y:S05]  /*2aa00*/  @!P0 BRA `(.L_x_2136) ;  /* 0x0000000000148947 */ /* 0x000fea0003800000 */
[----:B------:R-:W-:Y:S01]  /*2aa10*/  UMOV UR4, 0xffffffff ;  /* 0xffffffff00047882 */ /* 0x000fe20000000000 */
[----:B0-----:R-:W-:Y:S02]  /*2aa20*/  VIADD R12, R6, 0xffffffff ;  /* 0xffffffff060c7836 */ /* 0x001fe40000000000 */
[----:B------:R-:W-:Y:S05]  /*2aa30*/  BRA.DIV UR4, `(.L_x_2137) ;  /* 0x00000032046c7947 */ /* 0x000fea000b800000 */
[----:B-1----:R0:W1:Y:S02]  /*2aa40*/  SHFL.IDX PT, R2, R2, R12, 0x1f ;  /* 0x00001f0c02027589 */ /* 0x00206400000e0000 */
.L_x_2246:
[----:B-1----:R-:W-:-:S07]  /*2aa50*/  IMAD.MOV.U32 R5, RZ, RZ, R2 ;  /* 0x000000ffff057224 */ /* 0x002fce00078e0002 */
.L_x_2136:
[----:B-12---:R-:W1:Y:S01]  /*2aa60*/  LDC.64 R2, c[0x0][0xc90] ;  /* 0x00032400ff027b82 */ /* 0x006e620000000a00 */
[----:B------:R-:W-:-:S05]  /*2aa70*/  IADD3 R19, R6, R19, RZ ;  /* 0x0000001306137210 */ /* 0x000fca0007ffe0ff */
[----:B-1----:R-:W-:-:S05]  /*2aa80*/  IMAD.WIDE R2, R19, 0x4, R2 ;  /* 0x0000000413027825 */ /* 0x002fca00078e0202 */
[----:B------:R-:W3:Y:S01]  /*2aa90*/  LDG.E R7, desc[UR60][R2.64] ;  /* 0x0000003c02077981 */ /* 0x000ee2000c1e1900 */
[----:B------:R-:W-:-:S04]  /*2aaa0*/  IMAD R16, R5, R4, R16 ;  /* 0x0000000405107224 */ /* 0x000fc800078e0210 */
[----:B------:R-:W-:Y:S02]  /*2aab0*/  IMAD.IADD R0, R0, 0x1, -R16 ;  /* 0x0000000100007824 */ /* 0x000fe400078e0a10 */
[----:B---3--:R-:W-:-:S05]  /*2aac0*/  IMAD R6, R17, R7, RZ ;  /* 0x0000000711067224 */ /* 0x008fca00078e02ff */
[----:B------:R-:W-:-:S04]  /*2aad0*/  IABS R8, R6 ;  /* 0x0000000600087213 */ /* 0x000fc80000000000 */
[----:B------:R-:W1:Y:S08]  /*2aae0*/  I2F.RP R2, R8 ;  /* 0x0000000800027306 */ /* 0x000e700000209400 */
[----:B-1----:R-:W1:Y:S02]  /*2aaf0*/  MUFU.RCP R2, R2 ;  /* 0x0000000200027308 */ /* 0x002e640000001000 */
[----:B-1----:R-:W-:-:S06]  /*2ab00*/  VIADD R2, R2, 0xffffffe ;  /* 0x0ffffffe02027836 */ /* 0x002fcc0000000000 */
[----:B------:R-:W1:Y:S02]  /*2ab10*/  F2I.FTZ.U32.TRUNC.NTZ R3, R2 ;  /* 0x0000000200037305 */ /* 0x000e64000021f000 */
[----:B-1----:R-:W-:-:S04]  /*2ab20*/  IMAD.MOV R2, RZ, RZ, -R3 ;  /* 0x000000ffff027224 */ /* 0x002fc800078e0a03 */
[----:B------:R-:W-:Y:S02]  /*2ab30*/  IMAD R5, R2, R8, RZ ;  /* 0x0000000802057224 */ /* 0x000fe400078e02ff */
[----:B------:R-:W-:-:S04]  /*2ab40*/  IMAD.MOV.U32 R2, RZ, RZ, RZ ;  /* 0x000000ffff027224 */ /* 0x000fc800078e00ff */
[----:B------:R-:W-:Y:S01]  /*2ab50*/  IMAD.HI.U32 R2, R3, R5, R2 ;  /* 0x0000000503027227 */ /* 0x000fe200078e0002 */
[----:B------:R-:W-:Y:S02]  /*2ab60*/  IABS R3, R0 ;  /* 0x0000000000037213 */ /* 0x000fe40000000000 */
[----:B------:R-:W-:-:S03]  /*2ab70*/  IABS R5, R6 ;  /* 0x0000000600057213 */ /* 0x000fc60000000000 */
[----:B------:R-:W-:Y:S01]  /*2ab80*/  IMAD.HI.U32 R2, R2, R3, RZ ;  /* 0x0000000302027227 */ /* 0x000fe200078e00ff */
[----:B------:R-:W-:-:S05]  /*2ab90*/  IADD3 R5, RZ, -R5, RZ ;  /* 0x80000005ff057210 */ /* 0x000fca0007ffe0ff */
        /* <DEDUP_REMOVED lines=12> */
[----:B------:R-:W-:-:S03]  /*2ac60*/  IMAD.MOV R2, RZ, RZ, -R2 ;  /* 0x000000ffff027224 */ /* 0x000fc600078e0a02 */
[----:B------:R-:W-:Y:S01]  /*2ac70*/  IADD3 R3, -R5, RZ, RZ ;  /* 0x000000ff05037210 */ /* 0x000fe20007ffe1ff */
[----:B------:R-:W-:-:S03]  /*2ac80*/  IMAD R0, R6, R2, R0 ;  /* 0x0000000206007224 */ /* 0x000fc600078e0200 */
[----:B------:R-:W-:-:S04]  /*2ac90*/  VIADDMNMX R4, R3, R4, R7, PT ;  /* 0x0000000403047246 */ /* 0x000fc80003800107 */
        /* <DEDUP_REMOVED lines=19> */
[C---:B------:R-:W-:Y:S02]  /*2add0*/  LOP3.LUT R3, R0.reuse, R4, RZ, 0x3c, !PT ;  /* 0x0000000400037212 */ /* 0x040fe400078e3cff */
[----:B------:R-:W-:Y:S02]  /*2ade0*/  IADD3 R0, R0, R5, RZ ;  /* 0x0000000500007210 */ /* 0x000fe40007ffe0ff */
        /* <DEDUP_REMOVED lines=9> */
.L_x_2130:
[----:B------:R-:W-:Y:S01]  /*2ae80*/  UMOV UR4, URZ ;  /* 0x0000003f00047c82 */ /* 0x000fe20008000000 */
[----:B------:R-:W-:Y:S01]  /*2ae90*/  UMOV UR5, URZ ;  /* 0x0000003f00057c82 */ /* 0x000fe20008000000 */
[----:B------:R-:W-:Y:S01]  /*2aea0*/  ULDC UR6, c[0x0][0xc3c] ;  /* 0x00030f0000067ab9 */ /* 0x000fe20000000800 */
[----:B------:R-:W-:Y:S01]  /*2aeb0*/  IMAD.MOV.U32 R16, RZ, RZ, R0 ;  /* 0x000000ffff107224 */ /* 0x000fe200078e0000 */
[----:B------:R-:W-:Y:S01]  /*2aec0*/  MOV R18, UR5 ;  /* 0x0000000500127c02 */ /* 0x000fe20008000f00 */
[----:B------:R-:W-:Y:S02]  /*2aed0*/  IMAD.U32 R17, RZ, RZ, UR4 ;  /* 0x00000004ff117e24 */ /* 0x000fe4000f8e00ff */
[----:B------:R-:W-:-:S07]  /*2aee0*/  IMAD.U32 R19, RZ, RZ, UR6 ;  /* 0x00000006ff137e24 */ /* 0x000fce000f8e00ff */
.L_x_2138:
[----:B------:R1:W2:Y:S01]  /*2aef0*/  LDL R3, [R1+0x4] ;  /* 0x0000040001037983 */ /* 0x0002a20000100800 */
[----:B------:R-:W3:Y:S01]  /*2af00*/  S2R R0, SR_TID.X ;  /* 0x0000000000007919 */ /* 0x000ee20000002100 */
[----:B------:R-:W-:Y:S05]  /*2af10*/  WARPSYNC.ALL ;  /* 0x0000000000007948 */ /* 0x000fea0003800000 */
[----:B---3--:R-:W-:Y:S01]  /*2af20*/  LOP3.LUT R0, R0, 0x1f, RZ, 0xc0, !PT ;  /* 0x0000001f00007812 */ /* 0x008fe200078ec0ff */
        /* <DEDUP_REMOVED lines=8> */
.L_x_2127:
[----:B------:R-:W-:Y:S02]  /*2afb0*/  ULDC UR4, c[0x0][0xc3c] ;  /* 0x00030f0000047ab9 */ /* 0x000fe40000000800 */
[----:B---3--:R-:W-:-:S13]  /*2afc0*/  ISETP.GE.AND P0, PT, R19, UR4, PT ;  /* 0x0000000413007c0c */ /* 0x008fda000bf06270 */
[----:B------:R-:W-:Y:S05]  /*2afd0*/  @!P0 BRA `(.L_x_2139) ;  /* 0xffffff88006c8947 */ /* 0x000fea000383ffff */
[----:B------:R-:W-:Y:S05]  /*2afe0*/  BSYNC B8 ;  /* 0x0000000000087941 */ /* 0x000fea0003800000 */
.L_x_1977:
[----:B--2---:R-:W2:Y:S01]  /*2aff0*/  LDL.LU R0, [R1+0x48] ;  /* 0x0000480001007983 */ /* 0x004ea20000300800 */
[----:B------:R-:W-:Y:S01]  /*2b000*/  BSSY B0, `(.L_x_2140) ;  /* 0x000000b000007945 */ /* 0x000fe20003800000 */
[----:B------:R-:W3:Y:S01]  /*2b010*/  S2R R5, SR_CgaCtaId ;  /* 0x0000000000057919 */ /* 0x000ee20000008800 */
[----:B--2---:R-:W-:-:S05]  /*2b020*/  VIADD R0, R0, 0x1 ;  /* 0x0000000100007836 */ /* 0x004fca0000000000 */
[----:B0-----:R-:W-:-:S04]  /*2b030*/  LEA.HI R2, R0, R0, RZ, 0x1 ;  /* 0x0000000000027211 */ /* 0x001fc800078f08ff */
[----:B-1----:R-:W-:-:S05]  /*2b040*/  LOP3.LUT R3, R2, 0xfffffffe, RZ, 0xc0, !PT ;  /* 0xfffffffe02037812 */ /* 0x002fca00078ec0ff */
[----:B------:R-:W-:Y:S01]  /*2b050*/  IMAD.IADD R3, R0, 0x1, -R3 ;  /* 0x0000000100037824 */ /* 0x000fe200078e0a03 */
[----:B------:R-:W-:-:S04]  /*2b060*/  MOV R0, 0x400 ;  /* 0x0000040000007802 */ /* 0x000fc80000000f00 */
[----:B---3--:R-:W-:Y:S02]  /*2b070*/  LEA R0, R5, R0, 0x18 ;  /* 0x0000000005007211 */ /* 0x008fe400078ec0ff */
[----:B------:R-:W-:-:S04]  /*2b080*/  SHF.L.U32 R3, R3, 0x1f, RZ ;  /* 0x0000001f03037819 */ /* 0x000fc800000006ff */
[----:B------:R-:W0:Y:S02]  /*2b090*/  SYNCS.PHASECHK.TRANS64.TRYWAIT P0, [R0+URZ+0x30820], R3 ;  /* 0x03082003000075a7 */ /* 0x000e24000800017f */
[----:B0-----:R-:W-:Y:S05]  /*2b0a0*/  @!P0 BRA `(.L_x_2141) ;  /* 0x0000002800f88947 */ /* 0x001fea0003800000 */
.L_x_2247:
[----:B------:R-:W-:Y:S05]  /*2b0b0*/  BSYNC B0 ;  /* 0x0000000000007941 */ /* 0x000fea0003800000 */
.L_x_2140:
[----:B------:R-:W-:-:S03]  /*2b0c0*/  UMOV UR4, 0xffffffff ;  /* 0xffffffff00047882 */ /* 0x000fc60000000000 */
[----:B------:R-:W-:Y:S05]  /*2b0d0*/  BRA.DIV UR4, `(.L_x_2142) ;  /* 0x0000002e04007947 */ /* 0x000fea000b800000 */
[----:B------:R-:W1:Y:S02]  /*2b0e0*/  S2R R2, SR_TID.X ;  /* 0x0000000000027919 */ /* 0x000e640000002100 */
[----:B-1----:R-:W-:-:S04]  /*2b0f0*/  SHF.R.U32.HI R2, RZ, 0x5, R2 ;  /* 0x00000005ff027819 */ /* 0x002fc80000011602 */
[----:B------:R-:W-:-:S05]  /*2b100*/  LOP3.LUT R2, R2, 0x3, RZ, 0xc0, !PT ;  /* 0x0000000302027812 */ /* 0x000fca00078ec0ff */
[----:B------:R1:W2:Y:S02]  /*2b110*/  SHFL.IDX PT, R14, R2, RZ, 0x1f ;  /* 0x00001fff020e7589 */ /* 0x0002a400000e0000 */
.L_x_2250:
[----:B--2---:R-:W-:-:S13]  /*2b120*/  ISETP.NE.AND P0, PT, R14, RZ, PT ;  /* 0x000000ff0e00720c */ /* 0x004fda0003f05270 */
[----:B------:R-:W-:Y:S05]  /*2b130*/  @P0 BRA `(.L_x_1680) ;  /* 0x00000000009c0947 */ /* 0x000fea0003800000 */
[----:B------:R-:W-:-:S03]  /*2b140*/  UMOV UR4, 0xffffffff ;  /* 0xffffffff00047882 */ /* 0x000fc60000000000 */
[----:B------:R-:W-:Y:S05]  /*2b150*/  BRA.DIV UR4, `(.L_x_2143) ;  /* 0x0000002e04147947 */ /* 0x000fea000b800000 */
[----:B------:R-:W-:-:S13]  /*2b160*/  ELECT P6, URZ, PT ;  /* 0x00000000003f782f */ /* 0x000fda00038c0000 */
.L_x_2253:
        /* <DEDUP_REMOVED lines=8> */
.L_x_2144:
[----:B0-----:R-:W2:Y:S04]  /*2b1f0*/  LDL R3, [R1+0x8] ;  /* 0x0000080001037983 */ /* 0x001ea80000100800 */
[----:B------:R-:W3:Y:S01]  /*2b200*/  LDL.LU R7, [R1+0x14] ;  /* 0x0000140001077983 */ /* 0x000ee20000300800 */
[----:B------:R-:W-:-:S05]  /*2b210*/  IADD3 R2, R0, 0x30840, RZ ;  /* 0x0003084000027810 */ /* 0x000fca0007ffe0ff */
        /* <DEDUP_REMOVED lines=11> */
.L_x_2254:
[----:B------:R-:W1:Y:S02]  /*2b2d0*/  SYNCS.PHASECHK.TRANS64.TRYWAIT P0, [R7+URZ], R2 ;  /* 0x00000002070075a7 */ /* 0x000e64000800017f */
[----:B-1----:R-:W-:Y:S05]  /*2b2e0*/  @!P0 BRA `(.L_x_2146) ;  /* 0x0000002800e48947 */ /* 0x002fea0003800000 */
.L_x_2255:
[----:B------:R-:W-:Y:S05]  /*2b2f0*/  @!P2 BRA `(.L_x_2147) ;  /* 0x000000000004a947 */ /* 0x000fea0003800000 */
[----:B------:R-:W-:Y:S01]  /*2b300*/  BPT.TRAP 0x1 ;  /* 0x000000040000795c */ /* 0x000fe20000300000 */
.L_x_2147:
[----:B------:R-:W2:Y:S01]  /*2b310*/  LDL.LU R4, [R1+0x8] ;  /* 0x0000080001047983 */ /* 0x000ea20000300800 */
[----:B------:R-:W-:-:S05]  /*2b320*/  VIADD R0, R0, 0x30860 ;  /* 0x0003086000007836 */ /* 0x000fca0000000000 */
[----:B--2---:R-:W-:-:S04]  /*2b330*/  LEA R4, R4, R0, 0x3 ;  /* 0x0000000004047211 */ /* 0x004fc800078e18ff */
[----:B------:R-:W2:Y:S02]  /*2b340*/  SYNCS.PHASECHK.TRANS64.TRYWAIT P0, [R4+URZ], R5 ;  /* 0x00000005040075a7 */ /* 0x000ea4000800017f */
[----:B--2---:R-:W-:Y:S05]  /*2b350*/  @!P0 BRA `(.L_x_2148) ;  /* 0x0000002800dc8947 */ /* 0x004fea0003800000 */
.L_x_2256:
[----:B------:R-:W-:-:S07]  /*2b360*/  IMAD R3, R3, 0x8, R0 ;  /* 0x0000000803037824 */ /* 0x000fce00078e0200 */
.L_x_2149:
[----:B---3--:R3:W4:Y:S02]  /*2b370*/  SYNCS.PHASECHK.TRANS64.TRYWAIT P0, [R3+URZ], R2 ;  /* 0x00000002030075a7 */ /* 0x008724000800017f */
[----:B----4-:R-:W-:Y:S05]  /*2b380*/  @!P0 NANOSLEEP.SYNCS 0x989680 ;  /* 0x009896800000895d */ /* 0x010fea0003900000 */
[----:B------:R-:W4:Y:S02]  /*2b390*/  @!P0 SYNCS.PHASECHK.TRANS64 P0, [R3+URZ], R2 ;  /* 0x00000002030085a7 */ /* 0x000f24000800007f */
[----:B----4-:R-:W-:Y:S05]  /*2b3a0*/  @!P0 BRA `(.L_x_2149) ;  /* 0xfffffffc00f08947 */ /* 0x010fea000383ffff */
.L_x_1680:
[----:B------:R-:W-:Y:S05]  /*2b3b0*/  BSYNC B9 ;  /* 0x0000000000097941 */ /* 0x000fea0003800000 */
.L_x_1677:
[----:B------:R-:W-:Y:S05]  /*2b3c0*/  EXIT ;  /* 0x000000000000794d */ /* 0x000fea0003800000 */
.L_x_1706:
[----:B0-----:R0:W1:Y:S02]  /*2b3d0*/  SYNCS.PHASECHK.TRANS64.TRYWAIT P5, [R90+URZ+0x30890], R91 ;  /* 0x0308905b5a0075a7 */ /* 0x00106400080a017f */
[----:B-1----:R-:W-:Y:S05]  /*2b3e0*/  @!P5 NANOSLEEP.SYNCS 0x989680 ;  /* 0x009896800000d95d */ /* 0x002fea0003900000 */
[----:B------:R-:W1:Y:S02]  /*2b3f0*/  @!P5 SYNCS.PHASECHK.TRANS64 P5, [R90+URZ+0x30890], R91 ;  /* 0x0308905b5a00d5a7 */ /* 0x000e6400080a007f */
[----:B-1----:R-:W-:Y:S05]  /*2b400*/  @!P5 BRA `(.L_x_1706) ;  /* 0xfffffffc00f0d947 */ /* 0x002fea000383ffff */
[----:B------:R-:W-:Y:S05]  /*2b410*/  BRA `(.L_x_2150) ;  /* 0xfffffd84009c7947 */ /* 0x000fea000383ffff */
.L_x_1760:
[----:B-1----:R1:W3:Y:S02]  /*2b420*/  SYNCS.PHASECHK.TRANS64.TRYWAIT P5, [R90+URZ+0x30890], R91 ;  /* 0x0308905b5a0075a7 */ /* 0x0022e400080a017f */
[----:B---3--:R-:W-:Y:S05]  /*2b430*/  @!P5 NANOSLEEP.SYNCS 0x989680 ;  /* 0x009896800000d95d */ /* 0x008fea0003900000 */
[----:B------:R-:W3:Y:S02]  /*2b440*/  @!P5 SYNCS.PHASECHK.TRANS64 P5, [R90+URZ+0x30890], R91 ;  /* 0x0308905b5a00d5a7 */ /* 0x000ee400080a007f */
[----:B---3--:R-:W-:Y:S05]  /*2b450*/  @!P5 BRA `(.L_x_1760) ;  /* 0xfffffffc00f0d947 */ /* 0x008fea000383ffff */
[----:B------:R-:W-:Y:S05]  /*2b460*/  BRA `(.L_x_2151) ;  /* 0xfffffdb800007947 */ /* 0x000fea000383ffff */
.L_x_1785:
[----:B-1----:R1:W2:Y:S02]  /*2b470*/  SYNCS.PHASECHK.TRANS64.TRYWAIT P3, [R90+URZ+0x30890], R91 ;  /* 0x0308905b5a0075a7 */ /* 0x0022a4000806017f */
[----:B--2---:R-:W-:Y:S05]  /*2b480*/  @!P3 NANOSLEEP.SYNCS 0x989680 ;  /* 0x009896800000b95d */ /* 0x004fea0003900000 */
[----:B------:R-:W2:Y:S02]  /*2b490*/  @!P3 SYNCS.PHASECHK.TRANS64 P3, [R90+URZ+0x30890], R91 ;  /* 0x0308905b5a00b5a7 */ /* 0x000ea4000806007f */
[----:B--2---:R-:W-:Y:S05]  /*2b4a0*/  @!P3 BRA `(.L_x_1785) ;  /* 0xfffffffc00f0b947 */ /* 0x004fea000383ffff */
[----:B------:R-:W-:Y:S05]  /*2b4b0*/  BRA `(.L_x_2152) ;  /* 0xfffffde800187947 */ /* 0x000fea000383ffff */
.L_x_1791:
[----:B-1----:R1:W2:Y:S02]  /*2b4c0*/  SYNCS.PHASECHK.TRANS64.TRYWAIT P2, [R90+URZ+0x308b0], R91 ;  /* 0x0308b05b5a0075a7 */ /* 0x0022a4000804017f */
[----:B--2---:R-:W-:Y:S05]  /*2b4d0*/  @!P2 NANOSLEEP.SYNCS 0x989680 ;  /* 0x009896800000a95d */ /* 0x004fea0003900000 */
[----:B------:R-:W2:Y:S02]  /*2b4e0*/  @!P2 SYNCS.PHASECHK.TRANS64 P2, [R90+URZ+0x308b0], R91 ;  /* 0x0308b05b5a00a5a7 */ /* 0x000ea4000804007f */
[----:B--2---:R-:W-:Y:S05]  /*2b4f0*/  @!P2 BRA `(.L_x_1791) ;  /* 0xfffffffc00f0a947 */ /* 0x004fea000383ffff */
[----:B------:R-:W-:Y:S05]  /*2b500*/  BRA `(.L_x_2153) ;  /* 0xfffffdec00107947 */ /* 0x000fea000383ffff */
.L_x_1817:
[----:B------:R-:W-:Y:S01]  /*2b510*/  BSSY B1, `(.L_x_2154) ;  /* 0x0000008000017945 */ /* 0x000fe20003800000 */
[----:B------:R-:W-:Y:S01]  /*2b520*/  IMAD.MOV.U32 R13, RZ, RZ, R7 ;  /* 0x000000ffff0d7224 */ /* 0x000fe200078e0007 */
[----:B------:R-:W-:Y:S01]  /*2b530*/  MOV R15, 0xffffffff ;  /* 0xffffffff000f7802 */ /* 0x000fe20000000f00 */
[----:B------:R-:W-:Y:S02]  /*2b540*/  IMAD.MOV.U32 R12, RZ, RZ, RZ ;  /* 0x000000ffff0c7224 */ /* 0x000fe400078e00ff */
[----:B------:R-:W-:-:S07]  /*2b550*/  IMAD.MOV.U32 R11, RZ, RZ, 0x1c1f ;  /* 0x00001c1fff0b7424 */ /* 0x000fce00078e00ff */
[----:B------:R-:W-:Y:S05]  /*2b560*/  WARPSYNC.COLLECTIVE R15, `(.L_x_2155) ;  /* 0x000000000f087348 */ /* 0x000fea0003c00000 */
[----:B------:R0:W1:Y:S02]  /*2b570*/  SHFL.IDX P6, R14, R13, R12, R11 ;  /* 0x0000000c0d0e7389 */ /* 0x00006400000c000b */
[----:B01----:R-:W-:Y:S01]  /*2b580*/  ENDCOLLECTIVE ;  /* 0x000000000000791b */ /* 0x003fe20003800000 */
.L_x_2155:
[----:B------:R-:W-:Y:S05]  /*2b590*/  BSYNC B1 ;  /* 0x0000000000017941 */ /* 0x000fea0003800000 */
.L_x_2154:
[----:B------:R-:W-:Y:S01]  /*2b5a0*/  IMAD.MOV.U32 R13, RZ, RZ, R6 ;  /* 0x000000ffff0d7224 */ /* 0x000fe200078e0006 */
[----:B------:R-:W-:Y:S01]  /*2b5b0*/  MOV R15, 0xffffffff ;  /* 0xffffffff000f7802 */ /* 0x000fe20000000f00 */
[----:B------:R-:W-:Y:S02]  /*2b5c0*/  IMAD.MOV.U32 R12, RZ, RZ, RZ ;  /* 0x000000ffff0c7224 */ /* 0x000fe400078e00ff */
[----:B------:R-:W-:Y:S02]  /*2b5d0*/  IMAD.MOV.U32 R11, RZ, RZ, 0x1c1f ;  /* 0x00001c1fff0b7424 */ /* 0x000fe400078e00ff */
[----:B------:R-:W-:-:S07]  /*2b5e0*/  IMAD.MOV.U32 R3, RZ, RZ, R14 ;  /* 0x000000ffff037224 */ /* 0x000fce00078e000e */
[----:B------:R-:W-:Y:S05]  /*2b5f0*/  WARPSYNC.COLLECTIVE R15, `(.L_x_2156) ;  /* 0x000000000f087348 */ /* 0x000fea0003c00000 */
[----:B------:R0:W1:Y:S02]  /*2b600*/  SHFL.IDX P6, R14, R13, R12, R11 ;  /* 0x0000000c0d0e7389 */ /* 0x00006400000c000b */
[----:B01----:R-:W-:Y:S01]  /*2b610*/  ENDCOLLECTIVE ;  /* 0x000000000000791b */ /* 0x003fe20003800000 */
.L_x_2156:
[----:B------:R-:W-:Y:S02]  /*2b620*/  IMAD.MOV.U32 R13, RZ, RZ, R8 ;  /* 0x000000ffff0d7224 */ /* 0x000fe400078e0008 */
[----:B------:R-:W-:-:S07]  /*2b630*/  IMAD.MOV.U32 R0, RZ, RZ, R14 ;  /* 0x000000ffff007224 */ /* 0x000fce00078e000e */
[----:B------:R-:W-:Y:S05]  /*2b640*/  WARPSYNC.COLLECTIVE R15, `(.L_x_2157) ;  /* 0x000000000f087348 */ /* 0x000fea0003c00000 */
[----:B------:R0:W1:Y:S02]  /*2b650*/  SHFL.IDX P6, R14, R13, R12, R11 ;  /* 0x0000000c0d0e7389 */ /* 0x00006400000c000b */
[----:B01----:R-:W-:Y:S01]  /*2b660*/  ENDCOLLECTIVE ;  /* 0x000000000000791b */ /* 0x003fe20003800000 */
.L_x_2157:
[----:B------:R-:W-:Y:S02]  /*2b670*/  IMAD.MOV.U32 R13, RZ, RZ, R4 ;  /* 0x000000ffff0d7224 */ /* 0x000fe400078e0004 */
[----:B------:R-:W-:-:S07]  /*2b680*/  IMAD.MOV.U32 R5, RZ, RZ, R14 ;  /* 0x000000ffff057224 */ /* 0x000fce00078e000e */
[----:B------:R-:W-:Y:S05]  /*2b690*/  WARPSYNC.COLLECTIVE R15, `(.L_x_2158) ;  /* 0x000000000f087348 */ /* 0x000fea0003c00000 */
[----:B------:R0:W1:Y:S02]  /*2b6a0*/  SHFL.IDX P6, R14, R13, R12, R11 ;  /* 0x0000000c0d0e7389 */ /* 0x00006400000c000b */
[----:B01----:R-:W-:Y:S01]  /*2b6b0*/  ENDCOLLECTIVE ;  /* 0x000000000000791b */ /* 0x003fe20003800000 */
.L_x_2158:
[----:B------:R-:W-:Y:S05]  /*2b6c0*/  BRA `(.L_x_2159) ;  /* 0xfffffdfc00c87947 */ /* 0x000fea000383ffff */
.L_x_1820:
[----:B------:R-:W-:Y:S01]  /*2b6d0*/  BSSY B1, `(.L_x_2160) ;  /* 0x0000008000017945 */ /* 0x000fe20003800000 */
[----:B------:R-:W-:Y:S01]  /*2b6e0*/  MOV R13, R7 ;  /* 0x00000007000d7202 */ /* 0x000fe20000000f00 */
[----:B------:R-:W-:Y:S02]  /*2b6f0*/  IMAD.MOV.U32 R12, RZ, RZ, 0x1 ;  /* 0x00000001ff0c7424 */ /* 0x000fe400078e00ff */
[----:B------:R-:W-:Y:S02]  /*2b700*/  IMAD.MOV.U32 R11, RZ, RZ, 0x1c1f ;  /* 0x00001c1fff0b7424 */ /* 0x000fe400078e00ff */
[----:B------:R-:W-:-:S07]  /*2b710*/  IMAD.MOV.U32 R15, RZ, RZ, -0x1 ;  /* 0xffffffffff0f7424 */ /* 0x000fce00078e00ff */
[----:B0---4-:R-:W-:Y:S05]  /*2b720*/  WARPSYNC.COLLECTIVE R15, `(.L_x_2161) ;  /* 0x000000000f087348 */ /* 0x011fea0003c00000 */
[----:B----4-:R1:W2:Y:S02]  /*2b730*/  SHFL.IDX P6, R14, R13, R12, R11 ;  /* 0x0000000c0d0e7389 */ /* 0x0102a400000c000b */
[----:B012---:R-:W-:Y:S01]  /*2b740*/  ENDCOLLECTIVE ;  /* 0x000000000000791b */ /* 0x007fe20003800000 */
.L_x_2161:
[----:B------:R-:W-:Y:S05]  /*2b750*/  BSYNC B1 ;  /* 0x0000000000017941 */ /* 0x000fea0003800000 */
.L_x_2160:
[----:B------:R-:W-:Y:S01]  /*2b760*/  MOV R13, R6 ;  /* 0x00000006000d7202 */ /* 0x000fe20000000f00 */
[----:B------:R-:W-:Y:S02]  /*2b770*/  IMAD.MOV.U32 R12, RZ, RZ, 0x1 ;  /* 0x00000001ff0c7424 */ /* 0x000fe400078e00ff */
[----:B------:R-:W-:Y:S02]  /*2b780*/  IMAD.MOV.U32 R11, RZ, RZ, 0x1c1f ;  /* 0x00001c1fff0b7424 */ /* 0x000fe400078e00ff */
[----:B------:R-:W-:Y:S02]  /*2b790*/  IMAD.MOV.U32 R15, RZ, RZ, -0x1 ;  /* 0xffffffffff0f7424 */ /* 0x000fe400078e00ff */
[----:B------:R-:W-:-:S07]  /*2b7a0*/  IMAD.MOV.U32 R3, RZ, RZ, R14 ;  /* 0x000000ffff037224 */ /* 0x000fce00078e000e */
[----:B------:R-:W-:Y:S05]  /*2b7b0*/  WARPSYNC.COLLECTIVE R15, `(.L_x_2162) ;  /* 0x000000000f087348 */ /* 0x000fea0003c00000 */
[----:B------:R0:W1:Y:S02]  /*2b7c0*/  SHFL.IDX P6, R14, R13, R12, R11 ;  /* 0x0000000c0d0e7389 */ /* 0x00006400000c000b */
[----:B01----:R-:W-:Y:S01]  /*2b7d0*/  ENDCOLLECTIVE ;  /* 0x000000000000791b */ /* 0x003fe20003800000 */
.L_x_2162:
[----:B------:R-:W-:Y:S01]  /*2b7e0*/  MOV R13, R8 ;  /* 0x00000008000d7202 */ /* 0x000fe20000000f00 */
[----:B------:R-:W-:-:S07]  /*2b7f0*/  IMAD.MOV.U32 R0, RZ, RZ, R14 ;  /* 0x000000ffff007224 */ /* 0x000fce00078e000e */
[----:B------:R-:W-:Y:S05]  /*2b800*/  WARPSYNC.COLLECTIVE R15, `(.L_x_2163) ;  /* 0x000000000f087348 */ /* 0x000fea0003c00000 */
[----:B------:R0:W1:Y:S02]  /*2b810*/  SHFL.IDX P6, R14, R13, R12, R11 ;  /* 0x0000000c0d0e7389 */ /* 0x00006400000c000b */
[----:B01----:R-:W-:Y:S01]  /*2b820*/  ENDCOLLECTIVE ;  /* 0x000000000000791b */ /* 0x003fe20003800000 */
.L_x_2163:
[----:B------:R-:W-:Y:S02]  /*2b830*/  IMAD.MOV.U32 R13, RZ, RZ, R4 ;  /* 0x000000ffff0d7224 */ /* 0x000fe400078e0004 */
[----:B------:R-:W-:-:S07]  /*2b840*/  IMAD.MOV.U32 R5, RZ, RZ, R14 ;  /* 0x000000ffff057224 */ /* 0x000fce00078e000e */
[----:B------:R-:W-:Y:S05]  /*2b850*/  WARPSYNC.COLLECTIVE R15, `(.L_x_2164) ;  /* 0x000000000f087348 */ /* 0x000fea0003c00000 */
[----:B------:R0:W1:Y:S02]  /*2b860*/  SHFL.IDX P6, R14, R13, R12, R11 ;  /* 0x0000000c0d0e7389 */ /* 0x00006400000c000b */
[----:B01----:R-:W-:Y:S01]  /*2b870*/  ENDCOLLECTIVE ;  /* 0x000000000000791b */ /* 0x003fe20003800000 */
.L_x_2164:
[----:B------:R-:W-:Y:S01]  /*2b880*/  IMAD.MOV.U32 R4, RZ, RZ, R14 ;  /* 0x000000ffff047224 */ /* 0x000fe200078e000e */
[----:B------:R-:W-:Y:S06]  /*2b890*/  BRA `(.L_x_2165) ;  /* 0xfffffe0400547947 */ /* 0x000fec000383ffff */
.L_x_1824:
[----:B0-----:R0:W1:Y:S02]  /*2b8a0*/  SYNCS.PHASECHK.TRANS64.TRYWAIT P0, [R2+URZ+0x30800], R5 ;  /* 0x03080005020075a7 */ /* 0x001064000800017f */
[----:B-1----:R-:W-:Y:S05]  /*2b8b0*/  @!P0 NANOSLEEP.SYNCS 0x989680 ;  /* 0x009896800000895d */ /* 0x002fea0003900000 */
[----:B------:R-:W1:Y:S02]  /*2b8c0*/  @!P0 SYNCS.PHASECHK.TRANS64 P0, [R2+URZ+0x30800], R5 ;  /* 0x03080005020085a7 */ /* 0x000e64000800007f */
[----:B-1----:R-:W-:Y:S05]  /*2b8d0*/  @!P0 BRA `(.L_x_1824) ;  /* 0xfffffffc00f08947 */ /* 0x002fea000383ffff */
[----:B------:R-:W-:Y:S05]  /*2b8e0*/  BRA `(.L_x_2166) ;  /* 0xfffffe0c00647947 */ /* 0x000fea000383ffff */
.L_x_1848:
[----:B------:R-:W-:Y:S01]  /*2b8f0*/  BSSY B1, `(.L_x_2167) ;  /* 0x0000008000017945 */ /* 0x000fe20003800000 */
[----:B------:R-:W-:Y:S01]  /*2b900*/  IMAD.MOV.U32 R13, RZ, RZ, R8 ;  /* 0x000000ffff0d7224 */ /* 0x000fe200078e0008 */
[----:B------:R-:W-:Y:S01]  /*2b910*/  MOV R12, RZ ;  /* 0x000000ff000c7202 */ /* 0x000fe20000000f00 */
[----:B------:R-:W-:Y:S02]  /*2b920*/  IMAD.MOV.U32 R11, RZ, RZ, 0x1c1f ;  /* 0x00001c1fff0b7424 */ /* 0x000fe400078e00ff */
[----:B------:R-:W-:-:S07]  /*2b930*/  IMAD.MOV.U32 R15, RZ, RZ, -0x1 ;  /* 0xffffffffff0f7424 */ /* 0x000fce00078e00ff */
[----:B------:R-:W-:Y:S05]  /*2b940*/  WARPSYNC.COLLECTIVE R15, `(.L_x_2168) ;  /* 0x000000000f087348 */ /* 0x000fea0003c00000 */
[----:B------:R0:W1:Y:S02]  /*2b950*/  SHFL.IDX P6, R14, R13, R12, R11 ;  /* 0x0000000c0d0e7389 */ /* 0x00006400000c000b */
[----:B01----:R-:W-:Y:S01]  /*2b960*/  ENDCOLLECTIVE ;  /* 0x000000000000791b */ /* 0x003fe20003800000 */
.L_x_2168:
[----:B------:R-:W-:Y:S05]  /*2b970*/  BSYNC B1 ;  /* 0x0000000000017941 */ /* 0x000fea0003800000 */
.L_x_2167:
        /* <DEDUP_REMOVED lines=8> */
.L_x_2169:
[----:B------:R-:W-:Y:S02]  /*2ba00*/  IMAD.MOV.U32 R13, RZ, RZ, R7 ;  /* 0x000000ffff0d7224 */ /* 0x000fe400078e0007 */
[----:B------:R-:W-:-:S07]  /*2ba10*/  IMAD.MOV.U32 R0, RZ, RZ, R14 ;  /* 0x000000ffff007224 */ /* 0x000fce00078e000e */
[----:B------:R-:W-:Y:S05]  /*2ba20*/  WARPSYNC.COLLECTIVE R15, `(.L_x_2170) ;  /* 0x000000000f087348 */ /* 0x000fea0003c00000 */
[----:B------:R0:W1:Y:S02]  /*2ba30*/  SHFL.IDX P6, R14, R13, R12, R11 ;  /* 0x0000000c0d0e7389 */ /* 0x00006400000c000b */
[----:B01----:R-:W-:Y:S01]  /*2ba40*/  ENDCOLLECTIVE ;  /* 0x000000000000791b */ /* 0x003fe20003800000 */
.L_x_2170:
[----:B------:R-:W-:Y:S01]  /*2ba50*/  IMAD.MOV.U32 R13, RZ, RZ, R9 ;  /* 0x000000ffff0d7224 */ /* 0x000fe200078e0009 */
[----:B------:R-:W-:-:S07]  /*2ba60*/  MOV R5, R14 ;  /* 0x0000000e00057202 */ /* 0x000fce0000000f00 */
[----:B------:R-:W-:Y:S05]  /*2ba70*/  WARPSYNC.COLLECTIVE R15, `(.L_x_2171) ;  /* 0x000000000f087348 */ /* 0x000fea0003c00000 */
[----:B------:R0:W1:Y:S02]  /*2ba80*/  SHFL.IDX P6, R14, R13, R12, R11 ;  /* 0x0000000c0d0e7389 */ /* 0x00006400000c000b */
[----:B01----:R-:W-:Y:S01]  /*2ba90*/  ENDCOLLECTIVE ;  /* 0x000000000000791b */ /* 0x003fe20003800000 */
.L_x_2171:
[----:B------:R-:W-:Y:S02]  /*2baa0*/  IMAD.MOV.U32 R12, RZ, RZ, R0 ;  /* 0x000000ffff0c7224 */ /* 0x000fe400078e0000 */
[----:B------:R-:W-:Y:S01]  /*2bab0*/  IMAD.MOV.U32 R13, RZ, RZ, R3 ;  /* 0x000000ffff0d7224 */ /* 0x000fe200078e0003 */
[----:B------:R-:W-:Y:S06]  /*2bac0*/  BRA `(.L_x_2172) ;  /* 0xfffffe3000347947 */ /* 0x000fec000383ffff */
.L_x_1851:
[----:B------:R-:W-:Y:S01]  /*2bad0*/  BSSY B1, `(.L_x_2173) ;  /* 0x0000008000017945 */ /* 0x000fe20003800000 */
[----:B------:R-:W-:Y:S01]  /*2bae0*/  IMAD.MOV.U32 R13, RZ, RZ, R8 ;  /* 0x000000ffff0d7224 */ /* 0x000fe200078e0008 */
[----:B------:R-:W-:Y:S01]  /*2baf0*/  MOV R12, 0x1 ;  /* 0x00000001000c7802 */ /* 0x000fe20000000f00 */
[----:B------:R-:W-:Y:S02]  /*2bb00*/  IMAD.MOV.U32 R11, RZ, RZ, 0x1c1f ;  /* 0x00001c1fff0b7424 */ /* 0x000fe400078e00ff */
[----:B------:R-:W-:-:S07]  /*2bb10*/  IMAD.MOV.U32 R15, RZ, RZ, -0x1 ;  /* 0xffffffffff0f7424 */ /* 0x000fce00078e00ff */
[----:B------:R-:W-:Y:S05]  /*2bb20*/  WARPSYNC.COLLECTIVE R15, `(.L_x_2174) ;  /* 0x000000000f087348 */ /* 0x000fea0003c00000 */
[----:B------:R0:W1:Y:S02]  /*2bb30*/  SHFL.IDX P6, R14, R13, R12, R11 ;  /* 0x0000000c0d0e7389 */ /* 0x00006400000c000b */
[----:B01----:R-:W-:Y:S01]  /*2bb40*/  ENDCOLLECTIVE ;  /* 0x000000000000791b */ /* 0x003fe20003800000 */
.L_x_2174:
[----:B------:R-:W-:Y:S05]  /*2bb50*/  BSYNC B1 ;  /* 0x0000000000017941 */ /* 0x000fea0003800000 */
.L_x_2173:
[----:B------:R-:W-:Y:S01]  /*2bb60*/  IMAD.MOV.U32 R13, RZ, RZ, R6 ;  /* 0x000000ffff0d7224 */ /* 0x000fe200078e0006 */
[----:B------:R-:W-:Y:S01]  /*2bb70*/  MOV R12, 0x1 ;  /* 0x00000001000c7802 */ /* 0x000fe20000000f00 */
[----:B------:R-:W-:Y:S02]  /*2bb80*/  IMAD.MOV.U32 R11, RZ, RZ, 0x1c1f ;  /* 0x00001c1fff0b7424 */ /* 0x000fe400078e00ff */
[----:B------:R-:W-:Y:S02]  /*2bb90*/  IMAD.MOV.U32 R15, RZ, RZ, -0x1 ;  /* 0xffffffffff0f7424 */ /* 0x000fe400078e00ff */
[----:B------:R-:W-:-:S07]  /*2bba0*/  IMAD.MOV.U32 R3, RZ, RZ, R14 ;  /* 0x000000ffff037224 */ /* 0x000fce00078e000e */
[----:B------:R-:W-:Y:S05]  /*2bbb0*/  WARPSYNC.COLLECTIVE R15, `(.L_x_2175) ;  /* 0x000000000f087348 */ /* 0x000fea0003c00000 */
[----:B------:R0:W1:Y:S02]  /*2bbc0*/  SHFL.IDX P6, R14, R13, R12, R11 ;  /* 0x0000000c0d0e7389 */ /* 0x00006400000c000b */
[----:B01----:R-:W-:Y:S01]  /*2bbd0*/  ENDCOLLECTIVE ;  /* 0x000000000000791b */ /* 0x003fe20003800000 */
.L_x_2175:
[----:B------:R-:W-:Y:S02]  /*2bbe0*/  IMAD.MOV.U32 R61, RZ, RZ, R3 ;  /* 0x000000ffff3d7224 */ /* 0x000fe400078e0003 */
[----:B------:R-:W-:Y:S02]  /*2bbf0*/  IMAD.MOV.U32 R13, RZ, RZ, R7 ;  /* 0x000000ffff0d7224 */ /* 0x000fe400078e0007 */
[----:B------:R-:W-:-:S07]  /*2bc00*/  IMAD.MOV.U32 R0, RZ, RZ, R14 ;  /* 0x000000ffff007224 */ /* 0x000fce00078e000e */
[----:B------:R-:W-:Y:S05]  /*2bc10*/  WARPSYNC.COLLECTIVE R15, `(.L_x_2176) ;  /* 0x000000000f087348 */ /* 0x000fea0003c00000 */
[----:B------:R0:W1:Y:S02]  /*2bc20*/  SHFL.IDX P6, R14, R13, R12, R11 ;  /* 0x0000000c0d0e7389 */ /* 0x00006400000c000b */
[----:B01----:R-:W-:Y:S01]  /*2bc30*/  ENDCOLLECTIVE ;  /* 0x000000000000791b */ /* 0x003fe20003800000 */
.L_x_2176:
[----:B------:R-:W-:Y:S02]  /*2bc40*/  IMAD.MOV.U32 R60, RZ, RZ, R0 ;  /* 0x000000ffff3c7224 */ /* 0x000fe400078e0000 */
[----:B------:R-:W-:Y:S01]  /*2bc50*/  IMAD.MOV.U32 R13, RZ, RZ, R9 ;  /* 0x000000ffff0d7224 */ /* 0x000fe200078e0009 */
[----:B------:R-:W-:-:S07]  /*2bc60*/  MOV R7, R14 ;  /* 0x0000000e00077202 */ /* 0x000fce0000000f00 */
[----:B------:R-:W-:Y:S05]  /*2bc70*/  WARPSYNC.COLLECTIVE R15, `(.L_x_2177) ;  /* 0x000000000f087348 */ /* 0x000fea0003c00000 */
[----:B------:R0:W1:Y:S02]  /*2bc80*/  SHFL.IDX P6, R14, R13, R12, R11 ;  /* 0x0000000c0d0e7389 */ /* 0x00006400000c000b */
[----:B01----:R-:W-:Y:S01]  /*2bc90*/  ENDCOLLECTIVE ;  /* 0x000000000000791b */ /* 0x003fe20003800000 */
.L_x_2177:
[----:B------:R-:W-:Y:S05]  /*2bca0*/  BRA `(.L_x_2178) ;  /* 0xfffffe3400447947 */ /* 0x000fea000383ffff */
.L_x_1855:
[----:B0-----:R0:W1:Y:S02]  /*2bcb0*/  SYNCS.PHASECHK.TRANS64.TRYWAIT P0, [R2+URZ+0x30800], R21 ;  /* 0x03080015020075a7 */ /* 0x001064000800017f */
[----:B-1----:R-:W-:Y:S05]  /*2bcc0*/  @!P0 NANOSLEEP.SYNCS 0x989680 ;  /* 0x009896800000895d */ /* 0x002fea0003900000 */
[----:B------:R-:W1:Y:S02]  /*2bcd0*/  @!P0 SYNCS.PHASECHK.TRANS64 P0, [R2+URZ+0x30800], R21 ;  /* 0x03080015020085a7 */ /* 0x000e64000800007f */
[----:B-1----:R-:W-:Y:S05]  /*2bce0*/  @!P0 BRA `(.L_x_1855) ;  /* 0xfffffffc00f08947 */ /* 0x002fea000383ffff */
[----:B------:R-:W-:Y:S05]  /*2bcf0*/  BRA `(.L_x_2179) ;  /* 0xfffffe3800ac7947 */ /* 0x000fea000383ffff */
.L_x_1869:
[----:B-1----:R1:W2:Y:S02]  /*2bd00*/  SYNCS.PHASECHK.TRANS64.TRYWAIT P2, [R74+URZ+0x30830], R3 ;  /* 0x030830034a0075a7 */ /* 0x0022a4000804017f */
[----:B--2---:R-:W-:Y:S05]  /*2bd10*/  @!P2 NANOSLEEP.SYNCS 0x989680 ;  /* 0x009896800000a95d */ /* 0x004fea0003900000 */
[----:B------:R-:W2:Y:S02]  /*2bd20*/  @!P2 SYNCS.PHASECHK.TRANS64 P2, [R74+URZ+0x30830], R3 ;  /* 0x030830034a00a5a7 */ /* 0x000ea4000804007f */
[----:B--2---:R-:W-:Y:S05]  /*2bd30*/  @!P2 BRA `(.L_x_1869) ;  /* 0xfffffffc00f0a947 */ /* 0x004fea000383ffff */
[----:B------:R-:W-:Y:S05]  /*2bd40*/  BRA `(.L_x_1868) ;  /* 0xfffffe6000587947 */ /* 0x000fea000383ffff */
.L_x_1889:
[----:B-1----:R1:W2:Y:S02]  /*2bd50*/  SYNCS.PHASECHK.TRANS64.TRYWAIT P2, [R6+URZ+0x30830], R11 ;  /* 0x0308300b060075a7 */ /* 0x0022a4000804017f */
[----:B--2---:R-:W-:Y:S05]  /*2bd60*/  @!P2 NANOSLEEP.SYNCS 0x989680 ;  /* 0x009896800000a95d */ /* 0x004fea0003900000 */
[----:B------:R-:W2:Y:S02]  /*2bd70*/  @!P2 SYNCS.PHASECHK.TRANS64 P2, [R6+URZ+0x30830], R11 ;  /* 0x0308300b0600a5a7 */ /* 0x000ea4000804007f */
[----:B--2---:R-:W-:Y:S05]  /*2bd80*/  @!P2 BRA `(.L_x_1889) ;  /* 0xfffffffc00f0a947 */ /* 0x004fea000383ffff */
[----:B------:R-:W-:Y:S05]  /*2bd90*/  BRA `(.L_x_1888) ;  /* 0xfffffe9400cc7947 */ /* 0x000fea000383ffff */
.L_x_1894:
[----:B-1----:R1:W2:Y:S02]  /*2bda0*/  SYNCS.PHASECHK.TRANS64.TRYWAIT P2, [R21+URZ+0x30850], R9 ;  /* 0x03085009150075a7 */ /* 0x0022a4000804017f */
[----:B--2---:R-:W-:Y:S05]  /*2bdb0*/  @!P2 NANOSLEEP.SYNCS 0x989680 ;  /* 0x009896800000a95d */ /* 0x004fea0003900000 */
[----:B------:R-:W2:Y:S02]  /*2bdc0*/  @!P2 SYNCS.PHASECHK.TRANS64 P2, [R21+URZ+0x30850], R9 ;  /* 0x030850091500a5a7 */ /* 0x000ea4000804007f */
[----:B--2---:R-:W-:Y:S05]  /*2bdd0*/  @!P2 BRA `(.L_x_1894) ;  /* 0xfffffffc00f0a947 */ /* 0x004fea000383ffff */
[----:B------:R-:W-:Y:S05]  /*2bde0*/  BRA `(.L_x_1893) ;  /* 0xfffffea400147947 */ /* 0x000fea000383ffff */
.L_x_1915:
[----:B-1----:R1:W2:Y:S02]  /*2bdf0*/  SYNCS.PHASECHK.TRANS64.TRYWAIT P2, [R0+URZ+0x30830], R3 ;  /* 0x03083003000075a7 */ /* 0x0022a4000804017f */
[----:B--2---:R-:W-:Y:S05]  /*2be00*/  @!P2 NANOSLEEP.SYNCS 0x989680 ;  /* 0x009896800000a95d */ /* 0x004fea0003900000 */
[----:B------:R-:W2:Y:S02]  /*2be10*/  @!P2 SYNCS.PHASECHK.TRANS64 P2, [R0+URZ+0x30830], R3 ;  /* 0x030830030000a5a7 */ /* 0x000ea4000804007f */
[----:B--2---:R-:W-:Y:S05]  /*2be20*/  @!P2 BRA `(.L_x_1915) ;  /* 0xfffffffc00f0a947 */ /* 0x004fea000383ffff */
[----:B------:R-:W-:Y:S05]  /*2be30*/  BRA `(.L_x_1914) ;  /* 0xfffffed400207947 */ /* 0x000fea000383ffff */
.L_x_1920:
[----:B-1----:R1:W2:Y:S02]  /*2be40*/  SYNCS.PHASECHK.TRANS64.TRYWAIT P2, [R20+URZ+0x30850], R0 ;  /* 0x03085000140075a7 */ /* 0x0022a4000804017f */
[----:B--2---:R-:W-:Y:S05]  /*2be50*/  @!P2 NANOSLEEP.SYNCS 0x989680 ;  /* 0x009896800000a95d */ /* 0x004fea0003900000 */
[----:B------:R-:W2:Y:S02]  /*2be60*/  @!P2 SYNCS.PHASECHK.TRANS64 P2, [R20+URZ+0x30850], R0 ;  /* 0x030850001400a5a7 */ /* 0x000ea4000804007f */
[----:B--2---:R-:W-:Y:S05]  /*2be70*/  @!P2 BRA `(.L_x_1920) ;  /* 0xfffffffc00f0a947 */ /* 0x004fea000383ffff */
[----:B------:R-:W-:Y:S05]  /*2be80*/  BRA `(.L_x_1919) ;  /* 0xfffffee000707947 */ /* 0x000fea000383ffff */
.L_x_1928:
[----:B-1----:R1:W2:Y:S02]  /*2be90*/  SYNCS.PHASECHK.TRANS64.TRYWAIT P2, [R3+URZ+0x30830], R6 ;  /* 0x03083006030075a7 */ /* 0x0022a4000804017f */
[----:B--2---:R-:W-:Y:S05]  /*2bea0*/  @!P2 NANOSLEEP.SYNCS 0x989680 ;  /* 0x009896800000a95d */ /* 0x004fea0003900000 */
[----:B------:R-:W2:Y:S02]  /*2beb0*/  @!P2 SYNCS.PHASECHK.TRANS64 P2, [R3+URZ+0x30830], R6 ;  /* 0x030830060300a5a7 */ /* 0x000ea4000804007f */
[----:B--2---:R-:W-:Y:S05]  /*2bec0*/  @!P2 BRA `(.L_x_1928) ;  /* 0xfffffffc00f0a947 */ /* 0x004fea000383ffff */
[----:B------:R-:W-:Y:S05]  /*2bed0*/  BRA `(.L_x_1927) ;  /* 0xfffffef800f07947 */ /* 0x000fea000383ffff */
.L_x_1933:
[----:B-1----:R1:W2:Y:S02]  /*2bee0*/  SYNCS.PHASECHK.TRANS64.TRYWAIT P2, [R20+URZ+0x30850], R3 ;  /* 0x03085003140075a7 */ /* 0x0022a4000804017f */
[----:B--2---:R-:W-:Y:S05]  /*2bef0*/  @!P2 NANOSLEEP.SYNCS 0x989680 ;  /* 0x009896800000a95d */ /* 0x004fea0003900000 */
[----:B------:R-:W2:Y:S02]  /*2bf00*/  @!P2 SYNCS.PHASECHK.TRANS64 P2, [R20+URZ+0x30850], R3 ;  /* 0x030850031400a5a7 */ /* 0x000ea4000804007f */
[----:B--2---:R-:W-:Y:S05]  /*2bf10*/  @!P2 BRA `(.L_x_1933) ;  /* 0xfffffffc00f0a947 */ /* 0x004fea000383ffff */
[----:B------:R-:W-:Y:S05]  /*2bf20*/  BRA `(.L_x_1932) ;  /* 0xffffff0800387947 */ /* 0x000fea000383ffff */
.L_x_1947:
[----:B-1----:R1:W2:Y:S02]  /*2bf30*/  SYNCS.PHASECHK.TRANS64.TRYWAIT P0, [R12+URZ+0x30850], R7 ;  /* 0x030850070c0075a7 */ /* 0x0022a4000800017f */
[----:B--2---:R-:W-:Y:S05]  /*2bf40*/  @!P0 NANOSLEEP.SYNCS 0x989680 ;  /* 0x009896800000895d */ /* 0x004fea0003900000 */
[----:B------:R-:W2:Y:S02]  /*2bf50*/  @!P0 SYNCS.PHASECHK.TRANS64 P0, [R12+URZ+0x30850], R7 ;  /* 0x030850070c0085a7 */ /* 0x000ea4000800007f */
[----:B--2---:R-:W-:Y:S05]  /*2bf60*/  @!P0 BRA `(.L_x_1947) ;  /* 0xfffffffc00f08947 */ /* 0x004fea000383ffff */
[----:B------:R-:W-:Y:S05]  /*2bf70*/  BRA `(.L_x_1946) ;  /* 0xffffff3800dc7947 */ /* 0x000fea000383ffff */
.L_x_1991:
[----:B------:R-:W1:Y:S01]  /*2bf80*/  S2R R7, SR_TID.X ;  /* 0x0000000000077919 */ /* 0x000e620000002100 */
[----:B------:R-:W-:Y:S01]  /*2bf90*/  BSSY B1, `(.L_x_2180) ;  /* 0x000000a000017945 */ /* 0x000fe20003800000 */
[----:B------:R-:W-:Y:S01]  /*2bfa0*/  MOV R12, RZ ;  /* 0x000000ff000c7202 */ /* 0x000fe20000000f00 */
[----:B0-----:R-:W-:Y:S02]  /*2bfb0*/  IMAD.MOV.U32 R11, RZ, RZ, 0x1f ;  /* 0x0000001fff0b7424 */ /* 0x001fe400078e00ff */
[----:B------:R-:W-:Y:S01]  /*2bfc0*/  IMAD.MOV.U32 R15, RZ, RZ, -0x1 ;  /* 0xffffffffff0f7424 */ /* 0x000fe200078e00ff */
[----:B-1----:R-:W-:-:S04]  /*2bfd0*/  SHF.R.U32.HI R7, RZ, 0x5, R7 ;  /* 0x00000005ff077819 */ /* 0x002fc80000011607 */
[----:B------:R-:W-:-:S05]  /*2bfe0*/  LOP3.LUT R7, R7, 0x3, RZ, 0xc0, !PT ;  /* 0x0000000307077812 */ /* 0x000fca00078ec0ff */
[----:B------:R-:W-:-:S07]  /*2bff0*/  IMAD.MOV.U32 R13, RZ, RZ, R7 ;  /* 0x000000ffff0d7224 */ /* 0x000fce00078e0007 */
[----:B------:R-:W-:Y:S05]  /*2c000*/  WARPSYNC.COLLECTIVE R15, `(.L_x_2181) ;  /* 0x000000000f087348 */ /* 0x000fea0003c00000 */
[----:B------:R0:W1:Y:S02]  /*2c010*/  SHFL.IDX P6, R14, R13, R12, R11 ;  /* 0x0000000c0d0e7389 */ /* 0x00006400000c000b */
[----:B01----:R-:W-:Y:S01]  /*2c020*/  ENDCOLLECTIVE ;  /* 0x000000000000791b */ /* 0x003fe20003800000 */
.L_x_2181:
[----:B------:R-:W-:Y:S05]  /*2c030*/  BSYNC B1 ;  /* 0x0000000000017941 */ /* 0x000fea0003800000 */
.L_x_2180:
[----:B------:R-:W-:Y:S05]  /*2c040*/  BRA `(.L_x_2182) ;  /* 0xffffff8000f87947 */ /* 0x000fea000383ffff */
.L_x_1993:
[----:B------:R-:W-:Y:S01]  /*2c050*/  BSSY B1, `(.L_x_2183) ;  /* 0x0000006000017945 */ /* 0x000fe20003800000 */
[----:B------:R-:W-:-:S07]  /*2c060*/  IMAD.MOV.U32 R15, RZ, RZ, -0x1 ;  /* 0xffffffffff0f7424 */ /* 0x000fce00078e00ff */
[----:B01----:R-:W-:Y:S05]  /*2c070*/  WARPSYNC.COLLECTIVE R15, `(.L_x_2184) ;  /* 0x000000000f0c7348 */ /* 0x003fea0003c00000 */
[----:B------:R-:W-:Y:S02]  /*2c080*/  ELECT P6, UR62, PT ;  /* 0x00000000003e782f */ /* 0x000fe400038c0000 */
[----:B------:R-:W-:Y:S01]  /*2c090*/  MOV R14, UR62 ;  /* 0x0000003e000e7c02 */ /* 0x000fe20008000f00 */
[----:B01----:R-:W-:Y:S10]  /*2c0a0*/  ENDCOLLECTIVE ;  /* 0x000000000000791b */ /* 0x003ff40003800000 */
.L_x_2184:
[----:B------:R-:W-:Y:S05]  /*2c0b0*/  BSYNC B1 ;  /* 0x0000000000017941 */ /* 0x000fea0003800000 */
.L_x_2183:
[----:B------:R-:W-:Y:S05]  /*2c0c0*/  BRA `(.L_x_1992) ;  /* 0xffffff8000f07947 */ /* 0x000fea000383ffff */
.L_x_1995:
[----:B-1----:R-:W2:Y:S02]  /*2c0d0*/  LDL R5, [R1+0x4] ;  /* 0x0000040001057983 */ /* 0x002ea40000100800 */
[----:B--2---:R1:W2:Y:S02]  /*2c0e0*/  SYNCS.PHASECHK.TRANS64.TRYWAIT P0, [R5+URZ+0x30820], R4 ;  /* 0x03082004050075a7 */ /* 0x0042a4000800017f */
[----:B--2---:R-:W-:Y:S05]  /*2c0f0*/  @!P0 NANOSLEEP.SYNCS 0x989680 ;  /* 0x009896800000895d */ /* 0x004fea0003900000 */
[----:B------:R-:W2:Y:S02]  /*2c100*/  @!P0 SYNCS.PHASECHK.TRANS64 P0, [R5+URZ+0x30820], R4 ;  /* 0x03082004050085a7 */ /* 0x000ea4000800007f */
[----:B--2---:R-:W-:Y:S05]  /*2c110*/  @!P0 BRA `(.L_x_1995) ;  /* 0xfffffffc00ec8947 */ /* 0x004fea000383ffff */
[----:B------:R-:W-:Y:S05]  /*2c120*/  BRA `(.L_x_2185) ;  /* 0xffffff8400007947 */ /* 0x000fea000383ffff */
.L_x_1999:
[----:B-1----:R1:W2:Y:S02]  /*2c130*/  SYNCS.PHASECHK.TRANS64.TRYWAIT P0, [R7+URZ+0x308a0], R10 ;  /* 0x0308a00a070075a7 */ /* 0x0022a4000800017f */
[----:B--2---:R-:W-:Y:S05]  /*2c140*/  @!P0 NANOSLEEP.SYNCS 0x989680 ;  /* 0x009896800000895d */ /* 0x004fea0003900000 */
[----:B------:R-:W2:Y:S02]  /*2c150*/  @!P0 SYNCS.PHASECHK.TRANS64 P0, [R7+URZ+0x308a0], R10 ;  /* 0x0308a00a070085a7 */ /* 0x000ea4000800007f */
[----:B--2---:R-:W-:Y:S05]  /*2c160*/  @!P0 BRA `(.L_x_1999) ;  /* 0xfffffffc00f08947 */ /* 0x004fea000383ffff */
[----:B------:R-:W-:Y:S05]  /*2c170*/  BRA `(.L_x_2186) ;  /* 0xffffff8400247947 */ /* 0x000fea000383ffff */
.L_x_2006:
[----:B--2---:R2:W3:Y:S02]  /*2c180*/  SYNCS.PHASECHK.TRANS64.TRYWAIT P0, [R7+URZ+0x308c0], R10 ;  /* 0x0308c00a070075a7 */ /* 0x0044e4000800017f */
[----:B---3--:R-:W-:Y:S05]  /*2c190*/  @!P0 NANOSLEEP.SYNCS 0x989680 ;  /* 0x009896800000895d */ /* 0x008fea0003900000 */
[----:B------:R-:W3:Y:S02]  /*2c1a0*/  @!P0 SYNCS.PHASECHK.TRANS64 P0, [R7+URZ+0x308c0], R10 ;  /* 0x0308c00a070085a7 */ /* 0x000ee4000800007f */
[----:B---3--:R-:W-:Y:S05]  /*2c1b0*/  @!P0 BRA `(.L_x_2006) ;  /* 0xfffffffc00f08947 */ /* 0x008fea000383ffff */
[----:B------:R-:W-:Y:S05]  /*2c1c0*/  BRA `(.L_x_2187) ;  /* 0xffffff8800287947 */ /* 0x000fea000383ffff */
.L_x_2015:
[----:B-1----:R1:W2:Y:S02]  /*2c1d0*/  SYNCS.PHASECHK.TRANS64.TRYWAIT P1, [R8+URZ+0x308a0], R7 ;  /* 0x0308a007080075a7 */ /* 0x0022a4000802017f */
[----:B--2---:R-:W-:Y:S05]  /*2c1e0*/  @!P1 NANOSLEEP.SYNCS 0x989680 ;  /* 0x009896800000995d */ /* 0x004fea0003900000 */
[----:B------:R-:W2:Y:S02]  /*2c1f0*/  @!P1 SYNCS.PHASECHK.TRANS64 P1, [R8+URZ+0x308a0], R7 ;  /* 0x0308a007080095a7 */ /* 0x000ea4000802007f */
[----:B--2---:R-:W-:Y:S05]  /*2c200*/  @!P1 BRA `(.L_x_2015) ;  /* 0xfffffffc00f09947 */ /* 0x004fea000383ffff */
[----:B------:R-:W-:Y:S05]  /*2c210*/  BRA `(.L_x_2188) ;  /* 0xffffff8c00787947 */ /* 0x000fea000383ffff */
.L_x_2022:
[----:B--2---:R2:W3:Y:S02]  /*2c220*/  SYNCS.PHASECHK.TRANS64.TRYWAIT P1, [R8+URZ+0x308c0], R7 ;  /* 0x0308c007080075a7 */ /* 0x0044e4000802017f */
[----:B---3--:R-:W-:Y:S05]  /*2c230*/  @!P1 NANOSLEEP.SYNCS 0x989680 ;  /* 0x009896800000995d */ /* 0x008fea0003900000 */
[----:B------:R-:W3:Y:S02]  /*2c240*/  @!P1 SYNCS.PHASECHK.TRANS64 P1, [R8+URZ+0x308c0], R7 ;  /* 0x0308c007080095a7 */ /* 0x000ee4000802007f */
[----:B---3--:R-:W-:Y:S05]  /*2c250*/  @!P1 BRA `(.L_x_2022) ;  /* 0xfffffffc00f09947 */ /* 0x008fea000383ffff */
[----:B------:R-:W-:Y:S05]  /*2c260*/  BRA `(.L_x_2189) ;  /* 0xffffff9000787947 */ /* 0x000fea000383ffff */
.L_x_2045:
[----:B------:R-:W2:Y:S01]  /*2c270*/  S2R R4, SR_TID.X ;  /* 0x0000000000047919 */ /* 0x000ea20000002100 */
[----:B------:R-:W-:Y:S01]  /*2c280*/  BSSY B0, `(.L_x_2190) ;  /* 0x000000a000007945 */ /* 0x000fe20003800000 */
[----:B------:R-:W-:Y:S01]  /*2c290*/  MOV R12, RZ ;  /* 0x000000ff000c7202 */ /* 0x000fe20000000f00 */
[----:B0-----:R-:W-:Y:S02]  /*2c2a0*/  IMAD.MOV.U32 R11, RZ, RZ, 0x1f ;  /* 0x0000001fff0b7424 */ /* 0x001fe400078e00ff */
[----:B------:R-:W-:Y:S01]  /*2c2b0*/  IMAD.MOV.U32 R15, RZ, RZ, -0x1 ;  /* 0xffffffffff0f7424 */ /* 0x000fe200078e00ff */
[----:B--2---:R-:W-:-:S04]  /*2c2c0*/  SHF.R.U32.HI R4, RZ, 0x5, R4 ;  /* 0x00000005ff047819 */ /* 0x004fc80000011604 */
[----:B------:R-:W-:-:S05]  /*2c2d0*/  LOP3.LUT R4, R4, 0x3, RZ, 0xc0, !PT ;  /* 0x0000000304047812 */ /* 0x000fca00078ec0ff */
[----:B------:R-:W-:-:S07]  /*2c2e0*/  IMAD.MOV.U32 R13, RZ, RZ, R4 ;  /* 0x000000ffff0d7224 */ /* 0x000fce00078e0004 */
[----:B-1----:R-:W-:Y:S05]  /*2c2f0*/  WARPSYNC.COLLECTIVE R15, `(.L_x_2191) ;  /* 0x000000000f087348 */ /* 0x002fea0003c00000 */
[----:B------:R0:W2:Y:S02]  /*2c300*/  SHFL.IDX P6, R14, R13, R12, R11 ;  /* 0x0000000c0d0e7389 */ /* 0x0000a400000c000b */
[----:B012---:R-:W-:Y:S01]  /*2c310*/  ENDCOLLECTIVE ;  /* 0x000000000000791b */ /* 0x007fe20003800000 */
.L_x_2191:
[----:B------:R-:W-:Y:S05]  /*2c320*/  BSYNC B0 ;  /* 0x0000000000007941 */ /* 0x000fea0003800000 */
.L_x_2190:
[----:B------:R-:W-:Y:S05]  /*2c330*/  BRA `(.L_x_2192) ;  /* 0xffffffa0001c7947 */ /* 0x000fea000383ffff */
.L_x_2047:
[----:B------:R-:W-:Y:S01]  /*2c340*/  BSSY B0, `(.L_x_2193) ;  /* 0x0000006000007945 */ /* 0x000fe20003800000 */
[----:B------:R-:W-:-:S07]  /*2c350*/  IMAD.MOV.U32 R15, RZ, RZ, -0x1 ;  /* 0xffffffffff0f7424 */ /* 0x000fce00078e00ff */
[----:B01-3--:R-:W-:Y:S05]  /*2c360*/  WARPSYNC.COLLECTIVE R15, `(.L_x_2194) ;  /* 0x000000000f0c7348 */ /* 0x00bfea0003c00000 */
[----:B------:R-:W-:Y:S02]  /*2c370*/  ELECT P6, UR62, PT ;  /* 0x00000000003e782f */ /* 0x000fe400038c0000 */
[----:B------:R-:W-:Y:S01]  /*2c380*/  MOV R14, UR62 ;  /* 0x0000003e000e7c02 */ /* 0x000fe20008000f00 */
[----:B01-3--:R-:W-:Y:S10]  /*2c390*/  ENDCOLLECTIVE ;  /* 0x000000000000791b */ /* 0x00bff40003800000 */
.L_x_2194:
[----:B------:R-:W-:Y:S05]  /*2c3a0*/  BSYNC B0 ;  /* 0x0000000000007941 */ /* 0x000fea0003800000 */
.L_x_2193:
[----:B------:R-:W-:Y:S05]  /*2c3b0*/  BRA `(.L_x_2195) ;  /* 0xffffffa000287947 */ /* 0x000fea000383ffff */
.L_x_2049:
[----:B-1----:R1:W2:Y:S02]  /*2c3c0*/  SYNCS.PHASECHK.TRANS64.TRYWAIT P0, [R0+URZ+0x30840], R2 ;  /* 0x03084002000075a7 */ /* 0x0022a4000800017f */
[----:B--2---:R-:W-:Y:S05]  /*2c3d0*/  @!P0 NANOSLEEP.SYNCS 0x989680 ;  /* 0x009896800000895d */ /* 0x004fea0003900000 */
[----:B------:R-:W2:Y:S02]  /*2c3e0*/  @!P0 SYNCS.PHASECHK.TRANS64 P0, [R0+URZ+0x30840], R2 ;  /* 0x03084002000085a7 */ /* 0x000ea4000800007f */
[----:B--2---:R-:W-:Y:S05]  /*2c3f0*/  @!P0 BRA `(.L_x_2049) ;  /* 0xfffffffc00f08947 */ /* 0x004fea000383ffff */
[----:B------:R-:W-:Y:S05]  /*2c400*/  BRA `(.L_x_2196) ;  /* 0xffffffa000907947 */ /* 0x000fea000383ffff */
.L_x_2053:
[----:B------:R-:W2:Y:S01]  /*2c410*/  LDL.LU R11, [R1+0x3c] ;  /* 0x00003c00010b7983 */ /* 0x000ea20000300800 */
[----:B------:R-:W-:Y:S01]  /*2c420*/  IMAD.MOV.U32 R13, RZ, RZ, R3 ;  /* 0x000000ffff0d7224 */ /* 0x000fe200078e0003 */
[----:B------:R-:W-:Y:S01]  /*2c430*/  MOV R12, RZ ;  /* 0x000000ff000c7202 */ /* 0x000fe20000000f00 */
[----:B------:R-:W-:Y:S01]  /*2c440*/  IMAD.MOV.U32 R15, RZ, RZ, -0x1 ;  /* 0xffffffffff0f7424 */ /* 0x000fe200078e00ff */
[----:B------:R-:W0:Y:S02]  /*2c450*/  S2R R5, SR_TID.X ;  /* 0x0000000000057919 */ /* 0x000e240000002100 */
[----:B0-----:R-:W-:-:S04]  /*2c460*/  LOP3.LUT R5, R5, 0x7f, RZ, 0xc0, !PT ;  /* 0x0000007f05057812 */ /* 0x001fc800078ec0ff */
        /* <DEDUP_REMOVED lines=9> */
.L_x_2197:
[----:B------:R-:W-:Y:S02]  /*2c500*/  IMAD.MOV.U32 R13, RZ, RZ, R4 ;  /* 0x000000ffff0d7224 */ /* 0x000fe400078e0004 */
[----:B------:R-:W-:-:S07]  /*2c510*/  IMAD.MOV.U32 R6, RZ, RZ, R14 ;  /* 0x000000ffff067224 */ /* 0x000fce00078e000e */
[----:B------:R-:W-:Y:S05]  /*2c520*/  WARPSYNC.COLLECTIVE R15, `(.L_x_2198) ;  /* 0x000000000f087348 */ /* 0x000fea0003c00000 */
[----:B------:R0:W1:Y:S02]  /*2c530*/  SHFL.IDX P6, R14, R13, R12, R11 ;  /* 0x0000000c0d0e7389 */ /* 0x00006400000c000b */
[----:B01----:R-:W-:Y:S01]  /*2c540*/  ENDCOLLECTIVE ;  /* 0x000000000000791b */ /* 0x003fe20003800000 */
.L_x_2198:
[----:B------:R-:W-:Y:S01]  /*2c550*/  IMAD.MOV.U32 R13, RZ, RZ, R3 ;  /* 0x000000ffff0d7224 */ /* 0x000fe200078e0003 */
[----:B------:R-:W-:Y:S02]  /*2c560*/  MOV R12, 0x1 ;  /* 0x00000001000c7802 */ /* 0x000fe40000000f00 */
[----:B------:R-:W-:-:S07]  /*2c570*/  MOV R7, R14 ;  /* 0x0000000e00077202 */ /* 0x000fce0000000f00 */
[----:B------:R-:W-:Y:S05]  /*2c580*/  WARPSYNC.COLLECTIVE R15, `(.L_x_2199) ;  /* 0x000000000f087348 */ /* 0x000fea0003c00000 */
[----:B------:R0:W1:Y:S02]  /*2c590*/  SHFL.IDX P6, R14, R13, R12, R11 ;  /* 0x0000000c0d0e7389 */ /* 0x00006400000c000b */
[----:B01----:R-:W-:Y:S01]  /*2c5a0*/  ENDCOLLECTIVE ;  /* 0x000000000000791b */ /* 0x003fe20003800000 */
.L_x_2199:
[----:B------:R-:W-:-:S05]  /*2c5b0*/  @!P3 LEA R7, P5, R8, R7, 0x1 ;  /* 0x000000070807b211 */ /* 0x000fca00078a08ff */
[----:B------:R-:W-:-:S05]  /*2c5c0*/  @!P3 IMAD.X R6, RZ, RZ, R6, P5 ;  /* 0x000000ffff06b224 */ /* 0x000fca00028e0606 */
[----:B------:R-:W-:Y:S01]  /*2c5d0*/  @!P3 LOP3.LUT R7, R7, R6, RZ, 0x3c, !PT ;  /* 0x000000060707b212 */ /* 0x000fe200078e3cff */
[----:B------:R-:W-:-:S03]  /*2c5e0*/  IMAD.MOV.U32 R13, RZ, RZ, R4 ;  /* 0x000000ffff0d7224 */ /* 0x000fc600078e0004 */
[----:B------:R-:W-:-:S04]  /*2c5f0*/  @!P3 LOP3.LUT R6, R7, R6, RZ, 0x3c, !PT ;  /* 0x000000060706b212 */ /* 0x000fc800078e3cff */
[----:B------:R-:W-:Y:S01]  /*2c600*/  @!P3 LOP3.LUT R7, R7, R6, RZ, 0x3c, !PT ;  /* 0x000000060707b212 */ /* 0x000fe200078e3cff */
[----:B------:R-:W-:-:S04]  /*2c610*/  IMAD.MOV.U32 R9, RZ, RZ, R14 ;  /* 0x000000ffff097224 */ /* 0x000fc800078e000e */
[----:B------:R-:W-:Y:S01]  /*2c620*/  @!PT LDS RZ, [RZ] ;  /* 0x00000000fffff984 */ /* 0x000fe20000000800 */
[----:B------:R-:W-:Y:S01]  /*2c630*/  @!PT LDS RZ, [RZ] ;  /* 0x00000000fffff984 */ /* 0x000fe20000000800 */
[----:B------:R-:W-:Y:S01]  /*2c640*/  @!PT LDS RZ, [RZ] ;  /* 0x00000000fffff984 */ /* 0x000fe20000000800 */
[----:B------:R0:W-:Y:S03]  /*2c650*/  @!P3 LDGSTS.E.BYPASS.LTC128B.128 [R10+0x12400], desc[UR60][R6.64], !P2 ;  /* 0x12400000060abfae */ /* 0x0001e6000d101d7c */
[----:B0-----:R-:W-:Y:S05]  /*2c660*/  WARPSYNC.COLLECTIVE R15, `(.L_x_2200) ;  /* 0x000000000f087348 */ /* 0x001fea0003c00000 */
[----:B------:R1:W2:Y:S02]  /*2c670*/  SHFL.IDX P6, R14, R13, R12, R11 ;  /* 0x0000000c0d0e7389 */ /* 0x0002a400000c000b */
[----:B012---:R-:W-:Y:S01]  /*2c680*/  ENDCOLLECTIVE ;  /* 0x000000000000791b */ /* 0x007fe20003800000 */
.L_x_2200:
        /* <DEDUP_REMOVED lines=12> */
.L_x_2201:
[----:B------:R-:W-:-:S04]  /*2c750*/  @!P3 LEA R8, P5, R8, R5, 0x1 ;  /* 0x000000050808b211 */ /* 0x000fc800078a08ff */
[----:B------:R-:W-:Y:S01]  /*2c760*/  @!P3 MOV R6, R8 ;  /* 0x000000080006b202 */ /* 0x000fe20000000f00 */
[----:B------:R-:W-:Y:S02]  /*2c770*/  @!P3 IMAD.X R5, RZ, RZ, R9, P5 ;  /* 0x000000ffff05b224 */ /* 0x000fe400028e0609 */
[----:B------:R-:W0:Y:S02]  /*2c780*/  S2R R9, SR_TID.X ;  /* 0x0000000000097919 */ /* 0x000e240000002100 */
[----:B------:R-:W-:Y:S02]  /*2c790*/  @!P3 IMAD.MOV.U32 R7, RZ, RZ, R5 ;  /* 0x000000ffff07b224 */ /* 0x000fe400078e0005 */
[----:B------:R-:W-:Y:S02]  /*2c7a0*/  IMAD.MOV.U32 R13, RZ, RZ, R4 ;  /* 0x000000ffff0d7224 */ /* 0x000fe400078e0004 */
[----:B------:R-:W-:Y:S01]  /*2c7b0*/  VIADD R5, R0, 0x20 ;  /* 0x0000002000057836 */ /* 0x000fe20000000000 */
[----:B------:R-:W-:Y:S01]  /*2c7c0*/  @!PT LDS RZ, [RZ] ;  /* 0x00000000fffff984 */ /* 0x000fe20000000800 */
[----:B------:R-:W-:Y:S01]  /*2c7d0*/  @!PT LDS RZ, [RZ] ;  /* 0x00000000fffff984 */ /* 0x000fe20000000800 */
[----:B------:R-:W-:Y:S01]  /*2c7e0*/  @!PT LDS RZ, [RZ] ;  /* 0x00000000fffff984 */ /* 0x000fe20000000800 */
[----:B------:R1:W-:Y:S04]  /*2c7f0*/  @!P3 LDGSTS.E.BYPASS.LTC128B.128 [R10+0x12c00], desc[UR60][R6.64], !P2 ;  /* 0x12c00000060abfae */ /* 0x0003e8000d101d7c */
[----:B------:R1:W-:Y:S01]  /*2c800*/  @!P3 LDGSTS.E.BYPASS.LTC128B.128 [R10+0x16c00], desc[UR60][R6.64+0x80], !P1 ;  /* 0x16c00080060abfae */ /* 0x0003e2000c901d7c */
[----:B------:R-:W-:-:S03]  /*2c810*/  MOV R8, R14 ;  /* 0x0000000e00087202 */ /* 0x000fc60000000f00 */
[----:B------:R1:W-:Y:S01]  /*2c820*/  @!P3 LDGSTS.E.BYPASS.LTC128B.128 [R10+0x1ac00], desc[UR60][R6.64+0x100], !P0 ;  /* 0x1ac00100060abfae */ /* 0x0003e2000c101d7c */
[----:B------:R-:W-:-:S13]  /*2c830*/  ISETP.GE.AND P3, PT, R5, R2, PT ;  /* 0x000000020500720c */ /* 0x000fda0003f66270 */
[----:B01----:R-:W-:Y:S05]  /*2c840*/  WARPSYNC.COLLECTIVE R15, `(.L_x_2202) ;  /* 0x000000000f087348 */ /* 0x003fea0003c00000 */
[----:B------:R2:W3:Y:S02]  /*2c850*/  SHFL.IDX P6, R14, R13, R12, R11 ;  /* 0x0000000c0d0e7389 */ /* 0x0004e400000c000b */
[----:B0123--:R-:W-:Y:S01]  /*2c860*/  ENDCOLLECTIVE ;  /* 0x000000000000791b */ /* 0x00ffe20003800000 */
.L_x_2202:
[----:B------:R-:W-:Y:S02]  /*2c870*/  IMAD.SHL.U32 R9, R9, 0x8, RZ ;  /* 0x0000000809097824 */ /* 0x000fe400078e00ff */
[----:B------:R-:W-:Y:S02]  /*2c880*/  IMAD.MOV.U32 R13, RZ, RZ, R3 ;  /* 0x000000ffff0d7224 */ /* 0x000fe400078e0003 */
[----:B------:R-:W-:Y:S01]  /*2c890*/  IMAD.MOV.U32 R12, RZ, RZ, 0x3 ;  /* 0x00000003ff0c7424 */ /* 0x000fe200078e00ff */
[----:B------:R-:W-:Y:S01]  /*2c8a0*/  LOP3.LUT R9, R9, 0x38, RZ, 0xc0, !PT ;  /* 0x0000003809097812 */ /* 0x000fe200078ec0ff */
[----:B------:R-:W-:-:S07]  /*2c8b0*/  IMAD.MOV.U32 R5, RZ, RZ, R14 ;  /* 0x000000ffff057224 */ /* 0x000fce00078e000e */
[----:B------:R-:W-:Y:S05]  /*2c8c0*/  WARPSYNC.COLLECTIVE R15, `(.L_x_2203) ;  /* 0x000000000f087348 */ /* 0x000fea0003c00000 */
[----:B------:R0:W1:Y:S02]  /*2c8d0*/  SHFL.IDX P6, R14, R13, R12, R11 ;  /* 0x0000000c0d0e7389 */ /* 0x00006400000c000b */
[----:B01----:R-:W-:Y:S01]  /*2c8e0*/  ENDCOLLECTIVE ;  /* 0x000000000000791b */ /* 0x003fe20003800000 */
.L_x_2203:
[----:B------:R-:W-:-:S05]  /*2c8f0*/  @!P3 LEA R5, P4, R9, R5, 0x1 ;  /* 0x000000050905b211 */ /* 0x000fca00078808ff */
[----:B------:R-:W-:-:S05]  /*2c900*/  @!P3 IMAD.X R6, RZ, RZ, R8, P4 ;  /* 0x000000ffff06b224 */ /* 0x000fca00020e0608 */
[----:B------:R-:W-:Y:S01]  /*2c910*/  @!P3 MOV R7, R6 ;  /* 0x000000060007b202 */ /* 0x000fe20000000f00 */
        /* <DEDUP_REMOVED lines=14> */
.L_x_2204:
[----:B------:R-:W-:Y:S02]  /*2ca00*/  IMAD.MOV.U32 R13, RZ, RZ, R3 ;  /* 0x000000ffff0d7224 */ /* 0x000fe400078e0003 */
[----:B------:R-:W-:Y:S02]  /*2ca10*/  IMAD.MOV.U32 R12, RZ, RZ, 0x4 ;  /* 0x00000004ff0c7424 */ /* 0x000fe400078e00ff */
[----:B------:R-:W-:-:S07]  /*2ca20*/  IMAD.MOV.U32 R5, RZ, RZ, R14 ;  /* 0x000000ffff057224 */ /* 0x000fce00078e000e */
[----:B------:R-:W-:Y:S05]  /*2ca30*/  WARPSYNC.COLLECTIVE R15, `(.L_x_2205) ;  /* 0x000000000f087348 */ /* 0x000fea0003c00000 */
[----:B------:R0:W1:Y:S02]  /*2ca40*/  SHFL.IDX P6, R14, R13, R12, R11 ;  /* 0x0000000c0d0e7389 */ /* 0x00006400000c000b */
[----:B01----:R-:W-:Y:S01]  /*2ca50*/  ENDCOLLECTIVE ;  /* 0x000000000000791b */ /* 0x003fe20003800000 */
.L_x_2205:
[----:B------:R-:W-:-:S05]  /*2ca60*/  @!P3 LEA R5, P4, R9, R5, 0x1 ;  /* 0x000000050905b211 */ /* 0x000fca00078808ff */
[----:B------:R-:W-:-:S04]  /*2ca70*/  @!P3 IMAD.X R6, RZ, RZ, R6, P4 ;  /* 0x000000ffff06b224 */ /* 0x000fc800020e0606 */
[----:B------:R-:W-:Y:S01]  /*2ca80*/  @!P3 IMAD.MOV.U32 R7, RZ, RZ, R6 ;  /* 0x000000ffff07b224 */ /* 0x000fe200078e0006 */
[----:B------:R-:W-:Y:S01]  /*2ca90*/  @!P3 MOV R6, R5 ;  /* 0x000000050006b202 */ /* 0x000fe20000000f00 */
[----:B------:R-:W-:Y:S01]  /*2caa0*/  VIADD R5, R0, 0x40 ;  /* 0x0000004000057836 */ /* 0x000fe20000000000 */
[----:B------:R-:W-:-:S03]  /*2cab0*/  MOV R13, R4 ;  /* 0x00000004000d7202 */ /* 0x000fc60000000f00 */
        /* <DEDUP_REMOVED lines=11> */
.L_x_2206:
[----:B------:R-:W-:Y:S02]  /*2cb70*/  IMAD.MOV.U32 R13, RZ, RZ, R3 ;  /* 0x000000ffff0d7224 */ /* 0x000fe400078e0003 */
[----:B------:R-:W-:Y:S02]  /*2cb80*/  IMAD.MOV.U32 R12, RZ, RZ, 0x5 ;  /* 0x00000005ff0c7424 */ /* 0x000fe400078e00ff */
[----:B------:R-:W-:-:S07]  /*2cb90*/  IMAD.MOV.U32 R5, RZ, RZ, R14 ;  /* 0x000000ffff057224 */ /* 0x000fce00078e000e */
[----:B------:R-:W-:Y:S05]  /*2cba0*/  WARPSYNC.COLLECTIVE R15, `(.L_x_2207) ;  /* 0x000000000f087348 */ /* 0x000fea0003c00000 */
[----:B------:R0:W1:Y:S02]  /*2cbb0*/  SHFL.IDX P6, R14, R13, R12, R11 ;  /* 0x0000000c0d0e7389 */ /* 0x00006400000c000b */
[----:B01----:R-:W-:Y:S01]  /*2cbc0*/  ENDCOLLECTIVE ;  /* 0x000000000000791b */ /* 0x003fe20003800000 */
.L_x_2207:
[----:B------:R-:W-:-:S05]  /*2cbd0*/  @!P3 LEA R5, P4, R9, R5, 0x1 ;  /* 0x000000050905b211 */ /* 0x000fca00078808ff */
[----:B------:R-:W-:-:S04]  /*2cbe0*/  @!P3 IMAD.X R6, RZ, RZ, R6, P4 ;  /* 0x000000ffff06b224 */ /* 0x000fc800020e0606 */
        /* <DEDUP_REMOVED lines=15> */
.L_x_2208:
[----:B------:R-:W-:Y:S01]  /*2cce0*/  IMAD.MOV.U32 R13, RZ, RZ, R3 ;  /* 0x000000ffff0d7224 */ /* 0x000fe200078e0003 */
[----:B------:R-:W-:Y:S02]  /*2ccf0*/  MOV R12, 0x6 ;  /* 0x00000006000c7802 */ /* 0x000fe40000000f00 */
[----:B------:R-:W-:-:S07]  /*2cd00*/  MOV R5, R14 ;  /* 0x0000000e00057202 */ /* 0x000fce0000000f00 */
[----:B------:R-:W-:Y:S05]  /*2cd10*/  WARPSYNC.COLLECTIVE R15, `(.L_x_2209) ;  /* 0x000000000f087348 */ /* 0x000fea0003c00000 */
[----:B------:R0:W1:Y:S02]  /*2cd20*/  SHFL.IDX P6, R14, R13, R12, R11 ;  /* 0x0000000c0d0e7389 */ /* 0x00006400000c000b */
[----:B01----:R-:W-:Y:S01]  /*2cd30*/  ENDCOLLECTIVE ;  /* 0x000000000000791b */ /* 0x003fe20003800000 */
.L_x_2209:
[----:B------:R-:W-:-:S05]  /*2cd40*/  @!P3 LEA R5, P4, R9, R5, 0x1 ;  /* 0x000000050905b211 */ /* 0x000fca00078808ff */
[----:B------:R-:W-:-:S04]  /*2cd50*/  @!P3 IMAD.X R6, RZ, RZ, R6, P4 ;  /* 0x000000ffff06b224 */ /* 0x000fc800020e0606 */
        /* <DEDUP_REMOVED lines=13> */
.L_x_2210:
[----:B------:R-:W-:-:S05]  /*2ce30*/  VIADD R7, R0, 0x60 ;  /* 0x0000006000077836 */ /* 0x000fca0000000000 */
[----:B------:R-:W-:Y:S01]  /*2ce40*/  ISETP.GE.AND P4, PT, R7, R2, PT ;  /* 0x000000020700720c */ /* 0x000fe20003f86270 */
[----:B------:R-:W-:Y:S02]  /*2ce50*/  IMAD.MOV.U32 R13, RZ, RZ, R3 ;  /* 0x000000ffff0d7224 */ /* 0x000fe400078e0003 */
[----:B------:R-:W-:Y:S02]  /*2ce60*/  IMAD.MOV.U32 R12, RZ, RZ, 0x7 ;  /* 0x00000007ff0c7424 */ /* 0x000fe400078e00ff */
[----:B------:R-:W-:-:S08]  /*2ce70*/  IMAD.MOV.U32 R5, RZ, RZ, R14 ;  /* 0x000000ffff057224 */ /* 0x000fd000078e000e */
[----:B------:R-:W-:Y:S05]  /*2ce80*/  WARPSYNC.COLLECTIVE R15, `(.L_x_2211) ;  /* 0x000000000f087348 */ /* 0x000fea0003c00000 */
[----:B------:R0:W1:Y:S02]  /*2ce90*/  SHFL.IDX P6, R14, R13, R12, R11 ;  /* 0x0000000c0d0e7389 */ /* 0x00006400000c000b */
[----:B01----:R-:W-:Y:S01]  /*2cea0*/  ENDCOLLECTIVE ;  /* 0x000000000000791b */ /* 0x003fe20003800000 */
.L_x_2211:
[----:B------:R-:W-:-:S04]  /*2ceb0*/  @!P4 LEA R5, P3, R9, R5, 0x1 ;  /* 0x000000050905c211 */ /* 0x000fc800078608ff */
[----:B------:R-:W-:-:S05]  /*2cec0*/  @!P4 IADD3.X R6, RZ, R6, RZ, P3, !PT ;  /* 0x00000006ff06c210 */ /* 0x000fca0001ffe4ff */
[----:B------:R-:W-:Y:S02]  /*2ced0*/  @!P4 IMAD.MOV.U32 R7, RZ, RZ, R6 ;  /* 0x000000ffff07c224 */ /* 0x000fe400078e0006 */
[----:B------:R-:W-:Y:S02]  /*2cee0*/  IMAD.MOV.U32 R13, RZ, RZ, R4 ;  /* 0x000000ffff0d7224 */ /* 0x000fe400078e0004 */
[----:B------:R-:W-:-:S05]  /*2cef0*/  @!P4 IMAD.MOV.U32 R6, RZ, RZ, R5 ;  /* 0x000000ffff06c224 */ /* 0x000fca00078e0005 */
[----:B------:R-:W-:Y:S01]  /*2cf00*/  @!PT LDS RZ, [RZ] ;  /* 0x00000000fffff984 */ /* 0x000fe20000000800 */
[----:B------:R-:W-:Y:S01]  /*2cf10*/  @!PT LDS RZ, [RZ] ;  /* 0x00000000fffff984 */ /* 0x000fe20000000800 */
[----:B------:R-:W-:Y:S01]  /*2cf20*/  @!PT LDS RZ, [RZ] ;  /* 0x00000000fffff984 */ /* 0x000fe20000000800 */
[----:B------:R0:W-:Y:S01]  /*2cf30*/  @!P4 LDGSTS.E.BYPASS.LTC128B.128 [R10+0x15400], desc[UR60][R6.64], !P2 ;  /* 0x15400000060acfae */ /* 0x0001e2000d101d7c */
[----:B------:R-:W-:-:S03]  /*2cf40*/  MOV R5, R14 ;  /* 0x0000000e00057202 */ /* 0x000fc60000000f00 */
[----:B------:R0:W-:Y:S04]  /*2cf50*/  @!P4 LDGSTS.E.BYPASS.LTC128B.128 [R10+0x19400], desc[UR60][R6.64+0x80], !P1 ;  /* 0x19400080060acfae */ /* 0x0001e8000c901d7c */
[----:B0-----:R-:W-:Y:S05]  /*2cf60*/  WARPSYNC.COLLECTIVE R15, `(.L_x_2212) ;  /* 0x000000000f087348 */ /* 0x001fea0003c00000 */
[----:B------:R1:W2:Y:S02]  /*2cf70*/  SHFL.IDX P6, R14, R13, R12, R11 ;  /* 0x0000000c0d0e7389 */ /* 0x0002a400000c000b */
[----:B012---:R-:W-:Y:S01]  /*2cf80*/  ENDCOLLECTIVE ;  /* 0x000000000000791b */ /* 0x007fe20003800000 */
.L_x_2212:
[----:B------:R-:W-:Y:S01]  /*2cf90*/  @!PT LDS RZ, [RZ] ;  /* 0x00000000fffff984 */ /* 0x000fe20000000800 */
[----:B------:R-:W-:Y:S01]  /*2cfa0*/  @!PT LDS RZ, [RZ] ;  /* 0x00000000fffff984 */ /* 0x000fe20000000800 */
[----:B------:R-:W-:Y:S01]  /*2cfb0*/  @!PT LDS RZ, [RZ] ;  /* 0x00000000fffff984 */ /* 0x000fe20000000800 */
[----:B------:R3:W-:Y:S01]  /*2cfc0*/  @!P4 LDGSTS.E.BYPASS.LTC128B.128 [R10+0x1d400], desc[UR60][R6.64+0x100], !P0 ;  /* 0x1d400100060acfae */ /* 0x0007e2000c101d7c */
[----:B------:R-:W-:Y:S01]  /*2cfd0*/  IMAD.MOV.U32 R3, RZ, RZ, R14 ;  /* 0x000000ffff037224 */ /* 0x000fe200078e000e */
[----:B------:R-:W-:Y:S06]  /*2cfe0*/  BRA `(.L_x_2213) ;  /* 0xffffffa4004c7947 */ /* 0x000fec000383ffff */
.L_x_2058:
[----:B0-----:R-:W2:Y:S02]  /*2cff0*/  LDL R2, [R1+0x4] ;  /* 0x0000040001027983 */ /* 0x001ea40000100800 */
[----:B--2---:R0:W2:Y:S02]  /*2d000*/  SYNCS.PHASECHK.TRANS64.TRYWAIT P0, [R2+URZ+0x30820], R0 ;  /* 0x03082000020075a7 */ /* 0x0040a4000800017f */
[----:B--2---:R-:W-:Y:S05]  /*2d010*/  @!P0 NANOSLEEP.SYNCS 0x989680 ;  /* 0x009896800000895d */ /* 0x004fea0003900000 */
[----:B------:R-:W2:Y:S02]  /*2d020*/  @!P0 SYNCS.PHASECHK.TRANS64 P0, [R2+URZ+0x30820], R0 ;  /* 0x03082000020085a7 */ /* 0x000ea4000800007f */
[----:B--2---:R-:W-:Y:S05]  /*2d030*/  @!P0 BRA `(.L_x_2058) ;  /* 0xfffffffc00ec8947 */ /* 0x004fea000383ffff */
[----:B------:R-:W-:Y:S05]  /*2d040*/  BRA `(.L_x_2214) ;  /* 0xffffffa400d07947 */ /* 0x000fea000383ffff */
.L_x_2067:
[----:B-1----:R1:W2:Y:S02]  /*2d050*/  SYNCS.PHASECHK.TRANS64.TRYWAIT P0, [R3+URZ+0x30840], R2 ;  /* 0x03084002030075a7 */ /* 0x0022a4000800017f */
[----:B--2---:R-:W-:Y:S05]  /*2d060*/  @!P0 NANOSLEEP.SYNCS 0x989680 ;  /* 0x009896800000895d */ /* 0x004fea0003900000 */
[----:B------:R-:W2:Y:S02]  /*2d070*/  @!P0 SYNCS.PHASECHK.TRANS64 P0, [R3+URZ+0x30840], R2 ;  /* 0x03084002030085a7 */ /* 0x000ea4000800007f */
[----:B--2---:R-:W-:Y:S05]  /*2d080*/  @!P0 BRA `(.L_x_2067) ;  /* 0xfffffffc00f08947 */ /* 0x004fea000383ffff */
[----:B------:R-:W-:Y:S05]  /*2d090*/  BRA `(.L_x_2215) ;  /* 0xffffffa8009c7947 */ /* 0x000fea000383ffff */
.L_x_2074:
[----:B0-----:R0:W1:Y:S02]  /*2d0a0*/  SYNCS.PHASECHK.TRANS64.TRYWAIT P0, [R3+URZ+0x60], R2 ;  /* 0x00006002030075a7 */ /* 0x001064000800017f */
[----:B-1----:R-:W-:Y:S05]  /*2d0b0*/  @!P0 NANOSLEEP.SYNCS 0x989680 ;  /* 0x009896800000895d */ /* 0x002fea0003900000 */
[----:B------:R-:W1:Y:S02]  /*2d0c0*/  @!P0 SYNCS.PHASECHK.TRANS64 P0, [R3+URZ+0x60], R2 ;  /* 0x00006002030085a7 */ /* 0x000e64000800007f */
[----:B-1----:R-:W-:Y:S05]  /*2d0d0*/  @!P0 BRA `(.L_x_2074) ;  /* 0xfffffffc00f08947 */ /* 0x002fea000383ffff */
[----:B------:R-:W-:Y:S05]  /*2d0e0*/  BRA `(.L_x_2216) ;  /* 0xffffffac00b87947 */ /* 0x000fea000383ffff */
.L_x_2084:
[----:B-1----:R1:W2:Y:S02]  /*2d0f0*/  SYNCS.PHASECHK.TRANS64.TRYWAIT P0, [R3+URZ+0x30840], R2 ;  /* 0x03084002030075a7 */ /* 0x0022a4000800017f */
[----:B--2---:R-:W-:Y:S05]  /*2d100*/  @!P0 NANOSLEEP.SYNCS 0x989680 ;  /* 0x009896800000895d */ /* 0x004fea0003900000 */
[----:B------:R-:W2:Y:S02]  /*2d110*/  @!P0 SYNCS.PHASECHK.TRANS64 P0, [R3+URZ+0x30840], R2 ;  /* 0x03084002030085a7 */ /* 0x000ea4000800007f */
[----:B--2---:R-:W-:Y:S05]  /*2d120*/  @!P0 BRA `(.L_x_2084) ;  /* 0xfffffffc00f08947 */ /* 0x004fea000383ffff */
[----:B------:R-:W-:Y:S05]  /*2d130*/  BRA `(.L_x_2217) ;  /* 0xffffffb4009c7947 */ /* 0x000fea000383ffff */
.L_x_2091:
[----:B0-----:R0:W1:Y:S02]  /*2d140*/  SYNCS.PHASECHK.TRANS64.TRYWAIT P0, [R2+URZ+0x60], R3 ;  /* 0x00006003020075a7 */ /* 0x001064000800017f */
[----:B-1----:R-:W-:Y:S05]  /*2d150*/  @!P0 NANOSLEEP.SYNCS 0x989680 ;  /* 0x009896800000895d */ /* 0x002fea0003900000 */
[----:B------:R-:W1:Y:S02]  /*2d160*/  @!P0 SYNCS.PHASECHK.TRANS64 P0, [R2+URZ+0x60], R3 ;  /* 0x00006003020085a7 */ /* 0x000e64000800007f */
[----:B-1----:R-:W-:Y:S05]  /*2d170*/  @!P0 BRA `(.L_x_2091) ;  /* 0xfffffffc00f08947 */ /* 0x002fea000383ffff */
[----:B------:R-:W-:Y:S05]  /*2d180*/  BRA `(.L_x_2218) ;  /* 0xffffffb800b87947 */ /* 0x000fea000383ffff */
.L_x_2101:
[----:B--2---:R2:W3:Y:S02]  /*2d190*/  SYNCS.PHASECHK.TRANS64.TRYWAIT P0, [R2+URZ+0x30840], R3 ;  /* 0x03084003020075a7 */ /* 0x0044e4000800017f */
[----:B---3--:R-:W-:Y:S05]  /*2d1a0*/  @!P0 NANOSLEEP.SYNCS 0x989680 ;  /* 0x009896800000895d */ /* 0x008fea0003900000 */
[----:B------:R-:W3:Y:S02]  /*2d1b0*/  @!P0 SYNCS.PHASECHK.TRANS64 P0, [R2+URZ+0x30840], R3 ;  /* 0x03084003020085a7 */ /* 0x000ee4000800007f */
[----:B---3--:R-:W-:Y:S05]  /*2d1c0*/  @!P0 BRA `(.L_x_2101) ;  /* 0xfffffffc00f08947 */ /* 0x008fea000383ffff */
[----:B------:R-:W-:Y:S05]  /*2d1d0*/  BRA `(.L_x_2219) ;  /* 0xffffffc000647947 */ /* 0x000fea000383ffff */
.L_x_2108:
[----:B0-----:R0:W1:Y:S02]  /*2d1e0*/  SYNCS.PHASECHK.TRANS64.TRYWAIT P0, [R2+URZ+0x60], R5 ;  /* 0x00006005020075a7 */ /* 0x001064000800017f */
[----:B-1----:R-:W-:Y:S05]  /*2d1f0*/  @!P0 NANOSLEEP.SYNCS 0x989680 ;  /* 0x009896800000895d */ /* 0x002fea0003900000 */
[----:B------:R-:W1:Y:S02]  /*2d200*/  @!P0 SYNCS.PHASECHK.TRANS64 P0, [R2+URZ+0x60], R5 ;  /* 0x00006005020085a7 */ /* 0x000e64000800007f */
[----:B-1----:R-:W-:Y:S05]  /*2d210*/  @!P0 BRA `(.L_x_2108) ;  /* 0xfffffffc00f08947 */ /* 0x002fea000383ffff */
[----:B------:R-:W-:Y:S05]  /*2d220*/  BRA `(.L_x_2220) ;  /* 0xffffffc400807947 */ /* 0x000fea000383ffff */
.L_x_2120:
[----:B--2---:R2:W3:Y:S02]  /*2d230*/  SYNCS.PHASECHK.TRANS64.TRYWAIT P0, [R0+URZ+0x30860], R2 ;  /* 0x03086002000075a7 */ /* 0x0044e4000800017f */
[----:B---3--:R-:W-:Y:S05]  /*2d240*/  @!P0 NANOSLEEP.SYNCS 0x989680 ;  /* 0x009896800000895d */ /* 0x008fea0003900000 */
[----:B------:R-:W3:Y:S02]  /*2d250*/  @!P0 SYNCS.PHASECHK.TRANS64 P0, [R0+URZ+0x30860], R2 ;  /* 0x03086002000085a7 */ /* 0x000ee4000800007f */
[----:B---3--:R-:W-:Y:S05]  /*2d260*/  @!P0 BRA `(.L_x_2120) ;  /* 0xfffffffc00f08947 */ /* 0x008fea000383ffff */
[----:B------:R-:W-:Y:S05]  /*2d270*/  BRA `(.L_x_2221) ;  /* 0xffffffcc00107947 */ /* 0x000fea000383ffff */
.L_x_2128:
[----:B------:R-:W-:Y:S01]  /*2d280*/  BSSY B0, `(.L_x_2222) ;  /* 0x0000008000007945 */ /* 0x000fe20003800000 */
[----:B------:R-:W-:Y:S01]  /*2d290*/  IMAD.MOV.U32 R13, RZ, RZ, R16 ;  /* 0x000000ffff0d7224 */ /* 0x000fe200078e0010 */
[----:B0-----:R-:W-:Y:S01]  /*2d2a0*/  MOV R11, 0x1f ;  /* 0x0000001f000b7802 */ /* 0x001fe20000000f00 */
[----:B------:R-:W-:Y:S02]  /*2d2b0*/  IMAD.MOV.U32 R12, RZ, RZ, RZ ;  /* 0x000000ffff0c7224 */ /* 0x000fe400078e00ff */
[----:B------:R-:W-:-:S07]  /*2d2c0*/  IMAD.MOV.U32 R15, RZ, RZ, -0x1 ;  /* 0xffffffffff0f7424 */ /* 0x000fce00078e00ff */
[----:B------:R-:W-:Y:S05]  /*2d2d0*/  WARPSYNC.COLLECTIVE R15, `(.L_x_2223) ;  /* 0x000000000f087348 */ /* 0x000fea0003c00000 */
[----:B------:R0:W1:Y:S02]  /*2d2e0*/  SHFL.IDX P6, R14, R13, R12, R11 ;  /* 0x0000000c0d0e7389 */ /* 0x00006400000c000b */
[----:B01----:R-:W-:Y:S01]  /*2d2f0*/  ENDCOLLECTIVE ;  /* 0x000000000000791b */ /* 0x003fe20003800000 */
.L_x_2223:
[----:B------:R-:W-:Y:S05]  /*2d300*/  BSYNC B0 ;  /* 0x0000000000007941 */ /* 0x000fea0003800000 */
.L_x_2222:
[----:B------:R-:W-:Y:S01]  /*2d310*/  IMAD.MOV.U32 R13, RZ, RZ, R16 ;  /* 0x000000ffff0d7224 */ /* 0x000fe200078e0010 */
[----:B------:R-:W-:Y:S01]  /*2d320*/  MOV R11, 0x1f ;  /* 0x0000001f000b7802 */ /* 0x000fe20000000f00 */
[----:B------:R-:W-:Y:S02]  /*2d330*/  IMAD.MOV.U32 R12, RZ, RZ, 0x1 ;  /* 0x00000001ff0c7424 */ /* 0x000fe400078e00ff */
[----:B------:R-:W-:Y:S02]  /*2d340*/  IMAD.MOV.U32 R15, RZ, RZ, -0x1 ;  /* 0xffffffffff0f7424 */ /* 0x000fe400078e00ff */
[----:B------:R-:W-:Y:S02]  /*2d350*/  IMAD.IADD R4, R19, 0x1, R6 ;  /* 0x0000000113047824 */ /* 0x000fe400078e0206 */
[----:B------:R-:W-:-:S07]  /*2d360*/  IMAD.MOV.U32 R0, RZ, RZ, R14 ;  /* 0x000000ffff007224 */ /* 0x000fce00078e000e */
[----:B------:R-:W-:Y:S05]  /*2d370*/  WARPSYNC.COLLECTIVE R15, `(.L_x_2224) ;  /* 0x000000000f087348 */ /* 0x000fea0003c00000 */
[----:B------:R0:W1:Y:S02]  /*2d380*/  SHFL.IDX P6, R14, R13, R12, R11 ;  /* 0x0000000c0d0e7389 */ /* 0x00006400000c000b */
[----:B01----:R-:W-:Y:S01]  /*2d390*/  ENDCOLLECTIVE ;  /* 0x000000000000791b */ /* 0x003fe20003800000 */
.L_x_2224:
        /* <DEDUP_REMOVED lines=11> */
[----:B0-----:R-:W-:Y:S01]  /*2d450*/  IMAD.MOV.U32 R3, RZ, RZ, RZ ;  /* 0x000000ffff037224 */ /* 0x001fe200078e00ff */
[----:B--2---:R-:W-:Y:S02]  /*2d460*/  @!P1 MOV R3, R2 ;  /* 0x0000000200039202 */ /* 0x004fe40000000f00 */
[----:B------:R-:W-:-:S03]  /*2d470*/  ISETP.NE.AND P1, PT, R6, RZ, PT ;  /* 0x000000ff0600720c */ /* 0x000fc60003f25270 */
[----:B------:R-:W-:-:S10]  /*2d480*/  IMAD.MOV.U32 R13, RZ, RZ, R3 ;  /* 0x000000ffff0d7224 */ /* 0x000fd400078e0003 */
[----:B------:R-:W-:Y:S05]  /*2d490*/  WARPSYNC.COLLECTIVE R15, `(.L_x_2225) ;  /* 0x000000000f087348 */ /* 0x000fea0003c00000 */
[----:B------:R0:W1:Y:S02]  /*2d4a0*/  SHFL.UP P6, R14, R13, R12, R11 ;  /* 0x0400000c0d0e7389 */ /* 0x00006400000c000b */
[----:B01----:R-:W-:Y:S01]  /*2d4b0*/  ENDCOLLECTIVE ;  /* 0x000000000000791b */ /* 0x003fe20003800000 */
.L_x_2225:
        /* <DEDUP_REMOVED lines=8> */
.L_x_2226:
        /* <DEDUP_REMOVED lines=8> */
.L_x_2227:
        /* <DEDUP_REMOVED lines=8> */
.L_x_2228:
        /* <DEDUP_REMOVED lines=8> */
.L_x_2229:
        /* <DEDUP_REMOVED lines=9> */
.L_x_2230:
[----:B------:R-:W-:Y:S01]  /*2d750*/  IMAD.MOV.U32 R16, RZ, RZ, R14 ;  /* 0x000000ffff107224 */ /* 0x000fe200078e000e */
[----:B------:R-:W-:Y:S06]  /*2d760*/  BRA `(.L_x_2231) ;  /* 0xffffffcc00c87947 */ /* 0x000fec000383ffff */
.L_x_2133:
[----:B------:R-:W-:Y:S01]  /*2d770*/  BSSY B0, `(.L_x_2232) ;  /* 0x0000008000007945 */ /* 0x000fe20003800000 */
[----:B-----5:R-:W-:Y:S01]  /*2d780*/  MOV R13, R3 ;  /* 0x00000003000d7202 */ /* 0x020fe20000000f00 */
[----:B0-----:R-:W-:Y:S02]  /*2d790*/  IMAD.MOV.U32 R12, RZ, RZ, 0x1 ;  /* 0x00000001ff0c7424 */ /* 0x001fe400078e00ff */
[----:B------:R-:W-:Y:S02]  /*2d7a0*/  IMAD.MOV.U32 R11, RZ, RZ, RZ ;  /* 0x000000ffff0b7224 */ /* 0x000fe400078e00ff */
[----:B------:R-:W-:-:S07]  /*2d7b0*/  IMAD.MOV.U32 R15, RZ, RZ, -0x1 ;  /* 0xffffffffff0f7424 */ /* 0x000fce00078e00ff */
[----:B-1----:R-:W-:Y:S05]  /*2d7c0*/  WARPSYNC.COLLECTIVE R15, `(.L_x_2233) ;  /* 0x000000000f087348 */ /* 0x002fea0003c00000 */
[----:B------:R0:W2:Y:S02]  /*2d7d0*/  SHFL.UP P6, R14, R13, R12, R11 ;  /* 0x0400000c0d0e7389 */ /* 0x0000a400000c000b */
[----:B012---:R-:W-:Y:S01]  /*2d7e0*/  ENDCOLLECTIVE ;  /* 0x000000000000791b */ /* 0x007fe20003800000 */
.L_x_2233:
[----:B------:R-:W-:Y:S05]  /*2d7f0*/  BSYNC B0 ;  /* 0x0000000000007941 */ /* 0x000fea0003800000 */
.L_x_2232:
[----:B------:R-:W-:Y:S02]  /*2d800*/  IMAD.MOV.U32 R2, RZ, RZ, R14 ;  /* 0x000000ffff027224 */ /* 0x000fe400078e000e */
[----:B------:R-:W-:Y:S02]  /*2d810*/  IMAD.MOV.U32 R12, RZ, RZ, 0x2 ;  /* 0x00000002ff0c7424 */ /* 0x000fe400078e00ff */
[----:B------:R-:W-:Y:S01]  /*2d820*/  IMAD.MOV.U32 R11, RZ, RZ, RZ ;  /* 0x000000ffff0b7224 */ /* 0x000fe200078e00ff */
[----:B------:R-:W-:Y:S01]  /*2d830*/  SEL R2, R2, RZ, P1 ;  /* 0x000000ff02027207 */ /* 0x000fe20000800000 */
[----:B------:R-:W-:-:S03]  /*2d840*/  IMAD.MOV.U32 R15, RZ, RZ, -0x1 ;  /* 0xffffffffff0f7424 */ /* 0x000fc600078e00ff */
[----:B------:R-:W-:-:S05]  /*2d850*/  IADD3 R2, R3, R2, RZ ;  /* 0x0000000203027210 */ /* 0x000fca0007ffe0ff */
[----:B------:R-:W-:-:S07]  /*2d860*/  IMAD.MOV.U32 R13, RZ, RZ, R2 ;  /* 0x000000ffff0d7224 */ /* 0x000fce00078e0002 */
[----:B------:R-:W-:Y:S05]  /*2d870*/  WARPSYNC.COLLECTIVE R15, `(.L_x_2234) ;  /* 0x000000000f087348 */ /* 0x000fea0003c00000 */
[----:B------:R0:W1:Y:S02]  /*2d880*/  SHFL.UP P6, R14, R13, R12, R11 ;  /* 0x0400000c0d0e7389 */ /* 0x00006400000c000b */
[----:B01----:R-:W-:Y:S01]  /*2d890*/  ENDCOLLECTIVE ;  /* 0x000000000000791b */ /* 0x003fe20003800000 */
.L_x_2234:
        /* <DEDUP_REMOVED lines=8> */
.L_x_2235:
        /* <DEDUP_REMOVED lines=8> */
.L_x_2236:
        /* <DEDUP_REMOVED lines=8> */
.L_x_2237:
[----:B------:R-:W-:Y:S01]  /*2da20*/  MOV R12, 0x1f ;  /* 0x0000001f000c7802 */ /* 0x000fe20000000f00 */
        /* <DEDUP_REMOVED lines=8> */
.L_x_2238:
[----:B------:R-:W-:Y:S01]  /*2dab0*/  IMAD.MOV.U32 R16, RZ, RZ, R14 ;  /* 0x000000ffff107224 */ /* 0x000fe200078e000e */
[----:B------:R-:W-:Y:S06]  /*2dac0*/  BRA `(.L_x_2239) ;  /* 0xffffffcc008c7947 */ /* 0x000fec000383ffff */
.L_x_2135:
[----:B------:R-:W-:Y:S01]  /*2dad0*/  BSSY B0, `(.L_x_2240) ;  /* 0x0000006000007945 */ /* 0x000fe20003800000 */
[----:B------:R-:W-:Y:S01]  /*2dae0*/  PLOP3.LUT P6, PT, P6, PT, PT, 0x8, 0x0 ;  /* 0x000000000000781c */ /* 0x000fe200037ce170 */
[----:B------:R-:W-:-:S12]  /*2daf0*/  IMAD.MOV.U32 R15, RZ, RZ, -0x1 ;  /* 0xffffffffff0f7424 */ /* 0x000fd800078e00ff */
[----:B01----:R-:W-:Y:S05]  /*2db00*/  WARPSYNC.COLLECTIVE R15, `(.L_x_2241) ;  /* 0x000000000f087348 */ /* 0x003fea0003c00000 */
[----:B------:R-:W-:Y:S01]  /*2db10*/  VOTE.ANY R14, PT, P6 ;  /* 0x00000000000e7806 */ /* 0x000fe200030e0100 */
[----:B01----:R-:W-:Y:S06]  /*2db20*/  ENDCOLLECTIVE ;  /* 0x000000000000791b */ /* 0x003fec0003800000 */
.L_x_2241:
[----:B------:R-:W-:Y:S05]  /*2db30*/  BSYNC B0 ;  /* 0x0000000000007941 */ /* 0x000fea0003800000 */
.L_x_2240:
[----:B------:R-:W-:Y:S01]  /*2db40*/  IMAD.MOV.U32 R5, RZ, RZ, R14 ;  /* 0x000000ffff057224 */ /* 0x000fe200078e000e */
[----:B------:R-:W-:Y:S01]  /*2db50*/  MOV R13, R3 ;  /* 0x00000003000d7202 */ /* 0x000fe20000000f00 */
[----:B------:R-:W-:Y:S02]  /*2db60*/  IMAD.MOV.U32 R11, RZ, RZ, 0x1f ;  /* 0x0000001fff0b7424 */ /* 0x000fe400078e00ff */
[----:B------:R-:W0:Y:S01]  /*2db70*/  POPC R6, R5 ;  /* 0x0000000500067309 */ /* 0x000e220000000000 */
[----:B------:R-:W-:Y:S02]  /*2db80*/  IMAD.MOV.U32 R15, RZ, RZ, -0x1 ;  /* 0xffffffffff0f7424 */ /* 0x000fe400078e00ff */
[----:B0-----:R-:W-:-:S07]  /*2db90*/  IMAD.MOV.U32 R12, RZ, RZ, R6 ;  /* 0x000000ffff0c7224 */ /* 0x001fce00078e0006 */
[----:B------:R-:W-:Y:S05]  /*2dba0*/  WARPSYNC.COLLECTIVE R15, `(.L_x_2242) ;  /* 0x000000000f087348 */ /* 0x000fea0003c00000 */
[----:B------:R0:W1:Y:S02]  /*2dbb0*/  SHFL.IDX P6, R14, R13, R12, R11 ;  /* 0x0000000c0d0e7389 */ /* 0x00006400000c000b */
[----:B01----:R-:W-:Y:S01]  /*2dbc0*/  ENDCOLLECTIVE ;  /* 0x000000000000791b */ /* 0x003fe20003800000 */
.L_x_2242:
[----:B------:R-:W-:Y:S01]  /*2dbd0*/  IMAD.MOV.U32 R17, RZ, RZ, R14 ;  /* 0x000000ffff117224 */ /* 0x000fe200078e000e */
[----:B------:R-:W-:Y:S06]  /*2dbe0*/  BRA `(.L_x_2243) ;  /* 0xffffffcc007c7947 */ /* 0x000fec000383ffff */
.L_x_2137:
[----:B------:R-:W-:Y:S01]  /*2dbf0*/  BSSY B0, `(.L_x_2244) ;  /* 0x0000007000007945 */ /* 0x000fe20003800000 */
[----:B------:R-:W-:Y:S01]  /*2dc00*/  MOV R13, R2 ;  /* 0x00000002000d7202 */ /* 0x000fe20000000f00 */
[----:B------:R-:W-:Y:S02]  /*2dc10*/  IMAD.MOV.U32 R11, RZ, RZ, 0x1f ;  /* 0x0000001fff0b7424 */ /* 0x000fe400078e00ff */
[----:B------:R-:W-:-:S07]  /*2dc20*/  IMAD.MOV.U32 R15, RZ, RZ, -0x1 ;  /* 0xffffffffff0f7424 */ /* 0x000fce00078e00ff */
[----:B-123--:R-:W-:Y:S05]  /*2dc30*/  WARPSYNC.COLLECTIVE R15, `(.L_x_2245) ;  /* 0x000000000f087348 */ /* 0x00efea0003c00000 */
[----:B------:R0:W4:Y:S02]  /*2dc40*/  SHFL.IDX P6, R14, R13, R12, R11 ;  /* 0x0000000c0d0e7389 */ /* 0x00012400000c000b */
[----:B01234-:R-:W-:Y:S01]  /*2dc50*/  ENDCOLLECTIVE ;  /* 0x000000000000791b */ /* 0x01ffe20003800000 */
.L_x_2245:
[----:B------:R-:W-:Y:S05]  /*2dc60*/  BSYNC B0 ;  /* 0x0000000000007941 */ /* 0x000fea0003800000 */
.L_x_2244:
[----:B------:R-:W-:Y:S01]  /*2dc70*/  IMAD.MOV.U32 R2, RZ, RZ, R14 ;  /* 0x000000ffff027224 */ /* 0x000fe200078e000e */
[----:B------:R-:W-:Y:S06]  /*2dc80*/  BRA `(.L_x_2246) ;  /* 0xffffffcc00707947 */ /* 0x000fec000383ffff */
.L_x_2141:
[----:B0-----:R0:W1:Y:S02]  /*2dc90*/  SYNCS.PHASECHK.TRANS64.TRYWAIT P0, [R0+URZ+0x30820], R3 ;  /* 0x03082003000075a7 */ /* 0x001064000800017f */
[----:B-1----:R-:W-:Y:S05]  /*2dca0*/  @!P0 NANOSLEEP.SYNCS 0x989680 ;  /* 0x009896800000895d */ /* 0x002fea0003900000 */
[----:B------:R-:W1:Y:S02]  /*2dcb0*/  @!P0 SYNCS.PHASECHK.TRANS64 P0, [R0+URZ+0x30820], R3 ;  /* 0x03082003000085a7 */ /* 0x000e64000800007f */
[----:B-1----:R-:W-:Y:S05]  /*2dcc0*/  @!P0 BRA `(.L_x_2141) ;  /* 0xfffffffc00f08947 */ /* 0x002fea000383ffff */
[----:B------:R-:W-:Y:S05]  /*2dcd0*/  BRA `(.L_x_2247) ;  /* 0xffffffd000f47947 */ /* 0x000fea000383ffff */
.L_x_2142:
[----:B------:R-:W1:Y:S01]  /*2dce0*/  S2R R2, SR_TID.X ;  /* 0x0000000000027919 */ /* 0x000e620000002100 */
[----:B------:R-:W-:Y:S01]  /*2dcf0*/  BSSY B0, `(.L_x_2248) ;  /* 0x000000a000007945 */ /* 0x000fe20003800000 */
[----:B------:R-:W-:Y:S01]  /*2dd00*/  MOV R12, RZ ;  /* 0x000000ff000c7202 */ /* 0x000fe20000000f00 */
        /* <DEDUP_REMOVED lines=8> */
.L_x_2249:
[----:B------:R-:W-:Y:S05]  /*2dd90*/  BSYNC B0 ;  /* 0x0000000000007941 */ /* 0x000fea0003800000 */
.L_x_2248:
[----:B------:R-:W-:Y:S05]  /*2dda0*/  BRA `(.L_x_2250) ;  /* 0xffffffd000dc7947 */ /* 0x000fea000383ffff */
.L_x_2143:
[----:B------:R-:W-:Y:S01]  /*2ddb0*/  BSSY B0, `(.L_x_2251) ;  /* 0x0000006000007945 */ /* 0x000fe20003800000 */
[----:B------:R-:W-:-:S07]  /*2ddc0*/  IMAD.MOV.U32 R15, RZ, RZ, -0x1 ;  /* 0xffffffffff0f7424 */ /* 0x000fce00078e00ff */
[----:B01----:R-:W-:Y:S05]  /*2ddd0*/  WARPSYNC.COLLECTIVE R15, `(.L_x_2252) ;  /* 0x000000000f0c7348 */ /* 0x003fea0003c00000 */
[----:B------:R-:W-:Y:S02]  /*2dde0*/  ELECT P6, UR62, PT ;  /* 0x00000000003e782f */ /* 0x000fe400038c0000 */
[----:B------:R-:W-:Y:S01]  /*2ddf0*/  MOV R14, UR62 ;  /* 0x0000003e000e7c02 */ /* 0x000fe20008000f00 */
[----:B01----:R-:W-:Y:S10]  /*2de00*/  ENDCOLLECTIVE ;  /* 0x000000000000791b */ /* 0x003ff40003800000 */
.L_x_2252:
[----:B------:R-:W-:Y:S05]  /*2de10*/  BSYNC B0 ;  /* 0x0000000000007941 */ /* 0x000fea0003800000 */
.L_x_2251:
[----:B------:R-:W-:Y:S05]  /*2de20*/  BRA `(.L_x_2253) ;  /* 0xffffffd000d07947 */ /* 0x000fea000383ffff */
.L_x_2145:
[----:B0-----:R0:W1:Y:S02]  /*2de30*/  SYNCS.PHASECHK.TRANS64.TRYWAIT P0, [R6+URZ], R5 ;  /* 0x00000005060075a7 */ /* 0x001064000800017f */
[----:B-1----:R-:W-:Y:S05]  /*2de40*/  @!P0 NANOSLEEP.SYNCS 0x989680 ;  /* 0x009896800000895d */ /* 0x002fea0003900000 */
[----:B------:R-:W1:Y:S02]  /*2de50*/  @!P0 SYNCS.PHASECHK.TRANS64 P0, [R6+URZ], R5 ;  /* 0x00000005060085a7 */ /* 0x000e64000800007f */
[----:B-1----:R-:W-:Y:S05]  /*2de60*/  @!P0 BRA `(.L_x_2145) ;  /* 0xfffffffc00f08947 */ /* 0x002fea000383ffff */
[----:B------:R-:W-:Y:S05]  /*2de70*/  BRA `(.L_x_2254) ;  /* 0xffffffd400147947 */ /* 0x000fea000383ffff */
.L_x_2146:
[----:B-1----:R1:W2:Y:S02]  /*2de80*/  SYNCS.PHASECHK.TRANS64.TRYWAIT P0, [R7+URZ], R2 ;  /* 0x00000002070075a7 */ /* 0x0022a4000800017f */
[----:B--2---:R-:W-:Y:S05]  /*2de90*/  @!P0 NANOSLEEP.SYNCS 0x989680 ;  /* 0x009896800000895d */ /* 0x004fea0003900000 */
[----:B------:R-:W2:Y:S02]  /*2dea0*/  @!P0 SYNCS.PHASECHK.TRANS64 P0, [R7+URZ], R2 ;  /* 0x00000002070085a7 */ /* 0x000ea4000800007f */
[----:B--2---:R-:W-:Y:S05]  /*2deb0*/  @!P0 BRA `(.L_x_2146) ;  /* 0xfffffffc00f08947 */ /* 0x004fea000383ffff */
[----:B------:R-:W-:Y:S05]  /*2dec0*/  BRA `(.L_x_2255) ;  /* 0xffffffd400087947 */ /* 0x000fea000383ffff */
.L_x_2148:
[----:B--2---:R2:W3:Y:S02]  /*2ded0*/  SYNCS.PHASECHK.TRANS64.TRYWAIT P0, [R4+URZ], R5 ;  /* 0x00000005040075a7 */ /* 0x0044e4000800017f */
[----:B---3--:R-:W-:Y:S05]  /*2dee0*/  @!P0 NANOSLEEP.SYNCS 0x989680 ;  /* 0x009896800000895d */ /* 0x008fea0003900000 */
[----:B------:R-:W3:Y:S02]  /*2def0*/  @!P0 SYNCS.PHASECHK.TRANS64 P0, [R4+URZ], R5 ;  /* 0x00000005040085a7 */ /* 0x000ee4000800007f */
[----:B---3--:R-:W-:Y:S05]  /*2df00*/  @!P0 BRA `(.L_x_2148) ;  /* 0xfffffffc00f08947 */ /* 0x008fea000383ffff */
[----:B------:R-:W-:Y:S05]  /*2df10*/  BRA `(.L_x_2256) ;  /* 0xffffffd400107947 */ /* 0x000fea000383ffff */
.L_x_2257:
        /* <DEDUP_REMOVED lines=14> */
.L_x_3246:


//--------------------- .text._ZN7cutlass13device_kernelIN5flash11enable_sm90INS1_16FlashAttnFwdSm90INS1_25CollectiveMainloopFwdSm90ILi2EN4cute5tupleIJNS5_1CILi1EEES8_S8_EEENS6_IJNS7_ILi128EEENS7_ILi112EEENS7_ILi192EEEEEELi192ENS_6half_tEfNS_4arch4Sm90ELb1ELb0ELb1ELb0ELb0ELb0ELb0ELb1ELb1ELb1ELb0ELb0EEENS1_21CollectiveEpilogueFwdINS6_IJSA_SC_SB_EEES9_SE_SG_Li256ELb0ELb1ELb0ELb0EEENS1_30DynamicPersistentTileSchedulerILi256ELi128ELb0ELb1ELb1EEEEEEEEEvNT_6ParamsE --------------------------
	.section	.text._ZN7cutlass13device_kernelIN5flash11enable_sm90INS1_16FlashAttnFwdSm90INS1_25CollectiveMainloopFwdSm90ILi2EN4cute5tupleIJNS5_1CILi1EEES8_S8_EEENS6_IJNS7_ILi128EEENS7_ILi112EEENS7_ILi192EEEEEELi192ENS_6half_tEfNS_4arch4Sm90ELb1ELb0ELb1ELb0ELb0ELb0ELb0ELb1ELb1ELb1ELb0ELb0EEENS1_21CollectiveEpilogueFwdINS6_IJSA_SC_SB_EEES9_SE_SG_Li256ELb0ELb1ELb0ELb0EEENS1_30DynamicPersistentTileSchedulerILi256ELi128ELb0ELb1ELb1EEEEEEEEEvNT_6ParamsE,"ax",@progbits
	.align	128
.text._ZN7cutlass13device_kernelIN5flash11enable_sm90INS1_16FlashAttnFwdSm90INS1_25CollectiveMainloopFwdSm90ILi2EN4cute5tupleIJNS5_1CILi1EEES8_S8_EEENS6_IJNS7_ILi128EEENS7_ILi112EEENS7_ILi192EEEEEELi192ENS_6half_tEfNS_4arch4Sm90ELb1ELb0ELb1ELb0ELb0ELb0ELb0ELb1ELb1ELb1ELb0ELb0EEENS1_21CollectiveEpilogueFwdINS6_IJSA_SC_SB_EEES9_SE_SG_Li256ELb0ELb1ELb0ELb0EEENS1_30DynamicPersistentTileSchedulerILi256ELi128ELb0ELb1ELb1EEEEEEEEEvNT_6ParamsE:
        .type           _ZN7cutlass13device_kernelIN5flash11enable_sm90INS1_16FlashAttnFwdSm90INS1_25CollectiveMainloopFwdSm90ILi2EN4cute5tupleIJNS5_1CILi1EEES8_S8_EEENS6_IJNS7_ILi128EEENS7_ILi112EEENS7_ILi192EEEEEELi192ENS_6half_tEfNS_4arch4Sm90ELb1ELb0ELb1ELb0ELb0ELb0ELb0ELb1ELb1ELb1ELb0ELb0EEENS1_21CollectiveEpilogueFwdINS6_IJSA_SC_SB_EEES9_SE_SG_Li256ELb0ELb1ELb0ELb0EEENS1_30DynamicPersistentTileSchedulerILi256ELi128ELb0ELb1ELb1EEEEEEEEEvNT_6ParamsE,@function
        .size           _ZN7cutlass13device_kernelIN5flash11enable_sm90INS1_16FlashAttnFwdSm90INS1_25CollectiveMainloopFwdSm90ILi2EN4cute5tupleIJNS5_1CILi1EEES8_S8_EEENS6_IJNS7_ILi128EEENS7_ILi112EEENS7_ILi192EEEEEELi192ENS_6half_tEfNS_4arch4Sm90ELb1ELb0ELb1ELb0ELb0ELb0ELb0ELb1ELb1ELb1ELb0ELb0EEENS1_21CollectiveEpilogueFwdINS6_IJSA_SC_SB_EEES9_SE_SG_Li256ELb0ELb1ELb0ELb0EEENS1_30DynamicPersistentTileSchedulerILi256ELi128ELb0ELb1ELb1EEEEEEEEEvNT_6ParamsE,(.L_x_3247 - _ZN7cutlass13device_kernelIN5flash11enable_sm90INS1_16FlashAttnFwdSm90INS1_25CollectiveMainloopFwdSm90ILi2EN4cute5tupleIJNS5_1CILi1EEES8_S8_EEENS6_IJNS7_ILi128EEENS7_ILi112EEENS7_ILi192EEEEEELi192ENS_6half_tEfNS_4arch4Sm90ELb1ELb0ELb1ELb0ELb0ELb0ELb0ELb1ELb1ELb1ELb0ELb0EEENS1_21CollectiveEpilogueFwdINS6_IJSA_SC_SB_EEES9_SE_SG_Li256ELb0ELb1ELb0ELb0EEENS1_30DynamicPersistentTileSchedulerILi256ELi128ELb0ELb1ELb1EEEEEEEEEvNT_6ParamsE)
        .other          _ZN7cutlass13device_kernelIN5flash11enable_sm90INS1_16FlashAttnFwdSm90INS1_25CollectiveMainloopFwdSm90ILi2EN4cute5tupleIJNS5_1CILi1EEES8_S8_EEENS6_IJNS7_ILi128EEENS7_ILi112EEENS7_ILi192EEEEEELi192ENS_6half_tEfNS_4arch4Sm90ELb1ELb0ELb1ELb0ELb0ELb0ELb0ELb1ELb1ELb1ELb0ELb0EEENS1_21CollectiveEpilogueFwdINS6_IJSA_SC_SB_EEES9_SE_SG_Li256ELb0ELb1ELb0ELb0EEENS1_30DynamicPersistentTileSchedulerILi256ELi128ELb0ELb1ELb1EEEEEEEEEvNT_6ParamsE,@"STO_CUDA_ENTRY STV_DEFAULT"
_ZN7cutlass13device_kernelIN5flash11enable_sm90INS1_16FlashAttnFwdSm90INS1_25CollectiveMainloopFwdSm90ILi2EN4cute5tupleIJNS5_1CILi1EEES8_S8_EEENS6_IJNS7_ILi128EEENS7_ILi112EEENS7_ILi192EEEEEELi192ENS_6half_tEfNS_4arch4Sm90ELb1ELb0ELb1ELb0ELb0ELb0ELb0ELb1ELb1ELb1ELb0ELb0EEENS1_21CollectiveEpilogueFwdINS6_IJSA_SC_SB_EEES9_SE_SG_Li256ELb0ELb1ELb0ELb0EEENS1_30DynamicPersistentTileSchedulerILi256ELi128ELb0ELb1ELb1EEEEEEEEEvNT_6ParamsE:
        /* <DEDUP_REMOVED lines=17> */
.L_x_2259:
[----:B------:R-:W-:Y:S05]  /*0110*/  BSYNC B0 ;  /* 0x0000000000007941 */ /* 0x000fea0003800000 */
.L_x_2258:
        /* <DEDUP_REMOVED lines=40> */
.L_x_2260:
        /* <DEDUP_REMOVED lines=22> */
.L_x_2261:
        /* <DEDUP_REMOVED lines=18> */
.L_x_2262:
        /* <DEDUP_REMOVED lines=22> */
.L_x_2263:
        /* <DEDUP_REMOVED lines=22> */
.L_x_2264:
[----:B0-----:R-:W-:Y:S01]  /*08e0*/  ISETP.NE.AND P0, PT, R2, RZ, PT ;  /* 0x000000ff0200720c */ /* 0x001fe20003f05270 */
[----:B------:R-:W-:Y:S01]  /*08f0*/  IMAD.MOV.U32 R2, RZ, RZ, 0x1 ;  /* 0x00000001ff027424 */ /* 0x000fe200078e00ff */
[----:B------:R-:W-:-:S04]  /*0900*/  NOP ;  /* 0x0000000000007918 */ /* 0x000fc80000000000 */
[----:B------:R-:W-:-:S05]  /*0910*/  SEL R2, R2, 0x2, !P0 ;  /* 0x0000000202027807 */ /* 0x000fca0004000000 */
[----:B------:R0:W-:Y:S01]  /*0920*/  STL [R1+0x30], R2 ;  /* 0x0000300201007387 */ /* 0x0001e20000100800 */
[----:B-123--:R-:W-:Y:S06]  /*0930*/  BAR.SYNC.DEFER_BLOCKING 0x0 ;  /* 0x0000000000007b1d */ /* 0x00efec0000010000 */
[----:B------:R-:W-:Y:S05]  /*0940*/  @!P0 BRA `(.L_x_2265) ;  /* 0x0000011800548947 */ /* 0x000fea0003800000 */
.L_x_2266:
        /* <DEDUP_REMOVED lines=10> */
[----:B------:R-:W2:Y:S01]  /*09f0*/  LDL.LU R12, [R1+0x30] ;  /* 0x00003000010c7983 */ /* 0x000ea20000300800 */
[----:B0-----:R-:W0:Y:S02]  /*0a00*/  S2R R2, SR_TID.X ;  /* 0x0000000000027919 */ /* 0x001e240000002100 */
[----:B0-----:R-:W-:-:S05]  /*0a10*/  VIADD R217, R2, 0xffffff80 ;  /* 0xffffff8002d97836 */ /* 0x001fca0000000000 */
[----:B------:R-:W-:-:S04]  /*0a20*/  SHF.R.S32.HI R0, RZ, 0x1f, R217 ;  /* 0x0000001fff007819 */ /* 0x000fc800000114d9 */
[CC--:B------:R-:W-:Y:S02]  /*0a30*/  LEA.HI R2, R0.reuse, R217.reuse, RZ, 0x7 ;  /* 0x000000d900027211 */ /* 0x0c0fe400078f38ff */
[-C--:B------:R-:W-:Y:S02]  /*0a40*/  LEA.HI R3, R0, R217.reuse, RZ, 0x4 ;  /* 0x000000d900037211 */ /* 0x080fe400078f20ff */
[----:B------:R-:W-:Y:S02]  /*0a50*/  LOP3.LUT R210, R2, 0xffffff80, RZ, 0xc0, !PT ;  /* 0xffffff8002d27812 */ /* 0x000fe400078ec0ff */
[----:B------:R-:W-:Y:S02]  /*0a60*/  LEA.HI R4, R0, R217, RZ, 0x5 ;  /* 0x000000d900047211 */ /* 0x000fe400078f28ff */
[----:B------:R-:W-:Y:S01]  /*0a70*/  SHF.R.S32.HI R6, RZ, 0x4, R3 ;  /* 0x00000004ff067819 */ /* 0x000fe20000011403 */
[----:B------:R-:W-:Y:S02]  /*0a80*/  IMAD.IADD R210, R217, 0x1, -R210 ;  /* 0x00000001d9d27824 */ /* 0x000fe400078e0ad2 */
[----:B------:R-:W-:Y:S01]  /*0a90*/  IMAD.SHL.U32 R5, R4, 0x20, RZ ;  /* 0x0000002004057824 */ /* 0x000fe200078e00ff */
[----:B------:R-:W-:-:S02]  /*0aa0*/  LOP3.LUT R4, R3, 0x3fffff0, RZ, 0xc0, !PT ;  /* 0x03fffff003047812 */ /* 0x000fc400078ec0ff */
[----:B------:R-:W-:Y:S02]  /*0ab0*/  SHF.R.S32.HI R7, RZ, 0x1f, R210 ;  /* 0x0000001fff077819 */ /* 0x000fe400000114d2 */
[----:B------:R-:W-:Y:S02]  /*0ac0*/  LEA.HI R3, R3, R6, RZ, 0x1 ;  /* 0x0000000603037211 */ /* 0x000fe400078f08ff */
[----:B------:R-:W-:Y:S02]  /*0ad0*/  LEA.HI R8, R7, R210, RZ, 0x2 ;  /* 0x000000d207087211 */ /* 0x000fe400078f10ff */
[----:B------:R-:W-:Y:S02]  /*0ae0*/  LOP3.LUT R3, R3, 0x1ffffffe, RZ, 0xc0, !PT ;  /* 0x1ffffffe03037812 */ /* 0x000fe400078ec0ff */
[----:B------:R-:W-:Y:S02]  /*0af0*/  LEA.HI R11, R0, R217, RZ, 0x2 ;  /* 0x000000d9000b7211 */ /* 0x000fe400078f10ff */
[--C-:B------:R-:W-:Y:S01]  /*0b00*/  SHF.R.S32.HI R9, RZ, 0x2, R8.reuse ;  /* 0x00000002ff097819 */ /* 0x100fe20000011408 */
[----:B------:R-:W-:Y:S01]  /*0b10*/  IMAD.IADD R3, R6, 0x1, -R3 ;  /* 0x0000000106037824 */ /* 0x000fe200078e0a03 */
[----:B------:R-:W-:-:S02]  /*0b20*/  SHF.R.S32.HI R10, RZ, 0x1f, R8 ;  /* 0x0000001fff0a7819 */ /* 0x000fc40000011408 */
[----:B------:R-:W-:Y:S02]  /*0b30*/  LOP3.LUT R6, R11, 0xfffffffc, RZ, 0xc0, !PT ;  /* 0xfffffffc0b067812 */ /* 0x000fe400078ec0ff */
[----:B------:R-:W-:Y:S02]  /*0b40*/  LEA.HI R0, R0, R217, RZ, 0x3 ;  /* 0x000000d900007211 */ /* 0x000fe400078f18ff */
[----:B------:R-:W-:Y:S02]  /*0b50*/  LEA.HI R10, R10, R9, RZ, 0x3 ;  /* 0x000000090a0a7211 */ /* 0x000fe400078f18ff */
[----:B------:R-:W-:Y:S01]  /*0b60*/  SHF.R.S32.HI R211, RZ, 0x7, R2 ;  /* 0x00000007ffd37819 */ /* 0x000fe20000011402 */
[----:B------:R-:W-:Y:S01]  /*0b70*/  IMAD.IADD R4, R217, 0x1, -R4 ;  /* 0x00000001d9047824 */ /* 0x000fe200078e0a04 */
[----:B------:R-:W-:Y:S01]  /*0b80*/  LOP3.LUT R5, R5, 0xfffffc00, RZ, 0xc0, !PT ;  /* 0xfffffc0005057812 */ /* 0x000fe200078ec0ff */
[----:B------:R-:W-:Y:S01]  /*0b90*/  IMAD.IADD R6, R217, 0x1, -R6 ;  /* 0x00000001d9067824 */ /* 0x000fe200078e0a06 */
[----:B------:R-:W-:-:S02]  /*0ba0*/  LOP3.LUT R206, R0, 0xfffffff8, RZ, 0xc0, !PT ;  /* 0xfffffff800ce7812 */ /* 0x000fc400078ec0ff */
[----:B------:R-:W-:Y:S02]  /*0bb0*/  LOP3.LUT R10, R10, 0xfffffff8, RZ, 0xc0, !PT ;  /* 0xfffffff80a0a7812 */ /* 0x000fe400078ec0ff */
[----:B------:R-:W-:Y:S02]  /*0bc0*/  LEA.HI R7, R7, R210, RZ, 0x5 ;  /* 0x000000d207077211 */ /* 0x000fe400078f28ff */
[----:B------:R-:W-:Y:S01]  /*0bd0*/  LEA.HI R2, R2, R211, RZ, 0x1 ;  /* 0x000000d302027211 */ /* 0x000fe200078f08ff */
[----:B------:R-:W-:Y:S01]  /*0be0*/  IMAD R4, R4, 0x40, R5 ;  /* 0x0000004004047824 */ /* 0x000fe200078e0205 */
[----:B------:R-:W-:Y:S01]  /*0bf0*/  SHF.R.S32.HI R7, RZ, 0x5, R7 ;  /* 0x00000005ff077819 */ /* 0x000fe20000011407 */
[----:B------:R-:W-:Y:S01]  /*0c00*/  IMAD.IADD R206, R217, 0x1, -R206 ;  /* 0x00000001d9ce7824 */ /* 0x000fe200078e0ace */
[----:B------:R-:W-:Y:S01]  /*0c10*/  LEA.HI R5, R6, R6, RZ, 0x1 ;  /* 0x0000000606057211 */ /* 0x000fe200078f08ff */
[----:B------:R-:W-:Y:S01]  /*0c20*/  IMAD.IADD R10, R9, 0x1, -R10 ;  /* 0x00000001090a7824 */ /* 0x000fe200078e0a0a */
[----:B------:R-:W-:Y:S01]  /*0c30*/  LOP3.LUT R2, R2, 0x3fffffe, RZ, 0xc0, !PT ;  /* 0x03fffffe02027812 */ /* 0x000fe200078ec0ff */
[----:B------:R-:W-:Y:S01]  /*0c40*/  IMAD.SHL.U32 R16, R206, 0x8, RZ ;  /* 0x00000008ce107824 */ /* 0x000fe200078e00ff */
[----:B------:R-:W-:Y:S01]  /*0c50*/  LOP3.LUT R5, R5, 0x1ffffffe, RZ, 0xc0, !PT ;  /* 0x1ffffffe05057812 */ /* 0x000fe200078ec0ff */
[----:B------:R-:W-:-:S02]  /*0c60*/  IMAD R7, R7, 0x10, R10 ;  /* 0x0000001007077824 */ /* 0x000fc400078e020a */
[----:B------:R-:W-:Y:S01]  /*0c70*/  IMAD.IADD R2, R211, 0x1, -R2 ;  /* 0x00000001d3027824 */ /* 0x000fe200078e0a02 */
[----:B------:R-:W-:Y:S01]  /*0c80*/  LOP3.LUT R19, R8, 0x7ffffffc, RZ, 0xc0, !PT ;  /* 0x7ffffffc08137812 */ /* 0x000fe200078ec0ff */
[C---:B------:R-:W-:Y:S02]  /*0c90*/  VIADD R23, R16.reuse, 0x40 ;  /* 0x0000004010177836 */ /* 0x040fe40000000000 */
[----:B------:R-:W-:Y:S02]  /*0ca0*/  VIADD R204, R16, 0x80 ;  /* 0x0000008010cc7836 */ /* 0x000fe40000000000 */
[----:B------:R-:W-:Y:S02]  /*0cb0*/  IMAD.IADD R5, R6, 0x1, -R5 ;  /* 0x0000000106057824 */ /* 0x000fe400078e0a05 */
[----:B------:R-:W-:Y:S01]  /*0cc0*/  IMAD R212, R2, 0x40, R7 ;  /* 0x0000004002d47824 */ /* 0x000fe200078e0207 */
[----:B------:R-:W-:Y:S01]  /*0cd0*/  LEA R213, R3, R4, 0x3 ;  /* 0x0000000403d57211 */ /* 0x000fe200078e18ff */
[----:B------:R-:W-:Y:S01]  /*0ce0*/  IMAD.U32 R52, RZ, RZ, UR4 ;  /* 0x00000004ff347e24 */ /* 0x000fe2000f8e00ff */
[----:B------:R-:W-:Y:S01]  /*0cf0*/  SHF.R.S32.HI R208, RZ, 0x3, R0 ;  /* 0x00000003ffd07819 */ /* 0x000fe20000011400 */
[----:B------:R-:W-:Y:S01]  /*0d00*/  IMAD.MOV.U32 R209, RZ, RZ, RZ ;  /* 0x000000ffffd17224 */ /* 0x000fe200078e00ff */
[----:B------:R-:W-:Y:S01]  /*0d10*/  SHF.R.S32.HI R216, RZ, 0x1f, R16 ;  /* 0x0000001fffd87819 */ /* 0x000fe20000011410 */
[----:B------:R-:W-:Y:S01]  /*0d20*/  IMAD.IADD R19, R210, 0x1, -R19 ;  /* 0x00000001d2137824 */ /* 0x000fe200078e0a13 */
[----:B------:R-:W-:Y:S01]  /*0d30*/  SHF.R.S32.HI R215, RZ, 0x1f, R23 ;  /* 0x0000001fffd77819 */ /* 0x000fe20000011417 */
[----:B------:R-:W-:Y:S01]  /*0d40*/  IMAD R22, R5, 0x8, R212 ;  /* 0x0000000805167824 */ /* 0x000fe200078e02d4 */
[----:B------:R-:W-:Y:S01]  /*0d50*/  SHF.R.S32.HI R214, RZ, 0x1f, R204 ;  /* 0x0000001fffd67819 */ /* 0x000fe200000114cc */
[----:B------:R-:W-:Y:S01]  /*0d60*/  UMOV UR39, URZ ;  /* 0x0000003f00277c82 */ /* 0x000fe20008000000 */
[----:B------:R-:W-:Y:S01]  /*0d70*/  UMOV UR36, URZ ;  /* 0x0000003f00247c82 */ /* 0x000fe20008000000 */
[----:B--2---:R-:W-:-:S07]  /*0d80*/  LOP3.LUT R18, R12, 0x1, RZ, 0xfc, !PT ;  /* 0x000000010c127812 */ /* 0x004fce00078efcff */
.L_x_2317:
[----:B0-23--:R-:W0:Y:S01]  /*0d90*/  LDC R3, c[0x0][0xc60] ;  /* 0x00031800ff037b82 */ /* 0x00de220000000800 */
[----:B------:R-:W-:Y:S01]  /*0da0*/  IMAD.MOV.U32 R0, RZ, RZ, R52 ;  /* 0x000000ffff007224 */ /* 0x000fe200078e0034 */
[----:B------:R-:W-:Y:S01]  /*0db0*/  ULDC UR4, c[0x0][0xc78] ;  /* 0x00031e0000047ab9 */ /* 0x000fe20000000800 */
[----:B0-----:R-:W-:-:S13]  /*0dc0*/  ISETP.NE.AND P0, PT, R3, 0x1, PT ;  /* 0x000000010300780c */ /* 0x001fda0003f05270 */
[----:B------:R-:W0:Y:S08]  /*0dd0*/  @P0 LDC R5, c[0x0][0xc64] ;  /* 0x00031900ff050b82 */ /* 0x000e300000000800 */
[----:B------:R-:W1:Y:S01]  /*0de0*/  @P0 LDC R7, c[0x0][0xc68] ;  /* 0x00031a00ff070b82 */ /* 0x000e620000000800 */
[----:B0-----:R-:W-:-:S05]  /*0df0*/  @P0 IMAD.HI.U32 R2, R52, R5, RZ ;  /* 0x0000000534020227 */ /* 0x001fca00078e00ff */
[----:B-1----:R-:W-:-:S04]  /*0e00*/  @P0 SHF.R.U32.HI R0, RZ, R7, R2 ;  /* 0x00000007ff000219 */ /* 0x002fc80000011602 */
[----:B------:R-:W-:Y:S01]  /*0e10*/  ISETP.GE.AND P0, PT, R0, UR4, PT ;  /* 0x0000000400007c0c */ /* 0x000fe2000bf06270 */
[----:B------:R-:W-:-:S04]  /*0e20*/  IMAD.MOV R2, RZ, RZ, -R0 ;  /* 0x000000ffff027224 */ /* 0x000fc800078e0a00 */
[----:B------:R-:W-:-:S08]  /*0e30*/  IMAD R13, R3, R2, R52 ;  /* 0x00000002030d7224 */ /* 0x000fd000078e0234 */
[----:B----4-:R-:W-:Y:S05]  /*0e40*/  @!P0 BRA `(.L_x_2267) ;  /* 0x0000000000208947 */ /* 0x010fea0003800000 */
[----:B------:R-:W0:Y:S01]  /*0e50*/  LDC R3, c[0x0][0xc6c] ;  /* 0x00031b00ff037b82 */ /* 0x000e220000000800 */
[----:B------:R-:W-:Y:S02]  /*0e60*/  MOV R2, R13 ;  /* 0x0000000d00027202 */ /* 0x000fe40000000f00 */
[----:B0-----:R-:W-:-:S13]  /*0e70*/  ISETP.NE.AND P0, PT, R3, 0x1, PT ;  /* 0x000000010300780c */ /* 0x001fda0003f05270 */
[----:B------:R-:W0:Y:S02]  /*0e80*/  @P0 LDC.64 R4, c[0x0][0xc70] ;  /* 0x00031c00ff040b82 */ /* 0x000e240000000a00 */
[----:B0-----:R-:W-:-:S05]  /*0e90*/  @P0 IMAD.HI.U32 R4, R13, R4, RZ ;  /* 0x000000040d040227 */ /* 0x001fca00078e00ff */
[----:B------:R-:W-:-:S05]  /*0ea0*/  @P0 SHF.R.U32.HI R2, RZ, R5, R4 ;  /* 0x00000005ff020219 */ /* 0x000fca0000011604 */
[----:B------:R-:W-:Y:S01]  /*0eb0*/  IMAD R3, R2, R3, RZ ;  /* 0x0000000302037224 */ /* 0x000fe200078e02ff */
[----:B------:R-:W-:Y:S06]  /*0ec0*/  BRA `(.L_x_2268) ;  /* 0x00000000001c7947 */ /* 0x000fec0003800000 */
.L_x_2267:
[----:B------:R-:W0:Y:S01]  /*0ed0*/  LDC R3, c[0x0][0xc54] ;  /* 0x00031500ff037b82 */ /* 0x000e220000000800 */
[----:B------:R-:W-:Y:S01]  /*0ee0*/  IMAD.MOV.U32 R2, RZ, RZ, R13 ;  /* 0x000000ffff027224 */ /* 0x000fe200078e000d */
[----:B0-----:R-:W-:-:S13]  /*0ef0*/  ISETP.NE.AND P0, PT, R3, 0x1, PT ;  /* 0x000000010300780c */ /* 0x001fda0003f05270 */
[----:B------:R-:W0:Y:S02]  /*0f00*/  @P0 LDC.64 R4, c[0x0][0xc58] ;  /* 0x00031600ff040b82 */ /* 0x000e240000000a00 */
[----:B0-----:R-:W-:-:S05]  /*0f10*/  @P0 IMAD.HI.U32 R4, R13, R4, RZ ;  /* 0x000000040d040227 */ /* 0x001fca00078e00ff */
[----:B------:R-:W-:-:S05]  /*0f20*/  @P0 SHF.R.U32.HI R2, RZ, R5, R4 ;  /* 0x00000005ff020219 */ /* 0x000fca0000011604 */
[----:B------:R-:W-:-:S07]  /*0f30*/  IMAD R3, R2, R3, RZ ;  /* 0x0000000302037224 */ /* 0x000fce00078e02ff */
.L_x_2268:
[----:B------:R-:W0:Y:S01]  /*0f40*/  LDC R4, c[0x0][0x448] ;  /* 0x00011200ff047b82 */ /* 0x000e220000000800 */
[----:B------:R-:W-:Y:S01]  /*0f50*/  LOP3.LUT R2, RZ, R2, RZ, 0x33, !PT ;  /* 0x00000002ff027212 */ /* 0x000fe200078e33ff */
[----:B------:R-:W-:Y:S01]  /*0f60*/  ULDC UR4, c[0x0][0xc3c] ;  /* 0x00030f0000047ab9 */ /* 0x000fe20000000800 */
[----:B------:R-:W-:Y:S01]  /*0f70*/  ULDC.64 UR6, c[0x0][0x418] ;  /* 0x0001060000067ab9 */ /* 0x000fe20000000a00 */
[----:B------:R-:W-:Y:S01]  /*0f80*/  ULDC UR61, c[0x0][0x424] ;  /* 0x00010900003d7ab9 */ /* 0x000fe20000000800 */
[----:B------:R-:W-:Y:S01]  /*0f90*/  UISETP.NE.U32.AND UP0, UPT, UR6, URZ, UPT ;  /* 0x0000003f0600728c */ /* 0x000fe2000bf05070 */
[----:B------:R-:W-:Y:S01]  /*0fa0*/  VIADD R2, R2, UR4 ;  /* 0x0000000402027c36 */ /* 0x000fe20008000000 */
[----:B------:R-:W-:Y:S01]  /*0fb0*/  ULDC UR4, c[0x0][0x288] ;  /* 0x0000a20000047ab9 */ /* 0x000fe20000000800 */
[----:B------:R-:W1:Y:S01]  /*0fc0*/  LDC R207, c[0x0][0xc48] ;  /* 0x00031200ffcf7b82 */ /* 0x000e620000000800 */
[----:B------:R-:W-:Y:S01]  /*0fd0*/  UISETP.NE.AND.EX UP0, UPT, UR7, URZ, UPT, UP0 ;  /* 0x0000003f0700728c */ /* 0x000fe2000bf05300 */
[----:B------:R-:W-:Y:S01]  /*0fe0*/  IMAD.SHL.U32 R17, R2, 0x80, RZ ;  /* 0x0000008002117824 */ /* 0x000fe200078e00ff */
[----:B------:R-:W-:Y:S01]  /*0ff0*/  UIADD3 UR4, -UR4, 0x70, URZ ;  /* 0x0000007004047890 */ /* 0x000fe2000fffe13f */
[----:B------:R-:W-:Y:S01]  /*1000*/  IMAD.IADD R3, R13, 0x1, -R3 ;  /* 0x000000010d037824 */ /* 0x000fe200078e0a03 */
[----:B------:R-:W-:Y:S01]  /*1010*/  USEL UR61, UR61, 0x1, UP0 ;  /* 0x000000013d3d7887 */ /* 0x000fe20008000000 */
[----:B------:R-:W-:Y:S01]  /*1020*/  VIADD R2, R17, 0x7f ;  /* 0x0000007f11027836 */ /* 0x000fe20000000000 */
[----:B------:R-:W-:Y:S01]  /*1030*/  ULDC UR5, c[0x0][0x2f0] ;  /* 0x0000bc0000057ab9 */ /* 0x000fe20000000800 */
[----:B------:R-:W-:Y:S01]  /*1040*/  ULDC UR6, c[0x0][0xc54] ;  /* 0x0003150000067ab9 */ /* 0x000fe20000000800 */
[----:B------:R-:W-:Y:S01]  /*1050*/  UIMAD UR4, UR61, UR5, UR4 ;  /* 0x000000053d0472a4 */ /* 0x000fe2000f8e0204 */
[----:B------:R-:W-:Y:S01]  /*1060*/  IMAD R6, R0, UR6, R3 ;  /* 0x0000000600067c24 */ /* 0x000fe2000f8e0203 */
[----:B------:R-:W-:Y:S01]  /*1070*/  UIMAD UR5, UR61, UR5, 0x6f ;  /* 0x0000006f3d0574a4 */ /* 0x000fe2000f8e0205 */
[----:B------:R-:W-:-:S02]  /*1080*/  CS2R R118, SRZ ;  /* 0x0000000000767805 */ /* 0x000fc4000001ff00 */
[----:B------:R-:W-:Y:S01]  /*1090*/  CS2R R116, SRZ ;  /* 0x0000000000747805 */ /* 0x000fe2000001ff00 */
[----:B------:R-:W-:Y:S01]  /*10a0*/  IMAD.MOV.U32 R205, RZ, RZ, R6 ;  /* 0x000000ffffcd7224 */ /* 0x000fe200078e0006 */
[----:B------:R-:W-:Y:S02]  /*10b0*/  CS2R R114, SRZ ;  /* 0x0000000000727805 */ /* 0x000fe4000001ff00 */
[----:B0-----:R-:W-:Y:S02]  /*10c0*/  ISETP.NE.AND P1, PT, R4, 0x1, PT ;  /* 0x000000010400780c */ /* 0x001fe40003f25270 */
[----:B------:R-:W-:Y:S01]  /*10d0*/  CS2R R112, SRZ ;  /* 0x0000000000707805 */ /* 0x000fe2000001ff00 */
[----:B------:R-:W-:Y:S01]  /*10e0*/  IMAD.MOV.U32 R102, RZ, RZ, RZ ;  /* 0x000000ffff667224 */ /* 0x000fe200078e00ff */
[----:B------:R-:W-:Y:S02]  /*10f0*/  CS2R R106, SRZ ;  /* 0x00000000006a7805 */ /* 0x000fe4000001ff00 */
[----:B------:R-:W-:Y:S01]  /*1100*/  CS2R R108, SRZ ;  /* 0x00000000006c7805 */ /* 0x000fe2000001ff00 */
[----:B------:R-:W-:Y:S01]  /*1110*/  IMAD.MOV.U32 R95, RZ, RZ, RZ ;  /* 0x000000ffff5f7224 */ /* 0x000fe200078e00ff */
[----:B------:R-:W-:-:S02]  /*1120*/  CS2R R104, SRZ ;  /* 0x0000000000687805 */ /* 0x000fc4000001ff00 */
[----:B------:R-:W-:Y:S02]  /*1130*/  CS2R R126, SRZ ;  /* 0x00000000007e7805 */ /* 0x000fe4000001ff00 */
[----:B-1----:R-:W-:Y:S02]  /*1140*/  ISETP.NE.AND P0, PT, R207, 0x1, PT ;  /* 0x00000001cf00780c */ /* 0x002fe40003f05270 */
[----:B------:R-:W-:Y:S02]  /*1150*/  CS2R R98, SRZ ;  /* 0x0000000000627805 */ /* 0x000fe4000001ff00 */
[----:B------:R-:W-:Y:S02]  /*1160*/  CS2R R100, SRZ ;  /* 0x0000000000647805 */ /* 0x000fe4000001ff00 */
[----:B------:R-:W-:Y:S02]  /*1170*/  CS2R R96, SRZ ;  /* 0x0000000000607805 */ /* 0x000fe4000001ff00 */
[----:B------:R-:W-:Y:S01]  /*1180*/  CS2R R128, SRZ ;  /* 0x0000000000807805 */ /* 0x000fe2000001ff00 */
[----:B------:R-:W0:Y:S01]  /*1190*/  @P1 LDC R9, c[0x0][0x44c] ;  /* 0x00011300ff091b82 */ /* 0x000e220000000800 */
[----:B------:R-:W-:-:S02]  /*11a0*/  CS2R R124, SRZ ;  /* 0x00000000007c7805 */ /* 0x000fc4000001ff00 */
[----:B------:R-:W-:Y:S02]  /*11b0*/  CS2R R92, SRZ ;  /* 0x00000000005c7805 */ /* 0x000fe4000001ff00 */
[----:B------:R-:W-:Y:S02]  /*11c0*/  CS2R R88, SRZ ;  /* 0x0000000000587805 */ /* 0x000fe4000001ff00 */
[----:B------:R-:W-:Y:S02]  /*11d0*/  CS2R R132, SRZ ;  /* 0x0000000000847805 */ /* 0x000fe4000001ff00 */
[----:B------:R-:W-:Y:S02]  /*11e0*/  CS2R R122, SRZ ;  /* 0x00000000007a7805 */ /* 0x000fe4000001ff00 */
[----:B------:R-:W-:Y:S02]  /*11f0*/  CS2R R84, SRZ ;  /* 0x0000000000547805 */ /* 0x000fe4000001ff00 */
[----:B------:R-:W-:Y:S01]  /*1200*/  CS2R R130, SRZ ;  /* 0x0000000000827805 */ /* 0x000fe2000001ff00 */
[----:B------:R-:W1:Y:S01]  /*1210*/  @P1 LDC R11, c[0x0][0x450] ;  /* 0x00011400ff0b1b82 */ /* 0x000e620000000800 */
[----:B------:R-:W-:-:S02]  /*1220*/  CS2R R120, SRZ ;  /* 0x0000000000787805 */ /* 0x000fc4000001ff00 */
[----:B------:R-:W-:Y:S02]  /*1230*/  CS2R R80, SRZ ;  /* 0x0000000000507805 */ /* 0x000fe4000001ff00 */
[----:B------:R-:W-:Y:S02]  /*1240*/  CS2R R138, SRZ ;  /* 0x00000000008a7805 */ /* 0x000fe4000001ff00 */
[----:B------:R-:W-:Y:S02]  /*1250*/  CS2R R76, SRZ ;  /* 0x00000000004c7805 */ /* 0x000fe4000001ff00 */
[----:B------:R-:W-:Y:S02]  /*1260*/  CS2R R140, SRZ ;  /* 0x00000000008c7805 */ /* 0x000fe4000001ff00 */
[----:B------:R-:W-:Y:S02]  /*1270*/  CS2R R72, SRZ ;  /* 0x0000000000487805 */ /* 0x000fe4000001ff00 */
[----:B------:R-:W-:Y:S01]  /*1280*/  CS2R R134, SRZ ;  /* 0x0000000000867805 */ /* 0x000fe2000001ff00 */
[----:B------:R-:W2:Y:S01]  /*1290*/  @P0 LDC R5, c[0x0][0xc4c] ;  /* 0x00031300ff050b82 */ /* 0x000ea20000000800 */
[----:B------:R-:W-:-:S02]  /*12a0*/  CS2R R68, SRZ ;  /* 0x0000000000447805 */ /* 0x000fc4000001ff00 */
[----:B------:R-:W-:Y:S02]  /*12b0*/  CS2R R144, SRZ ;  /* 0x0000000000907805 */ /* 0x000fe4000001ff00 */
[----:B------:R-:W-:Y:S02]  /*12c0*/  CS2R R64, SRZ ;  /* 0x0000000000407805 */ /* 0x000fe4000001ff00 */
[----:B------:R-:W-:Y:S02]  /*12d0*/  CS2R R136, SRZ ;  /* 0x0000000000887805 */ /* 0x000fe4000001ff00 */
[----:B------:R-:W-:Y:S02]  /*12e0*/  CS2R R60, SRZ ;  /* 0x00000000003c7805 */ /* 0x000fe4000001ff00 */
[----:B------:R-:W-:Y:S02]  /*12f0*/  CS2R R142, SRZ ;  /* 0x00000000008e7805 */ /* 0x000fe4000001ff00 */
[----:B------:R-:W-:Y:S01]  /*1300*/  CS2R R56, SRZ ;  /* 0x0000000000387805 */ /* 0x000fe2000001ff00 */
[----:B0-----:R-:W-:Y:S01]  /*1310*/  @P1 IMAD.HI.U32 R4, R2, R9, RZ ;  /* 0x0000000902041227 */ /* 0x001fe200078e00ff */
[----:B------:R-:W0:Y:S01]  /*1320*/  @P0 LDC R7, c[0x0][0xc50] ;  /* 0x00031400ff070b82 */ /* 0x000e220000000800 */
[----:B------:R-:W-:-:S02]  /*1330*/  CS2R R146, SRZ ;  /* 0x0000000000927805 */ /* 0x000fc4000001ff00 */
[----:B------:R-:W-:Y:S02]  /*1340*/  MOV R53, RZ ;  /* 0x000000ff00357202 */ /* 0x000fe40000000f00 */
[----:B------:R-:W-:Y:S02]  /*1350*/  CS2R R14, SRZ ;  /* 0x00000000000e7805 */ /* 0x000fe4000001ff00 */
[----:B------:R-:W-:Y:S02]  /*1360*/  CS2R R152, SRZ ;  /* 0x0000000000987805 */ /* 0x000fe4000001ff00 */
[----:B------:R-:W-:Y:S01]  /*1370*/  CS2R R12, SRZ ;  /* 0x00000000000c7805 */ /* 0x000fe2000001ff00 */
[----:B------:R-:W-:Y:S01]  /*1380*/  IMAD.MOV.U32 R154, RZ, RZ, RZ ;  /* 0x000000ffff9a7224 */ /* 0x000fe200078e00ff */
[----:B-1----:R-:W-:Y:S02]  /*1390*/  @P1 SHF.R.U32.HI R2, RZ, R11, R4 ;  /* 0x0000000bff021219 */ /* 0x002fe40000011604 */
[----:B------:R-:W-:-:S02]  /*13a0*/  CS2R R10, SRZ ;  /* 0x00000000000a7805 */ /* 0x000fc4000001ff00 */
[----:B------:R-:W-:Y:S02]  /*13b0*/  CS2R R150, SRZ ;  /* 0x0000000000967805 */ /* 0x000fe4000001ff00 */
[----:B------:R-:W-:Y:S02]  /*13c0*/  CS2R R148, SRZ ;  /* 0x0000000000947805 */ /* 0x000fe4000001ff00 */
[----:B------:R-:W-:Y:S01]  /*13d0*/  CS2R R8, SRZ ;  /* 0x0000000000087805 */ /* 0x000fe2000001ff00 */
[----:B------:R-:W-:Y:S01]  /*13e0*/  VIADD R3, R2, UR4 ;  /* 0x0000000402037c36 */ /* 0x000fe20008000000 */
[----:B------:R-:W-:Y:S01]  /*13f0*/  UMOV UR4, URZ ;  /* 0x0000003f00047c82 */ /* 0x000fe20008000000 */
[----:B------:R-:W-:Y:S01]  /*1400*/  IMAD.MOV.U32 R2, RZ, RZ, RZ ;  /* 0x000000ffff027224 */ /* 0x000fe200078e00ff */
[----:B------:R-:W-:Y:S01]  /*1410*/  UIMAD.WIDE UR4, UR5, -0x6db6db6d, UR4 ;  /* 0x92492493050478a5 */ /* 0x000fe2000f8e0204 */
[----:B--2---:R-:W-:Y:S01]  /*1420*/  @P0 IMAD.HI.U32 R0, R6, R5, RZ ;  /* 0x0000000506000227 */ /* 0x004fe200078e00ff */
[----:B------:R-:W-:-:S02]  /*1430*/  CS2R R4, SRZ ;  /* 0x0000000000047805 */ /* 0x000fc4000001ff00 */
[----:B------:R-:W-:Y:S01]  /*1440*/  USHF.R.U32.HI UR4, URZ, 0x1f, UR5 ;  /* 0x0000001f3f047899 */ /* 0x000fe20008011605 */
[----:B------:R-:W-:-:S03]  /*1450*/  IMAD.HI R2, R3, -0x6db6db6d, R2 ;  /* 0x9249249303027827 */ /* 0x000fc600078e0202 */
[----:B------:R-:W-:Y:S01]  /*1460*/  ULEA.HI.SX32 UR4, UR5, UR4, 0x1a ;  /* 0x0000000405047291 */ /* 0x000fe2000f8fd23f */
[----:B0-----:R-:W-:Y:S01]  /*1470*/  @P0 SHF.R.U32.HI R205, RZ, R7, R0 ;  /* 0x00000007ffcd0219 */ /* 0x001fe20000011600 */
[----:B------:R-:W-:Y:S01]  /*1480*/  IMAD.MOV.U32 R156, RZ, RZ, RZ ;  /* 0x000000ffff9c7224 */ /* 0x000fe200078e00ff */
[----:B------:R-:W-:Y:S01]  /*1490*/  SHF.R.U32.HI R3, RZ, 0x1f, R2 ;  /* 0x0000001fff037819 */ /* 0x000fe20000011602 */
[----:B------:R-:W-:Y:S01]  /*14a0*/  IMAD.MOV.U32 R158, RZ, RZ, RZ ;  /* 0x000000ffff9e7224 */ /* 0x000fe200078e00ff */
[----:B------:R-:W-:Y:S01]  /*14b0*/  PLOP3.LUT P0, PT, PT, PT, PT, 0x80, 0x0 ;  /* 0x000000000000781c */ /* 0x000fe20003f0f070 */
[----:B------:R-:W-:Y:S01]  /*14c0*/  IMAD.MOV R0, RZ, RZ, -R205 ;  /* 0x000000ffff007224 */ /* 0x000fe200078e0acd */
[----:B------:R-:W-:Y:S02]  /*14d0*/  LEA.HI.SX32 R82, R2, R3, 0x1a ;  /* 0x0000000302527211 */ /* 0x000fe400078fd2ff */
[----:B------:R-:W-:Y:S01]  /*14e0*/  CS2R R2, SRZ ;  /* 0x0000000000027805 */ /* 0x000fe2000001ff00 */
[----:B------:R-:W-:Y:S01]  /*14f0*/  IMAD.MOV.U32 R33, RZ, RZ, RZ ;  /* 0x000000ffff217224 */ /* 0x000fe200078e00ff */
[----:B------:R-:W-:Y:S01]  /*1500*/  VIMNMX R82, R82, UR4, PT ;  /* 0x0000000452527c48 */ /* 0x000fe2000bfe0100 */
[----:B------:R-:W-:Y:S01]  /*1510*/  IMAD R207, R207, R0, R6 ;  /* 0x00000000cfcf7224 */ /* 0x000fe200078e0206 */
[----:B------:R-:W-:Y:S01]  /*1520*/  CS2R R6, SRZ ;  /* 0x0000000000067805 */ /* 0x000fe2000001ff00 */
[----:B------:R-:W-:Y:S01]  /*1530*/  IMAD.MOV.U32 R0, RZ, RZ, RZ ;  /* 0x000000ffff007224 */ /* 0x000fe200078e00ff */
[----:B------:R-:W-:Y:S01]  /*1540*/  ISETP.GE.AND P1, PT, R82, 0x1, PT ;  /* 0x000000015200780c */ /* 0x000fe20003f26270 */
[----:B------:R-:W-:-:S02]  /*1550*/  IMAD.MOV.U32 R160, RZ, RZ, RZ ;  /* 0x000000ffffa07224 */ /* 0x000fc400078e00ff */
[----:B------:R-:W-:-:S10]  /*1560*/  IMAD.MOV.U32 R37, RZ, RZ, RZ ;  /* 0x000000ffff257224 */ /* 0x000fd400078e00ff */
[----:B------:R-:W-:Y:S05]  /*1570*/  @!P1 BRA `(.L_x_2269) ;  /* 0x000000e800849947 */ /* 0x000fea0003800000 */
        /* <DEDUP_REMOVED lines=31> */
.L_x_2270:
[----:B------:R-:W-:Y:S02]  /*1770*/  LEA.HI R0, R209, R209, RZ, 0x1 ;  /* 0x000000d1d1007211 */ /* 0x000fe400078f08ff */
[----:B------:R-:W-:Y:S02]  /*1780*/  ISETP.NE.AND P0, PT, R18, 0x3, PT ;  /* 0x000000031200780c */ /* 0x000fe40003f05270 */
[----:B------:R-:W-:-:S05]  /*1790*/  LOP3.LUT R0, R0, 0xfffffffe, RZ, 0xc0, !PT ;  /* 0xfffffffe00007812 */ /* 0x000fca00078ec0ff */
[----:B------:R-:W-:-:S05]  /*17a0*/  IMAD.IADD R0, R209, 0x1, -R0 ;  /* 0x00000001d1007824 */ /* 0x000fca00078e0a00 */
[----:B------:R-:W-:-:S04]  /*17b0*/  SHF.L.U32 R0, R0, 0x1f, RZ ;  /* 0x0000001f00007819 */ /* 0x000fc800000006ff */
[----:B------:R-:W0:Y:S02]  /*17c0*/  SYNCS.PHASECHK.TRANS64.TRYWAIT P1, [UR37+0x36800], R0 ;  /* 0x03680000ff0075a7 */ /* 0x000e240008020165 */
[----:B0-----:R-:W-:Y:S05]  /*17d0*/  @!P1 BRA `(.L_x_2271) ;  /* 0x00000158002c9947 */ /* 0x001fea0003800000 */
.L_x_2425:
[----:B------:R-:W-:Y:S05]  /*17e0*/  @!P0 BRA `(.L_x_2272) ;  /* 0x0000000000048947 */ /* 0x000fea0003800000 */
[----:B------:R-:W-:Y:S01]  /*17f0*/  BPT.TRAP 0x1 ;  /* 0x000000040000795c */ /* 0x000fe20000300000 */
.L_x_2272:
[----:B0-----:R-:W-:Y:S02]  /*1800*/  IMAD.U32 R0, RZ, RZ, UR36 ;  /* 0x00000024ff007e24 */ /* 0x001fe4000f8e00ff */
[----:B------:R-:W-:-:S03]  /*1810*/  IMAD.U32 R3, RZ, RZ, UR39 ;  /* 0x00000027ff037e24 */ /* 0x000fc6000f8e00ff */
[----:B------:R-:W-:Y:S02]  /*1820*/  LEA R0, R0, UR37, 0x3 ;  /* 0x0000002500007c11 */ /* 0x000fe4000f8e18ff */
[----:B------:R-:W-:-:S04]  /*1830*/  SHF.L.U32 R3, R3, 0x1f, RZ ;  /* 0x0000001f03037819 */ /* 0x000fc800000006ff */
[----:B------:R0:W1:Y:S01]  /*1840*/  SYNCS.PHASECHK.TRANS64.TRYWAIT P2, [R0+URZ+0x36830], R3 ;  /* 0x03683003000075a7 */ /* 0x000062000804017f */
[----:B------:R-:W-:Y:S05]  /*1850*/  @!P0 BRA `(.L_x_2273) ;  /* 0x0000000000048947 */ /* 0x000fea0003800000 */
[----:B------:R-:W-:Y:S01]  /*1860*/  BPT.TRAP 0x1 ;  /* 0x000000040000795c */ /* 0x000fe20000300000 */
.L_x_2273:
[----:B------:R-:W2:Y:S02]  /*1870*/  S2R R2, SR_TID.X ;  /* 0x0000000000027919 */ /* 0x000ea40000002100 */
[----:B--2---:R-:W-:Y:S01]  /*1880*/  LOP3.LUT P1, RZ, R2, 0x7f, RZ, 0xc0, !PT ;  /* 0x0000007f02ff7812 */ /* 0x004fe2000782c0ff */
[----:B-1----:R-:W-:-:S12]  /*1890*/  @P2 BRA `(.L_x_2274) ;  /* 0x0000000000082947 */ /* 0x002fd80003800000 */
[----:B------:R-:W1:Y:S02]  /*18a0*/  SYNCS.PHASECHK.TRANS64.TRYWAIT P2, [R0+URZ+0x36830], R3 ;  /* 0x03683003000075a7 */ /* 0x000e64000804017f */
[----:B-1----:R-:W-:Y:S05]  /*18b0*/  @!P2 BRA `(.L_x_2275) ;  /* 0x00000158000ca947 */ /* 0x002fea0003800000 */
.L_x_2274:
        /* <DEDUP_REMOVED lines=17> */
[----:B------:R-:W-:Y:S01]  /*19d0*/  UIMAD UR4, UR36, 0xa80, UR60 ;  /* 0x00000a80240478a4 */ /* 0x000fe2000f8e023c */
[----:B------:R-:W-:Y:S01]  /*19e0*/  MOV R5, UR56 ;  /* 0x0000003800057c02 */ /* 0x000fe20008000f00 */
[----:B------:R-:W-:Y:S01]  /*19f0*/  UMOV UR16, UR56 ;  /* 0x0000003800107c82 */ /* 0x000fe20008000000 */
[----:B------:R-:W-:Y:S01]  /*1a00*/  UMOV UR17, UR57 ;  /* 0x0000003900117c82 */ /* 0x000fe20008000000 */
[----:B------:R-:W-:Y:S01]  /*1a10*/  UIADD3 UR22, UR4, 0x80, URZ ;  /* 0x0000008004167890 */ /* 0x000fe2000fffe03f */
[----:B01----:R-:W-:Y:S01]  /*1a20*/  @!P1 VIADD R0, R0, 0x36840 ;  /* 0x0003684000009836 */ /* 0x003fe20000000000 */
[----:B------:R-:W-:Y:S01]  /*1a30*/  UIADD3 UR18, UR4, 0x100, URZ ;  /* 0x0000010004127890 */ /* 0x000fe2000fffe03f */
[----:B------:R-:W-:Y:S01]  /*1a40*/  CS2R R118, SRZ ;  /* 0x0000000000767805 */ /* 0x000fe2000001ff00 */
[----:B------:R-:W-:Y:S01]  /*1a50*/  UMOV UR58, UR4 ;  /* 0x00000004003a7c82 */ /* 0x000fe20008000000 */
[----:B------:R-:W-:Y:S01]  /*1a60*/  UMOV UR19, 0x40000040 ;  /* 0x4000004000137882 */ /* 0x000fe20000000000 */
[----:B------:R-:W-:Y:S01]  /*1a70*/  HGMMA.64x16x16.F32 R72, gdesc[UR56], RZ, !UPT, gsb0 ;  /* 0x00200000384879f0 */ /* 0x000fe2000c0008ff */
[----:B------:R-:W-:Y:S01]  /*1a80*/  UIADD3 UR14, UR4, 0x180, URZ ;  /* 0x00000180040e7890 */ /* 0x000fe2000fffe03f */
[----:B------:R-:W-:Y:S01]  /*1a90*/  @!P1 PRMT R0, RZ, 0x654, R0 ;  /* 0x00000654ff009816 */ /* 0x000fe20000000000 */
[----:B------:R-:W-:Y:S01]  /*1aa0*/  UMOV UR12, UR56 ;  /* 0x00000038000c7c82 */ /* 0x000fe20008000000 */
[----:B------:R-:W-:Y:S01]  /*1ab0*/  UMOV UR13, UR57 ;  /* 0x00000039000d7c82 */ /* 0x000fe20008000000 */
[----:B------:R-:W-:Y:S01]  /*1ac0*/  UMOV UR15, 0x40000040 ;  /* 0x40000040000f7882 */ /* 0x000fe20000000000 */
[----:B------:R-:W-:Y:S01]  /*1ad0*/  UIADD3 UR10, UR4, 0x200, URZ ;  /* 0x00000200040a7890 */ /* 0x000fe2000fffe03f */
[----:B------:R-:W-:Y:S01]  /*1ae0*/  CS2R R116, SRZ ;  /* 0x0000000000747805 */ /* 0x000fe2000001ff00 */
[----:B------:R-:W-:Y:S01]  /*1af0*/  UMOV UR8, UR56 ;  /* 0x0000003800087c82 */ /* 0x000fe20008000000 */
[----:B------:R-:W-:Y:S01]  /*1b00*/  UMOV UR9, UR57 ;  /* 0x0000003900097c82 */ /* 0x000fe20008000000 */
[----:B------:R-:W-:Y:S01]  /*1b10*/  UMOV UR11, 0x40000040 ;  /* 0x40000040000b7882 */ /* 0x000fe20000000000 */
[----:B------:R-:W-:Y:S01]  /*1b20*/  UIADD3 UR58, UR4, 0x280, URZ ;  /* 0x00000280043a7890 */ /* 0x000fe2000fffe03f */
[----:B------:R-:W-:Y:S01]  /*1b30*/  CS2R R114, SRZ ;  /* 0x0000000000727805 */ /* 0x000fe2000001ff00 */
[----:B------:R-:W-:Y:S01]  /*1b40*/  UMOV UR59, 0x40000040 ;  /* 0x40000040003b7882 */ /* 0x000fe20000000000 */
[----:B------:R-:W-:Y:S01]  /*1b50*/  UIADD3 UR6, UR4, 0x300, URZ ;  /* 0x0000030004067890 */ /* 0x000fe2000fffe03f */
[----:B------:R-:W-:Y:S01]  /*1b60*/  CS2R R112, SRZ ;  /* 0x0000000000707805 */ /* 0x000fe2000001ff00 */
[----:B------:R-:W-:Y:S01]  /*1b70*/  UIADD3 UR7, UR5, 0x2, URZ ;  /* 0x0000000205077890 */ /* 0x000fe2000fffe03f */
[----:B------:R-:W-:Y:S01]  /*1b80*/  CS2R R110, SRZ ;  /* 0x00000000006e7805 */ /* 0x000fe2000001ff00 */
        /* <DEDUP_REMOVED lines=15> */
[----:B------:R-:W-:-:S02]  /*1c80*/  WARPGROUP.DEPBAR.LE gsb0, 0x0 ;  /* 0x00008000000079c5 */ /* 0x000fc40000010000 */
        /* <DEDUP_REMOVED lines=29> */
[----:B------:R-:W-:-:S07]  /*1e60*/  UIADD3 UR7, UR4, 0x780, URZ ;  /* 0x0000078004077890 */ /* 0x000fce000fffe03f */
[----:B------:R-:W-:Y:S01]  /*1e70*/  UMOV UR38, UR7 ;  /* 0x0000000700267c82 */ /* 0x000fe20008000000 */
        /* <DEDUP_REMOVED lines=428> */
[----:B------:R-:W0:Y:S01]  /*3940*/  LDC R2, c[0x0][0x448] ;  /* 0x00011200ff027b82 */ /* 0x000e220000000800 */
[----:B------:R-:W-:Y:S01]  /*3950*/  R2UR UR12, R3 ;  /* 0x00000000030c72ca */ /* 0x000fe200000e0000 */
[----:B------:R-:W-:Y:S01]  /*3960*/  IMAD.IADD R3, R22, 0x1, R17 ;  /* 0x0000000116037824 */ /* 0x000fe200078e0211 */
[----:B0-----:R-:W-:-:S05]  /*3970*/  ISETP.NE.AND P2, PT, R2, 0x1, PT ;  /* 0x000000010200780c */ /* 0x001fca0003f45270 */
[----:B------:R-:W0:Y:S01]  /*3980*/  LDC R2, c[0x0][0x2f0] ;  /* 0x0000bc00ff027b82 */ /* 0x000e220000000800 */
        /* <DEDUP_REMOVED lines=9> */
[----:B------:R-:W1:Y:S01]  /*3a20*/  @P2 LDC R6, c[0x0][0x44c] ;  /* 0x00011300ff062b82 */ /* 0x000e620000000800 */
[----:B------:R-:W-:Y:S02]  /*3a30*/  R2UR UR37, R7 ;  /* 0x00000000072572ca */ /* 0x000fe400000e0000 */
[----:B------:R-:W-:Y:S01]  /*3a40*/  R2UR UR36, R8 ;  /* 0x00000000082472ca */ /* 0x000fe200000e0000 */
[----:B-1----:R-:W-:Y:S01]  /*3a50*/  @P2 IMAD.HI.U32 R5, R3, R6, RZ ;  /* 0x0000000603052227 */ /* 0x002fe200078e00ff */
        /* <DEDUP_REMOVED lines=32> */
[----:B------:R-:W1:Y:S01]  /*3c60*/  MUFU.TANH R74, R74 ;  /* 0x0000004a004a7308 */ /* 0x000e620000002400 */
[----:B------:R-:W-:Y:S01]  /*3c70*/  UMOV UR55, 0x40000040 ;  /* 0x4000004000377882 */ /* 0x000fe20000000000 */
[----:B------:R-:W-:Y:S01]  /*3c80*/  FMUL.FTZ R9, R76, UR10 ;  /* 0x0000000a4c097c20 */ /* 0x000fe20008410000 */
[----:B------:R-:W-:Y:S01]  /*3c90*/  FMUL.FTZ R7, R73, UR10 ;  /* 0x0000000a49077c20 */ /* 0x000fe20008410000 */
[----:B------:R-:W-:-:S04]  /*3ca0*/  FMUL.FTZ R8, R77, UR10 ;  /* 0x0000000a4d087c20 */ /* 0x000fc80008410000 */
[----:B------:R-:W-:Y:S08]  /*3cb0*/  MUFU.TANH R75, R75 ;  /* 0x0000004b004b7308 */ /* 0x000ff00000002400 */
[----:B------:R-:W2:Y:S08]  /*3cc0*/  MUFU.TANH R78, R78 ;  /* 0x0000004e004e7308 */ /* 0x000eb00000002400 */
[----:B------:R-:W3:Y:S08]  /*3cd0*/  MUFU.TANH R79, R79 ;  /* 0x0000004f004f7308 */ /* 0x000ef00000002400 */
        /* <DEDUP_REMOVED lines=12> */
[----:B------:R-:W4:Y:S01]  /*3da0*/  MUFU.TANH R72, R66 ;  /* 0x0000004200487308 */ /* 0x000f220000002400 */
[----:B------:R-:W-:Y:S01]  /*3db0*/  UMOV UR55, 0x40000040 ;  /* 0x4000004000377882 */ /* 0x000fe20000000000 */
[----:B------:R-:W-:Y:S01]  /*3dc0*/  FMUL.FTZ R13, R68, UR10 ;  /* 0x0000000a440d7c20 */ /* 0x000fe20008410000 */
[----:B------:R-:W-:Y:S01]  /*3dd0*/  FMUL.FTZ R10, R65, UR10 ;  /* 0x0000000a410a7c20 */ /* 0x000fe20008410000 */
[----:B------:R-:W-:-:S04]  /*3de0*/  FMUL.FTZ R12, R69, UR10 ;  /* 0x0000000a450c7c20 */ /* 0x000fc80008410000 */
[----:B------:R-:W5:Y:S08]  /*3df0*/  MUFU.TANH R67, R67 ;  /* 0x0000004300437308 */ /* 0x000f700000002400 */
[----:B------:R-:W5:Y:S08]  /*3e00*/  MUFU.TANH R76, R70 ;  /* 0x00000046004c7308 */ /* 0x000f700000002400 */
[----:B------:R-:W5:Y:S08]  /*3e10*/  MUFU.TANH R71, R71 ;  /* 0x0000004700477308 */ /* 0x000f700000002400 */
[----:B------:R-:W-:Y:S08]  /*3e20*/  MUFU.TANH R8, R8 ;  /* 0x0000000800087308 */ /* 0x000ff00000002400 */
[----:B------:R-:W-:Y:S08]  /*3e30*/  MUFU.TANH R11, R11 ;  /* 0x0000000b000b7308 */ /* 0x000ff00000002400 */
[----:B------:R-:W-:Y:S01]  /*3e40*/  MUFU.TANH R10, R10 ;  /* 0x0000000a000a7308 */ /* 0x000fe20000002400 */
[----:B------:R-:W-:-:S02]  /*3e50*/  WARPGROUP.DEPBAR.LE gsb0, 0x0 ;  /* 0x00008000000079c5 */ /* 0x000fc40000010000 */
[----:B------:R-:W-:Y:S01]  /*3e60*/  WARPGROUP.ARRIVE ;  /* 0x00000000000079c5 */ /* 0x000fe20000000000 */
[----:B------:R-:W-:Y:S01]  /*3e70*/  FMUL.FTZ R15, R56, UR10 ;  /* 0x0000000a380f7c20 */ /* 0x000fe20008410000 */
[----:B------:R-:W-:Y:S01]  /*3e80*/  FMUL.FTZ R14, R57, UR10 ;  /* 0x0000000a390e7c20 */ /* 0x000fe20008410000 */
[----:B------:R-:W0:Y:S01]  /*3e90*/  @P2 LDC R56, c[0x0][0x450] ;  /* 0x00011400ff382b82 */ /* 0x000e220000000800 */
[----:B------:R-:W-:Y:S02]  /*3ea0*/  IMAD.MOV.U32 R57, RZ, RZ, R3 ;  /* 0x000000ffff397224 */ /* 0x000fe400078e0003 */
[----:B------:R-:W-:Y:S01]  /*3eb0*/  FMUL.FTZ R59, R59, UR10 ;  /* 0x0000000a3b3b7c20 */ /* 0x000fe20008410000 */
[----:B------:R-:W-:Y:S01]  /*3ec0*/  HGMMA.64x16x16.F32 R48, gdesc[UR52], R48, gsb0 ;  /* 0x00200000343079f0 */ /* 0x000fe20008000830 */
[----:B------:R-:W-:Y:S01]  /*3ed0*/  UIADD3 UR54, UR4, 0x906, URZ ;  /* 0x0000090604367890 */ /* 0x000fe2000fffe03f */
[----:B------:R-:W-:Y:S01]  /*3ee0*/  FMUL.FTZ R20, R61, UR10 ;  /* 0x0000000a3d147c20 */ /* 0x000fe20008410000 */
[----:B------:R-:W-:Y:S01]  /*3ef0*/  UMOV UR55, 0x40000040 ;  /* 0x4000004000377882 */ /* 0x000fe20000000000 */
[----:B------:R1:W-:Y:S01]  /*3f00*/  MUFU.TANH R86, R59 ;  /* 0x0000003b00567308 */ /* 0x0003e20000002400 */
[----:B------:R-:W2:Y:S01]  /*3f10*/  LDC R3, c[0x0][0x288] ;  /* 0x0000a200ff037b82 */ /* 0x000ea20000000800 */
[----:B------:R-:W-:Y:S01]  /*3f20*/  FMUL.FTZ R58, R58, UR10 ;  /* 0x0000000a3a3a7c20 */ /* 0x000fe20008410000 */
[----:B------:R-:W-:Y:S01]  /*3f30*/  FMUL.FTZ R62, R62, UR10 ;  /* 0x0000000a3e3e7c20 */ /* 0x000fe20008410000 */
[----:B------:R-:W-:Y:S01]  /*3f40*/  FMUL.FTZ R63, R63, UR10 ;  /* 0x0000000a3f3f7c20 */ /* 0x000fe20008410000 */
[----:B------:R-:W-:-:S03]  /*3f50*/  FMUL.FTZ R21, R60, UR10 ;  /* 0x0000000a3c157c20 */ /* 0x000fc60008410000 */
[----:B------:R-:W5:Y:S08]  /*3f60*/  MUFU.TANH R58, R58 ;  /* 0x0000003a003a7308 */ /* 0x000f700000002400 */
[----:B------:R-:W5:Y:S01]  /*3f70*/  MUFU.TANH R62, R62 ;  /* 0x0000003e003e7308 */ /* 0x000f620000002400 */
[----:B0-----:R-:W-:Y:S01]  /*3f80*/  @P2 SHF.R.U32.HI R57, RZ, R56, R5 ;  /* 0x00000038ff392219 */ /* 0x001fe20000011605 */
[----:B------:R-:W-:-:S04]  /*3f90*/  IMAD R5, R82, -0x70, RZ ;  /* 0xffffff9052057824 */ /* 0x000fc800078e02ff */
[----:B------:R-:W2:Y:S01]  /*3fa0*/  SHFL.IDX PT, R56, R57, 0x1, 0x1c1f ;  /* 0x003c1f0039387f89 */ /* 0x000ea200000e0000 */
[----:B------:R-:W-:Y:S01]  /*3fb0*/  VIADD R6, R5, 0x71 ;  /* 0x0000007105067836 */ /* 0x000fe20000000000 */
[----:B------:R-:W0:Y:S01]  /*3fc0*/  MUFU.TANH R63, R63 ;  /* 0x0000003f003f7308 */ /* 0x000e220000002400 */
[C---:B------:R-:W-:Y:S01]  /*3fd0*/  IMAD R5, R2.reuse, UR61, R5 ;  /* 0x0000003d02057c24 */ /* 0x040fe2000f8e0205 */
[----:B------:R-:W0:Y:S01]  /*3fe0*/  SHFL.IDX PT, R57, R57, RZ, 0x1c1f ;  /* 0x001c1fff39397589 */ /* 0x000e2200000e0000 */
[----:B-1----:R-:W-:Y:S02]  /*3ff0*/  IMAD R59, R19, -0x2, R6 ;  /* 0xfffffffe133b7824 */ /* 0x002fe400078e0206 */
[----:B------:R-:W-:Y:S02]  /*4000*/  VIADD R6, R5, 0x70 ;  /* 0x0000007005067836 */ /* 0x000fe40000000000 */
[----:B------:R-:W-:Y:S01]  /*4010*/  IMAD R64, R2, UR61, R59 ;  /* 0x0000003d02407c24 */ /* 0x000fe2000f8e023b */
[----:B------:R-:W-:Y:S01]  /*4020*/  MUFU.TANH R13, R13 ;  /* 0x0000000d000d7308 */ /* 0x000fe20000002400 */
[----:B------:R-:W-:-:S07]  /*4030*/  IMAD R59, R19, -0x2, R6 ;  /* 0xfffffffe133b7824 */ /* 0x000fce00078e0206 */
[----:B------:R-:W-:Y:S01]  /*4040*/  MUFU.TANH R12, R12 ;  /* 0x0000000c000c7308 */ /* 0x000fe20000002400 */
[----:B--2---:R-:W-:Y:S01]  /*4050*/  IADD3 R56, R56, -R3, R64 ;  /* 0x8000000338387210 */ /* 0x004fe20007ffe040 */
[--C-:B------:R-:W-:Y:S01]  /*4060*/  IMAD.IADD R64, R64, 0x1, -R3.reuse ;  /* 0x0000000140407824 */ /* 0x100fe200078e0a03 */
[----:B------:R-:W-:Y:S02]  /*4070*/  WARPGROUP.DEPBAR.LE gsb0, 0x0 ;  /* 0x00008000000079c5 */ /* 0x000fe40000010000 */
[----:B------:R-:W-:Y:S01]  /*4080*/  WARPGROUP.ARRIVE ;  /* 0x00000000000079c5 */ /* 0x000fe20000000000 */
[----:B------:R-:W-:Y:S01]  /*4090*/  VIMNMX R6, R59, R56, PT ;  /* 0x000000383b067248 */ /* 0x000fe20003fe0100 */
[----:B------:R-:W-:Y:S01]  /*40a0*/  FMUL.FTZ R51, R51, UR10 ;  /* 0x0000000a33337c20 */ /* 0x000fe20008410000 */
[----:B------:R-:W-:Y:S01]  /*40b0*/  FMUL.FTZ R50, R50, UR10 ;  /* 0x0000000a32327c20 */ /* 0x000fe20008410000 */
[----:B------:R-:W-:Y:S01]  /*40c0*/  FMUL.FTZ R54, R54, UR10 ;  /* 0x0000000a36367c20 */ /* 0x000fe20008410000 */
[C---:B------:R-:W-:Y:S01]  /*40d0*/  ISETP.GT.AND P5, PT, R6.reuse, RZ, PT ;  /* 0x000000ff0600720c */ /* 0x040fe20003fa4270 */
[----:B------:R-:W-:Y:S01]  /*40e0*/  HGMMA.64x16x16.F32 R40, gdesc[UR52], R40, gsb0 ;  /* 0x00200000342879f0 */ /* 0x000fe20008000828 */
[----:B------:R-:W-:Y:S01]  /*40f0*/  UIADD3 UR54, UR4, 0x986, URZ ;  /* 0x0000098604367890 */ /* 0x000fe2000fffe03f */
[C---:B------:R-:W-:Y:S01]  /*4100*/  ISETP.GT.AND P6, PT, R6.reuse, 0x1, PT ;  /* 0x000000010600780c */ /* 0x040fe20003fc4270 */
[----:B------:R-:W-:Y:S01]  /*4110*/  UMOV UR55, 0x40000040 ;  /* 0x4000004000377882 */ /* 0x000fe20000000000 */
[----:B------:R1:W-:Y:S01]  /*4120*/  MUFU.TANH R61, R51 ;  /* 0x00000033003d7308 */ /* 0x0003e20000002400 */
[----:B------:R-:W-:Y:S01]  /*4130*/  ISETP.GT.AND P4, PT, R6, 0x8, PT ;  /* 0x000000080600780c */ /* 0x000fe20003f84270 */
[----:B------:R-:W-:Y:S01]  /*4140*/  UMOV UR4, UR52 ;  /* 0x0000003400047c82 */ /* 0x000fe20008000000 */
[----:B------:R-:W-:Y:S01]  /*4150*/  FSEL R66, R74, -INF , P5 ;  /* 0xff8000004a427808 */ /* 0x000fe20002800000 */
[----:B------:R-:W-:Y:S01]  /*4160*/  FMUL.FTZ R55, R55, UR10 ;  /* 0x0000000a37377c20 */ /* 0x000fe20008410000 */
[----:B------:R-:W-:Y:S01]  /*4170*/  ISETP.GT.AND P3, PT, R6, 0x9, PT ;  /* 0x000000090600780c */ /* 0x000fe20003f64270 */
[----:B------:R-:W-:Y:S01]  /*4180*/  FMUL.FTZ R52, R52, UR10 ;  /* 0x0000000a34347c20 */ /* 0x000fe20008410000 */
[----:B------:R-:W-:Y:S01]  /*4190*/  FSEL R68, R78, -INF , P4 ;  /* 0xff8000004e447808 */ /* 0x000fe20002000000 */
[----:B------:R-:W2:Y:S01]  /*41a0*/  MUFU.TANH R50, R50 ;  /* 0x0000003200327308 */ /* 0x000ea20000002400 */
[----:B-1----:R-:W-:Y:S01]  /*41b0*/  FSEL R51, R75, -INF , P6 ;  /* 0xff8000004b337808 */ /* 0x002fe20003000000 */
[----:B------:R-:W-:Y:S01]  /*41c0*/  FMUL.FTZ R48, R48, UR10 ;  /* 0x0000000a30307c20 */ /* 0x000fe20008410000 */
[----:B------:R-:W-:Y:S01]  /*41d0*/  ISETP.GT.AND P5, PT, R6, 0x10, PT ;  /* 0x000000100600780c */ /* 0x000fe20003fa4270 */
[----:B------:R-:W-:Y:S01]  /*41e0*/  FMUL.FTZ R49, R49, UR10 ;  /* 0x0000000a31317c20 */ /* 0x000fe20008410000 */
[----:B------:R-:W-:Y:S01]  /*41f0*/  FMNMX.FTZ R5, R66, R51, !PT ;  /* 0x0000003342057209 */ /* 0x000fe20007810000 */
[----:B------:R-:W-:Y:S01]  /*4200*/  FMUL.FTZ R53, R53, UR10 ;  /* 0x0000000a35357c20 */ /* 0x000fe20008410000 */
[----:B---3--:R-:W-:Y:S01]  /*4210*/  FSEL R70, R79, -INF , P3 ;  /* 0xff8000004f467808 */ /* 0x008fe20001800000 */
[----:B------:R-:W-:Y:S01]  /*4220*/  MUFU.TANH R54, R54 ;  /* 0x0000003600367308 */ /* 0x000fe20000002400 */
[----:B------:R-:W-:Y:S01]  /*4230*/  FMNMX.FTZ R5, R68, R5, !PT ;  /* 0x0000000544057209 */ /* 0x000fe20007810000 */
[----:B------:R-:W-:Y:S01]  /*4240*/  IMAD R3, R2, UR61, -R3 ;  /* 0x0000003d02037c24 */ /* 0x000fe2000f8e0a03 */
[----:B------:R-:W-:-:S02]  /*4250*/  ISETP.GT.AND P3, PT, R6, 0x11, PT ;  /* 0x000000110600780c */ /* 0x000fc40003f64270 */
[----:B----4-:R-:W-:Y:S02]  /*4260*/  FSEL R72, R72, -INF , P5 ;  /* 0xff80000048487808 */ /* 0x010fe40002800000 */
[----:B------:R-:W-:Y:S01]  /*4270*/  FMNMX.FTZ R5, R70, R5, !PT ;  /* 0x0000000546057209 */ /* 0x000fe20007810000 */
[----:B------:R-:W1:Y:S01]  /*4280*/  MUFU.TANH R55, R55 ;  /* 0x0000003700377308 */ /* 0x000e620000002400 */
[----:B------:R-:W-:Y:S02]  /*4290*/  ISETP.GT.AND P4, PT, R6, 0x18, PT ;  /* 0x000000180600780c */ /* 0x000fe40003f84270 */
[----:B-----5:R-:W-:Y:S02]  /*42a0*/  FSEL R74, R67, -INF , P3 ;  /* 0xff800000434a7808 */ /* 0x020fe40001800000 */
[----:B------:R-:W-:Y:S02]  /*42b0*/  FMNMX.FTZ R5, R72, R5, !PT ;  /* 0x0000000548057209 */ /* 0x000fe40007810000 */
[----:B------:R-:W-:Y:S01]  /*42c0*/  ISETP.GT.AND P3, PT, R6, 0x19, PT ;  /* 0x000000190600780c */ /* 0x000fe20003f64270 */
[----:B------:R-:W-:Y:S01]  /*42d0*/  MUFU.TANH R15, R15 ;  /* 0x0000000f000f7308 */ /* 0x000fe20000002400 */
[----:B------:R-:W-:-:S02]  /*42e0*/  FSEL R76, R76, -INF , P4 ;  /* 0xff8000004c4c7808 */ /* 0x000fc40002000000 */
[----:B------:R-:W-:Y:S02]  /*42f0*/  FMNMX.FTZ R5, R74, R5, !PT ;  /* 0x000000054a057209 */ /* 0x000fe40007810000 */
[----:B------:R-:W-:Y:S02]  /*4300*/  ISETP.GT.AND P4, PT, R6, 0x20, PT ;  /* 0x000000200600780c */ /* 0x000fe40003f84270 */
[----:B------:R-:W-:Y:S01]  /*4310*/  FSEL R78, R71, -INF , P3 ;  /* 0xff800000474e7808 */ /* 0x000fe20001800000 */
[----:B------:R-:W-:Y:S01]  /*4320*/  MUFU.TANH R14, R14 ;  /* 0x0000000e000e7308 */ /* 0x000fe20000002400 */
[----:B------:R-:W-:Y:S02]  /*4330*/  FMNMX.FTZ R5, R76, R5, !PT ;  /* 0x000000054c057209 */ /* 0x000fe40007810000 */
[----:B------:R-:W-:Y:S02]  /*4340*/  ISETP.GT.AND P3, PT, R6, 0x21, PT ;  /* 0x000000210600780c */ /* 0x000fe40003f64270 */
[----:B------:R-:W-:-:S02]  /*4350*/  FSEL R80, R58, -INF , P4 ;  /* 0xff8000003a507808 */ /* 0x000fc40002000000 */
[----:B------:R-:W-:Y:S01]  /*4360*/  FMNMX.FTZ R5, R78, R5, !PT ;  /* 0x000000054e057209 */ /* 0x000fe20007810000 */
[----:B------:R-:W-:Y:S02]  /*4370*/  WARPGROUP.DEPBAR.LE gsb0, 0x0 ;  /* 0x00008000000079c5 */ /* 0x000fe40000010000 */
[----:B------:R-:W-:Y:S01]  /*4380*/  WARPGROUP.ARRIVE ;  /* 0x00000000000079c5 */ /* 0x000fe20000000000 */
[----:B------:R-:W-:Y:S01]  /*4390*/  ISETP.GT.AND P4, PT, R6, 0x28, PT ;  /* 0x000000280600780c */ /* 0x000fe20003f84270 */
[----:B------:R-:W-:Y:S01]  /*43a0*/  FMUL.FTZ R43, R43, UR10 ;  /* 0x0000000a2b2b7c20 */ /* 0x000fe20008410000 */
[----:B------:R-:W-:Y:S01]  /*43b0*/  FSEL R86, R86, -INF , P3 ;  /* 0xff80000056567808 */ /* 0x000fe20001800000 */
[----:B------:R-:W-:Y:S01]  /*43c0*/  FMUL.FTZ R42, R42, UR10 ;  /* 0x0000000a2a2a7c20 */ /* 0x000fe20008410000 */
[----:B------:R-:W-:Y:S01]  /*43d0*/  FMNMX.FTZ R5, R80, R5, !PT ;  /* 0x0000000550057209 */ /* 0x000fe20007810000 */
[----:B------:R-:W-:Y:S01]  /*43e0*/  HGMMA.64x16x16.F32 R32, gdesc[UR52], R32, gsb0 ;  /* 0x00200000342079f0 */ /* 0x000fe20008000820 */
[----:B------:R-:W-:Y:S01]  /*43f0*/  ISETP.GT.AND P3, PT, R6, 0x29, PT ;  /* 0x000000290600780c */ /* 0x000fe20003f64270 */
[----:B------:R3:W-:Y:S01]  /*4400*/  MUFU.TANH R56, R43 ;  /* 0x0000002b00387308 */ /* 0x0007e20000002400 */
[----:B------:R-:W-:Y:S01]  /*4410*/  FSEL R90, R62, -INF , P4 ;  /* 0xff8000003e5a7808 */ /* 0x000fe20002000000 */
[----:B------:R-:W-:Y:S01]  /*4420*/  FMUL.FTZ R46, R46, UR10 ;  /* 0x0000000a2e2e7c20 */ /* 0x000fe20008410000 */
[----:B------:R-:W-:Y:S01]  /*4430*/  FMNMX.FTZ R5, R86, R5, !PT ;  /* 0x0000000556057209 */ /* 0x000fe20007810000 */
[----:B------:R-:W-:Y:S01]  /*4440*/  FMUL.FTZ R47, R47, UR10 ;  /* 0x0000000a2f2f7c20 */ /* 0x000fe20008410000 */
[----:B------:R-:W-:Y:S01]  /*4450*/  ISETP.GT.AND P4, PT, R6, 0x30, PT ;  /* 0x000000300600780c */ /* 0x000fe20003f84270 */
[----:B------:R-:W-:Y:S01]  /*4460*/  FMUL.FTZ R40, R40, UR10 ;  /* 0x0000000a28287c20 */ /* 0x000fe20008410000 */
[----:B0-----:R-:W-:Y:S01]  /*4470*/  FSEL R94, R63, -INF , P3 ;  /* 0xff8000003f5e7808 */ /* 0x001fe20001800000 */
[----:B------:R-:W0:Y:S01]  /*4480*/  MUFU.TANH R42, R42 ;  /* 0x0000002a002a7308 */ /* 0x000e220000002400 */
[----:B---3--:R-:W-:Y:S01]  /*4490*/  FMNMX.FTZ R43, R90, R5, !PT ;  /* 0x000000055a2b7209 */ /* 0x008fe20007810000 */
[----:B------:R-:W-:Y:S01]  /*44a0*/  FMUL.FTZ R44, R44, UR10 ;  /* 0x0000000a2c2c7c20 */ /* 0x000fe20008410000 */
[----:B------:R-:W-:Y:S01]  /*44b0*/  ISETP.GT.AND P3, PT, R6, 0x31, PT ;  /* 0x000000310600780c */ /* 0x000fe20003f64270 */
[----:B------:R-:W-:Y:S01]  /*44c0*/  FMUL.FTZ R41, R41, UR10 ;  /* 0x0000000a29297c20 */ /* 0x000fe20008410000 */
[----:B--2---:R-:W-:Y:S01]  /*44d0*/  FSEL R60, R50, -INF , P4 ;  /* 0xff800000323c7808 */ /* 0x004fe20002000000 */
[----:B------:R-:W-:Y:S01]  /*44e0*/  FMUL.FTZ R45, R45, UR10 ;  /* 0x0000000a2d2d7c20 */ /* 0x000fe20008410000 */
[----:B------:R-:W-:Y:S01]  /*44f0*/  FMNMX.FTZ R43, R94, R43, !PT ;  /* 0x0000002b5e2b7209 */ /* 0x000fe20007810000 */
[----:B------:R-:W2:Y:S01]  /*4500*/  MUFU.TANH R46, R46 ;  /* 0x0000002e002e7308 */ /* 0x000ea20000002400 */
[----:B------:R-:W-:-:S02]  /*4510*/  ISETP.GT.AND P4, PT, R6, 0x38, PT ;  /* 0x000000380600780c */ /* 0x000fc40003f84270 */
[----:B------:R-:W-:Y:S02]  /*4520*/  FSEL R50, R61, -INF , P3 ;  /* 0xff8000003d327808 */ /* 0x000fe40001800000 */
[----:B------:R-:W-:Y:S02]  /*4530*/  FMNMX.FTZ R43, R60, R43, !PT ;  /* 0x0000002b3c2b7209 */ /* 0x000fe40007810000 */
[----:B------:R-:W-:Y:S01]  /*4540*/  ISETP.GT.AND P3, PT, R6, 0x39, PT ;  /* 0x000000390600780c */ /* 0x000fe20003f64270 */
[----:B------:R-:W3:Y:S01]  /*4550*/  MUFU.TANH R47, R47 ;  /* 0x0000002f002f7308 */ /* 0x000ee20000002400 */
[----:B------:R-:W-:Y:S02]  /*4560*/  FMNMX.FTZ R43, R50, R43, !PT ;  /* 0x0000002b322b7209 */ /* 0x000fe40007810000 */
[----:B------:R-:W-:-:S04]  /*4570*/  VIADDMNMX R57, R57, R64, R59, PT ;  /* 0x0000004039397246 */ /* 0x000fc8000380013b */
[----:B------:R-:W-:Y:S01]  /*4580*/  ISETP.GT.AND P5, PT, R57, 0x8, PT ;  /* 0x000000083900780c */ /* 0x000fe20003fa4270 */
[----:B------:R-:W-:Y:S08]  /*4590*/  MUFU.TANH R21, R21 ;  /* 0x0000001500157308 */ /* 0x000ff00000002400 */
[----:B------:R-:W-:Y:S08]  /*45a0*/  MUFU.TANH R84, R44 ;  /* 0x0000002c00547308 */ /* 0x000ff00000002400 */
[----:B------:R-:W-:Y:S01]  /*45b0*/  MUFU.TANH R20, R20 ;  /* 0x0000001400147308 */ /* 0x000fe20000002400 */
[----:B------:R-:W-:-:S02]  /*45c0*/  WARPGROUP.DEPBAR.LE gsb0, 0x0 ;  /* 0x00008000000079c5 */ /* 0x000fc40000010000 */
[----:B------:R-:W-:Y:S01]  /*45d0*/  WARPGROUP.ARRIVE ;  /* 0x00000000000079c5 */ /* 0x000fe20000000000 */
[----:B------:R-:W-:Y:S01]  /*45e0*/  FMUL.FTZ R34, R34, UR10 ;  /* 0x0000000a22227c20 */ /* 0x000fe20008410000 */
[----:B------:R-:W-:Y:S01]  /*45f0*/  FMUL.FTZ R5, R38, UR10 ;  /* 0x0000000a26057c20 */ /* 0x000fe20008410000 */
[----:B-1----:R-:W-:Y:S01]  /*4600*/  FSEL R38, R55, -INF , P3 ;  /* 0xff80000037267808 */ /* 0x002fe20001800000 */
[----:B------:R-:W-:Y:S01]  /*4610*/  FMUL.FTZ R35, R35, UR10 ;  /* 0x0000000a23237c20 */ /* 0x000fe20008410000 */
[----:B------:R1:W4:Y:S01]  /*4620*/  MUFU.TANH R58, R34 ;  /* 0x00000022003a7308 */ /* 0x0003220000002400 */
[----:B------:R-:W-:Y:S01]  /*4630*/  HGMMA.64x16x16.F32 R24, gdesc[UR4], R24, gsb0 ;  /* 0x00200000041879f0 */ /* 0x000fe20008000818 */
[----:B------:R-:W-:Y:S01]  /*4640*/  ISETP.GT.AND P3, PT, R6, 0x41, PT ;  /* 0x000000410600780c */ /* 0x000fe20003f64270 */
[----:B------:R-:W-:Y:S01]  /*4650*/  FMUL.FTZ R39, R39, UR10 ;  /* 0x0000000a27277c20 */ /* 0x000fe20008410000 */
[----:B------:R-:W-:Y:S01]  /*4660*/  ULDC UR4, c[0x0][0x988] ;  /* 0x0002620000047ab9 */ /* 0x000fe20000000800 */
[----:B------:R-:W-:Y:S01]  /*4670*/  FMUL.FTZ R32, R32, UR10 ;  /* 0x0000000a20207c20 */ /* 0x000fe20008410000 */
[----:B------:R-:W-:Y:S01]  /*4680*/  FMUL.FTZ R36, R36, UR10 ;  /* 0x0000000a24247c20 */ /* 0x000fe20008410000 */
[----:B------:R-:W-:Y:S01]  /*4690*/  FMUL.FTZ R33, R33, UR10 ;  /* 0x0000000a21217c20 */ /* 0x000fe20008410000 */
[----:B------:R5:W-:Y:S01]  /*46a0*/  MUFU.TANH R62, R5 ;  /* 0x00000005003e7308 */ /* 0x000be20000002400 */
[----:B-1----:R-:W-:Y:S01]  /*46b0*/  FSEL R34, R54, -INF , P4 ;  /* 0xff80000036227808 */ /* 0x002fe20002000000 */
[----:B------:R-:W-:Y:S01]  /*46c0*/  FMUL.FTZ R37, R37, UR10 ;  /* 0x0000000a25257c20 */ /* 0x000fe20008410000 */
[----:B------:R-:W-:-:S02]  /*46d0*/  ISETP.GT.AND P4, PT, R6, 0x40, PT ;  /* 0x000000400600780c */ /* 0x000fc40003f84270 */
[----:B------:R-:W-:-:S03]  /*46e0*/  FMNMX.FTZ R43, R34, R43, !PT ;  /* 0x0000002b222b7209 */ /* 0x000fc60007810000 */
[----:B------:R-:W1:Y:S01]  /*46f0*/  MUFU.TANH R35, R35 ;  /* 0x0000002300237308 */ /* 0x000e620000002400 */
[----:B------:R-:W-:-:S07]  /*4700*/  FMNMX.FTZ R43, R38, R43, !PT ;  /* 0x0000002b262b7209 */ /* 0x000fce0007810000 */
[----:B------:R-:W1:Y:S08]  /*4710*/  MUFU.TANH R39, R39 ;  /* 0x0000002700277308 */ /* 0x000e700000002400 */
[----:B------:R-:W-:Y:S08]  /*4720*/  MUFU.TANH R88, R32 ;  /* 0x0000002000587308 */ /* 0x000ff00000002400 */
[----:B------:R-:W-:Y:S08]  /*4730*/  MUFU.TANH R92, R36 ;  /* 0x00000024005c7308 */ /* 0x000ff00000002400 */
[----:B------:R-:W-:Y:S01]  /*4740*/  MUFU.TANH R48, R48 ;  /* 0x0000003000307308 */ /* 0x000fe20000002400 */
[----:B------:R-:W-:-:S02]  /*4750*/  WARPGROUP.DEPBAR.LE gsb0, 0x0 ;  /* 0x00008000000079c5 */ /* 0x000fc40000010000 */
[----:B-----5:R-:W-:Y:S01]  /*4760*/  FMUL.FTZ R5, R26, UR10 ;  /* 0x0000000a1a057c20 */ /* 0x020fe20008410000 */
[----:B0-----:R-:W-:Y:S01]  /*4770*/  FSEL R26, R42, -INF , P4 ;  /* 0xff8000002a1a7808 */ /* 0x001fe20002000000 */
[----:B------:R-:W-:Y:S01]  /*4780*/  FMUL.FTZ R27, R27, UR10 ;  /* 0x0000000a1b1b7c20 */ /* 0x000fe20008410000 */
[----:B------:R-:W-:Y:S02]  /*4790*/  ISETP.GT.AND P4, PT, R6, 0x48, PT ;  /* 0x000000480600780c */ /* 0x000fe40003f84270 */
[----:B------:R0:W5:Y:S01]  /*47a0*/  MUFU.TANH R100, R5 ;  /* 0x0000000500647308 */ /* 0x0001620000002400 */
[----:B------:R-:W-:Y:S01]  /*47b0*/  FSEL R42, R56, -INF , P3 ;  /* 0xff800000382a7808 */ /* 0x000fe20001800000 */
[----:B------:R-:W-:Y:S01]  /*47c0*/  FMUL.FTZ R31, R31, UR10 ;  /* 0x0000000a1f1f7c20 */ /* 0x000fe20008410000 */
[----:B------:R-:W-:Y:S01]  /*47d0*/  FMNMX.FTZ R43, R26, R43, !PT ;  /* 0x0000002b1a2b7209 */ /* 0x000fe20007810000 */
[----:B------:R-:W-:Y:S01]  /*47e0*/  FMUL.FTZ R24, R24, UR10 ;  /* 0x0000000a18187c20 */ /* 0x000fe20008410000 */
[----:B------:R-:W-:Y:S01]  /*47f0*/  ISETP.GT.AND P3, PT, R6, 0x49, PT ;  /* 0x000000490600780c */ /* 0x000fe20003f64270 */
[----:B------:R-:W-:Y:S01]  /*4800*/  FMUL.FTZ R25, R25, UR10 ;  /* 0x0000000a19197c20 */ /* 0x000fe20008410000 */
[----:B--2---:R-:W-:Y:S01]  /*4810*/  FSEL R46, R46, -INF , P4 ;  /* 0xff8000002e2e7808 */ /* 0x004fe20002000000 */
[----:B------:R-:W2:Y:S01]  /*4820*/  MUFU.TANH R27, R27 ;  /* 0x0000001b001b7308 */ /* 0x000ea20000002400 */
[----:B------:R-:W-:Y:S01]  /*4830*/  FMNMX.FTZ R43, R42, R43, !PT ;  /* 0x0000002b2a2b7209 */ /* 0x000fe20007810000 */
[----:B0-----:R-:W-:Y:S01]  /*4840*/  FMUL.FTZ R5, R30, UR10 ;  /* 0x0000000a1e057c20 */ /* 0x001fe20008410000 */
[----:B------:R-:W-:Y:S01]  /*4850*/  ISETP.GT.AND P4, PT, R6, 0x50, PT ;  /* 0x000000500600780c */ /* 0x000fe20003f84270 */
[----:B------:R-:W-:Y:S01]  /*4860*/  FMUL.FTZ R28, R28, UR10 ;  /* 0x0000000a1c1c7c20 */ /* 0x000fe20008410000 */
[----:B---3--:R-:W-:Y:S01]  /*4870*/  FSEL R56, R47, -INF , P3 ;  /* 0xff8000002f387808 */ /* 0x008fe20001800000 */
[----:B------:R-:W-:Y:S01]  /*4880*/  FMUL.FTZ R29, R29, UR10 ;  /* 0x0000000a1d1d7c20 */ /* 0x000fe20008410000 */
[----:B------:R-:W-:Y:S01]  /*4890*/  FMNMX.FTZ R43, R46, R43, !PT ;  /* 0x0000002b2e2b7209 */ /* 0x000fe20007810000 */
[----:B------:R-:W0:Y:S01]  /*48a0*/  MUFU.TANH R5, R5 ;  /* 0x0000000500057308 */ /* 0x000e220000002400 */
[----:B------:R-:W-:Y:S01]  /*48b0*/  ISETP.GT.AND P3, PT, R6, 0x51, PT ;  /* 0x000000510600780c */ /* 0x000fe20003f64270 */
[----:B------:R3:W-:Y:S01]  /*48c0*/  @!P1 SYNCS.ARRIVE.TRANS64.RED.A1T0 RZ, [R0+URZ], RZ ;  /* 0x000000ff00ff99a7 */ /* 0x0007e2000810043f */
[----:B----4-:R-:W-:-:S02]  /*48d0*/  FSEL R54, R58, -INF , P4 ;  /* 0xff8000003a367808 */ /* 0x010fc40002000000 */
[----:B------:R-:W-:Y:S02]  /*48e0*/  FMNMX.FTZ R43, R56, R43, !PT ;  /* 0x0000002b382b7209 */ /* 0x000fe40007810000 */
[----:B------:R-:W-:Y:S01]  /*48f0*/  ISETP.GT.AND P4, PT, R6, 0x58, PT ;  /* 0x000000580600780c */ /* 0x000fe20003f84270 */
[----:B------:R-:W4:Y:S01]  /*4900*/  MUFU.TANH R31, R31 ;  /* 0x0000001f001f7308 */ /* 0x000f220000002400 */
[----:B-1----:R-:W-:Y:S02]  /*4910*/  FSEL R30, R35, -INF , P3 ;  /* 0xff800000231e7808 */ /* 0x002fe40001800000 */
[----:B------:R-:W-:Y:S02]  /*4920*/  FMNMX.FTZ R43, R54, R43, !PT ;  /* 0x0000002b362b7209 */ /* 0x000fe40007810000 */
[----:B------:R-:W-:Y:S02]  /*4930*/  ISETP.GT.AND P3, PT, R6, 0x59, PT ;  /* 0x000000590600780c */ /* 0x000fe40003f64270 */
[----:B------:R-:W-:Y:S01]  /*4940*/  FSEL R58, R62, -INF , P4 ;  /* 0xff8000003e3a7808 */ /* 0x000fe20002000000 */
[----:B------:R-:W-:Y:S01]  /*4950*/  MUFU.TANH R96, R24 ;  /* 0x0000001800607308 */ /* 0x000fe20000002400 */
[----:B------:R-:W-:-:S02]  /*4960*/  FMNMX.FTZ R43, R30, R43, !PT ;  /* 0x0000002b1e2b7209 */ /* 0x000fc40007810000 */
[----:B------:R-:W-:Y:S02]  /*4970*/  ISETP.GT.AND P4, PT, R6, 0x60, PT ;  /* 0x000000600600780c */ /* 0x000fe40003f84270 */
[----:B------:R-:W-:Y:S02]  /*4980*/  FSEL R62, R39, -INF , P3 ;  /* 0xff800000273e7808 */ /* 0x000fe40001800000 */
[----:B------:R-:W-:Y:S01]  /*4990*/  FMNMX.FTZ R43, R58, R43, !PT ;  /* 0x0000002b3a2b7209 */ /* 0x000fe20007810000 */
[----:B------:R1:W-:Y:S01]  /*49a0*/  MUFU.TANH R39, R25 ;  /* 0x0000001900277308 */ /* 0x0003e20000002400 */
[----:B------:R-:W-:Y:S02]  /*49b0*/  ISETP.GT.AND P3, PT, R6, 0x61, PT ;  /* 0x000000610600780c */ /* 0x000fe40003f64270 */
[----:B-----5:R-:W-:Y:S02]  /*49c0*/  FSEL R100, R100, -INF , P4 ;  /* 0xff80000064647808 */ /* 0x020fe40002000000 */
[----:B------:R-:W-:-:S02]  /*49d0*/  FMNMX.FTZ R43, R62, R43, !PT ;  /* 0x0000002b3e2b7209 */ /* 0x000fc40007810000 */
[----:B------:R-:W-:Y:S01]  /*49e0*/  ISETP.GT.AND P4, PT, R6, 0x68, PT ;  /* 0x000000680600780c */ /* 0x000fe20003f84270 */
[----:B------:R5:W-:Y:S01]  /*49f0*/  MUFU.TANH R98, R28 ;  /* 0x0000001c00627308 */ /* 0x000be20000002400 */
[----:B--2---:R-:W-:Y:S02]  /*4a00*/  FSEL R102, R27, -INF , P3 ;  /* 0xff8000001b667808 */ /* 0x004fe40001800000 */
[----:B------:R-:W-:Y:S02]  /*4a10*/  FMNMX.FTZ R43, R100, R43, !PT ;  /* 0x0000002b642b7209 */ /* 0x000fe40007810000 */
[----:B------:R-:W-:Y:S02]  /*4a20*/  ISETP.GT.AND P3, PT, R6, 0x69, PT ;  /* 0x000000690600780c */ /* 0x000fe40003f64270 */
[----:B0-----:R-:W-:Y:S01]  /*4a30*/  FSEL R104, R5, -INF , P4 ;  /* 0xff80000005687808 */ /* 0x001fe20002000000 */
[----:B------:R-:W-:Y:S01]  /*4a40*/  MUFU.TANH R35, R52 ;  /* 0x0000003400237308 */ /* 0x000fe20000002400 */
[----:B------:R-:W-:-:S02]  /*4a50*/  FMNMX.FTZ R43, R102, R43, !PT ;  /* 0x0000002b662b7209 */ /* 0x000fc40007810000 */
[----:B----4-:R-:W-:Y:S02]  /*4a60*/  FSEL R106, R31, -INF , P3 ;  /* 0xff8000001f6a7808 */ /* 0x010fe40001800000 */
[----:B------:R-:W-:Y:S02]  /*4a70*/  FMNMX.FTZ R43, R104, R43, !PT ;  /* 0x0000002b682b7209 */ /* 0x000fe40007810000 */
[----:B------:R-:W-:Y:S01]  /*4a80*/  ISETP.GT.AND P4, PT, R57, 0x1, PT ;  /* 0x000000013900780c */ /* 0x000fe20003f84270 */
[----:B------:R0:W-:Y:S01]  /*4a90*/  MUFU.TANH R31, R40 ;  /* 0x00000028001f7308 */ /* 0x0001e20000002400 */
[----:B------:R-:W-:Y:S02]  /*4aa0*/  FMNMX.FTZ R43, R106, R43, !PT ;  /* 0x0000002b6a2b7209 */ /* 0x000fe40007810000 */
[----:B-1----:R-:W-:Y:S02]  /*4ab0*/  FSEL R25, R7, -INF , P4 ;  /* 0xff80000007197808 */ /* 0x002fe40002000000 */
[----:B-----5:R-:W-:Y:S01]  /*4ac0*/  FSEL R28, R9, -INF , P5 ;  /* 0xff800000091c7808 */ /* 0x020fe20002800000 */
[----:B------:R-:W1:Y:S01]  /*4ad0*/  SHFL.BFLY PT, R6, R43, 0x2, 0x1f ;  /* 0x0c401f002b067f89 */ /* 0x000e6200000e0000 */
[----:B------:R-:W-:Y:S01]  /*4ae0*/  ISETP.GT.AND P4, PT, R57, 0x10, PT ;  /* 0x000000103900780c */ /* 0x000fe20003f84270 */
[----:B------:R-:W2:Y:S03]  /*4af0*/  MUFU.TANH R49, R49 ;  /* 0x0000003100317308 */ /* 0x000ea60000002400 */
[----:B------:R-:W-:-:S02]  /*4b00*/  FSEL R36, R11, -INF , P4 ;  /* 0xff8000000b247808 */ /* 0x000fc40002000000 */
[----:B------:R-:W-:-:S03]  /*4b10*/  ISETP.GT.AND P4, PT, R57, 0x18, PT ;  /* 0x000000183900780c */ /* 0x000fc60003f84270 */
[----:B------:R-:W4:Y:S01]  /*4b20*/  MUFU.TANH R53, R53 ;  /* 0x0000003500357308 */ /* 0x000f220000002400 */
[----:B------:R-:W-:Y:S02]  /*4b30*/  FSEL R44, R13, -INF , P4 ;  /* 0xff8000000d2c7808 */ /* 0x000fe40002000000 */
[----:B------:R-:W-:-:S04]  /*4b40*/  ISETP.GT.AND P4, PT, R57, 0x20, PT ;  /* 0x000000203900780c */ /* 0x000fc80003f84270 */
[----:B------:R-:W-:Y:S01]  /*4b50*/  FSEL R64, R15, -INF , P4 ;  /* 0xff8000000f407808 */ /* 0x000fe20002000000 */
[----:B------:R-:W5:Y:S01]  /*4b60*/  MUFU.TANH R41, R41 ;  /* 0x0000002900297308 */ /* 0x000f620000002400 */
[----:B------:R-:W-:Y:S02]  /*4b70*/  ISETP.GT.AND P4, PT, R57, 0x28, PT ;  /* 0x000000283900780c */ /* 0x000fe40003f84270 */
[----:B-1----:R-:W-:-:S05]  /*4b80*/  FMNMX.FTZ R6, R43, R6, !PT ;  /* 0x000000062b067209 */ /* 0x002fca0007810000 */
[----:B------:R-:W1:Y:S01]  /*4b90*/  MUFU.TANH R45, R45 ;  /* 0x0000002d002d7308 */ /* 0x000e620000002400 */
[----:B------:R-:W3:Y:S07]  /*4ba0*/  SHFL.BFLY PT, R5, R6, 0x1, 0x1f ;  /* 0x0c201f0006057f89 */ /* 0x000eee00000e0000 */
[----:B------:R-:W-:Y:S08]  /*4bb0*/  MUFU.TANH R33, R33 ;  /* 0x0000002100217308 */ /* 0x000ff00000002400 */
[----:B------:R-:W-:Y:S08]  /*4bc0*/  MUFU.TANH R37, R37 ;  /* 0x0000002500257308 */ /* 0x000ff00000002400 */
[----:B------:R-:W-:Y:S01]  /*4bd0*/  MUFU.TANH R29, R29 ;  /* 0x0000001d001d7308 */ /* 0x000fe20000002400 */
[----:B---3--:R-:W-:Y:S01]  /*4be0*/  FMNMX.FTZ R6, R6, R5, !PT ;  /* 0x0000000506067209 */ /* 0x008fe20007810000 */
[----:B------:R-:W-:-:S03]  /*4bf0*/  IMAD.U32 R5, RZ, RZ, UR4 ;  /* 0x00000004ff057e24 */ /* 0x000fc6000f8e00ff */
[C---:B------:R-:W-:Y:S01]  /*4c00*/  FSETP.NEU.FTZ.AND P3, PT, R6.reuse, -INF , PT ;  /* 0xff8000000600780b */ /* 0x040fe20003f7d000 */
[----:B------:R-:W-:-:S05]  /*4c10*/  FMUL.FTZ R27, R6, R5 ;  /* 0x00000005061b7220 */ /* 0x000fca0000410000 */
[----:B------:R-:W-:Y:S02]  /*4c20*/  FSEL R27, R27, RZ, P3 ;  /* 0x000000ff1b1b7208 */ /* 0x000fe40001800000 */
[----:B------:R-:W-:-:S03]  /*4c30*/  ISETP.GT.AND P3, PT, R57, RZ, PT ;  /* 0x000000ff3900720c */ /* 0x000fc60003f64270 */
[-CC-:B------:R-:W-:Y:S01]  /*4c40*/  FFMA.FTZ R201, R66, R5.reuse, -R27.reuse ;  /* 0x0000000542c97223 */ /* 0x180fe2000001081b */
[----:B------:R-:W-:Y:S01]  /*4c50*/  FSEL R24, R4, -INF , P3 ;  /* 0xff80000004187808 */ /* 0x000fe20001800000 */
[-CC-:B------:R-:W-:Y:S01]  /*4c60*/  FFMA.FTZ R203, R68, R5.reuse, -R27.reuse ;  /* 0x0000000544cb7223 */ /* 0x180fe2000001081b */
[C---:B------:R-:W-:Y:S01]  /*4c70*/  ISETP.GT.AND P3, PT, R57.reuse, 0x9, PT ;  /* 0x000000093900780c */ /* 0x040fe20003f64270 */
[--C-:B------:R-:W-:Y:S01]  /*4c80*/  FFMA.FTZ R197, R72, R5, -R27.reuse ;  /* 0x0000000548c57223 */ /* 0x100fe2000001081b */
[----:B------:R-:W-:Y:S01]  /*4c90*/  FMNMX.FTZ R7, R24, R25, !PT ;  /* 0x0000001918077209 */ /* 0x000fe20007810000 */
[-CC-:B------:R-:W-:Y:S01]  /*4ca0*/  FFMA.FTZ R199, R76, R5.reuse, -R27.reuse ;  /* 0x000000054cc77223 */ /* 0x180fe2000001081b */
[----:B------:R-:W-:Y:S01]  /*4cb0*/  FSEL R32, R8, -INF , P3 ;  /* 0xff80000008207808 */ /* 0x000fe20001800000 */
[--C-:B------:R-:W-:Y:S01]  /*4cc0*/  FFMA.FTZ R8, R70, R5, -R27.reuse ;  /* 0x0000000546087223 */ /* 0x100fe2000001081b */
[----:B------:R-:W-:Y:S01]  /*4cd0*/  FMNMX.FTZ R7, R28, R7, !PT ;  /* 0x000000071c077209 */ /* 0x000fe20007810000 */
[-CC-:B------:R-:W-:Y:S01]  /*4ce0*/  FFMA.FTZ R193, R80, R5.reuse, -R27.reuse ;  /* 0x0000000550c17223 */ /* 0x180fe2000001081b */
[C---:B------:R-:W-:Y:S01]  /*4cf0*/  ISETP.GT.AND P3, PT, R57.reuse, 0x11, PT ;  /* 0x000000113900780c */ /* 0x040fe20003f64270 */
[--C-:B------:R-:W-:Y:S01]  /*4d00*/  FFMA.FTZ R195, R90, R5, -R27.reuse ;  /* 0x000000055ac37223 */ /* 0x100fe2000001081b */
[----:B------:R-:W-:Y:S01]  /*4d10*/  FMNMX.FTZ R7, R32, R7, !PT ;  /* 0x0000000720077209 */ /* 0x000fe20007810000 */
[-CC-:B------:R-:W-:Y:S01]  /*4d20*/  FFMA.FTZ R189, R60, R5.reuse, -R27.reuse ;  /* 0x000000053cbd7223 */ /* 0x180fe2000001081b */
[----:B0-----:R-:W-:Y:S01]  /*4d30*/  FSEL R40, R10, -INF , P3 ;  /* 0xff8000000a287808 */ /* 0x001fe20001800000 */
[--C-:B------:R-:W-:Y:S01]  /*4d40*/  FFMA.FTZ R10, R74, R5, -R27.reuse ;  /* 0x000000054a0a7223 */ /* 0x100fe2000001081b */
[----:B------:R-:W-:Y:S01]  /*4d50*/  FMNMX.FTZ R7, R36, R7, !PT ;  /* 0x0000000724077209 */ /* 0x000fe20007810000 */
[-CC-:B------:R-:W-:Y:S01]  /*4d60*/  FFMA.FTZ R9, R50, R5.reuse, -R27.reuse ;  /* 0x0000000532097223 */ /* 0x180fe2000001081b */
[----:B------:R-:W-:Y:S01]  /*4d70*/  ISETP.GT.AND P3, PT, R57, 0x19, PT ;  /* 0x000000193900780c */ /* 0x000fe20003f64270 */
[--C-:B------:R-:W-:Y:S01]  /*4d80*/  FFMA.FTZ R11, R34, R5, -R27.reuse ;  /* 0x00000005220b7223 */ /* 0x100fe2000001081b */
[----:B------:R-:W-:Y:S01]  /*4d90*/  FMNMX.FTZ R7, R40, R7, !PT ;  /* 0x0000000728077209 */ /* 0x000fe20007810000 */
[----:B------:R-:W-:Y:S01]  /*4da0*/  MUFU.EX2 R108, R9 ;  /* 0x00000009006c7308 */ /* 0x000fe20000000800 */
[----:B------:R-:W-:Y:S01]  /*4db0*/  FSEL R52, R12, -INF , P3 ;  /* 0xff8000000c347808 */ /* 0x000fe20001800000 */
[--C-:B------:R-:W-:Y:S01]  /*4dc0*/  FFMA.FTZ R12, R78, R5, -R27.reuse ;  /* 0x000000054e0c7223 */ /* 0x100fe2000001081b */
[----:B------:R-:W-:Y:S01]  /*4dd0*/  FMNMX.FTZ R7, R44, R7, !PT ;  /* 0x000000072c077209 */ /* 0x000fe20007810000 */
[-CC-:B------:R-:W-:Y:S01]  /*4de0*/  FFMA.FTZ R4, R51, R5.reuse, -R27.reuse ;  /* 0x0000000533047223 */ /* 0x180fe2000001081b */
[C---:B------:R-:W-:Y:S01]  /*4df0*/  ISETP.GT.AND P3, PT, R57.reuse, 0x21, PT ;  /* 0x000000213900780c */ /* 0x040fe20003f64270 */
[--C-:B------:R-:W-:Y:S01]  /*4e00*/  FFMA.FTZ R30, R30, R5, -R27.reuse ;  /* 0x000000051e1e7223 */ /* 0x100fe2000001081b */
[----:B------:R-:W-:Y:S01]  /*4e10*/  FMNMX.FTZ R7, R52, R7, !PT ;  /* 0x0000000734077209 */ /* 0x000fe20007810000 */
[----:B------:R-:W-:Y:S01]  /*4e20*/  MUFU.EX2 R201, R201 ;  /* 0x000000c900c97308 */ /* 0x000fe20000000800 */
[----:B------:R-:W-:Y:S01]  /*4e30*/  FSEL R66, R14, -INF , P3 ;  /* 0xff8000000e427808 */ /* 0x000fe20001800000 */
[--C-:B------:R-:W-:Y:S01]  /*4e40*/  FFMA.FTZ R14, R86, R5, -R27.reuse ;  /* 0x00000005560e7223 */ /* 0x100fe2000001081b */
[----:B------:R-:W-:Y:S01]  /*4e50*/  FMNMX.FTZ R7, R64, R7, !PT ;  /* 0x0000000740077209 */ /* 0x000fe20007810000 */
[-CC-:B------:R-:W-:Y:S01]  /*4e60*/  FFMA.FTZ R38, R38, R5.reuse, -R27.reuse ;  /* 0x0000000526267223 */ /* 0x180fe2000001081b */
[----:B------:R-:W-:Y:S01]  /*4e70*/  ISETP.GT.AND P3, PT, R57, 0x29, PT ;  /* 0x000000293900780c */ /* 0x000fe20003f64270 */
[--C-:B------:R-:W-:Y:S01]  /*4e80*/  FFMA.FTZ R26, R26, R5, -R27.reuse ;  /* 0x000000051a1a7223 */ /* 0x100fe2000001081b */
[----:B------:R-:W-:Y:S01]  /*4e90*/  FSEL R68, R21, -INF , P4 ;  /* 0xff80000015447808 */ /* 0x000fe20002000000 */
[----:B------:R-:W0:Y:S01]  /*4ea0*/  MUFU.EX2 R4, R4 ;  /* 0x0000000400047308 */ /* 0x000e220000000800 */
[----:B------:R-:W-:Y:S01]  /*4eb0*/  FMNMX.FTZ R7, R66, R7, !PT ;  /* 0x0000000742077209 */ /* 0x000fe20007810000 */
[-CC-:B------:R-:W-:Y:S01]  /*4ec0*/  FFMA.FTZ R42, R42, R5.reuse, -R27.reuse ;  /* 0x000000052a2a7223 */ /* 0x180fe2000001081b */
[C---:B------:R-:W-:Y:S01]  /*4ed0*/  ISETP.GT.AND P4, PT, R57.reuse, 0x30, PT ;  /* 0x000000303900780c */ /* 0x040fe20003f84270 */
[-CC-:B------:R-:W-:Y:S01]  /*4ee0*/  FFMA.FTZ R46, R46, R5.reuse, -R27.reuse ;  /* 0x000000052e2e7223 */ /* 0x180fe2000001081b */
[----:B------:R-:W-:Y:S01]  /*4ef0*/  FSEL R70, R20, -INF , P3 ;  /* 0xff80000014467808 */ /* 0x000fe20001800000 */
[--C-:B------:R-:W-:Y:S01]  /*4f00*/  FFMA.FTZ R20, R94, R5, -R27.reuse ;  /* 0x000000055e147223 */ /* 0x100fe2000001081b */
[----:B------:R-:W-:Y:S01]  /*4f10*/  FMNMX.FTZ R7, R68, R7, !PT ;  /* 0x0000000744077209 */ /* 0x000fe20007810000 */
[----:B------:R-:W3:Y:S01]  /*4f20*/  MUFU.EX2 R203, R203 ;  /* 0x000000cb00cb7308 */ /* 0x000ee20000000800 */
[C---:B------:R-:W-:Y:S01]  /*4f30*/  ISETP.GT.AND P3, PT, R57.reuse, 0x31, PT ;  /* 0x000000313900780c */ /* 0x040fe20003f64270 */
[-CC-:B------:R-:W-:Y:S01]  /*4f40*/  FFMA.FTZ R56, R56, R5.reuse, -R27.reuse ;  /* 0x0000000538387223 */ /* 0x180fe2000001081b */
[----:B------:R-:W-:Y:S01]  /*4f50*/  FSEL R48, R48, -INF , P4 ;  /* 0xff80000030307808 */ /* 0x000fe20002000000 */
[--C-:B------:R-:W-:Y:S01]  /*4f60*/  FFMA.FTZ R54, R54, R5, -R27.reuse ;  /* 0x0000000536367223 */ /* 0x100fe2000001081b */
[----:B------:R-:W-:Y:S01]  /*4f70*/  FMNMX.FTZ R7, R70, R7, !PT ;  /* 0x0000000746077209 */ /* 0x000fe20007810000 */
[-CC-:B------:R-:W-:Y:S01]  /*4f80*/  FFMA.FTZ R58, R58, R5.reuse, -R27.reuse ;  /* 0x000000053a3a7223 */ /* 0x180fe2000001081b */
[----:B------:R-:W-:Y:S01]  /*4f90*/  ISETP.GT.AND P4, PT, R57, 0x38, PT ;  /* 0x000000383900780c */ /* 0x000fe20003f84270 */
[----:B------:R-:W-:Y:S01]  /*4fa0*/  MUFU.EX2 R191, R11 ;  /* 0x0000000b00bf7308 */ /* 0x000fe20000000800 */
[----:B--2---:R-:W-:Y:S01]  /*4fb0*/  FSEL R72, R49, -INF , P3 ;  /* 0xff80000031487808 */ /* 0x004fe20001800000 */
[--C-:B------:R-:W-:Y:S01]  /*4fc0*/  FFMA.FTZ R62, R62, R5, -R27.reuse ;  /* 0x000000053e3e7223 */ /* 0x100fe2000001081b */
[----:B------:R-:W-:Y:S01]  /*4fd0*/  FMNMX.FTZ R7, R48, R7, !PT ;  /* 0x0000000730077209 */ /* 0x000fe20007810000 */
[-CC-:B------:R-:W-:Y:S01]  /*4fe0*/  FFMA.FTZ R100, R100, R5.reuse, -R27.reuse ;  /* 0x0000000564647223 */ /* 0x180fe2000001081b */
[----:B------:R-:W-:Y:S01]  /*4ff0*/  ISETP.GT.AND P3, PT, R57, 0x39, PT ;  /* 0x000000393900780c */ /* 0x000fe20003f64270 */
[--C-:B------:R-:W-:Y:S01]  /*5000*/  FFMA.FTZ R102, R102, R5, -R27.reuse ;  /* 0x0000000566667223 */ /* 0x100fe2000001081b */
[----:B------:R-:W-:Y:S01]  /*5010*/  FSEL R74, R35, -INF , P4 ;  /* 0xff800000234a7808 */ /* 0x000fe20002000000 */
[----:B------:R-:W2:Y:S01]  /*5020*/  MUFU.EX2 R8, R8 ;  /* 0x0000000800087308 */ /* 0x000ea20000000800 */
[----:B------:R-:W-:Y:S01]  /*5030*/  FMNMX.FTZ R7, R72, R7, !PT ;  /* 0x0000000748077209 */ /* 0x000fe20007810000 */
[----:B------:R-:W2:Y:S01]  /*5040*/  @P2 LDC R35, c[0x0][0x450] ;  /* 0x00011400ff232b82 */ /* 0x000ea20000000800 */
[----:B------:R-:W-:Y:S01]  /*5050*/  ISETP.GT.AND P4, PT, R57, 0x40, PT ;  /* 0x000000403900780c */ /* 0x000fe20003f84270 */
[-CC-:B------:R-:W-:Y:S01]  /*5060*/  FFMA.FTZ R104, R104, R5.reuse, -R27.reuse ;  /* 0x0000000568687223 */ /* 0x180fe2000001081b */
[----:B----4-:R-:W-:Y:S01]  /*5070*/  FSEL R76, R53, -INF , P3 ;  /* 0xff800000354c7808 */ /* 0x010fe20001800000 */
[----:B------:R-:W-:Y:S01]  /*5080*/  FFMA.FTZ R27, R106, R5, -R27 ;  /* 0x000000056a1b7223 */ /* 0x000fe2000001081b */
[----:B------:R-:W-:Y:S01]  /*5090*/  FMNMX.FTZ R7, R74, R7, !PT ;  /* 0x000000074a077209 */ /* 0x000fe20007810000 */
[----:B------:R-:W4:Y:S01]  /*50a0*/  MUFU.EX2 R197, R197 ;  /* 0x000000c500c57308 */ /* 0x000f220000000800 */
[----:B------:R-:W-:-:S02]  /*50b0*/  ISETP.GT.AND P3, PT, R57, 0x41, PT ;  /* 0x000000413900780c */ /* 0x000fc40003f64270 */
[----:B------:R-:W-:Y:S02]  /*50c0*/  CS2R R106, SRZ ;  /* 0x00000000006a7805 */ /* 0x000fe4000001ff00 */
[----:B------:R-:W-:Y:S02]  /*50d0*/  FSEL R78, R31, -INF , P4 ;  /* 0xff8000001f4e7808 */ /* 0x000fe40002000000 */
[----:B------:R-:W-:Y:S02]  /*50e0*/  FMNMX.FTZ R7, R76, R7, !PT ;  /* 0x000000074c077209 */ /* 0x000fe40007810000 */
[----:B------:R-:W-:Y:S01]  /*50f0*/  ISETP.GT.AND P4, PT, R57, 0x48, PT ;  /* 0x000000483900780c */ /* 0x000fe20003f84270 */
[----:B------:R-:W4:Y:S01]  /*5100*/  MUFU.EX2 R10, R10 ;  /* 0x0000000a000a7308 */ /* 0x000f220000000800 */
[----:B-----5:R-:W-:Y:S02]  /*5110*/  FSEL R80, R41, -INF , P3 ;  /* 0xff80000029507808 */ /* 0x020fe40001800000 */
[----:B------:R-:W-:-:S02]  /*5120*/  FMNMX.FTZ R7, R78, R7, !PT ;  /* 0x000000074e077209 */ /* 0x000fc40007810000 */
[C---:B------:R-:W-:Y:S02]  /*5130*/  ISETP.GT.AND P3, PT, R57.reuse, 0x49, PT ;  /* 0x000000493900780c */ /* 0x040fe40003f64270 */
[----:B------:R-:W-:Y:S01]  /*5140*/  FSEL R84, R84, -INF , P4 ;  /* 0xff80000054547808 */ /* 0x000fe20002000000 */
[----:B------:R0:W-:Y:S01]  /*5150*/  MUFU.EX2 R181, R30 ;  /* 0x0000001e00b57308 */ /* 0x0001e20000000800 */
[----:B------:R-:W-:Y:S02]  /*5160*/  FMNMX.FTZ R7, R80, R7, !PT ;  /* 0x0000000750077209 */ /* 0x000fe40007810000 */
[----:B------:R-:W-:Y:S02]  /*5170*/  ISETP.GT.AND P4, PT, R57, 0x50, PT ;  /* 0x000000503900780c */ /* 0x000fe40003f84270 */
[----:B-1----:R-:W-:Y:S02]  /*5180*/  FSEL R86, R45, -INF , P3 ;  /* 0xff8000002d567808 */ /* 0x002fe40001800000 */
[----:B------:R-:W-:Y:S01]  /*5190*/  FMNMX.FTZ R7, R84, R7, !PT ;  /* 0x0000000754077209 */ /* 0x000fe20007810000 */
[----:B------:R-:W-:Y:S01]  /*51a0*/  MUFU.EX2 R199, R199 ;  /* 0x000000c700c77308 */ /* 0x000fe20000000800 */
[----:B------:R-:W-:Y:S01]  /*51b0*/  ISETP.GT.AND P3, PT, R57, 0x51, PT ;  /* 0x000000513900780c */ /* 0x000fe20003f64270 */
[----:B0-----:R-:W-:Y:S01]  /*51c0*/  FADD.FTZ R30, R201, R4 ;  /* 0x00000004c91e7221 */ /* 0x001fe20000010000 */
[----:B------:R-:W-:-:S02]  /*51d0*/  FSEL R88, R88, -INF , P4 ;  /* 0xff80000058587808 */ /* 0x000fc40002000000 */
[----:B------:R-:W-:Y:S01]  /*51e0*/  FMNMX.FTZ R7, R86, R7, !PT ;  /* 0x0000000756077209 */ /* 0x000fe20007810000 */
[----:B---3--:R-:W-:Y:S01]  /*51f0*/  FADD.FTZ R31, R203, R30 ;  /* 0x0000001ecb1f7221 */ /* 0x008fe20000010000 */
[----:B------:R-:W-:Y:S01]  /*5200*/  ISETP.GT.AND P4, PT, R57, 0x58, PT ;  /* 0x000000583900780c */ /* 0x000fe20003f84270 */
[----:B------:R-:W-:Y:S01]  /*5210*/  MUFU.EX2 R12, R12 ;  /* 0x0000000c000c7308 */ /* 0x000fe20000000800 */
[----:B------:R-:W-:Y:S01]  /*5220*/  FSEL R90, R33, -INF , P3 ;  /* 0xff800000215a7808 */ /* 0x000fe20001800000 */
[----:B--2---:R-:W-:Y:S01]  /*5230*/  FADD.FTZ R30, R8, R31 ;  /* 0x0000001f081e7221 */ /* 0x004fe20000010000 */
[----:B------:R-:W-:Y:S02]  /*5240*/  FMNMX.FTZ R7, R88, R7, !PT ;  /* 0x0000000758077209 */ /* 0x000fe40007810000 */
[----:B------:R-:W-:Y:S01]  /*5250*/  ISETP.GT.AND P3, PT, R57, 0x59, PT ;  /* 0x000000593900780c */ /* 0x000fe20003f64270 */
[----:B----4-:R-:W-:Y:S01]  /*5260*/  FADD.FTZ R33, R197, R30 ;  /* 0x0000001ec5217221 */ /* 0x010fe20000010000 */
[----:B------:R-:W-:Y:S01]  /*5270*/  FSEL R92, R92, -INF , P4 ;  /* 0xff8000005c5c7808 */ /* 0x000fe20002000000 */
[----:B------:R-:W-:Y:S01]  /*5280*/  MUFU.EX2 R193, R193 ;  /* 0x000000c100c17308 */ /* 0x000fe20000000800 */
[----:B------:R-:W-:Y:S01]  /*5290*/  FMNMX.FTZ R7, R90, R7, !PT ;  /* 0x000000075a077209 */ /* 0x000fe20007810000 */
[----:B------:R-:W-:Y:S01]  /*52a0*/  FADD.FTZ R2, R10, R33 ;  /* 0x000000210a027221 */ /* 0x000fe20000010000 */
[----:B------:R-:W-:Y:S01]  /*52b0*/  ISETP.GT.AND P4, PT, R57, 0x60, PT ;  /* 0x000000603900780c */ /* 0x000fe20003f84270 */
[----:B------:R-:W-:Y:S01]  /*52c0*/  IMAD.MOV.U32 R30, RZ, RZ, R17 ;  /* 0x000000ffff1e7224 */ /* 0x000fe200078e0011 */
[----:B------:R-:W-:-:S02]  /*52d0*/  FSEL R94, R37, -INF , P3 ;  /* 0xff800000255e7808 */ /* 0x000fc40001800000 */
[----:B------:R-:W-:Y:S01]  /*52e0*/  FMNMX.FTZ R7, R92, R7, !PT ;  /* 0x000000075c077209 */ /* 0x000fe20007810000 */
[----:B------:R-:W-:Y:S01]  /*52f0*/  MUFU.EX2 R14, R14 ;  /* 0x0000000e000e7308 */ /* 0x000fe20000000800 */
[C---:B------:R-:W-:Y:S02]  /*5300*/  ISETP.GT.AND P3, PT, R57.reuse, 0x61, PT ;  /* 0x000000613900780c */ /* 0x040fe40003f64270 */
[----:B------:R-:W-:Y:S02]  /*5310*/  FSEL R96, R96, -INF , P4 ;  /* 0xff80000060607808 */ /* 0x000fe40002000000 */
[----:B------:R-:W-:Y:S02]  /*5320*/  FMNMX.FTZ R7, R94, R7, !PT ;  /* 0x000000075e077209 */ /* 0x000fe40007810000 */
[----:B------:R-:W-:Y:S01]  /*5330*/  ISETP.GT.AND P4, PT, R57, 0x68, PT ;  /* 0x000000683900780c */ /* 0x000fe20003f84270 */
[----:B------:R-:W-:Y:S01]  /*5340*/  MUFU.EX2 R195, R195 ;  /* 0x000000c300c37308 */ /* 0x000fe20000000800 */
[----:B------:R-:W-:-:S02]  /*5350*/  FSEL R60, R39, -INF , P3 ;  /* 0xff800000273c7808 */ /* 0x000fc40001800000 */
[----:B------:R-:W-:Y:S02]  /*5360*/  FMNMX.FTZ R7, R96, R7, !PT ;  /* 0x0000000760077209 */ /* 0x000fe40007810000 */
[----:B------:R-:W-:Y:S02]  /*5370*/  ISETP.GT.AND P3, PT, R57, 0x69, PT ;  /* 0x000000693900780c */ /* 0x000fe40003f64270 */
[----:B------:R-:W-:Y:S01]  /*5380*/  FSEL R98, R98, -INF , P4 ;  /* 0xff80000062627808 */ /* 0x000fe20002000000 */
[----:B------:R-:W-:Y:S01]  /*5390*/  MUFU.EX2 R20, R20 ;  /* 0x0000001400147308 */ /* 0x000fe20000000800 */
[----:B------:R-:W-:Y:S02]  /*53a0*/  FMNMX.FTZ R7, R60, R7, !PT ;  /* 0x000000073c077209 */ /* 0x000fe40007810000 */
[----:B------:R-:W-:Y:S02]  /*53b0*/  FSEL R50, R29, -INF , P3 ;  /* 0xff8000001d327808 */ /* 0x000fe40001800000 */
[----:B------:R-:W-:-:S02]  /*53c0*/  FMNMX.FTZ R7, R98, R7, !PT ;  /* 0x0000000762077209 */ /* 0x000fc40007810000 */
[----:B------:R-:W-:Y:S01]  /*53d0*/  F2FP.F16.F32.PACK_AB R201, R4, R201 ;  /* 0x000000c904c9723e */ /* 0x000fe200000000ff */
[----:B------:R-:W-:Y:S01]  /*53e0*/  MUFU.EX2 R189, R189 ;  /* 0x000000bd00bd7308 */ /* 0x000fe20000000800 */
[----:B------:R-:W-:Y:S02]  /*53f0*/  FMNMX.FTZ R7, R50, R7, !PT ;  /* 0x0000000732077209 */ /* 0x000fe40007810000 */
[----:B------:R-:W-:Y:S01]  /*5400*/  F2FP.F16.F32.PACK_AB R203, R8, R203 ;  /* 0x000000cb08cb723e */ /* 0x000fe200000000ff */
[----:B------:R-:W-:Y:S01]  /*5410*/  VIADD R8, R82, 0xfffffffe ;  /* 0xfffffffe52087836 */ /* 0x000fe20000000000 */
[----:B------:R-:W-:Y:S01]  /*5420*/  F2FP.F16.F32.PACK_AB R197, R10, R197 ;  /* 0x000000c50ac5723e */ /* 0x000fe200000000ff */
[----:B------:R-:W0:Y:S01]  /*5430*/  SHFL.BFLY PT, R34, R7, 0x2, 0x1f ;  /* 0x0c401f0007227f89 */ /* 0x000e2200000e0000 */
[----:B------:R-:W-:Y:S01]  /*5440*/  CS2R R82, SRZ ;  /* 0x0000000000527805 */ /* 0x000fe2000001ff00 */
[----:B------:R-:W-:Y:S08]  /*5450*/  MUFU.EX2 R179, R27 ;  /* 0x0000001b00b37308 */ /* 0x000ff00000000800 */
[----:B------:R-:W-:Y:S08]  /*5460*/  MUFU.EX2 R38, R38 ;  /* 0x0000002600267308 */ /* 0x000ff00000000800 */
[----:B------:R-:W-:Y:S01]  /*5470*/  MUFU.EX2 R26, R26 ;  /* 0x0000001a001a7308 */ /* 0x000fe20000000800 */
[----:B0-----:R-:W-:-:S07]  /*5480*/  FMNMX.FTZ R34, R7, R34, !PT ;  /* 0x0000002207227209 */ /* 0x001fce0007810000 */
[----:B------:R0:W-:Y:S01]  /*5490*/  MUFU.EX2 R185, R42 ;  /* 0x0000002a00b97308 */ /* 0x0001e20000000800 */
[----:B------:R-:W1:Y:S07]  /*54a0*/  SHFL.BFLY PT, R7, R34, 0x1, 0x1f ;  /* 0x0c201f0022077f89 */ /* 0x000e6e00000e0000 */
[----:B------:R-:W-:Y:S01]  /*54b0*/  MUFU.EX2 R46, R46 ;  /* 0x0000002e002e7308 */ /* 0x000fe20000000800 */
[----:B0-----:R-:W-:-:S07]  /*54c0*/  CS2R R42, SRZ ;  /* 0x00000000002a7805 */ /* 0x001fce000001ff00 */
[----:B------:R0:W-:Y:S08]  /*54d0*/  MUFU.EX2 R187, R56 ;  /* 0x0000003800bb7308 */ /* 0x0001f00000000800 */
[----:B------:R-:W-:Y:S01]  /*54e0*/  MUFU.EX2 R54, R54 ;  /* 0x0000003600367308 */ /* 0x000fe20000000800 */
[----:B0-----:R-:W-:Y:S02]  /*54f0*/  CS2R R56, SRZ ;  /* 0x0000000000387805 */ /* 0x001fe4000001ff00 */
[----:B-1----:R-:W-:-:S04]  /*5500*/  FMNMX.FTZ R7, R34, R7, !PT ;  /* 0x0000000722077209 */ /* 0x002fc80007810000 */
[C---:B------:R-:W-:Y:S01]  /*5510*/  FSETP.NEU.FTZ.AND P3, PT, R7.reuse, -INF , PT ;  /* 0xff8000000700780b */ /* 0x040fe20003f7d000 */
[----:B------:R-:W-:Y:S01]  /*5520*/  FMUL.FTZ R9, R7, R5 ;  /* 0x0000000507097220 */ /* 0x000fe20000410000 */
[----:B------:R-:W-:Y:S04]  /*5530*/  MUFU.EX2 R58, R58 ;  /* 0x0000003a003a7308 */ /* 0x000fe80000000800 */
[----:B------:R-:W-:-:S04]  /*5540*/  FSEL R9, R9, RZ, P3 ;  /* 0x000000ff09097208 */ /* 0x000fc80001800000 */
        /* <DEDUP_REMOVED lines=17> */
[----:B0-----:R-:W0:Y:S01]  /*5660*/  @P2 LDC R32, c[0x0][0x44c] ;  /* 0x00011300ff202b82 */ /* 0x001e220000000800 */
        /* <DEDUP_REMOVED lines=15> */
[----:B------:R-:W-:Y:S01]  /*5760*/  FFMA.FTZ R50, R50, R5, -R9 ;  /* 0x0000000532327223 */ /* 0x000fe20000010809 */
[----:B------:R-:W-:-:S06]  /*5770*/  CS2R R62, SRZ ;  /* 0x00000000003e7805 */ /* 0x000fcc000001ff00 */
[----:B------:R-:W3:Y:S01]  /*5780*/  MUFU.EX2 R36, R36 ;  /* 0x0000002400247308 */ /* 0x000ee20000000800 */
[----:B0-----:R-:W-:-:S04]  /*5790*/  @P2 IMAD.HI.U32 R32, R17, R32, RZ ;  /* 0x0000002011202227 */ /* 0x001fc800078e00ff */
[----:B-1----:R-:W-:Y:S01]  /*57a0*/  FADD.FTZ R33, R24, R25 ;  /* 0x0000001918217221 */ /* 0x002fe20000010000 */
[----:B------:R-:W-:Y:S02]  /*57b0*/  F2FP.F16.F32.PACK_AB R200, R25, R24 ;  /* 0x0000001819c8723e */ /* 0x000fe400000000ff */
[----:B------:R-:W-:Y:S01]  /*57c0*/  @P2 SHF.R.U32.HI R30, RZ, R35, R32 ;  /* 0x00000023ff1e2219 */ /* 0x000fe20000011620 */
[----:B------:R-:W-:Y:S01]  /*57d0*/  FADD.FTZ R35, R199, R2 ;  /* 0x00000002c7237221 */ /* 0x000fe20000010000 */
[----:B------:R-:W0:Y:S01]  /*57e0*/  MUFU.EX2 R13, R40 ;  /* 0x00000028000d7308 */ /* 0x000e220000000800 */
[----:B--2---:R-:W-:Y:S01]  /*57f0*/  FADD.FTZ R2, R28, R33 ;  /* 0x000000211c027221 */ /* 0x004fe20000010000 */
[----:B------:R-:W-:Y:S01]  /*5800*/  IADD3 R3, R3, R30, RZ ;  /* 0x0000001e03037210 */ /* 0x000fe20007ffe0ff */
[C---:B------:R-:W-:Y:S01]  /*5810*/  FADD.FTZ R30, R12.reuse, R35 ;  /* 0x000000230c1e7221 */ /* 0x040fe20000010000 */
[C---:B------:R-:W-:Y:S01]  /*5820*/  F2FP.F16.F32.PACK_AB R202, R11.reuse, R28 ;  /* 0x0000001c0bca723e */ /* 0x040fe200000000ff */
[----:B------:R-:W-:Y:S01]  /*5830*/  FADD.FTZ R35, R11, R2 ;  /* 0x000000020b237221 */ /* 0x000fe20000010000 */
[----:B------:R-:W-:Y:S01]  /*5840*/  F2FP.F16.F32.PACK_AB R199, R12, R199 ;  /* 0x000000c70cc7723e */ /* 0x000fe200000000ff */
[----:B------:R-:W-:Y:S01]  /*5850*/  FADD.FTZ R37, R193, R30 ;  /* 0x0000001ec1257221 */ /* 0x000fe20000010000 */
[----:B------:R-:W1:Y:S01]  /*5860*/  MUFU.EX2 R44, R44 ;  /* 0x0000002c002c7308 */ /* 0x000e620000000800 */
[----:B---3--:R-:W-:Y:S01]  /*5870*/  FADD.FTZ R2, R36, R35 ;  /* 0x0000002324027221 */ /* 0x008fe20000010000 */
[C---:B------:R-:W-:Y:S01]  /*5880*/  F2FP.F16.F32.PACK_AB R193, R14.reuse, R193 ;  /* 0x000000c10ec1723e */ /* 0x040fe200000000ff */
[----:B------:R-:W-:-:S04]  /*5890*/  FADD.FTZ R30, R14, R37 ;  /* 0x000000250e1e7221 */ /* 0x000fc80000010000 */
[----:B------:R-:W-:Y:S01]  /*58a0*/  FADD.FTZ R37, R195, R30 ;  /* 0x0000001ec3257221 */ /* 0x000fe20000010000 */
[----:B------:R2:W3:Y:S01]  /*58b0*/  MUFU.EX2 R15, R52 ;  /* 0x00000034000f7308 */ /* 0x0004e20000000800 */
[C---:B0-----:R-:W-:Y:S01]  /*58c0*/  FADD.FTZ R35, R13.reuse, R2 ;  /* 0x000000020d237221 */ /* 0x041fe20000010000 */
[----:B------:R-:W-:Y:S02]  /*58d0*/  IMAD.MOV.U32 R2, RZ, RZ, RZ ;  /* 0x000000ffff027224 */ /* 0x000fe400078e00ff */
[----:B------:R-:W-:Y:S01]  /*58e0*/  FADD.FTZ R30, R20, R37 ;  /* 0x00000025141e7221 */ /* 0x000fe20000010000 */
[----:B------:R-:W-:Y:S01]  /*58f0*/  F2FP.F16.F32.PACK_AB R196, R13, R36 ;  /* 0x000000240dc4723e */ /* 0x000fe200000000ff */
[----:B------:R-:W-:-:S04]  /*5900*/  IMAD.HI R32, R3, -0x6db6db6d, R2 ;  /* 0x9249249303207827 */ /* 0x000fc800078e0202 */
[----:B------:R-:W-:Y:S01]  /*5910*/  FADD.FTZ R37, R189, R30 ;  /* 0x0000001ebd257221 */ /* 0x000fe20000010000 */
[----:B------:R-:W0:Y:S01]  /*5920*/  MUFU.EX2 R64, R64 ;  /* 0x0000004000407308 */ /* 0x000e220000000800 */
[----:B-1----:R-:W-:Y:S01]  /*5930*/  FADD.FTZ R0, R44, R35 ;  /* 0x000000232c007221 */ /* 0x002fe20000010000 */
[C---:B------:R-:W-:Y:S01]  /*5940*/  F2FP.F16.F32.PACK_AB R189, R108.reuse, R189 ;  /* 0x000000bd6cbd723e */ /* 0x040fe200000000ff */
[----:B------:R-:W-:Y:S01]  /*5950*/  FADD.FTZ R2, R108, R37 ;  /* 0x000000256c027221 */ /* 0x000fe20000010000 */
[----:B------:R-:W-:Y:S02]  /*5960*/  F2FP.F16.F32.PACK_AB R195, R20, R195 ;  /* 0x000000c314c3723e */ /* 0x000fe400000000ff */
[----:B------:R-:W-:Y:S02]  /*5970*/  CS2R R108, SRZ ;  /* 0x00000000006c7805 */ /* 0x000fe4000001ff00 */
[----:B--2---:R-:W-:Y:S01]  /*5980*/  CS2R R52, SRZ ;  /* 0x0000000000347805 */ /* 0x004fe2000001ff00 */
[----:B------:R-:W-:Y:S01]  /*5990*/  FADD.FTZ R37, R191, R2 ;  /* 0x00000002bf257221 */ /* 0x000fe20000010000 */
[----:B------:R1:W2:Y:S01]  /*59a0*/  MUFU.EX2 R21, R66 ;  /* 0x0000004200157308 */ /* 0x0002a20000000800 */
[C---:B---3--:R-:W-:Y:S01]  /*59b0*/  FADD.FTZ R3, R15.reuse, R0 ;  /* 0x000000000f037221 */ /* 0x048fe20000010000 */
[C---:B------:R-:W-:Y:S01]  /*59c0*/  F2FP.F16.F32.PACK_AB R191, R38.reuse, R191 ;  /* 0x000000bf26bf723e */ /* 0x040fe200000000ff */
[----:B------:R-:W-:Y:S01]  /*59d0*/  FADD.FTZ R39, R38, R37 ;  /* 0x0000002526277221 */ /* 0x000fe20000010000 */
[----:B------:R-:W-:-:S02]  /*59e0*/  F2FP.F16.F32.PACK_AB R198, R15, R44 ;  /* 0x0000002c0fc6723e */ /* 0x000fc400000000ff */
[----:B------:R-:W-:Y:S01]  /*59f0*/  CS2R R44, SRZ ;  /* 0x00000000002c7805 */ /* 0x000fe2000001ff00 */
[----:B------:R-:W-:Y:S01]  /*5a00*/  FADD.FTZ R2, R26, R39 ;  /* 0x000000271a027221 */ /* 0x000fe20000010000 */
[----:B------:R-:W3:Y:S01]  /*5a10*/  MUFU.EX2 R68, R68 ;  /* 0x0000004400447308 */ /* 0x000ee20000000800 */
[----:B0-----:R-:W-:Y:S01]  /*5a20*/  FADD.FTZ R0, R64, R3 ;  /* 0x0000000340007221 */ /* 0x001fe20000010000 */
[----:B------:R-:W-:Y:S01]  /*5a30*/  SHF.R.U32.HI R39, RZ, 0x1f, R32 ;  /* 0x0000001fff277819 */ /* 0x000fe20000011620 */
[C---:B------:R-:W-:Y:S01]  /*5a40*/  FADD.FTZ R9, R185.reuse, R2 ;  /* 0x00000002b9097221 */ /* 0x040fe20000010000 */
[----:B------:R-:W-:Y:S02]  /*5a50*/  F2FP.F16.F32.PACK_AB R185, R185, R26 ;  /* 0x0000001ab9b9723e */ /* 0x000fe400000000ff */
[----:B-1----:R-:W-:Y:S02]  /*5a60*/  CS2R R66, SRZ ;  /* 0x0000000000427805 */ /* 0x002fe4000001ff00 */
[----:B------:R-:W-:Y:S01]  /*5a70*/  LEA.HI.SX32 R32, R32, R39, 0x1a ;  /* 0x0000002720207211 */ /* 0x000fe200078fd2ff */
[----:B------:R-:W-:Y:S01]  /*5a80*/  FADD.FTZ R2, R46, R9 ;  /* 0x000000092e027221 */ /* 0x000fe20000010000 */
[----:B------:R0:W1:Y:S01]  /*5a90*/  MUFU.EX2 R27, R70 ;  /* 0x00000046001b7308 */ /* 0x0000620000000800 */
[C---:B--2---:R-:W-:Y:S01]  /*5aa0*/  FADD.FTZ R3, R21.reuse, R0 ;  /* 0x0000000015037221 */ /* 0x044fe20000010000 */
[----:B------:R-:W-:Y:S01]  /*5ab0*/  F2FP.F16.F32.PACK_AB R192, R21, R64 ;  /* 0x0000004015c0723e */ /* 0x000fe200000000ff */
[C---:B------:R-:W-:Y:S01]  /*5ac0*/  FADD.FTZ R39, R187.reuse, R2 ;  /* 0x00000002bb277221 */ /* 0x040fe20000010000 */
[----:B------:R-:W-:-:S02]  /*5ad0*/  F2FP.F16.F32.PACK_AB R187, R187, R46 ;  /* 0x0000002ebbbb723e */ /* 0x000fc400000000ff */
[----:B------:R-:W-:Y:S02]  /*5ae0*/  CS2R R64, SRZ ;  /* 0x0000000000407805 */ /* 0x000fe4000001ff00 */
[----:B------:R-:W-:Y:S01]  /*5af0*/  CS2R R46, SRZ ;  /* 0x00000000002e7805 */ /* 0x000fe2000001ff00 */
[----:B------:R-:W-:Y:S01]  /*5b00*/  FADD.FTZ R2, R54, R39 ;  /* 0x0000002736027221 */ /* 0x000fe20000010000 */
[----:B------:R-:W2:Y:S01]  /*5b10*/  MUFU.EX2 R48, R48 ;  /* 0x0000003000307308 */ /* 0x000ea20000000800 */
[----:B---3--:R-:W-:Y:S01]  /*5b20*/  FADD.FTZ R0, R68, R3 ;  /* 0x0000000344007221 */ /* 0x008fe20000010000 */
[----:B0-----:R-:W-:Y:S01]  /*5b30*/  CS2R R70, SRZ ;  /* 0x0000000000467805 */ /* 0x001fe2000001ff00 */
[C---:B------:R-:W-:Y:S01]  /*5b40*/  FADD.FTZ R39, R181.reuse, R2 ;  /* 0x00000002b5277221 */ /* 0x040fe20000010000 */
[----:B------:R-:W-:Y:S02]  /*5b50*/  F2FP.F16.F32.PACK_AB R181, R181, R54 ;  /* 0x00000036b5b5723e */ /* 0x000fe400000000ff */
[----:B------:R-:W-:Y:S01]  /*5b60*/  CS2R R54, SRZ ;  /* 0x0000000000367805 */ /* 0x000fe2000001ff00 */
[----:B------:R-:W-:Y:S01]  /*5b70*/  FADD.FTZ R2, R58, R39 ;  /* 0x000000273a027221 */ /* 0x000fe20000010000 */
[----:B------:R0:W3:Y:S01]  /*5b80*/  MUFU.EX2 R29, R72 ;  /* 0x00000048001d7308 */ /* 0x0000e20000000800 */
[C---:B-1----:R-:W-:Y:S01]  /*5b90*/  FADD.FTZ R3, R27.reuse, R0 ;  /* 0x000000001b037221 */ /* 0x042fe20000010000 */
[----:B------:R-:W-:Y:S01]  /*5ba0*/  F2FP.F16.F32.PACK_AB R194, R27, R68 ;  /* 0x000000441bc2723e */ /* 0x000fe200000000ff */
[C---:B------:R-:W-:Y:S01]  /*5bb0*/  FADD.FTZ R41, R183.reuse, R2 ;  /* 0x00000002b7297221 */ /* 0x040fe20000010000 */
[----:B------:R-:W-:-:S02]  /*5bc0*/  F2FP.F16.F32.PACK_AB R183, R183, R58 ;  /* 0x0000003ab7b7723e */ /* 0x000fc400000000ff */
[----:B------:R-:W-:Y:S02]  /*5bd0*/  CS2R R68, SRZ ;  /* 0x0000000000447805 */ /* 0x000fe4000001ff00 */
[----:B------:R-:W-:Y:S02]  /*5be0*/  CS2R R58, SRZ ;  /* 0x00000000003a7805 */ /* 0x000fe4000001ff00 */
[----:B------:R-:W-:Y:S01]  /*5bf0*/  CS2R R26, SRZ ;  /* 0x00000000001a7805 */ /* 0x000fe2000001ff00 */
[----:B------:R-:W1:Y:S01]  /*5c00*/  MUFU.EX2 R74, R74 ;  /* 0x0000004a004a7308 */ /* 0x000e620000000800 */
[----:B--2---:R-:W-:Y:S01]  /*5c10*/  FADD.FTZ R0, R48, R3 ;  /* 0x0000000330007221 */ /* 0x004fe20000010000 */
[----:B0-----:R-:W-:-:S06]  /*5c20*/  CS2R R72, SRZ ;  /* 0x0000000000487805 */ /* 0x001fcc000001ff00 */
[----:B------:R0:W2:Y:S01]  /*5c30*/  MUFU.EX2 R31, R76 ;  /* 0x0000004c001f7308 */ /* 0x0000a20000000800 */
[C---:B---3--:R-:W-:Y:S01]  /*5c40*/  FADD.FTZ R3, R29.reuse, R0 ;  /* 0x000000001d037221 */ /* 0x048fe20000010000 */
[----:B------:R-:W-:Y:S02]  /*5c50*/  F2FP.F16.F32.PACK_AB R188, R29, R48 ;  /* 0x000000301dbc723e */ /* 0x000fe400000000ff */
[----:B------:R-:W-:Y:S02]  /*5c60*/  CS2R R48, SRZ ;  /* 0x0000000000307805 */ /* 0x000fe4000001ff00 */
[----:B------:R-:W-:Y:S02]  /*5c70*/  CS2R R28, SRZ ;  /* 0x00000000001c7805 */ /* 0x000fe4000001ff00 */
[----:B------:R-:W3:Y:S01]  /*5c80*/  MUFU.EX2 R78, R78 ;  /* 0x0000004e004e7308 */ /* 0x000ee20000000800 */
[----:B-1----:R-:W-:Y:S01]  /*5c90*/  FADD.FTZ R0, R74, R3 ;  /* 0x000000034a007221 */ /* 0x002fe20000010000 */
[----:B0-----:R-:W-:-:S06]  /*5ca0*/  CS2R R76, SRZ ;  /* 0x00000000004c7805 */ /* 0x001fcc000001ff00 */
[----:B------:R0:W1:Y:S01]  /*5cb0*/  MUFU.EX2 R33, R80 ;  /* 0x0000005000217308 */ /* 0x0000620000000800 */
[C---:B--2---:R-:W-:Y:S01]  /*5cc0*/  FADD.FTZ R3, R31.reuse, R0 ;  /* 0x000000001f037221 */ /* 0x044fe20000010000 */
[----:B------:R-:W-:Y:S02]  /*5cd0*/  F2FP.F16.F32.PACK_AB R190, R31, R74 ;  /* 0x0000004a1fbe723e */ /* 0x000fe400000000ff */
[----:B------:R-:W-:Y:S02]  /*5ce0*/  CS2R R74, SRZ ;  /* 0x00000000004a7805 */ /* 0x000fe4000001ff00 */
[----:B------:R-:W-:Y:S02]  /*5cf0*/  CS2R R30, SRZ ;  /* 0x00000000001e7805 */ /* 0x000fe4000001ff00 */
[----:B------:R-:W2:Y:S01]  /*5d00*/  MUFU.EX2 R84, R84 ;  /* 0x0000005400547308 */ /* 0x000ea20000000800 */
[----:B---3--:R-:W-:Y:S01]  /*5d10*/  FADD.FTZ R0, R78, R3 ;  /* 0x000000034e007221 */ /* 0x008fe20000010000 */
[----:B0-----:R-:W-:-:S06]  /*5d20*/  CS2R R80, SRZ ;  /* 0x0000000000507805 */ /* 0x001fcc000001ff00 */
[----:B------:R0:W3:Y:S01]  /*5d30*/  MUFU.EX2 R35, R86 ;  /* 0x0000005600237308 */ /* 0x0000e20000000800 */
[C---:B-1----:R-:W-:Y:S01]  /*5d40*/  FADD.FTZ R3, R33.reuse, R0 ;  /* 0x0000000021037221 */ /* 0x042fe20000010000 */
[----:B------:R-:W-:Y:S02]  /*5d50*/  F2FP.F16.F32.PACK_AB R184, R33, R78 ;  /* 0x0000004e21b8723e */ /* 0x000fe400000000ff */
[----:B------:R-:W-:-:S04]  /*5d60*/  CS2R R78, SRZ ;  /* 0x00000000004e7805 */ /* 0x000fc8000001ff00 */
[----:B------:R-:W1:Y:S01]  /*5d70*/  MUFU.EX2 R88, R88 ;  /* 0x0000005800587308 */ /* 0x000e620000000800 */
[----:B--2---:R-:W-:Y:S01]  /*5d80*/  FADD.FTZ R0, R84, R3 ;  /* 0x0000000354007221 */ /* 0x004fe20000010000 */
[----:B0-----:R-:W-:-:S06]  /*5d90*/  CS2R R86, SRZ ;  /* 0x0000000000567805 */ /* 0x001fcc000001ff00 */
[----:B------:R-:W0:Y:S01]  /*5da0*/  MUFU.EX2 R100, R100 ;  /* 0x0000006400647308 */ /* 0x000e220000000800 */
[C---:B---3--:R-:W-:Y:S01]  /*5db0*/  FADD.FTZ R3, R35.reuse, R0 ;  /* 0x0000000023037221 */ /* 0x048fe20000010000 */
[----:B------:R-:W-:Y:S02]  /*5dc0*/  F2FP.F16.F32.PACK_AB R186, R35, R84 ;  /* 0x0000005423ba723e */ /* 0x000fe400000000ff */
[----:B------:R-:W-:Y:S02]  /*5dd0*/  CS2R R84, SRZ ;  /* 0x0000000000547805 */ /* 0x000fe4000001ff00 */
[----:B------:R-:W-:Y:S02]  /*5de0*/  CS2R R34, SRZ ;  /* 0x0000000000227805 */ /* 0x000fe4000001ff00 */
[----:B------:R2:W3:Y:S01]  /*5df0*/  MUFU.EX2 R37, R90 ;  /* 0x0000005a00257308 */ /* 0x0004e20000000800 */
[----:B-1----:R-:W-:-:S07]  /*5e00*/  FADD.FTZ R0, R88, R3 ;  /* 0x0000000358007221 */ /* 0x002fce0000010000 */
[----:B------:R1:W4:Y:S01]  /*5e10*/  MUFU.EX2 R177, R102 ;  /* 0x0000006600b17308 */ /* 0x0003220000000800 */
[----:B0-----:R-:W-:Y:S01]  /*5e20*/  FADD.FTZ R2, R100, R41 ;  /* 0x0000002964027221 */ /* 0x001fe20000010000 */
[----:B--2---:R-:W-:-:S06]  /*5e30*/  CS2R R90, SRZ ;  /* 0x00000000005a7805 */ /* 0x004fcc000001ff00 */
[----:B------:R-:W0:Y:S01]  /*5e40*/  MUFU.EX2 R92, R92 ;  /* 0x0000005c005c7308 */ /* 0x000e220000000800 */
[C---:B---3--:R-:W-:Y:S01]  /*5e50*/  FADD.FTZ R3, R37.reuse, R0 ;  /* 0x0000000025037221 */ /* 0x048fe20000010000 */
[----:B------:R-:W-:Y:S02]  /*5e60*/  F2FP.F16.F32.PACK_AB R180, R37, R88 ;  /* 0x0000005825b4723e */ /* 0x000fe400000000ff */
[----:B-1----:R-:W-:Y:S02]  /*5e70*/  CS2R R102, SRZ ;  /* 0x0000000000667805 */ /* 0x002fe4000001ff00 */
[----:B------:R-:W-:Y:S02]  /*5e80*/  CS2R R88, SRZ ;  /* 0x0000000000587805 */ /* 0x000fe4000001ff00 */
[----:B------:R-:W-:Y:S01]  /*5e90*/  CS2R R36, SRZ ;  /* 0x0000000000247805 */ /* 0x000fe2000001ff00 */
        /* <DEDUP_REMOVED lines=8> */
[----:B--2---:R-:W-:-:S03]  /*5f20*/  CS2R R94, SRZ ;  /* 0x00000000005e7805 */ /* 0x004fc6000001ff00 */
[C---:B------:R-:W-:Y:S01]  /*5f30*/  FADD.FTZ R3, R179.reuse, R2 ;  /* 0x00000002b3037221 */ /* 0x040fe20000010000 */
[----:B------:R-:W-:Y:S01]  /*5f40*/  F2FP.F16.F32.PACK_AB R179, R179, R104 ;  /* 0x00000068b3b3723e */ /* 0x000fe200000000ff */
[----:B------:R-:W-:Y:S01]  /*5f50*/  IMAD.MOV.U32 R2, RZ, RZ, 0x3f800000 ;  /* 0x3f800000ff027424 */ /* 0x000fe200078e00ff */
[----:B------:R1:W2:Y:S01]  /*5f60*/  MUFU.EX2 R39, R60 ;  /* 0x0000003c00277308 */ /* 0x0002a20000000800 */
[C---:B---3--:R-:W-:Y:S01]  /*5f70*/  FADD.FTZ R41, R9.reuse, R0 ;  /* 0x0000000009297221 */ /* 0x048fe20000010000 */
[----:B------:R-:W-:Y:S02]  /*5f80*/  F2FP.F16.F32.PACK_AB R182, R9, R92 ;  /* 0x0000005c09b6723e */ /* 0x000fe400000000ff */
[----:B------:R-:W-:Y:S02]  /*5f90*/  CS2R R104, SRZ ;  /* 0x0000000000687805 */ /* 0x000fe4000001ff00 */
[----:B------:R-:W-:Y:S02]  /*5fa0*/  CS2R R92, SRZ ;  /* 0x00000000005c7805 */ /* 0x000fe4000001ff00 */
[----:B------:R-:W3:Y:S01]  /*5fb0*/  MUFU.EX2 R98, R98 ;  /* 0x0000006200627308 */ /* 0x000ee20000000800 */
[----:B0-----:R-:W-:Y:S01]  /*5fc0*/  FADD.FTZ R0, R96, R41 ;  /* 0x0000002960007221 */ /* 0x001fe20000010000 */
[----:B-1----:R-:W-:-:S02]  /*5fd0*/  CS2R R60, SRZ ;  /* 0x00000000003c7805 */ /* 0x002fc4000001ff00 */
[----:B------:R-:W-:-:S04]  /*5fe0*/  CS2R R40, SRZ ;  /* 0x0000000000287805 */ /* 0x000fc8000001ff00 */
[----:B------:R0:W1:Y:S01]  /*5ff0*/  MUFU.EX2 R25, R50 ;  /* 0x0000003200197308 */ /* 0x0000620000000800 */
[C---:B--2---:R-:W-:Y:S01]  /*6000*/  FADD.FTZ R11, R39.reuse, R0 ;  /* 0x00000000270b7221 */ /* 0x044fe20000010000 */
[----:B------:R-:W-:Y:S01]  /*6010*/  F2FP.F16.F32.PACK_AB R176, R39, R96 ;  /* 0x0000006027b0723e */ /* 0x000fe200000000ff */
[----:B------:R-:W-:Y:S01]  /*6020*/  IMAD.MOV.U32 R0, RZ, RZ, 0x3f800000 ;  /* 0x3f800000ff007424 */ /* 0x000fe200078e00ff */
[----:B------:R-:W-:Y:S02]  /*6030*/  CS2R R96, SRZ ;  /* 0x0000000000607805 */ /* 0x000fe4000001ff00 */
[----:B------:R-:W-:Y:S01]  /*6040*/  CS2R R38, SRZ ;  /* 0x0000000000267805 */ /* 0x000fe2000001ff00 */
[----:B---3--:R-:W-:Y:S01]  /*6050*/  FADD.FTZ R4, R98, R11 ;  /* 0x0000000b62047221 */ /* 0x008fe20000010000 */
[----:B------:R-:W-:Y:S02]  /*6060*/  VIMNMX R11, RZ, R32, !PT ;  /* 0x00000020ff0b7248 */ /* 0x000fe40007fe0100 */
[----:B0-----:R-:W-:-:S02]  /*6070*/  CS2R R50, SRZ ;  /* 0x0000000000327805 */ /* 0x001fc4000001ff00 */
[----:B------:R-:W-:Y:S02]  /*6080*/  CS2R R32, SRZ ;  /* 0x0000000000207805 */ /* 0x000fe4000001ff00 */
[----:B------:R-:W-:Y:S01]  /*6090*/  ISETP.GE.AND P3, PT, R8, R11, PT ;  /* 0x0000000b0800720c */ /* 0x000fe20003f66270 */
[C---:B-1----:R-:W-:Y:S01]  /*60a0*/  FADD.FTZ R4, R25.reuse, R4 ;  /* 0x0000000419047221 */ /* 0x042fe20000010000 */
[----:B------:R-:W-:Y:S02]  /*60b0*/  F2FP.F16.F32.PACK_AB R178, R25, R98 ;  /* 0x0000006219b2723e */ /* 0x000fe400000000ff */
[----:B------:R-:W-:Y:S02]  /*60c0*/  CS2R R98, SRZ ;  /* 0x0000000000627805 */ /* 0x000fe4000001ff00 */
[----:B------:R-:W-:-:S07]  /*60d0*/  CS2R R24, SRZ ;  /* 0x0000000000187805 */ /* 0x000fce000001ff00 */
[----:B------:R-:W-:Y:S05]  /*60e0*/  @!P3 BRA `(.L_x_2276) ;  /* 0x0000004800b8b947 */ /* 0x000fea0003800000 */
[----:B------:R-:W-:Y:S01]  /*60f0*/  IMAD.MOV.U32 R9, RZ, RZ, R6 ;  /* 0x000000ffff097224 */ /* 0x000fe200078e0006 */
[----:B------:R-:W-:Y:S01]  /*6100*/  UMOV UR38, UR39 ;  /* 0x0000002700267c82 */ /* 0x000fe20008000000 */
[----:B------:R-:W-:Y:S01]  /*6110*/  IMAD.MOV.U32 R10, RZ, RZ, R7 ;  /* 0x000000ffff0a7224 */ /* 0x000fe200078e0007 */
[----:B------:R-:W-:Y:S01]  /*6120*/  UMOV UR6, UR36 ;  /* 0x0000002400067c82 */ /* 0x000fe20008000000 */
[----:B------:R-:W-:Y:S01]  /*6130*/  IMAD.MOV.U32 R2, RZ, RZ, 0x3f800000 ;  /* 0x3f800000ff027424 */ /* 0x000fe200078e00ff */
[----:B------:R-:W-:Y:S01]  /*6140*/  ULDC UR5, c[0x0][0x9d8] ;  /* 0x0002760000057ab9 */ /* 0x000fe20000000800 */
[----:B------:R-:W-:-:S07]  /*6150*/  IMAD.MOV.U32 R119, RZ, RZ, RZ ;  /* 0x000000ffff777224 */ /* 0x000fce00078e00ff */
.L_x_2285:
[----:B------:R-:W-:-:S04]  /*6160*/  UIADD3 UR4, UR6, 0x1, URZ ;  /* 0x0000000106047890 */ /* 0x000fc8000fffe03f */
[----:B------:R-:W-:-:S04]  /*6170*/  UISETP.NE.AND UP0, UPT, UR4, 0x2, UPT ;  /* 0x000000020400788c */ /* 0x000fc8000bf05270 */
[----:B------:R-:W-:Y:S02]  /*6180*/  USEL UR39, URZ, 0x1, UP0 ;  /* 0x000000013f277887 */ /* 0x000fe40008000000 */
[----:B------:R-:W-:Y:S02]  /*6190*/  USEL UR36, UR4, URZ, UP0 ;  /* 0x0000003f04247287 */ /* 0x000fe40008000000 */
[----:B------:R-:W-:Y:S01]  /*61a0*/  ULOP3.LUT UR39, UR38, UR39, URZ, 0x3c, !UPT ;  /* 0x0000002726277292 */ /* 0x000fe2000f8e3c3f */
[----:B------:R-:W-:Y:S11]  /*61b0*/  @!P0 BRA `(.L_x_2277) ;  /* 0x0000000000048947 */ /* 0x000ff60003800000 */
[----:B------:R-:W-:Y:S01]  /*61c0*/  BPT.TRAP 0x1 ;  /* 0x000000040000795c */ /* 0x000fe20000300000 */
.L_x_2277:
[----:B------:R-:W-:Y:S01]  /*61d0*/  ULEA UR7, UR36, UR37, 0x3 ;  /* 0x0000002524077291 */ /* 0x000fe2000f8e183f */
[----:B------:R-:W-:-:S05]  /*61e0*/  IMAD.U32 R5, RZ, RZ, UR39 ;  /* 0x00000027ff057e24 */ /* 0x000fca000f8e00ff */
[----:B------:R-:W-:-:S04]  /*61f0*/  SHF.L.U32 R5, R5, 0x1f, RZ ;  /* 0x0000001f05057819 */ /* 0x000fc800000006ff */
[----:B------:R0:W1:Y:S01]  /*6200*/  SYNCS.PHASECHK.TRANS64.TRYWAIT P3, [UR7+0x36830], R5 ;  /* 0x03683005ff0075a7 */ /* 0x0000620008060147 */
[----:B------:R-:W-:Y:S05]  /*6210*/  @!P0 BRA `(.L_x_2278) ;  /* 0x0000000000048947 */ /* 0x000fea0003800000 */
[----:B------:R-:W-:Y:S01]  /*6220*/  BPT.TRAP 0x1 ;  /* 0x000000040000795c */ /* 0x000fe20000300000 */
.L_x_2278:
[----:B-1----:R-:W-:Y:S05]  /*6230*/  @P3 BRA `(.L_x_2279) ;  /* 0x0000000000083947 */ /* 0x002fea0003800000 */
[----:B------:R-:W1:Y:S02]  /*6240*/  SYNCS.PHASECHK.TRANS64.TRYWAIT P3, [UR7+0x36830], R5 ;  /* 0x03683005ff0075a7 */ /* 0x000e640008060147 */
[----:B-1----:R-:W-:Y:S05]  /*6250*/  @!P3 BRA `(.L_x_2280) ;  /* 0x0000010c00b8b947 */ /* 0x002fea0003800000 */
.L_x_2279:
[----:B------:R-:W-:Y:S01]  /*6260*/  UIMAD UR4, UR36, 0xa80, UR60 ;  /* 0x00000a80240478a4 */ /* 0x000fe2000f8e023c */
[----:B------:R-:W-:Y:S01]  /*6270*/  WARPGROUP.ARRIVE ;  /* 0x00000000000079c5 */ /* 0x000fe20000000000 */
[----:B------:R-:W-:Y:S01]  /*6280*/  UMOV UR59, 0x40000040 ;  /* 0x40000040003b7882 */ /* 0x000fe20000000000 */
[----:B------:R-:W-:Y:S01]  /*6290*/  UMOV UR19, 0x40000040 ;  /* 0x4000004000137882 */ /* 0x000fe20000000000 */
        /* <DEDUP_REMOVED lines=587> */
.L_x_2281:
[----:B------:R-:W-:Y:S01]  /*8750*/  ULEA UR10, UR6, UR37, 0x3 ;  /* 0x00000025060a7291 */ /* 0x000fe2000f8e183f */
[----:B------:R-:W-:-:S05]  /*8760*/  IMAD.U32 R0, RZ, RZ, UR38 ;  /* 0x00000026ff007e24 */ /* 0x000fca000f8e00ff */
[----:B------:R-:W-:-:S04]  /*8770*/  SHF.L.U32 R0, R0, 0x1f, RZ ;  /* 0x0000001f00007819 */ /* 0x000fc800000006ff */
[----:B------:R2:W3:Y:S01]  /*8780*/  SYNCS.PHASECHK.TRANS64.TRYWAIT P3, [UR10+0x36850], R0 ;  /* 0x03685000ff0075a7 */ /* 0x0004e2000806014a */
[----:B------:R-:W-:Y:S05]  /*8790*/  @!P0 BRA `(.L_x_2282) ;  /* 0x0000000000048947 */ /* 0x000fea0003800000 */
[----:B------:R-:W-:Y:S01]  /*87a0*/  BPT.TRAP 0x1 ;  /* 0x000000040000795c */ /* 0x000fe20000300000 */
.L_x_2282:
[----:B---3--:R-:W-:Y:S05]  /*87b0*/  @P3 BRA `(.L_x_2283) ;  /* 0x0000000000083947 */ /* 0x008fea0003800000 */
[----:B------:R-:W3:Y:S02]  /*87c0*/  SYNCS.PHASECHK.TRANS64.TRYWAIT P3, [UR10+0x36850], R0 ;  /* 0x03685000ff0075a7 */ /* 0x000ee4000806014a */
[----:B---3--:R-:W-:Y:S05]  /*87d0*/  @!P3 BRA `(.L_x_2284) ;  /* 0x000000e80070b947 */ /* 0x008fea0003800000 */
.L_x_2283:
[----:B------:R-:W-:Y:S01]  /*87e0*/  UIADD3 UR4, UR37, 0x400, URZ ;  /* 0x0000040025047890 */ /* 0x000fe2000fffe03f */
[----:B------:R-:W-:Y:S01]  /*87f0*/  WARPGROUP.ARRIVE ;  /* 0x00000000000079c5 */ /* 0x000fe20000000000 */
[----:B------:R-:W-:Y:S01]  /*8800*/  UMOV UR15, 0x40000040 ;  /* 0x40000040000f7882 */ /* 0x000fe20000000000 */
[----:B------:R-:W-:Y:S01]  /*8810*/  FMUL.FTZ R15, R165, UR5 ;  /* 0x00000005a50f7c20 */ /* 0x000fe20008410000 */
[----:B------:R-:W-:Y:S01]  /*8820*/  USHF.R.U32.HI UR4, URZ, 0x4, UR4 ;  /* 0x000000043f047899 */ /* 0x000fe20008011604 */
[----:B------:R-:W3:Y:S01]  /*8830*/  @P2 LDC R165, c[0x0][0x450] ;  /* 0x00011400ffa52b82 */ /* 0x000ee20000000800 */
[----:B------:R-:W-:Y:S01]  /*8840*/  FMUL.FTZ R14, R161, UR5 ;  /* 0x00000005a10e7c20 */ /* 0x000fe20008410000 */
[----:B------:R-:W-:Y:S01]  /*8850*/  IMAD.IADD R161, R22, 0x1, R17 ;  /* 0x0000000116a17824 */ /* 0x000fe200078e0211 */
[----:B------:R-:W-:Y:S01]  /*8860*/  ULOP3.LUT UR4, UR4, 0x3fff, URZ, 0xc0, !UPT ;  /* 0x00003fff04047892 */ /* 0x000fe2000f8ec03f */
[----:B------:R-:W-:Y:S01]  /*8870*/  FMUL.FTZ R13, R160, UR5 ;  /* 0x00000005a00d7c20 */ /* 0x000fe20008410000 */
[----:B------:R-:W-:Y:S01]  /*8880*/  FMUL.FTZ R160, R152, UR5 ;  /* 0x0000000598a07c20 */ /* 0x000fe20008410000 */
[----:B------:R-:W-:Y:S01]  /*8890*/  FMUL.FTZ R152, R159, UR5 ;  /* 0x000000059f987c20 */ /* 0x000fe20008410000 */
[----:B------:R-:W-:Y:S01]  /*88a0*/  ULOP3.LUT UR4, UR4, 0x3800000, URZ, 0xfc, !UPT ;  /* 0x0380000004047892 */ /* 0x000fe2000f8efc3f */
[----:B------:R-:W4:Y:S01]  /*88b0*/  LDC R159, c[0x0][0x2f0] ;  /* 0x0000bc00ff9f7b82 */ /* 0x000f220000000800 */
[----:B------:R-:W-:Y:S01]  /*88c0*/  FMUL.FTZ R20, R164, UR5 ;  /* 0x00000005a4147c20 */ /* 0x000fe20008410000 */
[----:B------:R-:W-:Y:S01]  /*88d0*/  FMUL.FTZ R164, R146, UR5 ;  /* 0x0000000592a47c20 */ /* 0x000fe20008410000 */
[----:B------:R-:W-:Y:S01]  /*88e0*/  UIMAD UR4, UR6, 0xa80, UR4 ;  /* 0x00000a80060478a4 */ /* 0x000fe2000f8e0204 */
[----:B------:R-:W-:Y:S01]  /*88f0*/  FMUL.FTZ R21, R153, UR5 ;  /* 0x0000000599157c20 */ /* 0x000fe20008410000 */
[----:B------:R-:W-:Y:S01]  /*8900*/  FMUL.FTZ R153, R157, UR5 ;  /* 0x000000059d997c20 */ /* 0x000fe20008410000 */
[----:B------:R-:W-:Y:S01]  /*8910*/  FMUL.FTZ R157, R144, UR5 ;  /* 0x00000005909d7c20 */ /* 0x000fe20008410000 */
[----:B------:R-:W-:Y:S01]  /*8920*/  UIADD3 UR6, UR4, 0x80, URZ ;  /* 0x0000008004067890 */ /* 0x000fe2000fffe03f */
[----:B01----:R-:W-:Y:S01]  /*8930*/  FMUL.FTZ R5, R174, UR5 ;  /* 0x00000005ae057c20 */ /* 0x003fe20008410000 */
[----:B------:R-:W-:Y:S01]  /*8940*/  FMUL.FTZ R6, R175, UR5 ;  /* 0x00000005af067c20 */ /* 0x000fe20008410000 */
[----:B------:R-:W-:Y:S01]  /*8950*/  UMOV UR14, UR4 ;  /* 0x00000004000e7c82 */ /* 0x000fe20008000000 */
[----:B------:R-:W-:Y:S01]  /*8960*/  ULDC UR11, c[0x0][0x288] ;  /* 0x0000a200000b7ab9 */ /* 0x000fe20000000800 */
[----:B------:R-:W-:Y:S01]  /*8970*/  HGMMA.64x192x16.F32 R24, R200, gdesc[UR12].tnspB, R24, gsb0 ;  /* 0x42e0000cc8187df0 */ /* 0x000fe20008000818 */
[----:B------:R-:W-:Y:S01]  /*8980*/  UMOV UR15, 0x40000040 ;  /* 0x40000040000f7882 */ /* 0x000fe20000000000 */
[----:B------:R-:W-:Y:S01]  /*8990*/  UMOV UR14, UR6 ;  /* 0x00000006000e7c82 */ /* 0x000fe20008000000 */
[----:B------:R-:W-:Y:S01]  /*89a0*/  UIADD3 UR6, UR4, 0x100, URZ ;  /* 0x0000010004067890 */ /* 0x000fe2000fffe03f */
[----:B------:R-:W-:Y:S01]  /*89b0*/  MUFU.TANH R5, R5 ;  /* 0x0000000500057308 */ /* 0x000fe20000002400 */
[----:B------:R-:W-:Y:S01]  /*89c0*/  FMUL.FTZ R162, R162, UR5 ;  /* 0x00000005a2a27c20 */ /* 0x000fe20008410000 */
[----:B------:R-:W-:Y:S01]  /*89d0*/  FMUL.FTZ R163, R163, UR5 ;  /* 0x00000005a3a37c20 */ /* 0x000fe20008410000 */
[----:B------:R-:W-:Y:S01]  /*89e0*/  FMUL.FTZ R174, R166, UR5 ;  /* 0x00000005a6ae7c20 */ /* 0x000fe20008410000 */
[----:B------:R-:W-:Y:S01]  /*89f0*/  FMUL.FTZ R12, R172, UR5 ;  /* 0x00000005ac0c7c20 */ /* 0x000fe20008410000 */
[----:B------:R-:W-:Y:S01]  /*8a00*/  FMUL.FTZ R172, R167, UR5 ;  /* 0x00000005a7ac7c20 */ /* 0x000fe20008410000 */
[----:B--2---:R-:W-:Y:S01]  /*8a10*/  FMUL.FTZ R0, R168, UR5 ;  /* 0x00000005a8007c20 */ /* 0x004fe20008410000 */
        /* <DEDUP_REMOVED lines=31> */
[----:B------:R-:W-:-:S02]  /*8c10*/  UMOV UR38, UR39 ;  /* 0x0000002700267c82 */ /* 0x000fc40008000000 */
        /* <DEDUP_REMOVED lines=54> */
[----:B------:R-:W0:Y:S02]  /*8f80*/  @P2 LDC R154, c[0x0][0x44c] ;  /* 0x00011300ff9a2b82 */ /* 0x000e240000000800 */
[----:B------:R-:W-:Y:S01]  /*8f90*/  HGMMA.64x192x16.F32 R24, R192, gdesc[UR12].tnspB, R24, gsb0 ;  /* 0x42e0000cc0187df0 */ /* 0x000fe20008000818 */
[----:B------:R-:W-:Y:S01]  /*8fa0*/  UMOV UR14, UR6 ;  /* 0x00000006000e7c82 */ /* 0x000fe20008000000 */
[----:B------:R-:W-:Y:S01]  /*8fb0*/  UMOV UR15, 0x40000040 ;  /* 0x40000040000f7882 */ /* 0x000fe20000000000 */
[----:B------:R-:W1:Y:S01]  /*8fc0*/  MUFU.TANH R198, R198 ;  /* 0x000000c600c67308 */ /* 0x000e620000002400 */
[----:B------:R-:W-:-:S07]  /*8fd0*/  UIADD3 UR6, UR4, 0x200, URZ ;  /* 0x0000020004067890 */ /* 0x000fce000fffe03f */
[----:B------:R-:W2:Y:S08]  /*8fe0*/  MUFU.TANH R196, R196 ;  /* 0x000000c400c47308 */ /* 0x000eb00000002400 */
[----:B------:R-:W5:Y:S01]  /*8ff0*/  MUFU.TANH R170, R170 ;  /* 0x000000aa00aa7308 */ /* 0x000f620000002400 */
[----:B0-----:R-:W-:-:S05]  /*9000*/  @P2 IMAD.HI.U32 R154, R161, R154, RZ ;  /* 0x0000009aa19a2227 */ /* 0x001fca00078e00ff */
[----:B---3--:R-:W-:Y:S01]  /*9010*/  @P2 SHF.R.U32.HI R161, RZ, R165, R154 ;  /* 0x000000a5ffa12219 */ /* 0x008fe2000001169a */
[----:B------:R-:W-:Y:S01]  /*9020*/  FMUL.FTZ R154, R151, UR5 ;  /* 0x00000005979a7c20 */ /* 0x000fe20008410000 */
[----:B------:R-:W-:-:S03]  /*9030*/  MOV R165, 0xffffff90 ;  /* 0xffffff9000a57802 */ /* 0x000fc60000000f00 */
[----:B------:R-:W0:Y:S02]  /*9040*/  SHFL.IDX PT, R146, R161, 0x1, 0x1c1f ;  /* 0x003c1f00a1927f89 */ /* 0x000e2400000e0000 */
[----:B------:R-:W-:Y:S01]  /*9050*/  IMAD R144, R8, R165, 0x1 ;  /* 0x0000000108907424 */ /* 0x000fe200078e02a5 */
[----:B------:R-:W3:Y:S01]  /*9060*/  MUFU.TANH R154, R154 ;  /* 0x0000009a009a7308 */ /* 0x000ee20000002400 */
[----:B------:R-:W5:Y:S02]  /*9070*/  SHFL.IDX PT, R128, R161, RZ, 0x1c1f ;  /* 0x001c1fffa1807589 */ /* 0x000f6400000e0000 */
[----:B------:R-:W-:-:S04]  /*9080*/  IMAD R144, R19, -0x2, R144 ;  /* 0xfffffffe13907824 */ /* 0x000fc800078e0290 */
[----:B----4-:R-:W-:-:S05]  /*9090*/  IMAD R159, R159, UR61, R144 ;  /* 0x0000003d9f9f7c24 */ /* 0x010fca000f8e0290 */
[----:B0-----:R-:W-:-:S04]  /*90a0*/  IADD3 R151, R146, -UR11, R159 ;  /* 0x8000000b92977c10 */ /* 0x001fc8000fffe09f */
[C---:B------:R-:W-:Y:S02]  /*90b0*/  ISETP.GT.AND P3, PT, R151.reuse, RZ, PT ;  /* 0x000000ff9700720c */ /* 0x040fe40003f64270 */
[C---:B------:R-:W-:Y:S02]  /*90c0*/  ISETP.GT.AND P4, PT, R151.reuse, 0x1, PT ;  /* 0x000000019700780c */ /* 0x040fe40003f84270 */
[----:B-1----:R-:W-:Y:S02]  /*90d0*/  FSEL R198, R198, -INF , P3 ;  /* 0xff800000c6c67808 */ /* 0x002fe40001800000 */
[----:B------:R-:W-:Y:S02]  /*90e0*/  ISETP.GT.AND P3, PT, R151, 0x8, PT ;  /* 0x000000089700780c */ /* 0x000fe40003f64270 */
[----:B--2---:R-:W-:Y:S02]  /*90f0*/  FSEL R196, R196, -INF , P4 ;  /* 0xff800000c4c47808 */ /* 0x004fe40002000000 */
[----:B------:R-:W-:-:S02]  /*9100*/  FMNMX.FTZ R165, R198, R9, !PT ;  /* 0x00000009c6a57209 */ /* 0x000fc40007810000 */
[----:B------:R-:W-:Y:S02]  /*9110*/  ISETP.GT.AND P4, PT, R151, 0x9, PT ;  /* 0x000000099700780c */ /* 0x000fe40003f84270 */
[----:B------:R-:W-:Y:S02]  /*9120*/  FMNMX.FTZ R165, R196, R165, !PT ;  /* 0x000000a5c4a57209 */ /* 0x000fe40007810000 */
[----:B-----5:R-:W-:-:S04]  /*9130*/  IADD3 R159, R128, -UR11, R159 ;  /* 0x8000000b809f7c10 */ /* 0x020fc8000fffe09f */
[----:B------:R-:W-:-:S04]  /*9140*/  ISETP.GT.AND P5, PT, R159, 0x1, PT ;  /* 0x000000019f00780c */ /* 0x000fc80003fa4270 */
[----:B------:R-:W-:Y:S02]  /*9150*/  FSEL R2, R2, -INF , P5 ;  /* 0xff80000002027808 */ /* 0x000fe40002800000 */
[----:B------:R-:W-:-:S04]  /*9160*/  ISETP.GT.AND P5, PT, R159, 0x9, PT ;  /* 0x000000099f00780c */ /* 0x000fc80003fa4270 */
[----:B------:R-:W-:Y:S02]  /*9170*/  FSEL R120, R7, -INF , P5 ;  /* 0xff80000007787808 */ /* 0x000fe40002800000 */
[----:B------:R-:W-:-:S04]  /*9180*/  ISETP.GT.AND P5, PT, R159, 0x11, PT ;  /* 0x000000119f00780c */ /* 0x000fc80003fa4270 */
[----:B------:R-:W-:Y:S02]  /*9190*/  FSEL R14, R14, -INF , P5 ;  /* 0xff8000000e0e7808 */ /* 0x000fe40002800000 */
[----:B------:R-:W-:Y:S01]  /*91a0*/  ISETP.GT.AND P5, PT, R159, 0x19, PT ;  /* 0x000000199f00780c */ /* 0x000fe20003fa4270 */
[----:B------:R-:W-:Y:S02]  /*91b0*/  WARPGROUP.DEPBAR.LE gsb0, 0x0 ;  /* 0x00008000000079c5 */ /* 0x000fe40000010000 */
[----:B------:R-:W-:Y:S01]  /*91c0*/  WARPGROUP.ARRIVE ;  /* 0x00000000000079c5 */ /* 0x000fe20000000000 */
[----:B------:R-:W-:Y:S02]  /*91d0*/  FSEL R194, R5, -INF , P3 ;  /* 0xff80000005c27808 */ /* 0x000fe40001800000 */
[C---:B------:R-:W-:Y:S01]  /*91e0*/  ISETP.GT.AND P3, PT, R151.reuse, 0x10, PT ;  /* 0x000000109700780c */ /* 0x040fe20003f64270 */
[----:B------:R-:W0:Y:S01]  /*91f0*/  MUFU.TANH R5, R122 ;  /* 0x0000007a00057308 */ /* 0x000e220000002400 */
[----:B------:R-:W-:Y:S01]  /*9200*/  FSEL R192, R6, -INF , P4 ;  /* 0xff80000006c07808 */ /* 0x000fe20002000000 */
[----:B------:R-:W-:Y:S01]  /*9210*/  HGMMA.64x192x16.F32 R24, R188, gdesc[UR12].tnspB, R24, gsb0 ;  /* 0x42e0000cbc187df0 */ /* 0x000fe20008000818 */
[----:B------:R-:W-:Y:S01]  /*9220*/  FMNMX.FTZ R165, R194, R165, !PT ;  /* 0x000000a5c2a57209 */ /* 0x000fe20007810000 */
[----:B------:R-:W-:Y:S01]  /*9230*/  UMOV UR14, UR6 ;  /* 0x00000006000e7c82 */ /* 0x000fe20008000000 */
[----:B------:R-:W-:Y:S01]  /*9240*/  ISETP.GT.AND P4, PT, R151, 0x11, PT ;  /* 0x000000119700780c */ /* 0x000fe20003f84270 */
[----:B------:R-:W-:Y:S01]  /*9250*/  UMOV UR15, 0x40000040 ;  /* 0x40000040000f7882 */ /* 0x000fe20000000000 */
[----:B------:R-:W-:Y:S01]  /*9260*/  FMNMX.FTZ R165, R192, R165, !PT ;  /* 0x000000a5c0a57209 */ /* 0x000fe20007810000 */
[----:B------:R1:W2:Y:S01]  /*9270*/  MUFU.TANH R6, R123 ;  /* 0x0000007b00067308 */ /* 0x0002a20000002400 */
[----:B------:R-:W-:-:S02]  /*9280*/  UIADD3 UR6, UR4, 0x280, URZ ;  /* 0x0000028004067890 */ /* 0x000fc4000fffe03f */
[----:B------:R-:W-:Y:S01]  /*9290*/  UIADD3 UR4, UR4, 0x300, URZ ;  /* 0x0000030004047890 */ /* 0x000fe2000fffe03f */
[----:B-1----:R-:W-:-:S06]  /*92a0*/  FMUL.FTZ R123, R149, UR5 ;  /* 0x00000005957b7c20 */ /* 0x002fcc0008410000 */
[----:B------:R-:W-:Y:S01]  /*92b0*/  MUFU.TANH R123, R123 ;  /* 0x0000007b007b7308 */ /* 0x000fe20000002400 */
[----:B------:R-:W-:Y:S02]  /*92c0*/  WARPGROUP.DEPBAR.LE gsb0, 0x0 ;  /* 0x00008000000079c5 */ /* 0x000fe40000010000 */
[----:B------:R-:W-:Y:S01]  /*92d0*/  FSEL R190, R162, -INF , P3 ;  /* 0xff800000a2be7808 */ /* 0x000fe20001800000 */
[----:B------:R-:W-:Y:S01]  /*92e0*/  WARPGROUP.ARRIVE ;  /* 0x00000000000079c5 */ /* 0x000fe20000000000 */
[----:B------:R-:W-:Y:S02]  /*92f0*/  ISETP.GT.AND P3, PT, R151, 0x18, PT ;  /* 0x000000189700780c */ /* 0x000fe40003f64270 */
[----:B------:R-:W-:Y:S02]  /*9300*/  FSEL R188, R163, -INF , P4 ;  /* 0xff800000a3bc7808 */ /* 0x000fe40002000000 */
[----:B------:R-:W-:Y:S01]  /*9310*/  FMNMX.FTZ R165, R190, R165, !PT ;  /* 0x000000a5bea57209 */ /* 0x000fe20007810000 */
[----:B------:R-:W-:Y:S01]  /*9320*/  HGMMA.64x192x16.F32 R24, R184, gdesc[UR12].tnspB, R24, gsb0 ;  /* 0x42e0000cb8187df0 */ /* 0x000fe20008000818 */
[C---:B------:R-:W-:Y:S01]  /*9330*/  ISETP.GT.AND P4, PT, R151.reuse, 0x19, PT ;  /* 0x000000199700780c */ /* 0x040fe20003f84270 */
[----:B------:R-:W-:Y:S01]  /*9340*/  UMOV UR14, UR6 ;  /* 0x00000006000e7c82 */ /* 0x000fe20008000000 */
[----:B------:R-:W-:Y:S01]  /*9350*/  FSEL R174, R174, -INF , P3 ;  /* 0xff800000aeae7808 */ /* 0x000fe20001800000 */
[----:B------:R-:W-:Y:S01]  /*9360*/  UMOV UR15, 0x40000040 ;  /* 0x40000040000f7882 */ /* 0x000fe20000000000 */
[----:B------:R-:W-:Y:S01]  /*9370*/  FMNMX.FTZ R165, R188, R165, !PT ;  /* 0x000000a5bca57209 */ /* 0x000fe20007810000 */
[----:B------:R-:W-:Y:S01]  /*9380*/  UMOV UR6, UR4 ;  /* 0x0000000400067c82 */ /* 0x000fe20008000000 */
[----:B------:R-:W-:-:S02]  /*9390*/  ISETP.GT.AND P3, PT, R151, 0x20, PT ;  /* 0x000000209700780c */ /* 0x000fc40003f64270 */
[----:B------:R-:W-:Y:S02]  /*93a0*/  FSEL R172, R172, -INF , P4 ;  /* 0xff800000acac7808 */ /* 0x000fe40002000000 */
[----:B------:R-:W-:Y:S02]  /*93b0*/  FMNMX.FTZ R165, R174, R165, !PT ;  /* 0x000000a5aea57209 */ /* 0x000fe40007810000 */
[C---:B------:R-:W-:Y:S02]  /*93c0*/  ISETP.GT.AND P4, PT, R151.reuse, 0x21, PT ;  /* 0x000000219700780c */ /* 0x040fe40003f84270 */
[----:B------:R-:W-:Y:S02]  /*93d0*/  FSEL R170, R170, -INF , P3 ;  /* 0xff800000aaaa7808 */ /* 0x000fe40001800000 */
[----:B------:R-:W-:Y:S02]  /*93e0*/  FMNMX.FTZ R165, R172, R165, !PT ;  /* 0x000000a5aca57209 */ /* 0x000fe40007810000 */
        /* <DEDUP_REMOVED lines=19> */
[----:B---3--:R-:W-:Y:S02]  /*9520*/  FSEL R154, R154, -INF , P4 ;  /* 0xff8000009a9a7808 */ /* 0x008fe40002000000 */
        /* <DEDUP_REMOVED lines=18> */
[----:B------:R-:W-:Y:S01]  /*9650*/  FMNMX.FTZ R165, R142, R165, !PT ;  /* 0x000000a58ea57209 */ /* 0x000fe20007810000 */
[----:B------:R1:W3:Y:S01]  /*9660*/  MUFU.TANH R131, R127 ;  /* 0x0000007f00837308 */ /* 0x0002e20000002400 */
[C---:B------:R-:W-:Y:S02]  /*9670*/  ISETP.GT.AND P4, PT, R151.reuse, 0x59, PT ;  /* 0x000000599700780c */ /* 0x040fe40003f84270 */
[----:B------:R-:W-:Y:S02]  /*9680*/  FSEL R138, R134, -INF , P3 ;  /* 0xff800000868a7808 */ /* 0x000fe40001800000 */
[----:B------:R-:W-:Y:S02]  /*9690*/  FMNMX.FTZ R165, R122, R165, !PT ;  /* 0x000000a57aa57209 */ /* 0x000fe40007810000 */
[----:B------:R-:W-:-:S02]  /*96a0*/  ISETP.GT.AND P3, PT, R151, 0x60, PT ;  /* 0x000000609700780c */ /* 0x000fc40003f64270 */
[----:B------:R-:W-:Y:S01]  /*96b0*/  FSEL R144, R135, -INF , P4 ;  /* 0xff80000087907808 */ /* 0x000fe20002000000 */
[----:B-1----:R-:W-:Y:S01]  /*96c0*/  FMUL.FTZ R127, R136, UR5 ;  /* 0x00000005887f7c20 */ /* 0x002fe20008410000 */
[----:B------:R-:W-:Y:S01]  /*96d0*/  FMNMX.FTZ R165, R138, R165, !PT ;  /* 0x000000a58aa57209 */ /* 0x000fe20007810000 */
[----:B------:R-:W-:Y:S01]  /*96e0*/  FMUL.FTZ R135, R121, UR5 ;  /* 0x0000000579877c20 */ /* 0x000fe20008410000 */
[----:B------:R-:W-:Y:S02]  /*96f0*/  ISETP.GT.AND P4, PT, R151, 0x61, PT ;  /* 0x000000619700780c */ /* 0x000fe40003f84270 */
[----:B0-----:R-:W-:Y:S01]  /*9700*/  FSEL R130, R5, -INF , P3 ;  /* 0xff80000005827808 */ /* 0x001fe20001800000 */
[----:B------:R-:W0:Y:S01]  /*9710*/  MUFU.TANH R127, R127 ;  /* 0x0000007f007f7308 */ /* 0x000e220000002400 */
[----:B------:R-:W-:Y:S01]  /*9720*/  FMNMX.FTZ R165, R144, R165, !PT ;  /* 0x000000a590a57209 */ /* 0x000fe20007810000 */
[----:B------:R-:W1:Y:S01]  /*9730*/  LDC R5, c[0x0][0x988] ;  /* 0x00026200ff057b82 */ /* 0x000e620000000800 */
[----:B------:R-:W-:-:S02]  /*9740*/  ISETP.GT.AND P3, PT, R151, 0x68, PT ;  /* 0x000000689700780c */ /* 0x000fc40003f64270 */
[----:B--2---:R-:W-:Y:S02]  /*9750*/  FSEL R134, R6, -INF , P4 ;  /* 0xff80000006867808 */ /* 0x004fe40002000000 */
[----:B------:R-:W-:Y:S01]  /*9760*/  FMNMX.FTZ R165, R130, R165, !PT ;  /* 0x000000a582a57209 */ /* 0x000fe20007810000 */
[----:B------:R-:W-:Y:S01]  /*9770*/  MUFU.TANH R135, R135 ;  /* 0x0000008700877308 */ /* 0x000fe20000002400 */
[----:B------:R-:W-:Y:S02]  /*9780*/  ISETP.GT.AND P4, PT, R151, 0x69, PT ;  /* 0x000000699700780c */ /* 0x000fe40003f84270 */
[----:B------:R-:W-:Y:S02]  /*9790*/  FSEL R136, R126, -INF , P3 ;  /* 0xff8000007e887808 */ /* 0x000fe40001800000 */
[----:B------:R-:W-:Y:S02]  /*97a0*/  FMNMX.FTZ R165, R134, R165, !PT ;  /* 0x000000a586a57209 */ /* 0x000fe40007810000 */
[----:B---3--:R-:W-:Y:S01]  /*97b0*/  FSEL R126, R131, -INF , P4 ;  /* 0xff800000837e7808 */ /* 0x008fe20002000000 */
[----:B------:R-:W-:Y:S01]  /*97c0*/  FMUL.FTZ R131, R140, UR5 ;  /* 0x000000058c837c20 */ /* 0x000fe20008410000 */
[----:B------:R-:W-:-:S02]  /*97d0*/  FMNMX.FTZ R165, R136, R165, !PT ;  /* 0x000000a588a57209 */ /* 0x000fc40007810000 */
[C---:B------:R-:W-:Y:S02]  /*97e0*/  ISETP.GT.AND P4, PT, R159.reuse, RZ, PT ;  /* 0x000000ff9f00720c */ /* 0x040fe40003f84270 */
[----:B------:R-:W-:Y:S01]  /*97f0*/  FMNMX.FTZ R165, R126, R165, !PT ;  /* 0x000000a57ea57209 */ /* 0x000fe20007810000 */
[----:B------:R-:W2:Y:S01]  /*9800*/  MUFU.TANH R131, R131 ;  /* 0x0000008300837308 */ /* 0x000ea20000002400 */
[----:B------:R-:W-:Y:S02]  /*9810*/  FSEL R0, R0, -INF , P4 ;  /* 0xff80000000007808 */ /* 0x000fe40002000000 */
[----:B------:R-:W-:Y:S01]  /*9820*/  ISETP.GT.AND P4, PT, R159, 0x8, PT ;  /* 0x000000089f00780c */ /* 0x000fe20003f84270 */
[----:B------:R-:W3:Y:S01]  /*9830*/  SHFL.BFLY PT, R6, R165, 0x2, 0x1f ;  /* 0x0c401f00a5067f89 */ /* 0x000ee200000e0000 */
[----:B------:R-:W-:Y:S02]  /*9840*/  FSEL R140, R15, -INF , P5 ;  /* 0xff8000000f8c7808 */ /* 0x000fe40002800000 */
[----:B------:R-:W-:-:S02]  /*9850*/  FSEL R12, R12, -INF , P4 ;  /* 0xff8000000c0c7808 */ /* 0x000fc40002000000 */
[C---:B------:R-:W-:Y:S02]  /*9860*/  ISETP.GT.AND P4, PT, R159.reuse, 0x10, PT ;  /* 0x000000109f00780c */ /* 0x040fe40003f84270 */
[----:B------:R-:W-:Y:S02]  /*9870*/  ISETP.GT.AND P5, PT, R159, 0x21, PT ;  /* 0x000000219f00780c */ /* 0x000fe40003fa4270 */
[----:B------:R-:W-:Y:S02]  /*9880*/  FSEL R128, R13, -INF , P4 ;  /* 0xff8000000d807808 */ /* 0x000fe40002000000 */
[----:B------:R-:W-:-:S04]  /*9890*/  ISETP.GT.AND P4, PT, R159, 0x18, PT ;  /* 0x000000189f00780c */ /* 0x000fc80003f84270 */
[----:B------:R-:W-:Y:S02]  /*98a0*/  FSEL R132, R20, -INF , P4 ;  /* 0xff80000014847808 */ /* 0x000fe40002000000 */
[----:B------:R-:W-:-:S04]  /*98b0*/  ISETP.GT.AND P4, PT, R159, 0x20, PT ;  /* 0x000000209f00780c */ /* 0x000fc80003f84270 */
[----:B------:R-:W-:Y:S02]  /*98c0*/  FSEL R160, R160, -INF , P4 ;  /* 0xff800000a0a07808 */ /* 0x000fe40002000000 */
[----:B------:R-:W-:Y:S02]  /*98d0*/  ISETP.GT.AND P4, PT, R159, 0x28, PT ;  /* 0x000000289f00780c */ /* 0x000fe40003f84270 */
[----:B---3--:R-:W-:-:S05]  /*98e0*/  FMNMX.FTZ R6, R165, R6, !PT ;  /* 0x00000006a5067209 */ /* 0x008fca0007810000 */
[----:B------:R-:W3:Y:S02]  /*98f0*/  SHFL.BFLY PT, R139, R6, 0x1, 0x1f ;  /* 0x0c201f00068b7f89 */ /* 0x000ee400000e0000 */
[----:B---3--:R-:W-:Y:S02]  /*9900*/  FMNMX.FTZ R6, R6, R139, !PT ;  /* 0x0000008b06067209 */ /* 0x008fe40007810000 */
[----:B------:R-:W-:Y:S02]  /*9910*/  FMNMX.FTZ R139, R0, R10, !PT ;  /* 0x0000000a008b7209 */ /* 0x000fe40007810000 */
[C---:B------:R-:W-:Y:S01]  /*9920*/  FSETP.NEU.FTZ.AND P3, PT, R6.reuse, -INF , PT ;  /* 0xff8000000600780b */ /* 0x040fe20003f7d000 */
[----:B-1----:R-:W-:Y:S01]  /*9930*/  FMUL.FTZ R121, R6, R5 ;  /* 0x0000000506797220 */ /* 0x002fe20000410000 */
[----:B------:R-:W-:-:S04]  /*9940*/  FMNMX.FTZ R139, R2, R139, !PT ;  /* 0x0000008b028b7209 */ /* 0x000fc80007810000 */
[----:B------:R-:W-:Y:S02]  /*9950*/  FMNMX.FTZ R139, R12, R139, !PT ;  /* 0x0000008b0c8b7209 */ /* 0x000fe40007810000 */
[----:B------:R-:W-:Y:S02]  /*9960*/  FSEL R121, R121, RZ, P3 ;  /* 0x000000ff79797208 */ /* 0x000fe40001800000 */
[----:B------:R-:W-:Y:S01]  /*9970*/  FMNMX.FTZ R139, R120, R139, !PT ;  /* 0x0000008b788b7209 */ /* 0x000fe20007810000 */
[----:B------:R-:W-:Y:S02]  /*9980*/  WARPGROUP.DEPBAR.LE gsb0, 0x0 ;  /* 0x00008000000079c5 */ /* 0x000fe40000010000 */
[----:B------:R-:W-:Y:S01]  /*9990*/  FSEL R184, R21, -INF , P5 ;  /* 0xff80000015b87808 */ /* 0x000fe20002800000 */
[--C-:B------:R-:W-:Y:S01]  /*99a0*/  FFMA.FTZ R197, R190, R5, -R121.reuse ;  /* 0x00000005bec57223 */ /* 0x100fe20000010879 */
[----:B------:R-:W-:Y:S01]  /*99b0*/  FMNMX.FTZ R139, R128, R139, !PT ;  /* 0x0000008b808b7209 */ /* 0x000fe20007810000 */
[-CC-:B------:R-:W-:Y:S01]  /*99c0*/  FFMA.FTZ R20, R192, R5.reuse, -R121.reuse ;  /* 0x00000005c0147223 */ /* 0x180fe20000010879 */
[----:B------:R-:W-:Y:S01]  /*99d0*/  ISETP.GT.AND P5, PT, R159, 0x29, PT ;  /* 0x000000299f00780c */ /* 0x000fe20003fa4270 */
[--C-:B------:R-:W-:Y:S01]  /*99e0*/  FFMA.FTZ R186, R188, R5, -R121.reuse ;  /* 0x00000005bcba7223 */ /* 0x100fe20000010879 */
[----:B------:R-:W-:Y:S01]  /*99f0*/  FMNMX.FTZ R139, R14, R139, !PT ;  /* 0x0000008b0e8b7209 */ /* 0x000fe20007810000 */
[-CC-:B------:R-:W-:Y:S01]  /*9a00*/  FFMA.FTZ R203, R194, R5.reuse, -R121.reuse ;  /* 0x00000005c2cb7223 */ /* 0x180fe20000010879 */
[----:B------:R-:W-:Y:S01]  /*9a10*/  FSEL R190, R155, -INF , P4 ;  /* 0xff8000009bbe7808 */ /* 0x000fe20002000000 */
[--C-:B------:R-:W-:Y:S01]  /*9a20*/  FFMA.FTZ R124, R196, R5, -R121.reuse ;  /* 0x00000005c47c7223 */ /* 0x100fe20000010879 */
[----:B------:R-:W-:Y:S01]  /*9a30*/  FMNMX.FTZ R139, R132, R139, !PT ;  /* 0x0000008b848b7209 */ /* 0x000fe20007810000 */
[----:B------:R-:W-:Y:S01]  /*9a40*/  WARPGROUP.ARRIVE ;  /* 0x00000000000079c5 */ /* 0x000fe20000000000 */
[----:B------:R-:W-:Y:S01]  /*9a50*/  ISETP.GT.AND P4, PT, R159, 0x30, PT ;  /* 0x000000309f00780c */ /* 0x000fe20003f84270 */
[--C-:B------:R-:W-:Y:S01]  /*9a60*/  FFMA.FTZ R199, R174, R5, -R121.reuse ;  /* 0x00000005aec77223 */ /* 0x100fe20000010879 */
[----:B------:R-:W-:Y:S01]  /*9a70*/  FMNMX.FTZ R139, R140, R139, !PT ;  /* 0x0000008b8c8b7209 */ /* 0x000fe20007810000 */
[--C-:B------:R-:W-:Y:S01]  /*9a80*/  FFMA.FTZ R201, R198, R5, -R121.reuse ;  /* 0x00000005c6c97223 */ /* 0x100fe20000010879 */
[----:B------:R-:W-:Y:S01]  /*9a90*/  FSEL R192, R153, -INF , P5 ;  /* 0xff80000099c07808 */ /* 0x000fe20002800000 */
[----:B------:R-:W-:Y:S01]  /*9aa0*/  HGMMA.64x192x16.F32 R24, R180, gdesc[UR12].tnspB, R24, gsb0 ;  /* 0x42e0000cb4187df0 */ /* 0x000fe20008000818 */
        /* <DEDUP_REMOVED lines=17> */
[----:B------:R-:W-:Y:S01]  /*9bc0*/  IMAD.U32 R136, RZ, RZ, UR10 ;  /* 0x0000000aff887e24 */ /* 0x000fe2000f8e00ff */
[----:B------:R-:W-:Y:S01]  /*9bd0*/  ISETP.GT.AND P5, PT, R159, 0x39, PT ;  /* 0x000000399f00780c */ /* 0x000fe20003fa4270 */
[--C-:B------:R-:W-:Y:S01]  /*9be0*/  FFMA.FTZ R172, R172, R5, -R121.reuse ;  /* 0x00000005acac7223 */ /* 0x100fe20000010879 */
[----:B------:R-:W-:Y:S01]  /*9bf0*/  FSEL R196, R147, -INF , P4 ;  /* 0xff80000093c47808 */ /* 0x000fe20002000000 */
[----:B------:R-:W-:Y:S01]  /*9c00*/  MUFU.EX2 R124, R124 ;  /* 0x0000007c007c7308 */ /* 0x000fe20000000800 */
[----:B------:R-:W-:Y:S01]  /*9c10*/  FMNMX.FTZ R139, R194, R139, !PT ;  /* 0x0000008bc28b7209 */ /* 0x000fe20007810000 */
[-CC-:B------:R-:W-:Y:S01]  /*9c20*/  FFMA.FTZ R168, R168, R5.reuse, -R121.reuse ;  /* 0x00000005a8a87223 */ /* 0x180fe20000010879 */
[----:B------:R-:W-:Y:S01]  /*9c30*/  ISETP.GT.AND P4, PT, R159, 0x40, PT ;  /* 0x000000409f00780c */ /* 0x000fe20003f84270 */
[-CC-:B------:R-:W-:Y:S01]  /*9c40*/  FFMA.FTZ R162, R162, R5.reuse, -R121.reuse ;  /* 0x00000005a2a27223 */ /* 0x180fe20000010879 */
[----:B------:R-:W-:Y:S01]  /*9c50*/  FSEL R174, R123, -INF , P5 ;  /* 0xff8000007bae7808 */ /* 0x000fe20002800000 */
[--C-:B------:R-:W-:Y:S01]  /*9c60*/  FFMA.FTZ R158, R158, R5, -R121.reuse ;  /* 0x000000059e9e7223 */ /* 0x100fe20000010879 */
[----:B------:R-:W-:Y:S01]  /*9c70*/  FMNMX.FTZ R139, R196, R139, !PT ;  /* 0x0000008bc48b7209 */ /* 0x000fe20007810000 */
[----:B------:R-:W-:Y:S01]  /*9c80*/  MUFU.EX2 R203, R203 ;  /* 0x000000cb00cb7308 */ /* 0x000fe20000000800 */
[----:B------:R-:W-:Y:S01]  /*9c90*/  ISETP.GT.AND P5, PT, R159, 0x41, PT ;  /* 0x000000419f00780c */ /* 0x000fe20003fa4270 */
[-CC-:B------:R-:W-:Y:S01]  /*9ca0*/  FFMA.FTZ R154, R154, R5.reuse, -R121.reuse ;  /* 0x000000059a9a7223 */ /* 0x180fe20000010879 */
[----:B0-----:R-:W-:Y:S01]  /*9cb0*/  FSEL R198, R127, -INF , P4 ;  /* 0xff8000007fc67808 */ /* 0x001fe20002000000 */
[--C-:B------:R-:W-:Y:S01]  /*9cc0*/  FFMA.FTZ R185, R152, R5, -R121.reuse ;  /* 0x0000000598b97223 */ /* 0x100fe20000010879 */
[----:B------:R-:W-:Y:S01]  /*9cd0*/  FMNMX.FTZ R139, R174, R139, !PT ;  /* 0x0000008bae8b7209 */ /* 0x000fe20007810000 */
[-CC-:B------:R-:W-:Y:S01]  /*9ce0*/  FFMA.FTZ R150, R150, R5.reuse, -R121.reuse ;  /* 0x0000000596967223 */ /* 0x180fe20000010879 */
[C---:B------:R-:W-:Y:S01]  /*9cf0*/  ISETP.GT.AND P4, PT, R159.reuse, 0x48, PT ;  /* 0x000000489f00780c */ /* 0x040fe20003f84270 */
[----:B------:R-:W-:Y:S01]  /*9d00*/  MUFU.EX2 R20, R20 ;  /* 0x0000001400147308 */ /* 0x000fe20000000800 */
[----:B------:R-:W-:Y:S01]  /*9d10*/  FSEL R200, R200, -INF , P5 ;  /* 0xff800000c8c87808 */ /* 0x000fe20002800000 */
[--C-:B------:R-:W-:Y:S01]  /*9d20*/  FFMA.FTZ R187, R148, R5, -R121.reuse ;  /* 0x0000000594bb7223 */ /* 0x100fe20000010879 */
[----:B------:R-:W-:Y:S01]  /*9d30*/  FMNMX.FTZ R139, R198, R139, !PT ;  /* 0x0000008bc68b7209 */ /* 0x000fe20007810000 */
[-CC-:B------:R-:W-:Y:S01]  /*9d40*/  FFMA.FTZ R146, R146, R5.reuse, -R121.reuse ;  /* 0x0000000592927223 */ /* 0x180fe20000010879 */
[----:B------:R-:W-:Y:S01]  /*9d50*/  ISETP.GT.AND P5, PT, R159, 0x49, PT ;  /* 0x000000499f00780c */ /* 0x000fe20003fa4270 */
[--C-:B------:R-:W-:Y:S01]  /*9d60*/  FFMA.FTZ R13, R142, R5, -R121.reuse ;  /* 0x000000058e0d7223 */ /* 0x100fe20000010879 */
[----:B--2---:R-:W-:Y:S01]  /*9d70*/  FSEL R170, R131, -INF , P4 ;  /* 0xff80000083aa7808 */ /* 0x004fe20002000000 */
[----:B------:R-:W-:Y:S01]  /*9d80*/  MUFU.EX2 R197, R197 ;  /* 0x000000c500c57308 */ /* 0x000fe20000000800 */
[----:B------:R-:W-:Y:S01]  /*9d90*/  FMNMX.FTZ R139, R200, R139, !PT ;  /* 0x0000008bc88b7209 */ /* 0x000fe20007810000 */
[----:B------:R-:W-:Y:S01]  /*9da0*/  FFMA.FTZ R122, R122, R5, -R121 ;  /* 0x000000057a7a7223 */ /* 0x000fe20000010879 */
[----:B------:R-:W-:-:S02]  /*9db0*/  ISETP.GT.AND P4, PT, R159, 0x50, PT ;  /* 0x000000509f00780c */ /* 0x000fc40003f84270 */
[----:B------:R-:W-:Y:S02]  /*9dc0*/  FSEL R202, R202, -INF , P5 ;  /* 0xff800000caca7808 */ /* 0x000fe40002800000 */
        /* <DEDUP_REMOVED lines=13> */
[----:B------:R-:W-:Y:S02]  /*9ea0*/  ISETP.GT.AND P4, PT, R159, 0x60, PT ;  /* 0x000000609f00780c */ /* 0x000fe40003f84270 */
[----:B------:R-:W-:-:S02]  /*9eb0*/  FSEL R222, R222, -INF , P5 ;  /* 0xff800000dede7808 */ /* 0x000fc40002800000 */
[----:B------:R-:W-:Y:S01]  /*9ec0*/  FMNMX.FTZ R139, R166, R139, !PT ;  /* 0x0000008ba68b7209 */ /* 0x000fe20007810000 */
[----:B------:R-:W-:Y:S01]  /*9ed0*/  MUFU.EX2 R193, R193 ;  /* 0x000000c100c17308 */ /* 0x000fe20000000800 */
[----:B------:R-:W-:Y:S02]  /*9ee0*/  ISETP.GT.AND P5, PT, R159, 0x61, PT ;  /* 0x000000619f00780c */ /* 0x000fe40003fa4270 */
        /* <DEDUP_REMOVED lines=11> */
[----:B------:R-:W-:-:S03]  /*9fa0*/  FMNMX.FTZ R139, R164, R139, !PT ;  /* 0x0000008ba48b7209 */ /* 0x000fc60007810000 */
[----:B------:R-:W-:Y:S01]  /*9fb0*/  MUFU.EX2 R162, R162 ;  /* 0x000000a200a27308 */ /* 0x000fe20000000800 */
[----:B------:R-:W-:-:S05]  /*9fc0*/  FMNMX.FTZ R139, R228, R139, !PT ;  /* 0x0000008be48b7209 */ /* 0x000fca0007810000 */
[----:B------:R-:W0:Y:S02]  /*9fd0*/  SHFL.BFLY PT, R156, R139, 0x2, 0x1f ;  /* 0x0c401f008b9c7f89 */ /* 0x000e2400000e0000 */
        /* <DEDUP_REMOVED lines=9> */
[----:B0-----:R-:W-:-:S04]  /*a070*/  FMNMX.FTZ R7, R156, R7, !PT ;  /* 0x000000079c077209 */ /* 0x001fc80007810000 */
[C---:B------:R-:W-:Y:S01]  /*a080*/  FSETP.NEU.FTZ.AND P4, PT, R7.reuse, -INF , PT ;  /* 0xff8000000700780b */ /* 0x040fe20003f9d000 */
[----:B------:R-:W-:Y:S02]  /*a090*/  FMUL.FTZ R123, R7, R5 ;  /* 0x00000005077b7220 */ /* 0x000fe40000410000 */
[----:B------:R-:W-:Y:S03]  /*a0a0*/  MUFU.EX2 R146, R146 ;  /* 0x0000009200927308 */ /* 0x000fe60000000800 */
[----:B------:R-:W-:-:S05]  /*a0b0*/  FSEL R123, R123, RZ, P4 ;  /* 0x000000ff7b7b7208 */ /* 0x000fca0002000000 */
[----:B------:R-:W-:Y:S01]  /*a0c0*/  MUFU.EX2 R13, R13 ;  /* 0x0000000d000d7308 */ /* 0x000fe20000000800 */
[-CC-:B------:R-:W-:Y:S01]  /*a0d0*/  FFMA.FTZ R125, R0, R5.reuse, -R123.reuse ;  /* 0x00000005007d7223 */ /* 0x180fe2000001087b */
[----:B------:R-:W-:Y:S01]  /*a0e0*/  FSEL R0, R6, RZ, P3 ;  /* 0x000000ff06007208 */ /* 0x000fe20001800000 */
[-CC-:B------:R-:W-:Y:S01]  /*a0f0*/  FFMA.FTZ R134, R2, R5.reuse, -R123.reuse ;  /* 0x0000000502867223 */ /* 0x180fe2000001087b */
[-CC-:B------:R-:W-:Y:S01]  /*a100*/  FFMA.FTZ R12, R12, R5.reuse, -R123.reuse ;  /* 0x000000050c0c7223 */ /* 0x180fe2000001087b */
[-CC-:B------:R-:W-:Y:S01]  /*a110*/  FFMA.FTZ R127, R120, R5.reuse, -R123.reuse ;  /* 0x00000005787f7223 */ /* 0x180fe2000001087b */
[-C--:B------:R-:W-:Y:S01]  /*a120*/  FFMA.FTZ R120, R128, R5.reuse, -R123 ;  /* 0x0000000580787223 */ /* 0x080fe2000001087b */
[----:B------:R-:W-:Y:S01]  /*a130*/  FADD.FTZ R0, -R0, R9 ;  /* 0x0000000900007221 */ /* 0x000fe20000010100 */
[----:B------:R-:W-:Y:S01]  /*a140*/  FSEL R9, R7, RZ, P4 ;  /* 0x000000ff07097208 */ /* 0x000fe20002000000 */
[----:B------:R-:W-:Y:S01]  /*a150*/  MUFU.EX2 R125, R125 ;  /* 0x0000007d007d7308 */ /* 0x000fe20000000800 */
[-CC-:B------:R-:W-:Y:S01]  /*a160*/  FFMA.FTZ R129, R14, R5.reuse, -R123.reuse ;  /* 0x000000050e817223 */ /* 0x180fe2000001087b */
[-C--:B------:R-:W-:Y:S01]  /*a170*/  FMUL.FTZ R2, R0, R5.reuse ;  /* 0x0000000500027220 */ /* 0x080fe20000410000 */
[-CC-:B------:R-:W-:Y:S01]  /*a180*/  FFMA.FTZ R14, R132, R5.reuse, -R123.reuse ;  /* 0x00000005840e7223 */ /* 0x180fe2000001087b */
[----:B------:R-:W-:Y:S01]  /*a190*/  FADD.FTZ R0, -R9, R10 ;  /* 0x0000000a09007221 */ /* 0x000fe20000010100 */
[----:B------:R-:W-:Y:S01]  /*a1a0*/  IMAD.U32 R10, RZ, RZ, UR7 ;  /* 0x00000007ff0a7e24 */ /* 0x000fe2000f8e00ff */
[----:B------:R-:W-:Y:S01]  /*a1b0*/  UMOV UR7, 0x40000040 ;  /* 0x4000004000077882 */ /* 0x000fe20000000000 */
[-C--:B------:R-:W-:Y:S01]  /*a1c0*/  FFMA.FTZ R131, R140, R5.reuse, -R123 ;  /* 0x000000058c837223 */ /* 0x080fe2000001087b */
[----:B------:R-:W-:Y:S01]  /*a1d0*/  FMUL.FTZ R0, R0, R5 ;  /* 0x0000000500007220 */ /* 0x000fe20000410000 */
[----:B------:R-:W0:Y:S01]  /*a1e0*/  MUFU.EX2 R2, R2 ;  /* 0x0000000200027308 */ /* 0x000e220000000800 */
[----:B------:R-:W-:-:S02]  /*a1f0*/  @!P1 VIADD R10, R10, 0x36840 ;  /* 0x000368400a0a9836 */ /* 0x000fc40000000000 */
[-CC-:B------:R-:W-:Y:S01]  /*a200*/  FFMA.FTZ R128, R160, R5.reuse, -R123.reuse ;  /* 0x00000005a0807223 */ /* 0x180fe2000001087b */
[-CC-:B------:R-:W-:Y:S01]  /*a210*/  FFMA.FTZ R133, R184, R5.reuse, -R123.reuse ;  /* 0x00000005b8857223 */ /* 0x180fe2000001087b */
[-CC-:B------:R-:W-:Y:S01]  /*a220*/  FFMA.FTZ R132, R190, R5.reuse, -R123.reuse ;  /* 0x00000005be847223 */ /* 0x180fe2000001087b */
[-CC-:B------:R-:W-:Y:S01]  /*a230*/  FFMA.FTZ R135, R192, R5.reuse, -R123.reuse ;  /* 0x00000005c0877223 */ /* 0x180fe2000001087b */
[----:B------:R-:W-:Y:S01]  /*a240*/  @!P1 PRMT R10, RZ, 0x654, R10 ;  /* 0x00000654ff0a9816 */ /* 0x000fe2000000000a */
[-CC-:B------:R-:W-:Y:S01]  /*a250*/  FFMA.FTZ R188, R188, R5.reuse, -R123.reuse ;  /* 0x00000005bcbc7223 */ /* 0x180fe2000001087b */
[----:B------:R-:W1:Y:S01]  /*a260*/  MUFU.EX2 R0, R0 ;  /* 0x0000000000007308 */ /* 0x000e620000000800 */
[-CC-:B------:R-:W-:Y:S01]  /*a270*/  FFMA.FTZ R137, R194, R5.reuse, -R123.reuse ;  /* 0x00000005c2897223 */ /* 0x180fe2000001087b */
[-CC-:B------:R-:W-:Y:S01]  /*a280*/  FFMA.FTZ R190, R196, R5.reuse, -R123.reuse ;  /* 0x00000005c4be7223 */ /* 0x180fe2000001087b */
[-CC-:B------:R-:W-:Y:S01]  /*a290*/  FFMA.FTZ R9, R174, R5.reuse, -R123.reuse ;  /* 0x00000005ae097223 */ /* 0x180fe2000001087b */
[----:B------:R-:W-:Y:S01]  /*a2a0*/  FFMA.FTZ R184, R198, R5, -R123 ;  /* 0x00000005c6b87223 */ /* 0x000fe2000001087b */
[----:B------:R-:W-:-:S02]  /*a2b0*/  WARPGROUP.DEPBAR.LE gsb0, 0x0 ;  /* 0x00008000000079c5 */ /* 0x000fc40000010000 */
[----:B------:R-:W-:Y:S01]  /*a2c0*/  WARPGROUP.ARRIVE ;  /* 0x00000000000079c5 */ /* 0x000fe20000000000 */
[----:B------:R-:W2:Y:S01]  /*a2d0*/  MUFU.EX2 R134, R134 ;  /* 0x0000008600867308 */ /* 0x000ea20000000800 */
[----:B0-----:R-:W-:Y:S01]  /*a2e0*/  FFMA.FTZ R141, R2, R3, R201 ;  /* 0x00000003028d7223 */ /* 0x001fe200000100c9 */
[-CC-:B------:R-:W-:Y:S01]  /*a2f0*/  FFMA.FTZ R183, R138, R5.reuse, -R121.reuse ;  /* 0x000000058ab77223 */ /* 0x180fe20000010879 */
[-CC-:B------:R-:W-:Y:S01]  /*a300*/  FFMA.FTZ R138, R144, R5.reuse, -R121.reuse ;  /* 0x00000005908a7223 */ /* 0x180fe20000010879 */
[----:B------:R-:W-:Y:S01]  /*a310*/  FFMA.FTZ R121, R126, R5, -R121 ;  /* 0x000000057e797223 */ /* 0x000fe20000010879 */
[----:B------:R-:W-:Y:S01]  /*a320*/  HGMMA.64x192x16.F32 R24, R176, gdesc[UR4].tnspB, R24, gsb0 ;  /* 0x42e00004b0187df0 */ /* 0x000fe20008000818 */
[----:B------:R-:W-:Y:S01]  /*a330*/  F2FP.F16.F32.PACK_AB R201, R124, R201 ;  /* 0x000000c97cc9723e */ /* 0x000fe200000000ff */
[-C--:B------:R-:W-:Y:S01]  /*a340*/  FFMA.FTZ R200, R200, R5.reuse, -R123 ;  /* 0x00000005c8c87223 */ /* 0x080fe2000001087b */
[----:B------:R-:W-:Y:S01]  /*a350*/  MUFU.EX2 R12, R12 ;  /* 0x0000000c000c7308 */ /* 0x000fe20000000800 */
[----:B-1----:R-:W-:Y:S01]  /*a360*/  FFMA.FTZ R139, R0, R4, R125 ;  /* 0x00000004008b7223 */ /* 0x002fe2000001007d */
[-CC-:B------:R-:W-:Y:S01]  /*a370*/  FFMA.FTZ R180, R218, R5.reuse, -R123.reuse ;  /* 0x00000005dab47223 */ /* 0x180fe2000001087b */
[-CC-:B------:R-:W-:Y:S01]  /*a380*/  FFMA.FTZ R220, R220, R5.reuse, -R123.reuse ;  /* 0x00000005dcdc7223 */ /* 0x180fe2000001087b */
[-CC-:B------:R-:W-:Y:S01]  /*a390*/  FFMA.FTZ R166, R166, R5.reuse, -R123.reuse ;  /* 0x00000005a6a67223 */ /* 0x180fe2000001087b */
[-CC-:B------:R-:W-:Y:S01]  /*a3a0*/  FFMA.FTZ R222, R222, R5.reuse, -R123.reuse ;  /* 0x00000005dede7223 */ /* 0x180fe2000001087b */
[-CC-:B------:R-:W-:Y:S01]  /*a3b0*/  FFMA.FTZ R224, R224, R5.reuse, -R123.reuse ;  /* 0x00000005e0e07223 */ /* 0x180fe2000001087b */
[-C--:B------:R-:W-:Y:S01]  /*a3c0*/  FFMA.FTZ R226, R226, R5.reuse, -R123 ;  /* 0x00000005e2e27223 */ /* 0x080fe2000001087b */
[----:B------:R-:W-:Y:S01]  /*a3d0*/  MUFU.EX2 R127, R127 ;  /* 0x0000007f007f7308 */ /* 0x000fe20000000800 */
[----:B--2---:R-:W-:Y:S01]  /*a3e0*/  FADD.FTZ R139, R134, R139 ;  /* 0x0000008b868b7221 */ /* 0x004fe20000010000 */
[----:B------:R-:W-:Y:S01]  /*a3f0*/  FFMA.FTZ R164, R164, R5, -R123 ;  /* 0x00000005a4a47223 */ /* 0x000fe2000001087b */
[C---:B------:R-:W-:Y:S01]  /*a400*/  ISETP.GT.AND P3, PT, R8.reuse, R11, PT ;  /* 0x0000000b0800720c */ /* 0x040fe20003f64270 */
[----:B------:R-:W-:Y:S01]  /*a410*/  UMOV UR6, UR36 ;  /* 0x0000002400067c82 */ /* 0x000fe20008000000 */
[----:B------:R-:W-:-:S03]  /*a420*/  VIADD R8, R8, 0xffffffff ;  /* 0xffffffff08087836 */ /* 0x000fc60000000000 */
        /* <DEDUP_REMOVED lines=8> */
[----:B------:R-:W-:Y:S08]  /*a4b0*/  MUFU.EX2 R132, R132 ;  /* 0x0000008400847308 */ /* 0x000ff00000000800 */
[----:B------:R-:W1:Y:S01]  /*a4c0*/  MUFU.EX2 R135, R135 ;  /* 0x0000008700877308 */ /* 0x000e620000000800 */
[----:B0-----:R-:W-:-:S07]  /*a4d0*/  F2FP.F16.F32.PACK_AB R192, R133, R128 ;  /* 0x0000008085c0723e */ /* 0x001fce00000000ff */
[----:B------:R-:W-:Y:S08]  /*a4e0*/  MUFU.EX2 R188, R188 ;  /* 0x000000bc00bc7308 */ /* 0x000ff00000000800 */
[----:B------:R-:W-:Y:S01]  /*a4f0*/  MUFU.EX2 R137, R137 ;  /* 0x0000008900897308 */ /* 0x000fe20000000800 */
[----:B-1----:R-:W-:-:S07]  /*a500*/  F2FP.F16.F32.PACK_AB R194, R135, R132 ;  /* 0x0000008487c2723e */ /* 0x002fce00000000ff */
[----:B------:R-:W-:Y:S08]  /*a510*/  MUFU.EX2 R190, R190 ;  /* 0x000000be00be7308 */ /* 0x000ff00000000800 */
[----:B------:R-:W-:Y:S08]  /*a520*/  MUFU.EX2 R9, R9 ;  /* 0x0000000900097308 */ /* 0x000ff00000000800 */
[----:B------:R0:W-:Y:S08]  /*a530*/  MUFU.EX2 R3, R200 ;  /* 0x000000c800037308 */ /* 0x0001f00000000800 */
[----:B------:R-:W-:Y:S01]  /*a540*/  MUFU.EX2 R184, R184 ;  /* 0x000000b800b87308 */ /* 0x000fe20000000800 */
[----:B0-----:R-:W-:-:S07]  /*a550*/  F2FP.F16.F32.PACK_AB R200, R134, R125 ;  /* 0x0000007d86c8723e */ /* 0x001fce00000000ff */
        /* <DEDUP_REMOVED lines=10> */
[----:B------:R-:W-:Y:S01]  /*a600*/  MUFU.EX2 R226, R226 ;  /* 0x000000e200e27308 */ /* 0x000fe20000000800 */
[----:B------:R-:W-:-:S02]  /*a610*/  WARPGROUP.DEPBAR.LE gsb0, 0x0 ;  /* 0x00008000000079c5 */ /* 0x000fc40000010000 */
[----:B------:R1:W-:Y:S05]  /*a620*/  @!P1 SYNCS.ARRIVE.TRANS64.RED.A1T0 RZ, [R10+URZ], RZ ;  /* 0x000000ff0aff99a7 */ /* 0x0003ea000810043f */
[----:B------:R-:W-:Y:S01]  /*a630*/  MUFU.EX2 R176, R224 ;  /* 0x000000e000b07308 */ /* 0x000fe20000000800 */
[----:B0-----:R-:W-:Y:S01]  /*a640*/  F2FP.F16.F32.PACK_AB R177, R130, R15 ;  /* 0x0000000f82b1723e */ /* 0x001fe200000000ff */
[----:B-1----:R-:W-:Y:S02]  /*a650*/  @!P1 VIADD R10, R136, 0x36860 ;  /* 0x00036860880a9836 */ /* 0x002fe40000000000 */
[----:B------:R-:W-:-:S04]  /*a660*/  FADD.FTZ R136, R12, R139 ;  /* 0x0000008b0c887221 */ /* 0x000fc80000010000 */
[----:B------:R-:W-:Y:S01]  /*a670*/  MUFU.EX2 R21, R21 ;  /* 0x0000001500157308 */ /* 0x000fe20000000800 */
[----:B------:R-:W-:Y:S01]  /*a680*/  @!P1 PRMT R4, RZ, 0x654, R10 ;  /* 0x00000654ff049816 */ /* 0x000fe2000000000a */
[----:B------:R-:W-:Y:S01]  /*a690*/  FADD.FTZ R10, R124, R141 ;  /* 0x0000008d7c0a7221 */ /* 0x000fe20000010000 */
[----:B------:R-:W-:Y:S02]  /*a6a0*/  FADD.FTZ R141, R127, R136 ;  /* 0x000000887f8d7221 */ /* 0x000fe40000010000 */
[----:B------:R0:W-:Y:S01]  /*a6b0*/  @!P1 SYNCS.ARRIVE.TRANS64.RED.A1T0 RZ, [R4+URZ], RZ ;  /* 0x000000ff04ff99a7 */ /* 0x0001e2000810043f */
[----:B------:R-:W-:Y:S01]  /*a6c0*/  FADD.FTZ R139, R203, R10 ;  /* 0x0000000acb8b7221 */ /* 0x000fe20000010000 */
[----:B------:R-:W-:Y:S01]  /*a6d0*/  FADD.FTZ R126, R120, R141 ;  /* 0x0000008d787e7221 */ /* 0x000fe20000010000 */
[C---:B------:R-:W-:Y:S01]  /*a6e0*/  F2FP.F16.F32.PACK_AB R203, R20.reuse, R203 ;  /* 0x000000cb14cb723e */ /* 0x040fe200000000ff */
[----:B------:R-:W-:Y:S01]  /*a6f0*/  MUFU.EX2 R164, R164 ;  /* 0x000000a400a47308 */ /* 0x000fe20000000800 */
[----:B------:R-:W-:Y:S01]  /*a700*/  FADD.FTZ R10, R20, R139 ;  /* 0x0000008b140a7221 */ /* 0x000fe20000010000 */
[----:B------:R-:W-:Y:S01]  /*a710*/  FADD.FTZ R143, R129, R126 ;  /* 0x0000007e818f7221 */ /* 0x000fe20000010000 */
[-CC-:B------:R-:W-:Y:S01]  /*a720*/  FFMA.FTZ R139, R202, R5.reuse, -R123.reuse ;  /* 0x00000005ca8b7223 */ /* 0x180fe2000001087b */
[-C--:B0-----:R-:W-:Y:S01]  /*a730*/  FFMA.FTZ R4, R170, R5.reuse, -R123 ;  /* 0x00000005aa047223 */ /* 0x081fe2000001087b */
[----:B------:R-:W-:Y:S01]  /*a740*/  FADD.FTZ R141, R197, R10 ;  /* 0x0000000ac58d7221 */ /* 0x000fe20000010000 */
[----:B------:R-:W-:Y:S01]  /*a750*/  FADD.FTZ R126, R14, R143 ;  /* 0x0000008f0e7e7221 */ /* 0x000fe20000010000 */
[----:B------:R-:W-:Y:S01]  /*a760*/  F2FP.F16.F32.PACK_AB R202, R127, R12 ;  /* 0x0000000c7fca723e */ /* 0x000fe200000000ff */
[----:B------:R-:W-:Y:S01]  /*a770*/  FFMA.FTZ R123, R228, R5, -R123 ;  /* 0x00000005e47b7223 */ /* 0x000fe2000001087b */
[C---:B------:R-:W-:Y:S01]  /*a780*/  FADD.FTZ R10, R186.reuse, R141 ;  /* 0x0000008dba0a7221 */ /* 0x040fe20000010000 */
        /* <DEDUP_REMOVED lines=8> */
[----:B------:R-:W0:Y:S02]  /*a810*/  MUFU.EX2 R139, R139 ;  /* 0x0000008b008b7308 */ /* 0x000e240000000800 */
[----:B------:R-:W-:Y:S01]  /*a820*/  FADD.FTZ R141, R193, R10 ;  /* 0x0000000ac18d7221 */ /* 0x000fe20000010000 */
[----:B------:R-:W-:Y:S01]  /*a830*/  FADD.FTZ R124, R132, R143 ;  /* 0x0000008f847c7221 */ /* 0x000fe20000010000 */
[C---:B------:R-:W-:Y:S02]  /*a840*/  F2FP.F16.F32.PACK_AB R193, R168.reuse, R193 ;  /* 0x000000c1a8c1723e */ /* 0x040fe400000000ff */
[----:B------:R-:W-:Y:S01]  /*a850*/  FADD.FTZ R10, R168, R141 ;  /* 0x0000008da80a7221 */ /* 0x000fe20000010000 */
[----:B------:R-:W-:Y:S01]  /*a860*/  FADD.FTZ R143, R135, R124 ;  /* 0x0000007c878f7221 */ /* 0x000fe20000010000 */
[----:B------:R-:W1:Y:S02]  /*a870*/  MUFU.EX2 R123, R123 ;  /* 0x0000007b007b7308 */ /* 0x000e640000000800 */
        /* <DEDUP_REMOVED lines=8> */
[C---:B------:R-:W-:Y:S02]  /*a900*/  F2FP.F16.F32.PACK_AB R190, R9.reuse, R190 ;  /* 0x000000be09be723e */ /* 0x040fe400000000ff */
[----:B------:R-:W-:Y:S01]  /*a910*/  FADD.FTZ R10, R158, R125 ;  /* 0x0000007d9e0a7221 */ /* 0x000fe20000010000 */
[----:B------:R-:W-:Y:S01]  /*a920*/  FADD.FTZ R127, R9, R12 ;  /* 0x0000000c097f7221 */ /* 0x000fe20000010000 */
[----:B0-----:R-:W-:-:S02]  /*a930*/  F2FP.F16.F32.PACK_AB R186, R139, R4 ;  /* 0x000000048bba723e */ /* 0x001fc400000000ff */
[----:B------:R-:W-:Y:S01]  /*a940*/  FADD.FTZ R125, R191, R10 ;  /* 0x0000000abf7d7221 */ /* 0x000fe20000010000 */
[----:B------:R-:W-:Y:S01]  /*a950*/  FADD.FTZ R12, R184, R127 ;  /* 0x0000007fb80c7221 */ /* 0x000fe20000010000 */
[C---:B------:R-:W-:Y:S02]  /*a960*/  F2FP.F16.F32.PACK_AB R184, R3.reuse, R184 ;  /* 0x000000b803b8723e */ /* 0x040fe400000000ff */
[----:B------:R-:W-:Y:S01]  /*a970*/  FADD.FTZ R10, R154, R125 ;  /* 0x0000007d9a0a7221 */ /* 0x000fe20000010000 */
        /* <DEDUP_REMOVED lines=18> */
[C---:B------:R-:W-:Y:S01]  /*aaa0*/  FADD.FTZ R9, R182.reuse, R9 ;  /* 0x00000009b6097221 */ /* 0x040fe20000010000 */
[----:B------:R-:W-:Y:S02]  /*aab0*/  F2FP.F16.F32.PACK_AB R182, R182, R166 ;  /* 0x000000a6b6b6723e */ /* 0x000fe400000000ff */
[----:B------:R-:W-:Y:S01]  /*aac0*/  FADD.FTZ R3, R183, R10 ;  /* 0x0000000ab7037221 */ /* 0x000fe20000010000 */
[----:B------:R-:W-:Y:S01]  /*aad0*/  FADD.FTZ R9, R176, R9 ;  /* 0x00000009b0097221 */ /* 0x000fe20000010000 */
[----:B------:R-:W0:Y:S01]  /*aae0*/  MUFU.EX2 R10, R121 ;  /* 0x00000079000a7308 */ /* 0x000e220000000800 */
[C---:B------:R-:W-:Y:S01]  /*aaf0*/  F2FP.F16.F32.PACK_AB R183, R138.reuse, R183 ;  /* 0x000000b78ab7723e */ /* 0x040fe200000000ff */
[----:B------:R-:W-:Y:S01]  /*ab00*/  FADD.FTZ R4, R138, R3 ;  /* 0x000000038a047221 */ /* 0x000fe20000010000 */
[C---:B------:R-:W-:Y:S01]  /*ab10*/  FADD.FTZ R9, R226.reuse, R9 ;  /* 0x00000009e2097221 */ /* 0x040fe20000010000 */
[----:B------:R-:W-:-:S02]  /*ab20*/  F2FP.F16.F32.PACK_AB R176, R226, R176 ;  /* 0x000000b0e2b0723e */ /* 0x000fc400000000ff */
[----:B------:R-:W-:Y:S01]  /*ab30*/  FADD.FTZ R3, R15, R4 ;  /* 0x000000040f037221 */ /* 0x000fe20000010000 */
[----:B------:R-:W-:-:S03]  /*ab40*/  FADD.FTZ R9, R164, R9 ;  /* 0x00000009a4097221 */ /* 0x000fc60000010000 */
[----:B------:R-:W-:-:S04]  /*ab50*/  FADD.FTZ R4, R130, R3 ;  /* 0x0000000382047221 */ /* 0x000fc80000010000 */
[----:B------:R-:W-:Y:S01]  /*ab60*/  FADD.FTZ R3, R21, R4 ;  /* 0x0000000415037221 */ /* 0x000fe20000010000 */
[----:B------:R-:W-:Y:S01]  /*ab70*/  FADD.FTZ R4, R123, R9 ;  /* 0x000000097b047221 */ /* 0x000fe20000010000 */
[----:B------:R-:W-:Y:S01]  /*ab80*/  IMAD.MOV.U32 R9, RZ, RZ, R6 ;  /* 0x000000ffff097224 */ /* 0x000fe200078e0006 */
[C---:B0-----:R-:W-:Y:S01]  /*ab90*/  F2FP.F16.F32.PACK_AB R179, R10.reuse, R21 ;  /* 0x000000150ab3723e */ /* 0x041fe200000000ff */
[----:B------:R-:W-:Y:S01]  /*aba0*/  FADD.FTZ R3, R10, R3 ;  /* 0x000000030a037221 */ /* 0x000fe20000010000 */
[----:B------:R-:W-:Y:S01]  /*abb0*/  IMAD.MOV.U32 R10, RZ, RZ, R7 ;  /* 0x000000ffff0a7224 */ /* 0x000fe200078e0007 */
[----:B------:R-:W-:Y:S06]  /*abc0*/  @P3 BRA `(.L_x_2285) ;  /* 0xffffffb400643947 */ /* 0x000fec000383ffff */
.L_x_2276:
[----:B------:R-:W-:-:S13]  /*abd0*/  ISETP.GE.AND P2, PT, R8, RZ, PT ;  /* 0x000000ff0800720c */ /* 0x000fda0003f46270 */
[----:B------:R-:W-:Y:S05]  /*abe0*/  @!P2 BRA `(.L_x_2286) ;  /* 0x00000040008ca947 */ /* 0x000fea0003800000 */
[----:B------:R-:W-:Y:S01]  /*abf0*/  IMAD.MOV.U32 R9, RZ, RZ, R6 ;  /* 0x000000ffff097224 */ /* 0x000fe200078e0006 */
[----:B------:R-:W-:Y:S01]  /*ac00*/  UMOV UR7, UR39 ;  /* 0x0000002700077c82 */ /* 0x000fe20008000000 */
[----:B------:R-:W-:Y:S01]  /*ac10*/  IMAD.MOV.U32 R10, RZ, RZ, R7 ;  /* 0x000000ffff0a7224 */ /* 0x000fe200078e0007 */
[----:B------:R-:W-:Y:S01]  /*ac20*/  UMOV UR6, UR36 ;  /* 0x0000002400067c82 */ /* 0x000fe20008000000 */
[----:B------:R-:W-:-:S05]  /*ac30*/  ULDC UR5, c[0x0][0x9d8] ;  /* 0x0002760000057ab9 */ /* 0x000fca0000000800 */
.L_x_2295:
[----:B------:R-:W-:-:S04]  /*ac40*/  UIADD3 UR36, UR6, 0x1, URZ ;  /* 0x0000000106247890 */ /* 0x000fc8000fffe03f */
[----:B------:R-:W-:-:S04]  /*ac50*/  UISETP.NE.AND UP0, UPT, UR36, 0x2, UPT ;  /* 0x000000022400788c */ /* 0x000fc8000bf05270 */
[----:B------:R-:W-:Y:S02]  /*ac60*/  USEL UR39, URZ, 0x1, UP0 ;  /* 0x000000013f277887 */ /* 0x000fe40008000000 */
[----:B------:R-:W-:Y:S02]  /*ac70*/  USEL UR36, UR36, URZ, UP0 ;  /* 0x0000003f24247287 */ /* 0x000fe40008000000 */
[----:B------:R-:W-:Y:S01]  /*ac80*/  ULOP3.LUT UR39, UR7, UR39, URZ, 0x3c, !UPT ;  /* 0x0000002707277292 */ /* 0x000fe2000f8e3c3f */
[----:B------:R-:W-:Y:S11]  /*ac90*/  @!P0 BRA `(.L_x_2287) ;  /* 0x0000000000048947 */ /* 0x000ff60003800000 */
[----:B------:R-:W-:Y:S01]  /*aca0*/  BPT.TRAP 0x1 ;  /* 0x000000040000795c */ /* 0x000fe20000300000 */
.L_x_2287:
[----:B------:R-:W-:Y:S01]  /*acb0*/  ULEA UR4, UR36, UR37, 0x3 ;  /* 0x0000002524047291 */ /* 0x000fe2000f8e183f */
[----:B------:R-:W-:-:S05]  /*acc0*/  IMAD.U32 R5, RZ, RZ, UR39 ;  /* 0x00000027ff057e24 */ /* 0x000fca000f8e00ff */
[----:B------:R-:W-:-:S04]  /*acd0*/  SHF.L.U32 R5, R5, 0x1f, RZ ;  /* 0x0000001f05057819 */ /* 0x000fc800000006ff */
[----:B------:R0:W1:Y:S01]  /*ace0*/  SYNCS.PHASECHK.TRANS64.TRYWAIT P2, [UR4+0x36830], R5 ;  /* 0x03683005ff0075a7 */ /* 0x0000620008040144 */
[----:B------:R-:W-:Y:S05]  /*acf0*/  @!P0 BRA `(.L_x_2288) ;  /* 0x0000000000048947 */ /* 0x000fea0003800000 */
[----:B------:R-:W-:Y:S01]  /*ad00*/  BPT.TRAP 0x1 ;  /* 0x000000040000795c */ /* 0x000fe20000300000 */
.L_x_2288:
[----:B-1----:R-:W-:Y:S05]  /*ad10*/  @P2 BRA `(.L_x_2289) ;  /* 0x0000000000082947 */ /* 0x002fea0003800000 */
[----:B------:R-:W1:Y:S02]  /*ad20*/  SYNCS.PHASECHK.TRANS64.TRYWAIT P2, [UR4+0x36830], R5 ;  /* 0x03683005ff0075a7 */ /* 0x000e640008040144 */
[----:B-1----:R-:W-:Y:S05]  /*ad30*/  @!P2 BRA `(.L_x_2290) ;  /* 0x000000c40030a947 */ /* 0x002fea0003800000 */
.L_x_2289:
        /* <DEDUP_REMOVED lines=591> */
.L_x_2291:
[----:B------:R-:W-:Y:S01]  /*d230*/  ULEA UR10, UR6, UR37, 0x3 ;  /* 0x00000025060a7291 */ /* 0x000fe2000f8e183f */
[----:B------:R-:W-:-:S05]  /*d240*/  IMAD.U32 R0, RZ, RZ, UR7 ;  /* 0x00000007ff007e24 */ /* 0x000fca000f8e00ff */
[----:B------:R-:W-:-:S04]  /*d250*/  SHF.L.U32 R0, R0, 0x1f, RZ ;  /* 0x0000001f00007819 */ /* 0x000fc800000006ff */
[----:B------:R2:W3:Y:S01]  /*d260*/  SYNCS.PHASECHK.TRANS64.TRYWAIT P2, [UR10+0x36850], R0 ;  /* 0x03685000ff0075a7 */ /* 0x0004e2000804014a */
[----:B------:R-:W-:Y:S05]  /*d270*/  @!P0 BRA `(.L_x_2292) ;  /* 0x0000000000048947 */ /* 0x000fea0003800000 */
[----:B------:R-:W-:Y:S01]  /*d280*/  BPT.TRAP 0x1 ;  /* 0x000000040000795c */ /* 0x000fe20000300000 */
.L_x_2292:
[----:B---3--:R-:W-:Y:S05]  /*d290*/  @P2 BRA `(.L_x_2293) ;  /* 0x0000000000082947 */ /* 0x008fea0003800000 */
[----:B------:R-:W3:Y:S02]  /*d2a0*/  SYNCS.PHASECHK.TRANS64.TRYWAIT P2, [UR10+0x36850], R0 ;  /* 0x03685000ff0075a7 */ /* 0x000ee4000804014a */
[----:B---3--:R-:W-:Y:S05]  /*d2b0*/  @!P2 BRA `(.L_x_2294) ;  /* 0x0000009c00e8a947 */ /* 0x008fea0003800000 */
.L_x_2293:
[----:B------:R-:W-:Y:S01]  /*d2c0*/  UIADD3 UR4, UR37, 0x400, URZ ;  /* 0x0000040025047890 */ /* 0x000fe2000fffe03f */
[----:B------:R-:W-:Y:S01]  /*d2d0*/  WARPGROUP.ARRIVE ;  /* 0x00000000000079c5 */ /* 0x000fe20000000000 */
[----:B------:R-:W-:Y:S01]  /*d2e0*/  UMOV UR7, 0x40000040 ;  /* 0x4000004000077882 */ /* 0x000fe20000000000 */
[----:B------:R-:W-:Y:S01]  /*d2f0*/  FMUL.FTZ R2, R168, UR5 ;  /* 0x00000005a8027c20 */ /* 0x000fe20008410000 */
        /* <DEDUP_REMOVED lines=23> */
[----:B------:R-:W3:Y:S01]  /*d470*/  MUFU.TANH R168, R168 ;  /* 0x000000a800a87308 */ /* 0x000ee20000002400 */
[----:B------:R-:W-:Y:S01]  /*d480*/  UMOV UR7, 0x40000040 ;  /* 0x4000004000077882 */ /* 0x000fe20000000000 */
[----:B0-----:R-:W-:Y:S01]  /*d490*/  FMNMX.FTZ R5, R2, R10, !PT ;  /* 0x0000000a02057209 */ /* 0x001fe20007810000 */
[----:B------:R-:W-:Y:S01]  /*d4a0*/  FMUL.FTZ R140, R140, UR5 ;  /* 0x000000058c8c7c20 */ /* 0x000fe20008410000 */
[----:B------:R-:W-:Y:S01]  /*d4b0*/  FMUL.FTZ R228, R141, UR5 ;  /* 0x000000058de47c20 */ /* 0x000fe20008410000 */
[----:B------:R-:W-:Y:S01]  /*d4c0*/  FMUL.FTZ R232, R128, UR5 ;  /* 0x0000000580e87c20 */ /* 0x000fe20008410000 */
[----:B------:R-:W-:Y:S01]  /*d4d0*/  FMUL.FTZ R14, R171, UR5 ;  /* 0x00000005ab0e7c20 */ /* 0x000fe20008410000 */
[----:B-1----:R-:W-:Y:S01]  /*d4e0*/  FMNMX.FTZ R5, R6, R5, !PT ;  /* 0x0000000506057209 */ /* 0x002fe20007810000 */
        /* <DEDUP_REMOVED lines=9> */
[----:B---3--:R-:W-:Y:S01]  /*d580*/  FMNMX.FTZ R5, R168, R5, !PT ;  /* 0x00000005a8057209 */ /* 0x008fe20007810000 */
        /* <DEDUP_REMOVED lines=21> */
[----:B------:R-:W-:Y:S01]  /*d6e0*/  VIADD R8, R8, 0xffffffff ;  /* 0xffffffff08087836 */ /* 0x000fe20000000000 */
[----:B------:R-:W-:Y:S08]  /*d6f0*/  MUFU.TANH R220, R220 ;  /* 0x000000dc00dc7308 */ /* 0x000ff00000002400 */
        /* <DEDUP_REMOVED lines=60> */
[----:B------:R-:W-:Y:S01]  /*dac0*/  UIADD3 UR6, UR4, 0x180, URZ ;  /* 0x0000018004067890 */ /* 0x000fe2000fffe03f */
[----:B------:R-:W0:Y:S01]  /*dad0*/  MUFU.TANH R196, R196 ;  /* 0x000000c400c47308 */ /* 0x000e220000002400 */
[----:B------:R-:W-:-:S07]  /*dae0*/  UMOV UR7, 0x40000040 ;  /* 0x4000004000077882 */ /* 0x000fce0000000000 */
[----:B------:R-:W1:Y:S08]  /*daf0*/  MUFU.TANH R198, R198 ;  /* 0x000000c600c67308 */ /* 0x000e700000002400 */
[----:B------:R-:W3:Y:S01]  /*db00*/  MUFU.TANH R164, R164 ;  /* 0x000000a400a47308 */ /* 0x000ee20000002400 */
[----:B0-----:R-:W-:-:S07]  /*db10*/  FMNMX.FTZ R5, R196, R5, !PT ;  /* 0x00000005c4057209 */ /* 0x001fce0007810000 */
[----:B------:R-:W0:Y:S01]  /*db20*/  MUFU.TANH R166, R166 ;  /* 0x000000a600a67308 */ /* 0x000e220000002400 */
[----:B-1----:R-:W-:-:S04]  /*db30*/  FMNMX.FTZ R5, R198, R5, !PT ;  /* 0x00000005c6057209 */ /* 0x002fc80007810000 */
[----:B------:R-:W-:-:S04]  /*db40*/  FMNMX.FTZ R5, R200, R5, !PT ;  /* 0x00000005c8057209 */ /* 0x000fc80007810000 */
[----:B------:R-:W-:Y:S02]  /*db50*/  FMNMX.FTZ R5, R202, R5, !PT ;  /* 0x00000005ca057209 */ /* 0x000fe40007810000 */
[----:B---3--:R-:W-:Y:S02]  /*db60*/  FMNMX.FTZ R121, R164, R121, !PT ;  /* 0x00000079a4797209 */ /* 0x008fe40007810000 */
        /* <DEDUP_REMOVED lines=38> */
[----:B--2---:R-:W-:-:S04]  /*ddd0*/  FMNMX.FTZ R0, R120, R5, !PT ;  /* 0x0000000578007209 */ /* 0x004fc80007810000 */
        /* <DEDUP_REMOVED lines=31> */
[----:B------:R-:W-:Y:S08]  /*dfd0*/  MUFU.EX2 R0, R0 ;  /* 0x0000000000007308 */ /* 0x000ff00000000800 */
[----:B------:R-:W0:Y:S08]  /*dfe0*/  MUFU.EX2 R10, R10 ;  /* 0x0000000a000a7308 */ /* 0x000e300000000800 */
[----:B------:R-:W-:Y:S01]  /*dff0*/  MUFU.EX2 R21, R21 ;  /* 0x0000001500157308 */ /* 0x000fe20000000800 */
[----:B------:R-:W-:-:S02]  /*e000*/  WARPGROUP.DEPBAR.LE gsb0, 0x0 ;  /* 0x00008000000079c5 */ /* 0x000fc40000010000 */
[----:B------:R-:W-:Y:S01]  /*e010*/  WARPGROUP.ARRIVE ;  /* 0x00000000000079c5 */ /* 0x000fe20000000000 */
[----:B------:R-:W-:Y:S01]  /*e020*/  FMUL.FTZ R188, R139, UR5 ;  /* 0x000000058bbc7c20 */ /* 0x000fe20008410000 */
[----:B------:R-:W-:Y:S01]  /*e030*/  FMUL.FTZ R190, R143, UR5 ;  /* 0x000000058fbe7c20 */ /* 0x000fe20008410000 */
[----:B------:R-:W-:Y:S02]  /*e040*/  FFMA.FTZ R143, R136, R5, -R149 ;  /* 0x00000005888f7223 */ /* 0x000fe40000010895 */
[----:B------:R-:W1:Y:S01]  /*e050*/  MUFU.EX2 R135, R135 ;  /* 0x0000008700877308 */ /* 0x000e620000000800 */
[----:B0-----:R-:W-:Y:S01]  /*e060*/  F2FP.F16.F32.PACK_AB R200, R10, R15 ;  /* 0x0000000f0ac8723e */ /* 0x001fe200000000ff */
[----:B------:R-:W-:Y:S01]  /*e070*/  HGMMA.64x192x16.F32 R24, R184, gdesc[UR4].tnspB, R24, gsb0 ;  /* 0x42e00004b8187df0 */ /* 0x000fe20008000818 */
[----:B------:R-:W-:Y:S01]  /*e080*/  UIADD3 UR6, UR4, 0x280, URZ ;  /* 0x0000028004067890 */ /* 0x000fe2000fffe03f */
[----:B------:R-:W-:Y:S01]  /*e090*/  UMOV UR7, 0x40000040 ;  /* 0x4000004000077882 */ /* 0x000fe20000000000 */
[----:B------:R-:W-:-:S03]  /*e0a0*/  UIADD3 UR4, UR4, 0x300, URZ ;  /* 0x0000030004047890 */ /* 0x000fc6000fffe03f */
[----:B------:R-:W0:Y:S08]  /*e0b0*/  MUFU.TANH R188, R188 ;  /* 0x000000bc00bc7308 */ /* 0x000e300000002400 */
[----:B------:R-:W2:Y:S01]  /*e0c0*/  MUFU.TANH R190, R190 ;  /* 0x000000be00be7308 */ /* 0x000ea20000002400 */
[----:B-1----:R-:W-:-:S07]  /*e0d0*/  F2FP.F16.F32.PACK_AB R202, R135, R21 ;  /* 0x0000001587ca723e */ /* 0x002fce00000000ff */
[----:B------:R-:W-:Y:S01]  /*e0e0*/  MUFU.EX2 R137, R137 ;  /* 0x0000008900897308 */ /* 0x000fe20000000800 */
[----:B0-----:R-:W-:-:S04]  /*e0f0*/  FMNMX.FTZ R121, R188, R121, !PT ;  /* 0x00000079bc797209 */ /* 0x001fc80007810000 */
        /* <DEDUP_REMOVED lines=31> */
[--C-:B------:R-:W-:Y:S01]  /*e2f0*/  FFMA.FTZ R186, R140, R5, -R149.reuse ;  /* 0x000000058cba7223 */ /* 0x100fe20000010895 */
[----:B-1----:R-:W-:Y:S01]  /*e300*/  FMNMX.FTZ R140, R2, R139, !PT ;  /* 0x0000008b028c7209 */ /* 0x002fe20007810000 */
[-CC-:B------:R-:W-:Y:S01]  /*e310*/  FFMA.FTZ R184, R230, R5.reuse, -R149.reuse ;  /* 0x00000005e6b87223 */ /* 0x180fe20000010895 */
[----:B------:R-:W-:Y:S02]  /*e320*/  FFMA.FTZ R139, R132, R5, -R149 ;  /* 0x00000005848b7223 */ /* 0x000fe40000010895 */
[----:B------:R-:W-:Y:S01]  /*e330*/  HGMMA.64x192x16.F32 R24, R180, gdesc[UR4].tnspB, R24, gsb0 ;  /* 0x42e00004b4187df0 */ /* 0x000fe20008000818 */
[----:B------:R-:W-:Y:S01]  /*e340*/  UMOV UR6, UR4 ;  /* 0x0000000400067c82 */ /* 0x000fe20008000000 */
[----:B------:R-:W-:Y:S01]  /*e350*/  UMOV UR7, 0x40000040 ;  /* 0x4000004000077882 */ /* 0x000fe20000000000 */
[----:B------:R-:W0:Y:S01]  /*e360*/  SHFL.BFLY PT, R151, R140, 0x1, 0x1f ;  /* 0x0c201f008c977f89 */ /* 0x000e2200000e0000 */
[----:B------:R-:W-:Y:S08]  /*e370*/  MUFU.EX2 R184, R184 ;  /* 0x000000b800b87308 */ /* 0x000ff00000000800 */
[----:B------:R-:W-:Y:S08]  /*e380*/  MUFU.EX2 R186, R186 ;  /* 0x000000ba00ba7308 */ /* 0x000ff00000000800 */
[----:B------:R-:W-:Y:S01]  /*e390*/  MUFU.EX2 R139, R139 ;  /* 0x0000008b008b7308 */ /* 0x000fe20000000800 */
[----:B0-----:R-:W-:-:S05]  /*e3a0*/  FMNMX.FTZ R6, R140, R151, !PT ;  /* 0x000000978c067209 */ /* 0x001fca0007810000 */
[----:B------:R-:W-:-:S04]  /*e3b0*/  FADD.FTZ R2, -R6, R9 ;  /* 0x0000000906027221 */ /* 0x000fc80000010100 */
[----:B------:R-:W-:-:S06]  /*e3c0*/  FMUL.FTZ R2, R2, R5 ;  /* 0x0000000502027220 */ /* 0x000fcc0000410000 */
[----:B------:R-:W-:Y:S01]  /*e3d0*/  MUFU.EX2 R2, R2 ;  /* 0x0000000200027308 */ /* 0x000fe20000000800 */
[----:B------:R-:W-:Y:S02]  /*e3e0*/  WARPGROUP.DEPBAR.LE gsb0, 0x0 ;  /* 0x00008000000079c5 */ /* 0x000fe40000010000 */
[----:B------:R-:W-:Y:S01]  /*e3f0*/  WARPGROUP.ARRIVE ;  /* 0x00000000000079c5 */ /* 0x000fe20000000000 */
[-CC-:B------:R-:W-:Y:S01]  /*e400*/  FFMA.FTZ R182, R128, R5.reuse, -R149.reuse ;  /* 0x0000000580b67223 */ /* 0x180fe20000010895 */
[-CC-:B------:R-:W-:Y:S01]  /*e410*/  FFMA.FTZ R180, R232, R5.reuse, -R149.reuse ;  /* 0x00000005e8b47223 */ /* 0x180fe20000010895 */
[-CC-:B------:R-:W-:Y:S01]  /*e420*/  FFMA.FTZ R128, R147, R5.reuse, -R149.reuse ;  /* 0x0000000593807223 */ /* 0x180fe20000010895 */
[-C--:B------:R-:W-:Y:S01]  /*e430*/  FFMA.FTZ R149, R145, R5.reuse, -R149 ;  /* 0x0000000591957223 */ /* 0x080fe20000010895 */
[-C--:B------:R-:W-:Y:S01]  /*e440*/  FMUL.FTZ R145, R6, R5.reuse ;  /* 0x0000000506917220 */ /* 0x080fe20000410000 */
[----:B------:R-:W-:Y:S01]  /*e450*/  HGMMA.64x192x16.F32 R24, R176, gdesc[UR4].tnspB, R24, gsb0 ;  /* 0x42e00004b0187df0 */ /* 0x000fe20008000818 */
[----:B------:R-:W-:Y:S01]  /*e460*/  IMAD.U32 R147, RZ, RZ, UR10 ;  /* 0x0000000aff937e24 */ /* 0x000fe2000f8e00ff */
[----:B------:R-:W-:Y:S01]  /*e470*/  MUFU.EX2 R9, R149 ;  /* 0x0000009500097308 */ /* 0x000fe20000000800 */
[-CC-:B------:R-:W-:Y:S01]  /*e480*/  FFMA.FTZ R189, R144, R5.reuse, -R145.reuse ;  /* 0x0000000590bd7223 */ /* 0x180fe20000010891 */
[-CC-:B------:R-:W-:Y:S01]  /*e490*/  FFMA.FTZ R201, R12, R5.reuse, -R145.reuse ;  /* 0x000000050cc97223 */ /* 0x180fe20000010891 */
[-CC-:B------:R-:W-:Y:S01]  /*e4a0*/  FFMA.FTZ R144, R146, R5.reuse, -R145.reuse ;  /* 0x0000000592907223 */ /* 0x180fe20000010891 */
[----:B------:R-:W-:Y:S01]  /*e4b0*/  MOV R146, UR36 ;  /* 0x0000002400927c02 */ /* 0x000fe20008000f00 */
[-CC-:B------:R-:W-:Y:S01]  /*e4c0*/  FFMA.FTZ R12, R14, R5.reuse, -R145.reuse ;  /* 0x000000050e0c7223 */ /* 0x180fe20000010891 */
[-CC-:B------:R-:W-:Y:S01]  /*e4d0*/  FFMA.FTZ R203, R20, R5.reuse, -R145.reuse ;  /* 0x0000000514cb7223 */ /* 0x180fe20000010891 */
[-CC-:B------:R-:W-:Y:S01]  /*e4e0*/  FFMA.FTZ R14, R172, R5.reuse, -R145.reuse ;  /* 0x00000005ac0e7223 */ /* 0x180fe20000010891 */
[----:B------:R-:W-:Y:S01]  /*e4f0*/  @!P1 LEA R146, R146, UR37, 0x3 ;  /* 0x0000002592929c11 */ /* 0x000fe2000f8e18ff */
[----:B------:R-:W0:Y:S01]  /*e500*/  MUFU.EX2 R201, R201 ;  /* 0x000000c900c97308 */ /* 0x000e220000000800 */
[-CC-:B------:R-:W-:Y:S01]  /*e510*/  FFMA.FTZ R197, R160, R5.reuse, -R145.reuse ;  /* 0x00000005a0c57223 */ /* 0x180fe20000010891 */
[-CC-:B------:R-:W-:Y:S01]  /*e520*/  FFMA.FTZ R20, R162, R5.reuse, -R145.reuse ;  /* 0x00000005a2147223 */ /* 0x180fe20000010891 */
[----:B------:R-:W-:Y:S01]  /*e530*/  FFMA.FTZ R199, R164, R5, -R145 ;  /* 0x00000005a4c77223 */ /* 0x000fe20000010891 */
[----:B------:R-:W-:-:S02]  /*e540*/  @!P1 VIADD R146, R146, 0x36840 ;  /* 0x0003684092929836 */ /* 0x000fc40000000000 */
[-CC-:B------:R-:W-:Y:S01]  /*e550*/  FFMA.FTZ R185, R138, R5.reuse, -R145.reuse ;  /* 0x000000058ab97223 */ /* 0x180fe20000010891 */
[-CC-:B------:R-:W-:Y:S01]  /*e560*/  FFMA.FTZ R132, R166, R5.reuse, -R145.reuse ;  /* 0x00000005a6847223 */ /* 0x180fe20000010891 */
[-CC-:B------:R-:W-:Y:S01]  /*e570*/  FFMA.FTZ R193, R152, R5.reuse, -R145.reuse ;  /* 0x0000000598c17223 */ /* 0x180fe20000010891 */
[----:B------:R-:W1:Y:S01]  /*e580*/  MUFU.EX2 R12, R12 ;  /* 0x0000000c000c7308 */ /* 0x000e620000000800 */
[----:B------:R-:W-:Y:S01]  /*e590*/  @!P1 PRMT R146, RZ, 0x654, R146 ;  /* 0x00000654ff929816 */ /* 0x000fe20000000092 */
[-CC-:B------:R-:W-:Y:S01]  /*e5a0*/  FFMA.FTZ R136, R154, R5.reuse, -R145.reuse ;  /* 0x000000059a887223 */ /* 0x180fe20000010891 */
[-CC-:B------:R-:W-:Y:S01]  /*e5b0*/  FFMA.FTZ R195, R156, R5.reuse, -R145.reuse ;  /* 0x000000059cc37223 */ /* 0x180fe20000010891 */
        /* <DEDUP_REMOVED lines=9> */
[-CC-:B------:R-:W-:Y:S01]  /*e650*/  FFMA.FTZ R134, R134, R5.reuse, -R145.reuse ;  /* 0x0000000586867223 */ /* 0x180fe20000010891 */
[-CC-:B------:R-:W-:Y:S01]  /*e660*/  FFMA.FTZ R236, R236, R5.reuse, -R145.reuse ;  /* 0x00000005ecec7223 */ /* 0x180fe20000010891 */
[----:B------:R-:W-:Y:S01]  /*e670*/  FFMA.FTZ R11, R11, R5, -R145 ;  /* 0x000000050b0b7223 */ /* 0x000fe20000010891 */
[----:B------:R-:W0:Y:S01]  /*e680*/  MUFU.EX2 R14, R14 ;  /* 0x0000000e000e7308 */ /* 0x000e220000000800 */
[C---:B-1----:R-:W-:Y:S01]  /*e690*/  FADD.FTZ R138, R12.reuse, R3 ;  /* 0x000000030c8a7221 */ /* 0x042fe20000010000 */
[----:B------:R-:W-:Y:S01]  /*e6a0*/  F2FP.F16.F32.PACK_AB R201, R12, R201 ;  /* 0x000000c90cc9723e */ /* 0x000fe200000000ff */
[-CC-:B------:R-:W-:Y:S01]  /*e6b0*/  FFMA.FTZ R126, R126, R5.reuse, -R145.reuse ;  /* 0x000000057e7e7223 */ /* 0x180fe20000010891 */
[----:B------:R-:W-:Y:S01]  /*e6c0*/  FFMA.FTZ R13, R13, R5, -R145 ;  /* 0x000000050d0d7223 */ /* 0x000fe20000010891 */
[----:B------:R-:W-:Y:S01]  /*e6d0*/  UMOV UR7, UR39 ;  /* 0x0000002700077c82 */ /* 0x000fe20008000000 */
[----:B------:R-:W-:-:S02]  /*e6e0*/  UMOV UR6, UR36 ;  /* 0x0000002400067c82 */ /* 0x000fc40008000000 */
[----:B------:R-:W1:Y:S01]  /*e6f0*/  MUFU.EX2 R197, R197 ;  /* 0x000000c500c57308 */ /* 0x000e620000000800 */
[----:B--2---:R-:W-:-:S07]  /*e700*/  FADD.FTZ R3, R203, R138 ;  /* 0x0000008acb037221 */ /* 0x004fce0000010000 */
[----:B------:R-:W2:Y:S01]  /*e710*/  MUFU.EX2 R20, R20 ;  /* 0x0000001400147308 */ /* 0x000ea20000000800 */
[C---:B0-----:R-:W-:Y:S01]  /*e720*/  FADD.FTZ R138, R14.reuse, R3 ;  /* 0x000000030e8a7221 */ /* 0x041fe20000010000 */
[----:B------:R-:W-:-:S06]  /*e730*/  F2FP.F16.F32.PACK_AB R203, R14, R203 ;  /* 0x000000cb0ecb723e */ /* 0x000fcc00000000ff */
        /* <DEDUP_REMOVED lines=20> */
[----:B------:R0:W-:Y:S01]  /*e880*/  @!P1 SYNCS.ARRIVE.TRANS64.RED.A1T0 RZ, [R146+URZ], RZ ;  /* 0x000000ff92ff99a7 */ /* 0x0001e2000810043f */
[----:B------:R-:W-:-:S04]  /*e890*/  F2FP.F16.F32.PACK_AB R176, R141, R120 ;  /* 0x000000788db0723e */ /* 0x000fc800000000ff */
[----:B------:R-:W3:Y:S01]  /*e8a0*/  MUFU.EX2 R128, R128 ;  /* 0x0000008000807308 */ /* 0x000ee20000000800 */
[----:B0-----:R-:W-:Y:S02]  /*e8b0*/  @!P1 VIADD R146, R147, 0x36860 ;  /* 0x0003686093929836 */ /* 0x001fe40000000000 */
[----:B------:R-:W-:-:S05]  /*e8c0*/  FFMA.FTZ R147, R0, R4, R15 ;  /* 0x0000000400937223 */ /* 0x000fca000001000f */
[----:B------:R-:W-:Y:S01]  /*e8d0*/  MUFU.EX2 R179, R126 ;  /* 0x0000007e00b37308 */ /* 0x000fe20000000800 */
[----:B------:R-:W-:Y:S01]  /*e8e0*/  @!P1 PRMT R146, RZ, 0x654, R146 ;  /* 0x00000654ff929816 */ /* 0x000fe20000000092 */
[----:B------:R-:W-:Y:S01]  /*e8f0*/  FADD.FTZ R4, R10, R147 ;  /* 0x000000930a047221 */ /* 0x000fe20000010000 */
[----:B-1----:R-:W-:Y:S01]  /*e900*/  FADD.FTZ R147, R197, R138 ;  /* 0x0000008ac5937221 */ /* 0x002fe20000010000 */
[C---:B--2---:R-:W-:Y:S01]  /*e910*/  F2FP.F16.F32.PACK_AB R197, R20.reuse, R197 ;  /* 0x000000c514c5723e */ /* 0x044fe200000000ff */
[----:B------:R0:W-:Y:S02]  /*e920*/  @!P1 SYNCS.ARRIVE.TRANS64.RED.A1T0 RZ, [R146+URZ], RZ ;  /* 0x000000ff92ff99a7 */ /* 0x0001e4000810043f */
[----:B------:R-:W-:Y:S01]  /*e930*/  FADD.FTZ R130, R20, R147 ;  /* 0x0000009314827221 */ /* 0x000fe20000010000 */
[----:B------:R-:W-:Y:S01]  /*e940*/  MUFU.EX2 R13, R13 ;  /* 0x0000000d000d7308 */ /* 0x000fe20000000800 */
[----:B---3--:R-:W-:Y:S02]  /*e950*/  F2FP.F16.F32.PACK_AB R178, R9, R128 ;  /* 0x0000008009b2723e */ /* 0x008fe400000000ff */
[----:B------:R-:W-:Y:S01]  /*e960*/  FADD.FTZ R147, R199, R130 ;  /* 0x00000082c7937221 */ /* 0x000fe20000010000 */
[----:B------:R-:W-:Y:S01]  /*e970*/  F2FP.F16.F32.PACK_AB R199, R132, R199 ;  /* 0x000000c784c7723e */ /* 0x000fe200000000ff */
[----:B0-----:R-:W-:Y:S01]  /*e980*/  FADD.FTZ R146, R21, R4 ;  /* 0x0000000415927221 */ /* 0x001fe20000010000 */
[----:B------:R-:W-:Y:S01]  /*e990*/  FFMA.FTZ R4, R188, R5, -R145 ;  /* 0x00000005bc047223 */ /* 0x000fe20000010891 */
[----:B------:R-:W-:Y:S01]  /*e9a0*/  FADD.FTZ R130, R132, R147 ;  /* 0x0000009384827221 */ /* 0x000fe20000010000 */
[----:B------:R-:W-:Y:S01]  /*e9b0*/  F2FP.F16.F32.PACK_AB R188, R168, R123 ;  /* 0x0000007ba8bc723e */ /* 0x000fe200000000ff */
[----:B------:R-:W-:-:S02]  /*e9c0*/  FADD.FTZ R146, R135, R146 ;  /* 0x0000009287927221 */ /* 0x000fc40000010000 */
[----:B------:R-:W-:Y:S01]  /*e9d0*/  FADD.FTZ R149, R193, R130 ;  /* 0x00000082c1957221 */ /* 0x000fe20000010000 */
[----:B------:R-:W0:Y:S01]  /*e9e0*/  MUFU.EX2 R4, R4 ;  /* 0x0000000400047308 */ /* 0x000e220000000800 */
[----:B------:R-:W-:Y:S01]  /*e9f0*/  FADD.FTZ R3, R137, R146 ;  /* 0x0000009289037221 */ /* 0x000fe20000010000 */
[C---:B------:R-:W-:Y:S01]  /*ea00*/  F2FP.F16.F32.PACK_AB R193, R136.reuse, R193 ;  /* 0x000000c188c1723e */ /* 0x040fe200000000ff */
[----:B------:R-:W-:Y:S02]  /*ea10*/  FADD.FTZ R130, R136, R149 ;  /* 0x0000009588827221 */ /* 0x000fe40000010000 */
[C---:B------:R-:W-:Y:S01]  /*ea20*/  FADD.FTZ R3, R196.reuse, R3 ;  /* 0x00000003c4037221 */ /* 0x040fe20000010000 */
[----:B------:R-:W-:Y:S01]  /*ea30*/  F2FP.F16.F32.PACK_AB R196, R196, R137 ;  /* 0x00000089c4c4723e */ /* 0x000fe200000000ff */
[----:B------:R-:W-:Y:S01]  /*ea40*/  FADD.FTZ R15, R195, R130 ;  /* 0x00000082c30f7221 */ /* 0x000fe20000010000 */
[----:B------:R-:W-:Y:S01]  /*ea50*/  F2FP.F16.F32.PACK_AB R195, R140, R195 ;  /* 0x000000c38cc3723e */ /* 0x000fe200000000ff */
[----:B------:R-:W-:Y:S01]  /*ea60*/  FADD.FTZ R138, R198, R3 ;  /* 0x00000003c68a7221 */ /* 0x000fe20000010000 */
[----:B------:R-:W-:Y:S01]  /*ea70*/  FFMA.FTZ R3, R122, R5, -R145 ;  /* 0x000000057a037223 */ /* 0x000fe20000010891 */
[----:B------:R-:W-:Y:S01]  /*ea80*/  FADD.FTZ R130, R140, R15 ;  /* 0x0000000f8c827221 */ /* 0x000fe20000010000 */
[----:B------:R1:W2:Y:S01]  /*ea90*/  MUFU.EX2 R122, R190 ;  /* 0x000000be007a7308 */ /* 0x0002a20000000800 */
[C---:B------:R-:W-:Y:S01]  /*eaa0*/  FADD.FTZ R138, R127.reuse, R138 ;  /* 0x0000008a7f8a7221 */ /* 0x040fe20000010000 */
[----:B------:R-:W-:Y:S01]  /*eab0*/  F2FP.F16.F32.PACK_AB R198, R127, R198 ;  /* 0x000000c67fc6723e */ /* 0x000fe200000000ff */
[----:B------:R-:W-:Y:S01]  /*eac0*/  FADD.FTZ R21, R189, R130 ;  /* 0x00000082bd157221 */ /* 0x000fe20000010000 */
[----:B------:R-:W-:Y:S01]  /*ead0*/  F2FP.F16.F32.PACK_AB R189, R144, R189 ;  /* 0x000000bd90bd723e */ /* 0x000fe200000000ff */
[----:B------:R-:W-:-:S02]  /*eae0*/  FADD.FTZ R147, R125, R138 ;  /* 0x0000008a7d937221 */ /* 0x000fc40000010000 */
[----:B------:R-:W-:Y:S01]  /*eaf0*/  FADD.FTZ R12, R144, R21 ;  /* 0x00000015900c7221 */ /* 0x000fe20000010000 */
[----:B------:R3:W4:Y:S01]  /*eb00*/  MUFU.EX2 R177, R3 ;  /* 0x0000000300b17308 */ /* 0x0007220000000800 */
[----:B------:R-:W-:Y:S01]  /*eb10*/  FADD.FTZ R147, R174, R147 ;  /* 0x00000093ae937221 */ /* 0x000fe20000010000 */
[----:B-1----:R-:W-:Y:S01]  /*eb20*/  F2FP.F16.F32.PACK_AB R190, R170, R121 ;  /* 0x00000079aabe723e */ /* 0x002fe200000000ff */
[----:B------:R-:W-:Y:S01]  /*eb30*/  FADD.FTZ R21, R191, R12 ;  /* 0x0000000cbf157221 */ /* 0x000fe20000010000 */
[----:B------:R-:W-:Y:S01]  /*eb40*/  F2FP.F16.F32.PACK_AB R191, R124, R191 ;  /* 0x000000bf7cbf723e */ /* 0x000fe200000000ff */
[----:B------:R-:W-:Y:S01]  /*eb50*/  FADD.FTZ R10, R194, R147 ;  /* 0x00000093c20a7221 */ /* 0x000fe20000010000 */
[----:B------:R-:W-:-:S03]  /*eb60*/  F2FP.F16.F32.PACK_AB R194, R129, R194 ;  /* 0x000000c281c2723e */ /* 0x000fc600000000ff */
[----:B------:R-:W-:-:S04]  /*eb70*/  FADD.FTZ R10, R129, R10 ;  /* 0x0000000a810a7221 */ /* 0x000fc80000010000 */
[----:B------:R-:W-:-:S04]  /*eb80*/  FADD.FTZ R15, R123, R10 ;  /* 0x0000000a7b0f7221 */ /* 0x000fc80000010000 */
[----:B------:R-:W-:-:S04]  /*eb90*/  FADD.FTZ R10, R168, R15 ;  /* 0x0000000fa80a7221 */ /* 0x000fc80000010000 */
[----:B------:R-:W-:Y:S01]  /*eba0*/  FADD.FTZ R15, R121, R10 ;  /* 0x0000000a790f7221 */ /* 0x000fe20000010000 */
[----:B------:R-:W-:-:S03]  /*ebb0*/  FADD.FTZ R10, R124, R21 ;  /* 0x000000157c0a7221 */ /* 0x000fc60000010000 */
[----:B------:R-:W-:-:S04]  /*ebc0*/  FADD.FTZ R15, R170, R15 ;  /* 0x0000000faa0f7221 */ /* 0x000fc80000010000 */
[----:B------:R-:W-:Y:S01]  /*ebd0*/  FADD.FTZ R12, R184, R15 ;  /* 0x0000000fb80c7221 */ /* 0x000fe20000010000 */
[----:B------:R-:W-:Y:S01]  /*ebe0*/  FADD.FTZ R15, R185, R10 ;  /* 0x0000000ab90f7221 */ /* 0x000fe20000010000 */
[C---:B0-----:R-:W-:Y:S02]  /*ebf0*/  F2FP.F16.F32.PACK_AB R185, R4.reuse, R185 ;  /* 0x000000b904b9723e */ /* 0x041fe400000000ff */
        /* <DEDUP_REMOVED lines=31> */
[----:B------:R-:W-:Y:S02]  /*edf0*/  IMAD.MOV.U32 R9, RZ, RZ, R6 ;  /* 0x000000ffff097224 */ /* 0x000fe400078e0006 */
[----:B------:R-:W-:Y:S01]  /*ee00*/  IMAD.MOV.U32 R10, RZ, RZ, R7 ;  /* 0x000000ffff0a7224 */ /* 0x000fe200078e0007 */
[----:B------:R-:W-:Y:S06]  /*ee10*/  @P2 BRA `(.L_x_2295) ;  /* 0xffffffbc00882947 */ /* 0x000fec000383ffff */
.L_x_2286:
        /* <DEDUP_REMOVED lines=99> */
.L_x_2296:
[----:B------:R-:W-:Y:S01]  /*f450*/  ULEA UR5, UR36, UR37, 0x3 ;  /* 0x0000002524057291 */ /* 0x000fe2000f8e183f */
[----:B------:R-:W-:-:S05]  /*f460*/  IMAD.U32 R0, RZ, RZ, UR39 ;  /* 0x00000027ff007e24 */ /* 0x000fca000f8e00ff */
[----:B------:R-:W-:-:S04]  /*f470*/  SHF.L.U32 R0, R0, 0x1f, RZ ;  /* 0x0000001f00007819 */ /* 0x000fc800000006ff */
[----:B------:R0:W1:Y:S01]  /*f480*/  SYNCS.PHASECHK.TRANS64.TRYWAIT P2, [UR5+0x36850], R0 ;  /* 0x03685000ff0075a7 */ /* 0x0000620008040145 */
[----:B------:R-:W-:Y:S05]  /*f490*/  @!P0 BRA `(.L_x_2297) ;  /* 0x0000000000048947 */ /* 0x000fea0003800000 */
[----:B------:R-:W-:Y:S01]  /*f4a0*/  BPT.TRAP 0x1 ;  /* 0x000000040000795c */ /* 0x000fe20000300000 */
.L_x_2297:
[----:B-1----:R-:W-:Y:S05]  /*f4b0*/  @P2 BRA `(.L_x_2298) ;  /* 0x0000000000082947 */ /* 0x002fea0003800000 */
[----:B------:R-:W1:Y:S02]  /*f4c0*/  SYNCS.PHASECHK.TRANS64.TRYWAIT P0, [UR5+0x36850], R0 ;  /* 0x03685000ff0075a7 */ /* 0x000e640008000145 */
[----:B-1----:R-:W-:Y:S05]  /*f4d0*/  @!P0 BRA `(.L_x_2299) ;  /* 0x0000007c00788947 */ /* 0x002fea0003800000 */
.L_x_2298:
[----:B------:R-:W-:Y:S01]  /*f4e0*/  UIADD3 UR37, UR37, 0x400, URZ ;  /* 0x0000040025257890 */ /* 0x000fe2000fffe03f */
[----:B------:R-:W-:Y:S01]  /*f4f0*/  WARPGROUP.ARRIVE ;  /* 0x00000000000079c5 */ /* 0x000fe20000000000 */
[----:B------:R-:W-:Y:S01]  /*f500*/  UMOV UR7, 0x40000040 ;  /* 0x4000004000077882 */ /* 0x000fe20000000000 */
[----:B-1----:R-:W1:Y:S01]  /*f510*/  SHFL.BFLY PT, R9, R4, 0x2, 0x1f ;  /* 0x0c401f0004097f89 */ /* 0x002e6200000e0000 */
[----:B------:R-:W-:Y:S01]  /*f520*/  USHF.R.U32.HI UR37, URZ, 0x4, UR37 ;  /* 0x000000043f257899 */ /* 0x000fe20008011625 */
[----:B------:R-:W-:Y:S02]  /*f530*/  CS2R R20, SRZ ;  /* 0x0000000000147805 */ /* 0x000fe4000001ff00 */
[----:B------:R-:W-:Y:S01]  /*f540*/  IADD3 R209, R209, 0x1, RZ ;  /* 0x00000001d1d17810 */ /* 0x000fe20007ffe0ff */
[----:B0-----:R-:W0:Y:S01]  /*f550*/  SHFL.BFLY PT, R0, R3, 0x2, 0x1f ;  /* 0x0c401f0003007f89 */ /* 0x001e2200000e0000 */
[----:B------:R-:W-:-:S04]  /*f560*/  ULOP3.LUT UR37, UR37, 0x3fff, URZ, 0xc0, !UPT ;  /* 0x00003fff25257892 */ /* 0x000fc8000f8ec03f */
[----:B------:R-:W-:-:S04]  /*f570*/  ULOP3.LUT UR4, UR37, 0x3800000, URZ, 0xfc, !UPT ;  /* 0x0380000025047892 */ /* 0x000fc8000f8efc3f */
[----:B------:R-:W-:Y:S02]  /*f580*/  UIMAD UR4, UR36, 0xa80, UR4 ;  /* 0x00000a80240478a4 */ /* 0x000fe4000f8e0204 */
[----:B------:R-:W-:-:S04]  /*f590*/  UIADD3 UR36, UR36, 0x1, URZ ;  /* 0x0000000124247890 */ /* 0x000fc8000fffe03f */
[----:B------:R-:W-:Y:S01]  /*f5a0*/  UISETP.NE.AND UP0, UPT, UR36, 0x2, UPT ;  /* 0x000000022400788c */ /* 0x000fe2000bf05270 */
[----:B------:R-:W-:Y:S02]  /*f5b0*/  UMOV UR6, UR4 ;  /* 0x0000000400067c82 */ /* 0x000fe40008000000 */
[----:B------:R-:W-:Y:S01]  /*f5c0*/  HGMMA.64x192x16.F32 R24, R200, gdesc[UR4].tnspB, R24, gsb0 ;  /* 0x42e00004c8187df0 */ /* 0x000fe20008000818 */
[----:B------:R-:W-:Y:S01]  /*f5d0*/  UIADD3 UR6, UR4, 0x80, URZ ;  /* 0x0000008004067890 */ /* 0x000fe2000fffe03f */
[----:B-1----:R-:W-:Y:S01]  /*f5e0*/  FADD.FTZ R9, R9, R4 ;  /* 0x0000000409097221 */ /* 0x002fe20000010000 */
[----:B------:R-:W-:Y:S01]  /*f5f0*/  UMOV UR7, 0x40000040 ;  /* 0x4000004000077882 */ /* 0x000fe20000000000 */
[----:B------:R-:W-:Y:S01]  /*f600*/  USEL UR36, UR36, URZ, UP0 ;  /* 0x0000003f24247287 */ /* 0x000fe20008000000 */
[----:B0-----:R-:W-:Y:S02]  /*f610*/  FADD.FTZ R2, R0, R3 ;  /* 0x0000000300027221 */ /* 0x001fe40000010000 */
[----:B------:R-:W0:Y:S04]  /*f620*/  SHFL.BFLY PT, R0, R9, 0x1, 0x1f ;  /* 0x0c201f0009007f89 */ /* 0x000e2800000e0000 */
[----:B------:R-:W1:Y:S01]  /*f630*/  SHFL.BFLY PT, R11, R2, 0x1, 0x1f ;  /* 0x0c201f00020b7f89 */ /* 0x000e6200000e0000 */
[----:B0-----:R-:W-:Y:S01]  /*f640*/  FADD.FTZ R12, R9, R0 ;  /* 0x00000000090c7221 */ /* 0x001fe20000010000 */
[----:B------:R-:W-:-:S02]  /*f650*/  IMAD.U32 R9, RZ, RZ, UR5 ;  /* 0x00000005ff097e24 */ /* 0x000fc4000f8e00ff */
[----:B------:R-:W-:Y:S02]  /*f660*/  IMAD.MOV.U32 R0, RZ, RZ, -0x800000 ;  /* 0xff800000ff007424 */ /* 0x000fe400078e00ff */
[----:B-1----:R-:W-:Y:S01]  /*f670*/  FADD.FTZ R11, R2, R11 ;  /* 0x0000000b020b7221 */ /* 0x002fe20000010000 */
[----:B------:R-:W-:Y:S01]  /*f680*/  FSETP.NE.FTZ.AND P0, PT, R12, RZ, PT ;  /* 0x000000ff0c00720b */ /* 0x000fe20003f15000 */
[----:B------:R-:W-:-:S03]  /*f690*/  IMAD.MOV.U32 R2, RZ, RZ, -0x800000 ;  /* 0xff800000ff027424 */ /* 0x000fc600078e00ff */
[----:B------:R-:W-:-:S09]  /*f6a0*/  FSETP.NE.FTZ.AND P2, PT, R11, RZ, PT ;  /* 0x000000ff0b00720b */ /* 0x000fd20003f55000 */
[----:B------:R-:W0:Y:S01]  /*f6b0*/  @P0 MUFU.LG2 R8, R12 ;  /* 0x0000000c00080308 */ /* 0x000e220000000c00 */
[----:B------:R-:W-:-:S03]  /*f6c0*/  @P0 FMUL.FTZ R4, R5, 0.69314718246459960938 ;  /* 0x3f31721805040820 */ /* 0x000fc60000410000 */
[----:B------:R-:W-:-:S04]  /*f6d0*/  @P2 FMUL.FTZ R14, R5, 0.69314718246459960938 ;  /* 0x3f317218050e2820 */ /* 0x000fc80000410000 */
[----:B------:R-:W1:Y:S08]  /*f6e0*/  @P2 MUFU.LG2 R10, R11 ;  /* 0x0000000b000a2308 */ /* 0x000e700000000c00 */
[----:B------:R-:W2:Y:S01]  /*f6f0*/  @P2 MUFU.RCP R21, R11 ;  /* 0x0000000b00152308 */ /* 0x000ea20000001000 */
[----:B0-----:R-:W-:Y:S01]  /*f700*/  @P0 FMUL.FTZ R3, R8, 0.69314718246459960938 ;  /* 0x3f31721808030820 */ /* 0x001fe20000410000 */
[----:B------:R-:W-:-:S03]  /*f710*/  @!P1 VIADD R8, R9, 0x36860 ;  /* 0x0003686009089836 */ /* 0x000fc60000000000 */
[----:B------:R-:W-:Y:S02]  /*f720*/  @P0 FFMA.FTZ R2, R4, R7, R3 ;  /* 0x0000000704020223 */ /* 0x000fe40000010003 */
[----:B------:R-:W-:Y:S01]  /*f730*/  @!P1 PRMT R121, RZ, 0x654, R8 ;  /* 0x00000654ff799816 */ /* 0x000fe20000000008 */
        /* <DEDUP_REMOVED lines=37> */
[-C--:B------:R-:W-:Y:S01]  /*f990*/  FMUL.FTZ R127, R99, R21.reuse ;  /* 0x00000015637f7220 */ /* 0x080fe20000410000 */
[-C--:B0-----:R-:W-:Y:S01]  /*f9a0*/  FMUL.FTZ R122, R33, R20.reuse ;  /* 0x00000014217a7220 */ /* 0x081fe20000410000 */
[-C--:B------:R-:W-:Y:S01]  /*f9b0*/  FMUL.FTZ R120, R37, R20.reuse ;  /* 0x0000001425787220 */ /* 0x080fe20000410000 */
        /* <DEDUP_REMOVED lines=93> */
.L_x_2269:
[----:B------:R-:W0:Y:S01]  /*ff90*/  S2R R21, SR_CgaCtaId ;  /* 0x0000000000157919 */ /* 0x000e220000008800 */
[----:B------:R-:W-:Y:S01]  /*ffa0*/  MOV R90, 0x400 ;  /* 0x00000400005a7802 */ /* 0x000fe20000000f00 */
[----:B------:R-:W-:Y:S01]  /*ffb0*/  BSSY B0, `(.L_x_2300) ;  /* 0x000022a000007945 */ /* 0x000fe20003800000 */
[----:B------:R-:W-:Y:S02]  /*ffc0*/  BAR.SYNC.DEFER_BLOCKING 0x5, 0x180 ;  /* 0x0146000000007b1d */ /* 0x000fe40000010000 */
[----:B0-----:R-:W-:-:S05]  /*ffd0*/  LEA R90, R21, R90, 0x18 ;  /* 0x0000005a155a7211 */ /* 0x001fca00078ec0ff */
[----:B------:R0:W1:Y:S01]  /*ffe0*/  LDS R52, [R90+0x368d0] ;  /* 0x0368d0005a347984 */ /* 0x0000620000000800 */
[----:B------:R-:W-:Y:S06]  /*fff0*/  BAR.ARV 0x4, 0x180 ;  /* 0x0106000000007b1d */ /* 0x000fec0000002000 */
[----:B------:R-:W-:Y:S05]  /*10000*/  @P0 BRA `(.L_x_2301) ;  /* 0x0000001400fc0947 */ /* 0x000fea0003800000 */
[----:B------:R-:W2:Y:S01]  /*10010*/  S2R R21, SR_SWINHI ;  /* 0x0000000000157919 */ /* 0x000ea20000002f00 */
[----:B------:R-:W-:Y:S01]  /*10020*/  SHF.R.S32.HI R91, RZ, 0x1f, R207 ;  /* 0x0000001fff5b7819 */ /* 0x000fe200000114cf */
[----:B------:R-:W-:Y:S01]  /*10030*/  ULDC.64 UR4, c[0x0][0xb90] ;  /* 0x0002e40000047ab9 */ /* 0x000fe20000000a00 */
[----:B------:R-:W3:Y:S01]  /*10040*/  LDC R94, c[0x0][0xbe8] ;  /* 0x0002fa00ff5e7b82 */ /* 0x000ee20000000800 */
[----:B------:R-:W-:Y:S01]  /*10050*/  IMAD.WIDE.U32 R24, R207, UR4, RZ ;  /* 0x00000004cf187c25 */ /* 0x000fe2000f8e00ff */
[----:B------:R-:W-:Y:S01]  /*10060*/  F2FP.F16.F32.PACK_AB R6, R7, R6 ;  /* 0x000000060706723e */ /* 0x000fe200000000ff */
[----:B------:R-:W-:Y:S01]  /*10070*/  ULDC UR6, c[0x0][0xa88] ;  /* 0x0002a20000067ab9 */ /* 0x000fe20000000800 */
[----:B------:R-:W-:Y:S01]  /*10080*/  F2FP.F16.F32.PACK_AB R7, R158, R33 ;  /* 0x000000219e07723e */ /* 0x000fe200000000ff */
[----:B------:R-:W-:Y:S01]  /*10090*/  IMAD R20, R91, UR4, RZ ;  /* 0x000000045b147c24 */ /* 0x000fe2000f8e02ff */
[----:B------:R-:W-:Y:S01]  /*100a0*/  F2FP.F16.F32.PACK_AB R4, R5, R4 ;  /* 0x000000040504723e */ /* 0x000fe200000000ff */
[----:B------:R-:W-:Y:S01]  /*100b0*/  ULDC.64 UR8, c[0x0][0x208] ;  /* 0x0000820000087ab9 */ /* 0x000fe20000000a00 */
[----:B------:R-:W-:Y:S01]  /*100c0*/  F2FP.F16.F32.PACK_AB R5, R160, R37 ;  /* 0x00000025a005723e */ /* 0x000fe200000000ff */
[----:B------:R-:W-:Y:S01]  /*100d0*/  IMAD R29, R207, UR5, R20 ;  /* 0x00000005cf1d7c24 */ /* 0x000fe2000f8e0214 */
[----:B------:R-:W-:Y:S01]  /*100e0*/  F2FP.F16.F32.PACK_AB R14, R53, R14 ;  /* 0x0000000e350e723e */ /* 0x000fe200000000ff */
[----:B------:R-:W-:Y:S01]  /*100f0*/  ULDC.64 UR4, c[0x0][0xb98] ;  /* 0x0002e60000047ab9 */ /* 0x000fe20000000a00 */
[----:B------:R-:W-:Y:S01]  /*10100*/  F2FP.F16.F32.PACK_AB R10, R11, R10 ;  /* 0x0000000a0b0a723e */ /* 0x000fe200000000ff */
[----:B------:R-:W-:Y:S01]  /*10110*/  IMAD.IADD R25, R25, 0x1, R29 ;  /* 0x0000000119197824 */ /* 0x000fe200078e021d */
        /* <DEDUP_REMOVED lines=8> */
[----:B------:R-:W-:Y:S02]  /*101a0*/  MOV R48, R90 ;  /* 0x0000005a00307202 */ /* 0x000fe40000000f00 */
[----:B--2---:R-:W-:Y:S01]  /*101b0*/  MOV R49, R21 ;  /* 0x0000001500317202 */ /* 0x004fe20000000f00 */
[----:B------:R-:W-:Y:S01]  /*101c0*/  IMAD R21, R208, 0x40, R16 ;  /* 0x00000040d0157824 */ /* 0x000fe200078e0210 */
[----:B------:R-:W-:Y:S02]  /*101d0*/  F2FP.F16.F32.PACK_AB R98, R101, R100 ;  /* 0x000000646562723e */ /* 0x000fe400000000ff */
[----:B------:R-:W-:Y:S01]  /*101e0*/  F2FP.F16.F32.PACK_AB R99, R126, R99 ;  /* 0x000000637e63723e */ /* 0x000fe200000000ff */
[----:B------:R-:W-:Y:S01]  /*101f0*/  IMAD.WIDE R46, R213, 0x2, R48 ;  /* 0x00000002d52e7825 */ /* 0x000fe200078e0230 */
[----:B------:R-:W-:-:S02]  /*10200*/  F2FP.F16.F32.PACK_AB R105, R95, R106 ;  /* 0x0000006a5f69723e */ /* 0x000fc400000000ff */
[----:B------:R-:W-:Y:S01]  /*10210*/  F2FP.F16.F32.PACK_AB R112, R113, R112 ;  /* 0x000000707170723e */ /* 0x000fe200000000ff */
[----:B------:R-:W-:Y:S01]  /*10220*/  IMAD.WIDE R48, R21, 0x2, R48 ;  /* 0x0000000215307825 */ /* 0x000fe200078e0230 */
[C---:B------:R-:W-:Y:S02]  /*10230*/  IADD3 R27, P5, R46.reuse, 0x8060, RZ ;  /* 0x000080602e1b7810 */ /* 0x040fe40007fbe0ff */
[C---:B------:R-:W-:Y:S02]  /*10240*/  LOP3.LUT R21, R46.reuse, 0x380, RZ, 0xc0, !PT ;  /* 0x000003802e157812 */ /* 0x040fe400078ec0ff */
[----:B------:R-:W-:Y:S02]  /*10250*/  LOP3.LUT R26, R27, 0x380, RZ, 0xc0, !PT ;  /* 0x000003801b1a7812 */ /* 0x000fe400078ec0ff */
        /* <DEDUP_REMOVED lines=11> */
[----:B------:R-:W-:Y:S01]  /*10310*/  LOP3.LUT R32, R45, 0x380, RZ, 0xc0, !PT ;  /* 0x000003802d207812 */ /* 0x000fe200078ec0ff */
[----:B------:R-:W-:Y:S01]  /*10320*/  IMAD.X R63, RZ, RZ, R47, P2 ;  /* 0x000000ffff3f7224 */ /* 0x000fe200010e062f */
[----:B------:R-:W-:-:S02]  /*10330*/  LOP3.LUT R20, R43, 0x380, RZ, 0xc0, !PT ;  /* 0x000003802b147812 */ /* 0x000fc400078ec0ff */
        /* <DEDUP_REMOVED lines=8> */
[----:B------:R-:W-:Y:S01]  /*103c0*/  IADD3 R31, P1, R46, 0x40, RZ ;  /* 0x000000402e1f7810 */ /* 0x000fe20007f3e0ff */
[----:B------:R-:W-:Y:S01]  /*103d0*/  IMAD.X R79, RZ, RZ, R47, P6 ;  /* 0x000000ffff4f7224 */ /* 0x000fe200030e062f */
[----:B------:R-:W-:-:S02]  /*103e0*/  LOP3.LUT R46, R21, R46, RZ, 0x3c, !PT ;  /* 0x0000002e152e7212 */ /* 0x000fc400078e3cff */
[----:B------:R-:W-:Y:S01]  /*103f0*/  LOP3.LUT R21, R30, 0x380, RZ, 0xc0, !PT ;  /* 0x000003801e157812 */ /* 0x000fe200078ec0ff */
[----:B------:R-:W-:Y:S01]  /*10400*/  IMAD.X R87, RZ, RZ, R47, P1 ;  /* 0x000000ffff577224 */ /* 0x000fe200008e062f */
[----:B------:R-:W-:Y:S02]  /*10410*/  SHF.R.U64 R32, R32, 0x3, RZ ;  /* 0x0000000320207819 */ /* 0x000fe400000012ff */
[----:B------:R-:W-:Y:S02]  /*10420*/  SHF.R.U64 R20, R20, 0x3, RZ ;  /* 0x0000000314147819 */ /* 0x000fe400000012ff */
[----:B------:R-:W-:Y:S02]  /*10430*/  SHF.R.U64 R21, R21, 0x3, RZ ;  /* 0x0000000315157819 */ /* 0x000fe400000012ff */
[----:B------:R-:W-:Y:S02]  /*10440*/  LOP3.LUT R54, R32, R45, RZ, 0x3c, !PT ;  /* 0x0000002d20367212 */ /* 0x000fe400078e3cff */
[----:B------:R-:W-:-:S02]  /*10450*/  LOP3.LUT R62, R20, R43, RZ, 0x3c, !PT ;  /* 0x0000002b143e7212 */ /* 0x000fc400078e3cff */
[----:B------:R-:W-:Y:S02]  /*10460*/  LOP3.LUT R20, R29, 0x380, RZ, 0xc0, !PT ;  /* 0x000003801d147812 */ /* 0x000fe400078ec0ff */
[----:B------:R-:W-:Y:S02]  /*10470*/  LOP3.LUT R32, R41, 0x380, RZ, 0xc0, !PT ;  /* 0x0000038029207812 */ /* 0x000fe400078ec0ff */
[----:B------:R-:W-:Y:S02]  /*10480*/  LOP3.LUT R58, R21, R30, RZ, 0x3c, !PT ;  /* 0x0000001e153a7212 */ /* 0x000fe400078e3cff */
[----:B------:R-:W-:Y:S02]  /*10490*/  LOP3.LUT R21, R28, 0x380, RZ, 0xc0, !PT ;  /* 0x000003801c157812 */ /* 0x000fe400078ec0ff */
[----:B------:R-:W-:Y:S02]  /*104a0*/  SHF.R.U64 R20, R20, 0x3, RZ ;  /* 0x0000000314147819 */ /* 0x000fe400000012ff */
[----:B------:R-:W-:-:S02]  /*104b0*/  SHF.R.U64 R32, R32, 0x3, RZ ;  /* 0x0000000320207819 */ /* 0x000fc400000012ff */
[----:B------:R-:W-:Y:S02]  /*104c0*/  SHF.R.U64 R21, R21, 0x3, RZ ;  /* 0x0000000315157819 */ /* 0x000fe400000012ff */
[----:B------:R-:W-:Y:S02]  /*104d0*/  LOP3.LUT R66, R20, R29, RZ, 0x3c, !PT ;  /* 0x0000001d14427212 */ /* 0x000fe400078e3cff */
[----:B------:R-:W-:Y:S02]  /*104e0*/  LOP3.LUT R70, R32, R41, RZ, 0x3c, !PT ;  /* 0x0000002920467212 */ /* 0x000fe400078e3cff */
[----:B------:R-:W-:Y:S02]  /*104f0*/  IADD3 R29, P5, R48, 0x2000, RZ ;  /* 0x00002000301d7810 */ /* 0x000fe40007fbe0ff */
[----:B------:R-:W-:Y:S02]  /*10500*/  LOP3.LUT R32, R35, 0x380, RZ, 0xc0, !PT ;  /* 0x0000038023207812 */ /* 0x000fe400078ec0ff */
[----:B------:R-:W-:-:S02]  /*10510*/  LOP3.LUT R78, R21, R28, RZ, 0x3c, !PT ;  /* 0x0000001c154e7212 */ /* 0x000fc400078e3cff */
[----:B------:R-:W-:Y:S02]  /*10520*/  LOP3.LUT R34, R103, 0x380, RZ, 0xc0, !PT ;  /* 0x0000038067227812 */ /* 0x000fe400078ec0ff */
[----:B------:R-:W-:Y:S02]  /*10530*/  LOP3.LUT R28, R29, 0x380, RZ, 0xc0, !PT ;  /* 0x000003801d1c7812 */ /* 0x000fe400078ec0ff */
[----:B------:R-:W-:Y:S02]  /*10540*/  SHF.R.U64 R32, R32, 0x3, RZ ;  /* 0x0000000320207819 */ /* 0x000fe400000012ff */
[----:B------:R-:W-:Y:S02]  /*10550*/  IADD3.X R83, RZ, R47, RZ, P0, !PT ;  /* 0x0000002fff537210 */ /* 0x000fe400007fe4ff */
[----:B------:R-:W-:Y:S02]  /*10560*/  SHF.R.U64 R34, R34, 0x3, RZ ;  /* 0x0000000322227819 */ /* 0x000fe400000012ff */
[----:B------:R-:W-:-:S02]  /*10570*/  SHF.R.U64 R28, R28, 0x3, RZ ;  /* 0x000000031c1c7819 */ /* 0x000fc400000012ff */
[----:B------:R-:W-:Y:S02]  /*10580*/  LOP3.LUT R82, R32, R35, RZ, 0x3c, !PT ;  /* 0x0000002320527212 */ /* 0x000fe400078e3cff */
[----:B------:R-:W-:Y:S02]  /*10590*/  IADD3 R35, P0, R48, 0x5000, RZ ;  /* 0x0000500030237810 */ /* 0x000fe40007f1e0ff */
[----:B------:R-:W-:Y:S02]  /*105a0*/  LOP3.LUT R50, R34, R103, RZ, 0x3c, !PT ;  /* 0x0000006722327212 */ /* 0x000fe400078e3cff */
[----:B------:R-:W-:Y:S02]  /*105b0*/  LOP3.LUT R28, R28, R29, RZ, 0x3c, !PT ;  /* 0x0000001d1c1c7212 */ /* 0x000fe400078e3cff */
[----:B------:R-:W-:Y:S02]  /*105c0*/  IADD3 R29, P1, R48, 0x4000, RZ ;  /* 0x00004000301d7810 */ /* 0x000fe40007f3e0ff */
[----:B------:R-:W-:-:S02]  /*105d0*/  LOP3.LUT R34, R35, 0x380, RZ, 0xc0, !PT ;  /* 0x0000038023227812 */ /* 0x000fc400078ec0ff */
[----:B------:R-:W-:Y:S01]  /*105e0*/  MOV R111, R46 ;  /* 0x0000002e006f7202 */ /* 0x000fe20000000f00 */
[--C-:B------:R-:W-:Y:S01]  /*105f0*/  IMAD.X R33, RZ, RZ, R49.reuse, P1 ;  /* 0x000000ffff217224 */ /* 0x100fe200008e0631 */
[----:B------:R-:W-:Y:S01]  /*10600*/  SHF.R.U64 R34, R34, 0x3, RZ ;  /* 0x0000000322227819 */ /* 0x000fe200000012ff */
[----:B------:R-:W-:Y:S01]  /*10610*/  BAR.SYNC.DEFER_BLOCKING 0x1, 0x100 ;  /* 0x0044000000007b1d */ /* 0x000fe20000010000 */
[----:B---3--:R-:W-:Y:S02]  /*10620*/  ISETP.NE.AND P1, PT, R94, 0x1, PT ;  /* 0x000000015e00780c */ /* 0x008fe40003f25270 */
[----:B------:R-:W-:Y:S01]  /*10630*/  LOP3.LUT R34, R34, R35, RZ, 0x3c, !PT ;  /* 0x0000002322227212 */ /* 0x000fe200078e3cff */
[----:B------:R-:W-:Y:S01]  /*10640*/  IMAD.X R35, RZ, RZ, R49, P0 ;  /* 0x000000ffff237224 */ /* 0x000fe200000e0631 */
[----:B------:R-:W-:Y:S02]  /*10650*/  IADD3 R103, P0, R48, 0xb000, RZ ;  /* 0x0000b00030677810 */ /* 0x000fe40007f1e0ff */
[----:B------:R-:W-:-:S02]  /*10660*/  LOP3.LUT R30, R39, 0x380, RZ, 0xc0, !PT ;  /* 0x00000380271e7812 */ /* 0x000fc400078ec0ff */
[----:B------:R-:W-:Y:S02]  /*10670*/  LOP3.LUT R46, R103, 0x380, RZ, 0xc0, !PT ;  /* 0x00000380672e7812 */ /* 0x000fe400078ec0ff */
[----:B------:R-:W-:Y:S01]  /*10680*/  MOV R110, R50 ;  /* 0x00000032006e7202 */ /* 0x000fe20000000f00 */
[----:B------:R-:W-:Y:S01]  /*10690*/  IMAD.IADD R50, R22, 0x1, R17 ;  /* 0x0000000116327824 */ /* 0x000fe200078e0211 */
[----:B------:R-:W-:Y:S01]  /*106a0*/  SHF.R.U64 R46, R46, 0x3, RZ ;  /* 0x000000032e2e7819 */ /* 0x000fe200000012ff */
[----:B------:R-:W2:Y:S01]  /*106b0*/  @P1 LDC R155, c[0x0][0xbec] ;  /* 0x0002fb00ff9b1b82 */ /* 0x000ea20000000800 */
[----:B------:R-:W-:Y:S02]  /*106c0*/  SHF.R.U64 R30, R30, 0x3, RZ ;  /* 0x000000031e1e7819 */ /* 0x000fe400000012ff */
[----:B------:R-:W-:Y:S02]  /*106d0*/  LOP3.LUT R46, R46, R103, RZ, 0x3c, !PT ;  /* 0x000000672e2e7212 */ /* 0x000fe400078e3cff */
[----:B------:R-:W-:-:S02]  /*106e0*/  MOV R103, R26 ;  /* 0x0000001a00677202 */ /* 0x000fc40000000f00 */
[----:B------:R-:W-:Y:S01]  /*106f0*/  LOP3.LUT R74, R30, R39, RZ, 0x3c, !PT ;  /* 0x000000271e4a7212 */ /* 0x000fe200078e3cff */
[----:B------:R-:W3:Y:S01]  /*10700*/  @P1 LDC R27, c[0x0][0xbf0] ;  /* 0x0002fc00ff1b1b82 */ /* 0x000ee20000000800 */
[----:B------:R-:W-:Y:S01]  /*10710*/  LOP3.LUT R30, R31, 0x380, RZ, 0xc0, !PT ;  /* 0x000003801f1e7812 */ /* 0x000fe200078ec0ff */
[----:B------:R2:W-:Y:S01]  /*10720*/  STSM.16.M88.4 [R111], R4 ;  /* 0x000000046f007844 */ /* 0x0005e20000000200 */
[----:B------:R-:W-:Y:S01]  /*10730*/  MOV R54, R54 ;  /* 0x0000003600367202 */ /* 0x000fe20000000f00 */
[----:B------:R-:W-:Y:S01]  /*10740*/  IMAD.MOV.U32 R55, RZ, RZ, R50 ;  /* 0x000000ffff377224 */ /* 0x000fe200078e0032 */
[----:B------:R-:W-:Y:S02]  /*10750*/  SHF.R.U64 R30, R30, 0x3, RZ ;  /* 0x000000031e1e7819 */ /* 0x000fe400000012ff */
[----:B------:R-:W-:Y:S02]  /*10760*/  MOV R66, R66 ;  /* 0x0000004200427202 */ /* 0x000fe40000000f00 */
[----:B------:R-:W-:-:S02]  /*10770*/  LOP3.LUT R86, R30, R31, RZ, 0x3c, !PT ;  /* 0x0000001f1e567212 */ /* 0x000fc400078e3cff */
[----:B------:R-:W-:Y:S02]  /*10780*/  MOV R82, R82 ;  /* 0x0000005200527202 */ /* 0x000fe40000000f00 */
[----:B------:R-:W-:Y:S02]  /*10790*/  MOV R86, R86 ;  /* 0x0000005600567202 */ /* 0x000fe40000000f00 */
[----:B------:R-:W-:Y:S02]  /*107a0*/  IADD3 R21, P4, R48, 0x1000, RZ ;  /* 0x0000100030157810 */ /* 0x000fe40007f9e0ff */
[----:B------:R-:W-:Y:S01]  /*107b0*/  MOV R58, R58 ;  /* 0x0000003a003a7202 */ /* 0x000fe20000000f00 */
[----:B--2---:R-:W-:Y:S01]  /*107c0*/  @P1 IMAD.HI.U32 R4, R50, R155, RZ ;  /* 0x0000009b32041227 */ /* 0x004fe200078e00ff */
[----:B------:R-:W-:Y:S02]  /*107d0*/  F2FP.F16.F32.PACK_AB R6, R120, R3 ;  /* 0x000000037806723e */ /* 0x000fe400000000ff */
[----:B------:R-:W-:-:S02]  /*107e0*/  SHF.R.S32.HI R3, RZ, 0x1f, R205 ;  /* 0x0000001fff037819 */ /* 0x000fc400000114cd */
[----:B------:R-:W-:Y:S02]  /*107f0*/  F2FP.F16.F32.PACK_AB R5, R153, R150 ;  /* 0x000000969905723e */ /* 0x000fe400000000ff */
[----:B---3--:R-:W-:Y:S01]  /*10800*/  @P1 SHF.R.U32.HI R55, RZ, R27, R4 ;  /* 0x0000001bff371219 */ /* 0x008fe20000011604 */
[----:B------:R-:W-:Y:S01]  /*10810*/  IMAD R26, R3, UR4, RZ ;  /* 0x00000004031a7c24 */ /* 0x000fe2000f8e02ff */
[----:B------:R-:W-:Y:S02]  /*10820*/  F2FP.F16.F32.PACK_AB R4, R122, R9 ;  /* 0x000000097a04723e */ /* 0x000fe400000000ff */
[----:B------:R-:W-:Y:S01]  /*10830*/  F2FP.F16.F32.PACK_AB R7, R156, R149 ;  /* 0x000000959c07723e */ /* 0x000fe200000000ff */
[----:B------:R-:W-:Y:S01]  /*10840*/  IMAD.MOV R53, RZ, RZ, -R55 ;  /* 0x000000ffff357224 */ /* 0x000fe200078e0a37 */
[----:B------:R-:W-:Y:S01]  /*10850*/  F2FP.F16.F32.PACK_AB R9, R151, R148 ;  /* 0x000000949709723e */ /* 0x000fe200000000ff */
[C---:B------:R-:W-:Y:S01]  /*10860*/  IMAD R59, R205.reuse, UR5, R26 ;  /* 0x00000005cd3b7c24 */ /* 0x040fe2000f8e021a */
[----:B------:R-:W-:Y:S01]  /*10870*/  IADD3.X R47, RZ, R49, RZ, P0, !PT ;  /* 0x00000031ff2f7210 */ /* 0x000fe200007fe4ff */
[----:B------:R-:W-:Y:S01]  /*10880*/  IMAD R53, R94, R53, R50 ;  /* 0x000000355e357224 */ /* 0x000fe200078e0232 */
[----:B------:R-:W-:Y:S01]  /*10890*/  STSM.16.M88.4 [R66], R4 ;  /* 0x0000000442007844 */ /* 0x000fe20000000200 */
[----:B------:R-:W-:Y:S01]  /*108a0*/  IMAD.WIDE.U32 R50, R205, UR4, R24 ;  /* 0x00000004cd327c25 */ /* 0x000fe2000f8e0018 */
[----:B------:R-:W-:Y:S01]  /*108b0*/  IADD3 R39, P3, R48, 0x7000, RZ ;  /* 0x0000700030277810 */ /* 0x000fe20007f7e0ff */
[----:B------:R-:W-:Y:S01]  /*108c0*/  ULDC.64 UR4, c[0x0][0xb88] ;  /* 0x0002e20000047ab9 */ /* 0x000fe20000000a00 */
[----:B------:R2:W-:Y:S01]  /*108d0*/  STSM.16.M88.4 [R86], R8 ;  /* 0x0000000856007844 */ /* 0x0005e20000000200 */
[----:B------:R-:W-:-:S02]  /*108e0*/  LOP3.LUT R20, R21, 0x380, RZ, 0xc0, !PT ;  /* 0x0000038015147812 */ /* 0x000fc400078ec0ff */
[----:B------:R-:W-:Y:S01]  /*108f0*/  LOP3.LUT R38, R39, 0x380, RZ, 0xc0, !PT ;  /* 0x0000038027267812 */ /* 0x000fe200078ec0ff */
[----:B------:R3:W-:Y:S01]  /*10900*/  STSM.16.M88.4 [R82], R12 ;  /* 0x0000000c52007844 */ /* 0x0007e20000000200 */
[----:B------:R-:W-:Y:S02]  /*10910*/  SHF.R.U64 R20, R20, 0x3, RZ ;  /* 0x0000000314147819 */ /* 0x000fe400000012ff */
[----:B------:R-:W-:Y:S02]  /*10920*/  MOV R78, R78 ;  /* 0x0000004e004e7202 */ /* 0x000fe40000000f00 */
[----:B------:R-:W-:Y:S02]  /*10930*/  F2FP.F16.F32.PACK_AB R24, R57, R56 ;  /* 0x000000383918723e */ /* 0x000fe400000000ff */
[----:B------:R-:W-:Y:S02]  /*10940*/  F2FP.F16.F32.PACK_AB R25, R142, R137 ;  /* 0x000000898e19723e */ /* 0x000fe400000000ff */
[----:B------:R-:W-:-:S02]  /*10950*/  F2FP.F16.F32.PACK_AB R26, R61, R60 ;  /* 0x0000003c3d1a723e */ /* 0x000fc400000000ff */
[----:B------:R-:W-:Y:S02]  /*10960*/  F2FP.F16.F32.PACK_AB R27, R141, R136 ;  /* 0x000000888d1b723e */ /* 0x000fe400000000ff */
[----:B--2---:R-:W-:Y:S02]  /*10970*/  SHF.R.S32.HI R9, RZ, 0x1f, R55 ;  /* 0x0000001fff097819 */ /* 0x004fe40000011437 */
[----:B------:R-:W-:Y:S01]  /*10980*/  SHF.R.S32.HI R8, RZ, 0x1f, R53 ;  /* 0x0000001fff087819 */ /* 0x000fe20000011435 */
[----:B---3--:R-:W-:Y:S01]  /*10990*/  IMAD.IADD R14, R212, 0x1, R17 ;  /* 0x00000001d40e7824 */ /* 0x008fe200078e0211 */
[----:B------:R-:W-:Y:S01]  /*109a0*/  IADD3 R12, P0, R55, R50, RZ ;  /* 0x00000032370c7210 */ /* 0x000fe20007f1e0ff */
[----:B------:R2:W-:Y:S01]  /*109b0*/  STSM.16.M88.4 [R78], R24 ;  /* 0x000000184e007844 */ /* 0x0005e20000000200 */
[----:B------:R-:W-:Y:S01]  /*109c0*/  MOV R74, R74 ;  /* 0x0000004a004a7202 */ /* 0x000fe20000000f00 */
[----:B------:R-:W-:Y:S01]  /*109d0*/  IMAD R8, R8, UR4, RZ ;  /* 0x0000000408087c24 */ /* 0x000fe2000f8e02ff */
[----:B------:R-:W-:Y:S01]  /*109e0*/  IADD3.X R13, R9, R51, R59, P0, !PT ;  /* 0x00000033090d7210 */ /* 0x000fe200007fe43b */
[----:B------:R-:W3:Y:S01]  /*109f0*/  @P1 LDC R55, c[0x0][0xbec] ;  /* 0x0002fb00ff371b82 */ /* 0x000ee20000000800 */
[----:B------:R-:W-:Y:S01]  /*10a00*/  F2FP.F16.F32.PACK_AB R4, R65, R64 ;  /* 0x000000404104723e */ /* 0x000fe200000000ff */
[C---:B------:R-:W-:Y:S01]  /*10a10*/  IMAD R15, R53.reuse, UR5, R8 ;  /* 0x00000005350f7c24 */ /* 0x040fe2000f8e0208 */
[----:B------:R-:W-:Y:S01]  /*10a20*/  F2FP.F16.F32.PACK_AB R5, R144, R135 ;  /* 0x000000879005723e */ /* 0x000fe200000000ff */
[----:B------:R-:W-:Y:S01]  /*10a30*/  IMAD.WIDE.U32 R12, R53, UR4, R12 ;  /* 0x00000004350c7c25 */ /* 0x000fe2000f8e000c */
[----:B------:R-:W-:Y:S01]  /*10a40*/  F2FP.F16.F32.PACK_AB R6, R69, R68 ;  /* 0x000000444506723e */ /* 0x000fe200000000ff */
[----:B------:R-:W-:Y:S01]  /*10a50*/  ULDC.64 UR4, c[0x0][0xb50] ;  /* 0x0002d40000047ab9 */ /* 0x000fe20000000a00 */
[----:B------:R-:W-:Y:S01]  /*10a60*/  F2FP.F16.F32.PACK_AB R7, R139, R134 ;  /* 0x000000868b07723e */ /* 0x000fe200000000ff */
[----:B------:R-:W-:Y:S01]  /*10a70*/  IMAD R53, R94, UR6, RZ ;  /* 0x000000065e357c24 */ /* 0x000fe2000f8e02ff */
[----:B------:R-:W-:-:S02]  /*10a80*/  SHF.R.U64 R38, R38, 0x3, RZ ;  /* 0x0000000326267819 */ /* 0x000fc400000012ff */
[----:B------:R-:W-:Y:S01]  /*10a90*/  LOP3.LUT R20, R20, R21, RZ, 0x3c, !PT ;  /* 0x0000001514147212 */ /* 0x000fe200078e3cff */
[----:B------:R4:W-:Y:S01]  /*10aa0*/  STSM.16.M88.4 [R74], R4 ;  /* 0x000000044a007844 */ /* 0x0009e20000000200 */
[----:B------:R-:W-:Y:S02]  /*10ab0*/  IADD3 R21, P2, R48, 0x6000, RZ ;  /* 0x0000600030157810 */ /* 0x000fe40007f5e0ff */
[----:B------:R-:W-:Y:S01]  /*10ac0*/  LOP3.LUT R38, R38, R39, RZ, 0x3c, !PT ;  /* 0x0000002726267212 */ /* 0x000fe200078e3cff */
[--C-:B------:R-:W-:Y:S01]  /*10ad0*/  IMAD.X R39, RZ, RZ, R49.reuse, P3 ;  /* 0x000000ffff277224 */ /* 0x100fe200018e0631 */
[----:B------:R-:W-:Y:S01]  /*10ae0*/  LOP3.LUT P0, RZ, R210, 0x3, RZ, 0xc0, !PT ;  /* 0x00000003d2ff7812 */ /* 0x000fe2000780c0ff */
[----:B------:R-:W-:Y:S01]  /*10af0*/  IMAD.X R37, RZ, RZ, R49, P2 ;  /* 0x000000ffff257224 */ /* 0x000fe200010e0631 */
[----:B--2---:R-:W-:Y:S02]  /*10b00*/  LEA R24, P3, R12, UR4, 0x2 ;  /* 0x000000040c187c11 */ /* 0x004fe4000f8610ff */
[----:B------:R-:W-:-:S02]  /*10b10*/  ISETP.GE.OR P2, PT, R14, R53, P0 ;  /* 0x000000350e00720c */ /* 0x000fc40000746670 */
[----:B------:R-:W-:Y:S01]  /*10b20*/  MOV R70, R70 ;  /* 0x0000004600467202 */ /* 0x000fe20000000f00 */
[----:B------:R-:W-:Y:S01]  /*10b30*/  SHFL.IDX PT, R64, R24, RZ, 0x1c1f ;  /* 0x001c1fff18407589 */ /* 0x000fe200000e0000 */
[----:B------:R-:W-:Y:S02]  /*10b40*/  F2FP.F16.F32.PACK_AB R8, R73, R72 ;  /* 0x000000484908723e */ /* 0x000fe400000000ff */
[----:B------:R-:W-:Y:S01]  /*10b50*/  F2FP.F16.F32.PACK_AB R9, R140, R133 ;  /* 0x000000858c09723e */ /* 0x000fe200000000ff */
[----:B----4-:R-:W-:Y:S01]  /*10b60*/  VIADD R4, R14, 0x8 ;  /* 0x000000080e047836 */ /* 0x010fe20000000000 */
[----:B------:R-:W-:Y:S01]  /*10b70*/  F2FP.F16.F32.PACK_AB R10, R77, R76 ;  /* 0x0000004c4d0a723e */ /* 0x000fe200000000ff */
[----:B------:R-:W-:Y:S01]  /*10b80*/  IMAD.IADD R5, R13, 0x1, R15 ;  /* 0x000000010d057824 */ /* 0x000fe200078e020f */
[----:B------:R-:W-:Y:S01]  /*10b90*/  F2FP.F16.F32.PACK_AB R11, R138, R131 ;  /* 0x000000838a0b723e */ /* 0x000fe200000000ff */
[----:B------:R-:W-:Y:S01]  /*10ba0*/  SHFL.IDX PT, R66, R24, 0x1, 0x1c1f ;  /* 0x003c1f0018427f89 */ /* 0x000fe200000e0000 */
[----:B------:R-:W-:-:S02]  /*10bb0*/  ISETP.GE.OR P0, PT, R4, R53, P0 ;  /* 0x000000350400720c */ /* 0x000fc40000706670 */
[----:B------:R-:W-:Y:S01]  /*10bc0*/  LEA.HI.X R25, R12, UR5, R5, 0x2, P3 ;  /* 0x000000050c197c11 */ /* 0x000fe200098f1405 */
[----:B------:R-:W-:Y:S01]  /*10bd0*/  STSM.16.M88.4 [R70], R8 ;  /* 0x0000000846007844 */ /* 0x000fe20000000200 */
[----:B------:R-:W-:Y:S01]  /*10be0*/  MOV R62, R62 ;  /* 0x0000003e003e7202 */ /* 0x000fe20000000f00 */
[----:B------:R-:W-:Y:S01]  /*10bf0*/  ULDC.64 UR4, c[0x0][0xae8] ;  /* 0x0002ba0000047ab9 */ /* 0x000fe20000000a00 */
[----:B------:R-:W-:Y:S01]  /*10c00*/  F2FP.F16.F32.PACK_AB R4, R81, R80 ;  /* 0x000000505104723e */ /* 0x000fe200000000ff */
[----:B------:R-:W2:Y:S01]  /*10c10*/  SHFL.IDX PT, R65, R25, RZ, 0x1c1f ;  /* 0x001c1fff19417589 */ /* 0x000ea200000e0000 */
[----:B------:R-:W-:Y:S02]  /*10c20*/  F2FP.F16.F32.PACK_AB R5, R130, R121 ;  /* 0x000000798205723e */ /* 0x000fe400000000ff */
[----:B------:R-:W-:Y:S01]  /*10c30*/  F2FP.F16.F32.PACK_AB R6, R85, R84 ;  /* 0x000000545506723e */ /* 0x000fe200000000ff */
[----:B------:R-:W4:Y:S01]  /*10c40*/  SHFL.IDX PT, R67, R25, 0x1, 0x1c1f ;  /* 0x003c1f0019437f89 */ /* 0x000f2200000e0000 */
[----:B------:R-:W-:Y:S01]  /*10c50*/  F2FP.F16.F32.PACK_AB R7, R132, R123 ;  /* 0x0000007b8407723e */ /* 0x000fe200000000ff */
[----:B------:R-:W0:Y:S01]  /*10c60*/  @P1 LDC R85, c[0x0][0xbf0] ;  /* 0x0002fc00ff551b82 */ /* 0x000e220000000800 */
        /* <DEDUP_REMOVED lines=8> */
[----:B------:R-:W-:-:S02]  /*10cf0*/  F2FP.F16.F32.PACK_AB R113, R115, R114 ;  /* 0x000000727371723e */ /* 0x000fc400000000ff */
[----:B------:R-:W-:Y:S01]  /*10d00*/  F2FP.F16.F32.PACK_AB R114, R117, R116 ;  /* 0x000000747572723e */ /* 0x000fe200000000ff */
[----:B------:R-:W-:Y:S01]  /*10d10*/  STSM.16.M88.4 [R54], R96 ;  /* 0x0000006036007844 */ /* 0x000fe20000000200 */
[----:B------:R-:W-:Y:S02]  /*10d20*/  F2FP.F16.F32.PACK_AB R115, R119, R118 ;  /* 0x000000767773723e */ /* 0x000fe400000000ff */
[----:B------:R-:W-:Y:S01]  /*10d30*/  LOP3.LUT R32, R29, 0x380, RZ, 0xc0, !PT ;  /* 0x000003801d207812 */ /* 0x000fe200078ec0ff */
[----:B------:R-:W-:Y:S01]  /*10d40*/  STSM.16.M88.4 [R110], R104 ;  /* 0x000000686e007844 */ /* 0x000fe20000000200 */
[----:B------:R-:W-:Y:S02]  /*10d50*/  LOP3.LUT R36, R21, 0x380, RZ, 0xc0, !PT ;  /* 0x0000038015247812 */ /* 0x000fe400078ec0ff */
[----:B------:R-:W-:Y:S01]  /*10d60*/  SHF.R.U64 R32, R32, 0x3, RZ ;  /* 0x0000000320207819 */ /* 0x000fe200000012ff */
[----:B------:R-:W-:Y:S01]  /*10d70*/  STSM.16.M88.4 [R103], R112 ;  /* 0x0000007067007844 */ /* 0x000fe20000000200 */
[----:B------:R-:W-:Y:S01]  /*10d80*/  BAR.SYNC.DEFER_BLOCKING 0x1, 0x100 ;  /* 0x0044000000007b1d */ /* 0x000fe20000010000 */
[----:B------:R-:W-:-:S02]  /*10d90*/  IADD3 R31, P6, R48, 0x3000, RZ ;  /* 0x00003000301f7810 */ /* 0x000fc40007fde0ff */
[----:B------:R-:W-:Y:S02]  /*10da0*/  SHF.R.U64 R36, R36, 0x3, RZ ;  /* 0x0000000324247819 */ /* 0x000fe400000012ff */
[----:B------:R-:W-:Y:S01]  /*10db0*/  LOP3.LUT R32, R32, R29, RZ, 0x3c, !PT ;  /* 0x0000001d20207212 */ /* 0x000fe200078e3cff */
[--C-:B------:R-:W-:Y:S01]  /*10dc0*/  IMAD.X R29, RZ, RZ, R49.reuse, P5 ;  /* 0x000000ffff1d7224 */ /* 0x100fe200028e0631 */
[----:B------:R-:W-:Y:S02]  /*10dd0*/  LOP3.LUT R30, R31, 0x380, RZ, 0xc0, !PT ;  /* 0x000003801f1e7812 */ /* 0x000fe400078ec0ff */
[----:B------:R-:W-:Y:S02]  /*10de0*/  IADD3 R43, P5, R48, 0x9000, RZ ;  /* 0x00009000302b7810 */ /* 0x000fe40007fbe0ff */
[----:B------:R-:W-:Y:S01]  /*10df0*/  LOP3.LUT R36, R36, R21, RZ, 0x3c, !PT ;  /* 0x0000001524247212 */ /* 0x000fe200078e3cff */
[----:B------:R-:W-:Y:S01]  /*10e00*/  IMAD.X R21, RZ, RZ, R49, P4 ;  /* 0x000000ffff157224 */ /* 0x000fe200020e0631 */
[----:B------:R-:W-:-:S02]  /*10e10*/  SHF.R.U64 R30, R30, 0x3, RZ ;  /* 0x000000031e1e7819 */ /* 0x000fc400000012ff */
[----:B------:R-:W-:Y:S02]  /*10e20*/  LOP3.LUT R42, R43, 0x380, RZ, 0xc0, !PT ;  /* 0x000003802b2a7812 */ /* 0x000fe400078ec0ff */
[----:B------:R-:W-:Y:S01]  /*10e30*/  LOP3.LUT R30, R30, R31, RZ, 0x3c, !PT ;  /* 0x0000001f1e1e7212 */ /* 0x000fe200078e3cff */
[----:B------:R-:W-:Y:S01]  /*10e40*/  IMAD.X R31, RZ, RZ, R49, P6 ;  /* 0x000000ffff1f7224 */ /* 0x000fe200030e0631 */
[----:B------:R-:W-:Y:S02]  /*10e50*/  SHF.R.U64 R42, R42, 0x3, RZ ;  /* 0x000000032a2a7819 */ /* 0x000fe400000012ff */
[C---:B------:R-:W-:Y:S02]  /*10e60*/  IADD3 R41, P4, R48.reuse, 0x8000, RZ ;  /* 0x0000800030297810 */ /* 0x040fe40007f9e0ff */
[----:B------:R-:W-:Y:S01]  /*10e70*/  IADD3 R45, P6, R48, 0xa000, RZ ;  /* 0x0000a000302d7810 */ /* 0x000fe20007fde0ff */
[----:B--2---:R2:W-:Y:S01]  /*10e80*/  @!P2 ST.E desc[UR8][R64.64], R2 ;  /* 0x000000024000a985 */ /* 0x0045e2000c101908 */
[----:B------:R-:W-:-:S02]  /*10e90*/  LOP3.LUT R42, R42, R43, RZ, 0x3c, !PT ;  /* 0x0000002b2a2a7212 */ /* 0x000fc400078e3cff */
[----:B------:R-:W-:Y:S01]  /*10ea0*/  LOP3.LUT R40, R41, 0x380, RZ, 0xc0, !PT ;  /* 0x0000038029287812 */ /* 0x000fe200078ec0ff */
[----:B----4-:R4:W-:Y:S01]  /*10eb0*/  @!P0 ST.E desc[UR8][R66.64], R0 ;  /* 0x0000000042008985 */ /* 0x0109e2000c101908 */
[----:B------:R-:W-:Y:S02]  /*10ec0*/  LOP3.LUT R44, R45, 0x380, RZ, 0xc0, !PT ;  /* 0x000003802d2c7812 */ /* 0x000fe400078ec0ff */
[----:B------:R-:W-:Y:S01]  /*10ed0*/  LOP3.LUT R43, R48, 0x380, RZ, 0xc0, !PT ;  /* 0x00000380302b7812 */ /* 0x000fe200078ec0ff */
[----:B------:R1:W5:Y:S01]  /*10ee0*/  LD.E.128 R24, desc[UR8][R28.64] ;  /* 0x000000081c187980 */ /* 0x000362000c101d00 */
[----:B------:R-:W-:Y:S02]  /*10ef0*/  SHF.R.U64 R40, R40, 0x3, RZ ;  /* 0x0000000328287819 */ /* 0x000fe400000012ff */
[----:B------:R-:W-:Y:S01]  /*10f00*/  SHF.R.U64 R44, R44, 0x3, RZ ;  /* 0x000000032c2c7819 */ /* 0x000fe200000012ff */
[----:B--2---:R-:W-:Y:S01]  /*10f10*/  IMAD R2, R91, UR4, RZ ;  /* 0x000000045b027c24 */ /* 0x004fe2000f8e02ff */
[----:B------:R2:W5:Y:S01]  /*10f20*/  LD.E.128 R8, desc[UR8][R20.64] ;  /* 0x0000000814087980 */ /* 0x000562000c101d00 */
[----:B------:R-:W-:Y:S01]  /*10f30*/  SHF.R.U64 R43, R43, 0x3, RZ ;  /* 0x000000032b2b7819 */ /* 0x000fe200000012ff */
[----:B----4-:R-:W-:-:S02]  /*10f40*/  IMAD R0, R206, 0x20, R208 ;  /* 0x00000020ce007824 */ /* 0x010fc400078e02d0 */
[----:B------:R4:W5:Y:S01]  /*10f50*/  LD.E.128 R4, desc[UR8][R30.64] ;  /* 0x000000081e047980 */ /* 0x000962000c101d00 */
[----:B-1----:R-:W-:Y:S01]  /*10f60*/  IMAD R29, R207, UR5, R2 ;  /* 0x00000005cf1d7c24 */ /* 0x002fe2000f8e0202 */
[----:B------:R-:W-:Y:S01]  /*10f70*/  LOP3.LUT R40, R40, R41, RZ, 0x3c, !PT ;  /* 0x0000002928287212 */ /* 0x000fe200078e3cff */
[----:B------:R-:W-:Y:S01]  /*10f80*/  IMAD.IADD R28, R17, 0x1, R0 ;  /* 0x00000001111c7824 */ /* 0x000fe200078e0200 */
[----:B------:R-:W-:Y:S01]  /*10f90*/  LOP3.LUT R44, R44, R45, RZ, 0x3c, !PT ;  /* 0x0000002d2c2c7212 */ /* 0x000fe200078e3cff */
[----:B------:R-:W-:Y:S01]  /*10fa0*/  IMAD.X R41, RZ, RZ, R49, P4 ;  /* 0x000000ffff297224 */ /* 0x000fe200020e0631 */
[----:B------:R-:W-:Y:S01]  /*10fb0*/  LOP3.LUT R48, R43, R48, RZ, 0x3c, !PT ;  /* 0x000000302b307212 */ /* 0x000fe200078e3cff */
[----:B--2---:R-:W-:Y:S01]  /*10fc0*/  IMAD.WIDE.U32 R20, R207, UR4, RZ ;  /* 0x00000004cf147c25 */ /* 0x004fe2000f8e00ff */
[----:B------:R-:W-:Y:S01]  /*10fd0*/  ULDC.64 UR4, c[0x0][0xaf0] ;  /* 0x0002bc0000047ab9 */ /* 0x000fe20000000a00 */
[----:B------:R1:W5:Y:S02]  /*10fe0*/  LD.E.128 R68, desc[UR8][R32.64] ;  /* 0x0000000820447980 */ /* 0x000364000c101d00 */
[----:B---3--:R-:W-:-:S02]  /*10ff0*/  @P1 IMAD.HI.U32 R0, R28, R55, RZ ;  /* 0x000000371c001227 */ /* 0x008fc400078e00ff */
[----:B------:R2:W5:Y:S02]  /*11000*/  LD.E.128 R60, desc[UR8][R34.64] ;  /* 0x00000008223c7980 */ /* 0x000564000c101d00 */
[----:B------:R-:W-:Y:S02]  /*11010*/  IMAD.IADD R21, R21, 0x1, R29 ;  /* 0x0000000115157824 */ /* 0x000fe400078e021d */
[----:B------:R-:W-:Y:S01]  /*11020*/  IMAD.MOV.U32 R29, RZ, RZ, R28 ;  /* 0x000000ffff1d7224 */ /* 0x000fe200078e001c */
[----:B0-----:R-:W-:Y:S01]  /*11030*/  @P1 SHF.R.U32.HI R29, RZ, R85, R0 ;  /* 0x00000055ff1d1219 */ /* 0x001fe20000011600 */
[----:B------:R-:W-:Y:S01]  /*11040*/  IMAD R2, R3, UR4, RZ ;  /* 0x0000000403027c24 */ /* 0x000fe2000f8e02ff */
[----:B------:R2:W5:Y:S01]  /*11050*/  LD.E.128 R12, desc[UR8][R36.64] ;  /* 0x00000008240c7980 */ /* 0x000562000c101d00 */
[----:B------:R-:W-:Y:S01]  /*11060*/  IMAD.X R43, RZ, RZ, R49, P5 ;  /* 0x000000ffff2b7224 */ /* 0x000fe200028e0631 */
[----:B------:R-:W-:Y:S01]  /*11070*/  SHF.R.S32.HI R0, RZ, 0x1f, R29 ;  /* 0x0000001fff007819 */ /* 0x000fe2000001141d */
[C---:B----4-:R-:W-:Y:S01]  /*11080*/  IMAD R31, R205.reuse, UR5, R2 ;  /* 0x00000005cd1f7c24 */ /* 0x050fe2000f8e0202 */
[----:B------:R2:W5:Y:S01]  /*11090*/  LD.E.128 R56, desc[UR8][R38.64] ;  /* 0x0000000826387980 */ /* 0x000562000c101d00 */
[----:B------:R-:W-:Y:S01]  /*110a0*/  IMAD.WIDE.U32 R2, R205, UR4, R20 ;  /* 0x00000004cd027c25 */ /* 0x000fe2000f8e0014 */
[----:B------:R-:W-:-:S02]  /*110b0*/  ULDC.64 UR4, c[0x0][0xae0] ;  /* 0x0002b80000047ab9 */ /* 0x000fc40000000a00 */
[----:B------:R2:W5:Y:S01]  /*110c0*/  LD.E.128 R80, desc[UR8][R40.64] ;  /* 0x0000000828507980 */ /* 0x000562000c101d00 */
[----:B------:R-:W-:Y:S02]  /*110d0*/  IMAD.MOV R21, RZ, RZ, -R29 ;  /* 0x000000ffff157224 */ /* 0x000fe400078e0a1d */
[----:B------:R-:W-:Y:S01]  /*110e0*/  IMAD.X R45, RZ, RZ, R49, P6 ;  /* 0x000000ffff2d7224 */ /* 0x000fe200030e0631 */
[----:B------:R-:W-:Y:S01]  /*110f0*/  IADD3 R3, R3, R31, RZ ;  /* 0x0000001f03037210 */ /* 0x000fe20007ffe0ff */
[----:B------:R-:W-:Y:S01]  /*11100*/  IMAD R0, R0, UR4, RZ ;  /* 0x0000000400007c24 */ /* 0x000fe2000f8e02ff */
[----:B------:R-:W5:Y:S01]  /*11110*/  LD.E.128 R48, desc[UR8][R48.64] ;  /* 0x0000000830307980 */ /* 0x000f62000c101d00 */
[----:B------:R-:W-:Y:S02]  /*11120*/  IMAD R21, R94, R21, R28 ;  /* 0x000000155e157224 */ /* 0x000fe400078e021c */
[C---:B------:R-:W-:Y:S01]  /*11130*/  IMAD R31, R29.reuse, UR5, R0 ;  /* 0x000000051d1f7c24 */ /* 0x040fe2000f8e0200 */
[----:B------:R2:W5:Y:S01]  /*11140*/  LD.E.128 R76, desc[UR8][R42.64] ;  /* 0x000000082a4c7980 */ /* 0x000562000c101d00 */
[----:B------:R-:W-:Y:S01]  /*11150*/  IMAD.WIDE.U32 R2, R29, UR4, R2 ;  /* 0x000000041d027c25 */ /* 0x000fe2000f8e0002 */
[----:B------:R-:W-:Y:S01]  /*11160*/  SHF.R.S32.HI R0, RZ, 0x1f, R21 ;  /* 0x0000001fff007819 */ /* 0x000fe20000011415 */
[----:B------:R-:W-:Y:S01]  /*11170*/  ULDC.64 UR4, c[0x0][0xad8] ;  /* 0x0002b60000047ab9 */ /* 0x000fe20000000a00 */
[----:B------:R2:W5:Y:S04]  /*11180*/  LD.E.128 R72, desc[UR8][R44.64] ;  /* 0x000000082c487980 */ /* 0x000568000c101d00 */
[----:B------:R2:W5:Y:S01]  /*11190*/  LD.E.128 R64, desc[UR8][R46.64] ;  /* 0x000000082e407980 */ /* 0x000562000c101d00 */
        /* <DEDUP_REMOVED lines=8> */
[----:B-1----:R-:W-:Y:S02]  /*11220*/  IMAD.IADD R32, R208, 0x1, R17 ;  /* 0x00000001d0207824 */ /* 0x002fe400078e0211 */
        /* <DEDUP_REMOVED lines=13> */
[----:B------:R2:W0:Y:S01]  /*11300*/  SHFL.IDX PT, R21, R17, RZ, 0x181f ;  /* 0x00181fff11157589 */ /* 0x00042200000e0000 */
[----:B------:R-:W-:Y:S03]  /*11310*/  BSSY B1, `(.L_x_2302) ;  /* 0x0000012000017945 */ /* 0x000fe60003800000 */
[----:B------:R2:W1:Y:S01]  /*11320*/  SHFL.IDX PT, R29, R30, RZ, 0x181f ;  /* 0x00181fff1e1d7589 */ /* 0x00046200000e0000 */
[----:B------:R-:W-:Y:S01]  /*11330*/  ISETP.GE.AND P0, PT, R0, R53, PT ;  /* 0x000000350000720c */ /* 0x000fe20003f06270 */
[----:B------:R-:W-:-:S12]  /*11340*/  @P2 BRA `(.L_x_2303) ;  /* 0x0000000000382947 */ /* 0x000fd80003800000 */
[----:B------:R-:W-:Y:S01]  /*11350*/  ULDC UR4, c[0x0][0xac8] ;  /* 0x0002b20000047ab9 */ /* 0x000fe20000000800 */
[----:B------:R-:W-:Y:S01]  /*11360*/  ULDC.64 UR6, c[0x0][0x208] ;  /* 0x0000820000067ab9 */ /* 0x000fe20000000a00 */
[----:B------:R-:W-:Y:S02]  /*11370*/  ISETP.GE.AND P4, PT, R16, UR4, PT ;  /* 0x0000000410007c0c */ /* 0x000fe4000bf86270 */
[----:B------:R-:W-:Y:S02]  /*11380*/  ISETP.GE.AND P3, PT, R23, UR4, PT ;  /* 0x0000000417007c0c */ /* 0x000fe4000bf66270 */
[----:B------:R-:W-:-:S09]  /*11390*/  ISETP.GE.AND P2, PT, R204, UR4, PT ;  /* 0x00000004cc007c0c */ /* 0x000fd2000bf46270 */
[CC--:B0-----:R-:W-:Y:S02]  /*113a0*/  @!P4 LEA R2, P6, R16.reuse, R21.reuse, 0x1 ;  /* 0x000000151002c211 */ /* 0x0c1fe400078c08ff */
[C---:B------:R-:W-:Y:S02]  /*113b0*/  @!P3 LEA R20, P5, R23.reuse, R21, 0x1 ;  /* 0x000000151714b211 */ /* 0x040fe400078a08ff */
[----:B-1----:R-:W-:Y:S02]  /*113c0*/  @!P4 LEA.HI.X R3, R16, R29, R216, 0x1, P6 ;  /* 0x0000001d1003c211 */ /* 0x002fe400030f0cd8 */
[C---:B------:R-:W-:Y:S02]  /*113d0*/  @!P2 LEA R28, P6, R204.reuse, R21, 0x1 ;  /* 0x00000015cc1ca211 */ /* 0x040fe400078c08ff */
[-C--:B------:R-:W-:Y:S01]  /*113e0*/  @!P3 LEA.HI.X R21, R23, R29.reuse, R215, 0x1, P5 ;  /* 0x0000001d1715b211 */ /* 0x080fe200028f0cd7 */
[----:B-----5:R3:W-:Y:S01]  /*113f0*/  @!P4 ST.E.128 desc[UR6][R2.64], R48 ;  /* 0x000000300200c985 */ /* 0x0207e2000c101d06 */
[----:B------:R-:W-:-:S03]  /*11400*/  @!P2 LEA.HI.X R29, R204, R29, R214, 0x1, P6 ;  /* 0x0000001dcc1da211 */ /* 0x000fc600030f0cd6 */
[----:B------:R3:W-:Y:S04]  /*11410*/  @!P3 ST.E.128 desc[UR6][R20.64], R68 ;  /* 0x000000441400b985 */ /* 0x0007e8000c101d06 */
[----:B------:R3:W-:Y:S02]  /*11420*/  @!P2 ST.E.128 desc[UR6][R28.64], R80 ;  /* 0x000000501c00a985 */ /* 0x0007e4000c101d06 */
.L_x_2303:
[----:B------:R-:W-:Y:S05]  /*11430*/  BSYNC B1 ;  /* 0x0000000000017941 */ /* 0x000fea0003800000 */
.L_x_2302:
[----:B-1-3--:R1:W3:Y:S01]  /*11440*/  SHFL.IDX PT, R29, R30, 0x1, 0x181f ;  /* 0x00381f001e1d7f89 */ /* 0x00a2e200000e0000 */
        /* <DEDUP_REMOVED lines=9> */
[CC--:B------:R-:W-:Y:S02]  /*114e0*/  @!P5 LEA R20, P2, R23.reuse, R3.reuse, 0x1 ;  /* 0x000000031714d211 */ /* 0x0c0fe400078408ff */
[----:B------:R-:W-:Y:S02]  /*114f0*/  @!P6 LEA R28, P3, R204, R3, 0x1 ;  /* 0x00000003cc1ce211 */ /* 0x000fe400078608ff */
[-C--:B---3--:R-:W-:Y:S02]  /*11500*/  @!P4 LEA.HI.X R3, R16, R29.reuse, R216, 0x1, P1 ;  /* 0x0000001d1003c211 */ /* 0x088fe400008f0cd8 */
[-C--:B0-----:R-:W-:Y:S02]  /*11510*/  @!P5 LEA.HI.X R21, R23, R29.reuse, R215, 0x1, P2 ;  /* 0x0000001d1715d211 */ /* 0x081fe400010f0cd7 */
[----:B------:R-:W-:Y:S01]  /*11520*/  @!P6 LEA.HI.X R29, R204, R29, R214, 0x1, P3 ;  /* 0x0000001dcc1de211 */ /* 0x000fe200018f0cd6 */
[----:B-----5:R0:W-:Y:S04]  /*11530*/  @!P4 ST.E.128 desc[UR6][R2.64], R8 ;  /* 0x000000080200c985 */ /* 0x0201e8000c101d06 */
[----:B------:R0:W-:Y:S04]  /*11540*/  @!P5 ST.E.128 desc[UR6][R20.64], R60 ;  /* 0x0000003c1400d985 */ /* 0x0001e8000c101d06 */
[----:B------:R0:W-:Y:S02]  /*11550*/  @!P6 ST.E.128 desc[UR6][R28.64], R76 ;  /* 0x0000004c1c00e985 */ /* 0x0001e4000c101d06 */
.L_x_2305:
[----:B------:R-:W-:Y:S05]  /*11560*/  BSYNC B1 ;  /* 0x0000000000017941 */ /* 0x000fea0003800000 */
.L_x_2304:
[----:B0----5:R0:W0:Y:S01]  /*11570*/  SHFL.IDX PT, R11, R30, 0x2, 0x181f ;  /* 0x00581f001e0b7f89 */ /* 0x02102200000e0000 */
[----:B------:R-:W-:Y:S03]  /*11580*/  BSSY B1, `(.L_x_2306) ;  /* 0x0000011000017945 */ /* 0x000fe60003800000 */
[----:B----4-:R4:W0:Y:S01]  /*11590*/  SHFL.IDX PT, R3, R17, 0x2, 0x181f ;  /* 0x00581f0011037f89 */ /* 0x01082200000e0000 */
[----:B------:R-:W-:Y:S05]  /*115a0*/  @P0 BRA `(.L_x_2307) ;  /* 0x0000000000380947 */ /* 0x000fea0003800000 */
[----:B------:R-:W-:Y:S01]  /*115b0*/  ULDC UR4, c[0x0][0xac8] ;  /* 0x0002b20000047ab9 */ /* 0x000fe20000000800 */
[----:B------:R-:W-:Y:S01]  /*115c0*/  ULDC.64 UR6, c[0x0][0x208] ;  /* 0x0000820000067ab9 */ /* 0x000fe20000000a00 */
[----:B------:R-:W-:Y:S02]  /*115d0*/  ISETP.GE.AND P3, PT, R16, UR4, PT ;  /* 0x0000000410007c0c */ /* 0x000fe4000bf66270 */
[----:B------:R-:W-:Y:S02]  /*115e0*/  ISETP.GE.AND P4, PT, R23, UR4, PT ;  /* 0x0000000417007c0c */ /* 0x000fe4000bf86270 */
[----:B------:R-:W-:-:S09]  /*115f0*/  ISETP.GE.AND P5, PT, R204, UR4, PT ;  /* 0x00000004cc007c0c */ /* 0x000fd2000bfa6270 */
[-C--:B0-----:R-:W-:Y:S02]  /*11600*/  @!P3 LEA R2, P0, R16, R3.reuse, 0x1 ;  /* 0x000000031002b211 */ /* 0x081fe400078008ff */
[CC--:B------:R-:W-:Y:S02]  /*11610*/  @!P4 LEA R8, P1, R23.reuse, R3.reuse, 0x1 ;  /* 0x000000031708c211 */ /* 0x0c0fe400078208ff */
[----:B------:R-:W-:Y:S02]  /*11620*/  @!P5 LEA R10, P2, R204, R3, 0x1 ;  /* 0x00000003cc0ad211 */ /* 0x000fe400078408ff */
[-C--:B------:R-:W-:Y:S02]  /*11630*/  @!P3 LEA.HI.X R3, R16, R11.reuse, R216, 0x1, P0 ;  /* 0x0000000b1003b211 */ /* 0x080fe400000f0cd8 */
[-C--:B------:R-:W-:Y:S02]  /*11640*/  @!P4 LEA.HI.X R9, R23, R11.reuse, R215, 0x1, P1 ;  /* 0x0000000b1709c211 */ /* 0x080fe400008f0cd7 */
[----:B------:R-:W-:Y:S01]  /*11650*/  @!P5 LEA.HI.X R11, R204, R11, R214, 0x1, P2 ;  /* 0x0000000bcc0bd211 */ /* 0x000fe200010f0cd6 */
[----:B------:R0:W-:Y:S04]  /*11660*/  @!P3 ST.E.128 desc[UR6][R2.64], R24 ;  /* 0x000000180200b985 */ /* 0x0001e8000c101d06 */
[----:B------:R0:W-:Y:S04]  /*11670*/  @!P4 ST.E.128 desc[UR6][R8.64], R12 ;  /* 0x0000000c0800c985 */ /* 0x0001e8000c101d06 */
[----:B------:R0:W-:Y:S02]  /*11680*/  @!P5 ST.E.128 desc[UR6][R10.64], R72 ;  /* 0x000000480a00d985 */ /* 0x0001e4000c101d06 */
.L_x_2307:
[----:B------:R-:W-:Y:S05]  /*11690*/  BSYNC B1 ;  /* 0x0000000000017941 */ /* 0x000fea0003800000 */
.L_x_2306:
[----:B------:R-:W-:Y:S01]  /*116a0*/  VIADD R0, R32, 0x60 ;  /* 0x0000006020007836 */ /* 0x000fe20000000000 */
[----:B0-----:R0:W0:Y:S04]  /*116b0*/  SHFL.IDX PT, R11, R30, 0x3, 0x181f ;  /* 0x00781f001e0b7f89 */ /* 0x00102800000e0000 */
[----:B------:R-:W-:Y:S01]  /*116c0*/  ISETP.GE.AND P0, PT, R0, R53, PT ;  /* 0x000000350000720c */ /* 0x000fe20003f06270 */
[----:B-12-4-:R-:W4:-:S12]  /*116d0*/  SHFL.IDX PT, R17, R17, 0x3, 0x181f ;  /* 0x00781f0011117f89 */ /* 0x016f1800000e0000 */
[----:B------:R-:W-:Y:S05]  /*116e0*/  @P0 BRA `(.L_x_2308) ;  /* 0x0000000800d80947 */ /* 0x000fea0003800000 */
[----:B------:R-:W-:Y:S01]  /*116f0*/  ULDC UR4, c[0x0][0xac8] ;  /* 0x0002b20000047ab9 */ /* 0x000fe20000000800 */
[----:B------:R-:W-:Y:S01]  /*11700*/  ULDC.64 UR6, c[0x0][0x208] ;  /* 0x0000820000067ab9 */ /* 0x000fe20000000a00 */
[----:B------:R-:W-:Y:S02]  /*11710*/  ISETP.GE.AND P2, PT, R16, UR4, PT ;  /* 0x0000000410007c0c */ /* 0x000fe4000bf46270 */
[----:B------:R-:W-:-:S11]  /*11720*/  ISETP.GE.AND P3, PT, R23, UR4, PT ;  /* 0x0000000417007c0c */ /* 0x000fd6000bf66270 */
[CC--:B----4-:R-:W-:Y:S02]  /*11730*/  @!P2 LEA R2, P0, R16.reuse, R17.reuse, 0x1 ;  /* 0x000000111002a211 */ /* 0x0d0fe400078008ff */
[C---:B------:R-:W-:Y:S02]  /*11740*/  @!P3 LEA R8, P1, R23.reuse, R17, 0x1 ;  /* 0x000000111708b211 */ /* 0x040fe400078208ff */
        /* <DEDUP_REMOVED lines=11> */
.L_x_2301:
[----:B------:R-:W2:Y:S01]  /*11800*/  LDC R12, c[0x0][0xbe8] ;  /* 0x0002fa00ff0c7b82 */ /* 0x000ea20000000800 */
[----:B------:R-:W-:Y:S01]  /*11810*/  ISETP.GE.AND P0, PT, R217, 0x80, PT ;  /* 0x00000080d900780c */ /* 0x000fe20003f06270 */
[----:B------:R-:W-:Y:S01]  /*11820*/  IMAD R0, R206, 0x20, R208 ;  /* 0x00000020ce007824 */ /* 0x000fe200078e02d0 */
[----:B------:R-:W-:Y:S01]  /*11830*/  BSSY B1, `(.L_x_2309) ;  /* 0x000002f000017945 */ /* 0x000fe20003800000 */
[----:B------:R-:W-:Y:S02]  /*11840*/  SHF.R.S32.HI R8, RZ, 0x1f, R207 ;  /* 0x0000001fff087819 */ /* 0x000fe400000114cf */
[----:B------:R-:W-:Y:S01]  /*11850*/  IMAD.IADD R13, R17, 0x1, R0 ;  /* 0x00000001110d7824 */ /* 0x000fe200078e0200 */
[----:B------:R-:W-:Y:S02]  /*11860*/  SHF.R.S32.HI R10, RZ, 0x1f, R205 ;  /* 0x0000001fff0a7819 */ /* 0x000fe400000114cd */
[----:B--2---:R-:W-:-:S13]  /*11870*/  ISETP.NE.AND P1, PT, R12, 0x1, PT ;  /* 0x000000010c00780c */ /* 0x004fda0003f25270 */
[----:B------:R-:W2:Y:S08]  /*11880*/  @P1 LDC R14, c[0x0][0xbec] ;  /* 0x0002fb00ff0e1b82 */ /* 0x000eb00000000800 */
[----:B------:R-:W3:Y:S01]  /*11890*/  @P1 LDC R15, c[0x0][0xbf0] ;  /* 0x0002fc00ff0f1b82 */ /* 0x000ee20000000800 */
[----:B------:R-:W-:Y:S05]  /*118a0*/  @P0 BRA `(.L_x_2310) ;  /* 0x00000000009c0947 */ /* 0x000fea0003800000 */
[----:B------:R-:W4:Y:S01]  /*118b0*/  S2R R2, SR_TID.X ;  /* 0x0000000000027919 */ /* 0x000f220000002100 */
[----:B------:R-:W5:Y:S01]  /*118c0*/  LDC R9, c[0x0][0xbe8] ;  /* 0x0002fa00ff097b82 */ /* 0x000f620000000800 */
[----:B------:R-:W-:Y:S02]  /*118d0*/  ULDC UR4, c[0x0][0xa88] ;  /* 0x0002a20000047ab9 */ /* 0x000fe40000000800 */
[----:B-----5:R-:W-:Y:S01]  /*118e0*/  IMAD R3, R9, UR4, RZ ;  /* 0x0000000409037c24 */ /* 0x020fe2000f8e02ff */
[----:B----4-:R-:W-:-:S04]  /*118f0*/  IADD3 R6, R17, -0x80, R2 ;  /* 0xffffff8011067810 */ /* 0x010fc80007ffe002 */
[----:B------:R-:W-:-:S13]  /*11900*/  ISETP.GE.AND P0, PT, R6, R3, PT ;  /* 0x000000030600720c */ /* 0x000fda0003f06270 */
[----:B------:R-:W-:Y:S05]  /*11910*/  @P0 BRA `(.L_x_2310) ;  /* 0x0000000000800947 */ /* 0x000fea0003800000 */
[----:B------:R-:W-:Y:S01]  /*11920*/  ISETP.NE.AND P0, PT, R9, 0x1, PT ;  /* 0x000000010900780c */ /* 0x000fe20003f05270 */
[----:B------:R-:W-:Y:S01]  /*11930*/  ULDC.64 UR4, c[0x0][0xb90] ;  /* 0x0002e40000047ab9 */ /* 0x000fe20000000a00 */
[----:B------:R-:W-:Y:S01]  /*11940*/  IMAD.MOV.U32 R5, RZ, RZ, R6 ;  /* 0x000000ffff057224 */ /* 0x000fe200078e0006 */
[----:B------:R-:W-:Y:S01]  /*11950*/  ULDC.64 UR6, c[0x0][0x208] ;  /* 0x0000820000067ab9 */ /* 0x000fe20000000a00 */
[----:B------:R-:W-:-:S04]  /*11960*/  IMAD R4, R8, UR4, RZ ;  /* 0x0000000408047c24 */ /* 0x000fc8000f8e02ff */
[----:B------:R-:W-:-:S05]  /*11970*/  IMAD R7, R207, UR5, R4 ;  /* 0x00000005cf077c24 */ /* 0x000fca000f8e0204 */
[----:B------:R-:W4:Y:S08]  /*11980*/  @P0 LDC R3, c[0x0][0xbec] ;  /* 0x0002fb00ff030b82 */ /* 0x000f300000000800 */
[----:B------:R-:W5:Y:S01]  /*11990*/  @P0 LDC R11, c[0x0][0xbf0] ;  /* 0x0002fc00ff0b0b82 */ /* 0x000f620000000800 */
[----:B----4-:R-:W-:-:S04]  /*119a0*/  @P0 IMAD.HI.U32 R0, R6, R3, RZ ;  /* 0x0000000306000227 */ /* 0x010fc800078e00ff */
[----:B------:R-:W-:Y:S01]  /*119b0*/  IMAD.WIDE.U32 R2, R207, UR4, RZ ;  /* 0x00000004cf027c25 */ /* 0x000fe2000f8e00ff */
[----:B------:R-:W-:Y:S01]  /*119c0*/  ULDC.64 UR4, c[0x0][0xb98] ;  /* 0x0002e60000047ab9 */ /* 0x000fe20000000a00 */
[----:B-----5:R-:W-:Y:S02]  /*119d0*/  @P0 SHF.R.U32.HI R5, RZ, R11, R0 ;  /* 0x0000000bff050219 */ /* 0x020fe40000011600 */
[----:B------:R-:W-:Y:S02]  /*119e0*/  IMAD.IADD R3, R3, 0x1, R7 ;  /* 0x0000000103037824 */ /* 0x000fe400078e0207 */
[----:B------:R-:W-:Y:S01]  /*119f0*/  IMAD R0, R10, UR4, RZ ;  /* 0x000000040a007c24 */ /* 0x000fe2000f8e02ff */
[----:B------:R-:W-:Y:S01]  /*11a00*/  IADD3 R7, -R5, RZ, RZ ;  /* 0x000000ff05077210 */ /* 0x000fe20007ffe1ff */
        /* <DEDUP_REMOVED lines=17> */
.L_x_2310:
[----:B------:R-:W-:Y:S05]  /*11b20*/  BSYNC B1 ;  /* 0x0000000000017941 */ /* 0x000fea0003800000 */
.L_x_2309:
[----:B------:R-:W-:Y:S01]  /*11b30*/  ULDC.64 UR4, c[0x0][0xae8] ;  /* 0x0002ba0000047ab9 */ /* 0x000fe20000000a00 */
[----:B--2---:R-:W-:Y:S01]  /*11b40*/  @P1 IMAD.HI.U32 R0, R13, R14, RZ ;  /* 0x0000000e0d001227 */ /* 0x004fe200078e00ff */
[----:B------:R-:W-:Y:S01]  /*11b50*/  ULDC UR6, c[0x0][0xa88] ;  /* 0x0002a20000067ab9 */ /* 0x000fe20000000800 */
[----:B------:R-:W-:Y:S02]  /*11b60*/  BSSY B1, `(.L_x_2311) ;  /* 0x0000035000017945 */ /* 0x000fe40003800000 */
[----:B------:R-:W-:Y:S02]  /*11b70*/  IMAD R2, R8, UR4, RZ ;  /* 0x0000000408027c24 */ /* 0x000fe4000f8e02ff */
[----:B----4-:R-:W-:Y:S01]  /*11b80*/  IMAD.MOV.U32 R5, RZ, RZ, R13 ;  /* 0x000000ffff057224 */ /* 0x010fe200078e000d */
[----:B---3--:R-:W-:Y:S01]  /*11b90*/  @P1 SHF.R.U32.HI R5, RZ, R15, R0 ;  /* 0x0000000fff051219 */ /* 0x008fe20000011600 */
[C---:B------:R-:W-:Y:S02]  /*11ba0*/  IMAD R7, R207.reuse, UR5, R2 ;  /* 0x00000005cf077c24 */ /* 0x040fe4000f8e0202 */
[----:B------:R-:W-:Y:S01]  /*11bb0*/  IMAD.WIDE.U32 R2, R207, UR4, RZ ;  /* 0x00000004cf027c25 */ /* 0x000fe2000f8e00ff */
[----:B------:R-:W-:Y:S01]  /*11bc0*/  ULDC.64 UR4, c[0x0][0xaf0] ;  /* 0x0002bc0000047ab9 */ /* 0x000fe20000000a00 */
[----:B------:R-:W-:-:S02]  /*11bd0*/  SHF.R.S32.HI R0, RZ, 0x1f, R5 ;  /* 0x0000001fff007819 */ /* 0x000fc40000011405 */
[----:B------:R-:W-:Y:S02]  /*11be0*/  IMAD R4, R10, UR4, RZ ;  /* 0x000000040a047c24 */ /* 0x000fe4000f8e02ff */
[----:B------:R-:W-:Y:S02]  /*11bf0*/  IMAD.IADD R3, R3, 0x1, R7 ;  /* 0x0000000103037824 */ /* 0x000fe400078e0207 */
[C---:B------:R-:W-:Y:S02]  /*11c00*/  IMAD R7, R205.reuse, UR5, R4 ;  /* 0x00000005cd077c24 */ /* 0x040fe4000f8e0204 */
[----:B------:R-:W-:Y:S01]  /*11c10*/  IMAD.WIDE.U32 R2, R205, UR4, R2 ;  /* 0x00000004cd027c25 */ /* 0x000fe2000f8e0002 */
[----:B------:R-:W-:-:S03]  /*11c20*/  ULDC.64 UR4, c[0x0][0xae0] ;  /* 0x0002b80000047ab9 */ /* 0x000fc60000000a00 */
[----:B------:R-:W-:Y:S02]  /*11c30*/  IMAD.MOV R4, RZ, RZ, -R5 ;  /* 0x000000ffff047224 */ /* 0x000fe400078e0a05 */
        /* <DEDUP_REMOVED lines=10> */
[----:B------:R-:W-:Y:S02]  /*11ce0*/  IMAD R9, R12, UR6, RZ ;  /* 0x000000060c097c24 */ /* 0x000fe4000f8e02ff */
        /* <DEDUP_REMOVED lines=8> */
[----:B------:R2:W3:Y:S01]  /*11d70*/  SHFL.IDX PT, R7, R4, RZ, 0x181f ;  /* 0x00181fff04077589 */ /* 0x0004e200000e0000 */
[-C--:B------:R-:W-:Y:S01]  /*11d80*/  ISETP.GE.AND P1, PT, R0, R9.reuse, PT ;  /* 0x000000090000720c */ /* 0x080fe20003f26270 */
[----:B------:R-:W-:Y:S02]  /*11d90*/  VIADD R0, R6, 0x40 ;  /* 0x0000004006007836 */ /* 0x000fe40000000000 */
[----:B------:R2:W4:Y:S03]  /*11da0*/  SHFL.IDX PT, R3, R5, RZ, 0x181f ;  /* 0x00181fff05037589 */ /* 0x00052600000e0000 */
[----:B------:R-:W-:Y:S01]  /*11db0*/  ISETP.GE.AND P0, PT, R0, R9, PT ;  /* 0x000000090000720c */ /* 0x000fe20003f06270 */
[----:B------:R-:W-:-:S12]  /*11dc0*/  @P2 BRA `(.L_x_2312) ;  /* 0x0000000000382947 */ /* 0x000fd80003800000 */
[----:B------:R-:W-:Y:S01]  /*11dd0*/  ULDC UR4, c[0x0][0xac8] ;  /* 0x0002b20000047ab9 */ /* 0x000fe20000000800 */
[----:B------:R-:W-:Y:S01]  /*11de0*/  ULDC.64 UR6, c[0x0][0x208] ;  /* 0x0000820000067ab9 */ /* 0x000fe20000000a00 */
[----:B------:R-:W-:Y:S02]  /*11df0*/  ISETP.GE.AND P4, PT, R16, UR4, PT ;  /* 0x0000000410007c0c */ /* 0x000fe4000bf86270 */
[----:B------:R-:W-:Y:S02]  /*11e00*/  ISETP.GE.AND P3, PT, R23, UR4, PT ;  /* 0x0000000417007c0c */ /* 0x000fe4000bf66270 */
[----:B------:R-:W-:-:S09]  /*11e10*/  ISETP.GE.AND P2, PT, R204, UR4, PT ;  /* 0x00000004cc007c0c */ /* 0x000fd2000bf46270 */
[CC--:B---3--:R-:W-:Y:S02]  /*11e20*/  @!P4 LEA R10, P6, R16.reuse, R7.reuse, 0x1 ;  /* 0x00000007100ac211 */ /* 0x0c8fe400078c08ff */
[C---:B------:R-:W-:Y:S02]  /*11e30*/  @!P3 LEA R12, P5, R23.reuse, R7, 0x1 ;  /* 0x00000007170cb211 */ /* 0x040fe400078a08ff */
[----:B----4-:R-:W-:Y:S02]  /*11e40*/  @!P4 LEA.HI.X R11, R16, R3, R216, 0x1, P6 ;  /* 0x00000003100bc211 */ /* 0x010fe400030f0cd8 */
[C---:B------:R-:W-:Y:S02]  /*11e50*/  @!P2 LEA R2, P6, R204.reuse, R7, 0x1 ;  /* 0x00000007cc02a211 */ /* 0x040fe400078c08ff */
[-C--:B------:R-:W-:Y:S01]  /*11e60*/  @!P3 LEA.HI.X R13, R23, R3.reuse, R215, 0x1, P5 ;  /* 0x00000003170db211 */ /* 0x080fe200028f0cd7 */
[----:B------:R3:W-:Y:S01]  /*11e70*/  @!P4 ST.E.128 desc[UR6][R10.64], RZ ;  /* 0x000000ff0a00c985 */ /* 0x0007e2000c101d06 */
[----:B------:R-:W-:-:S03]  /*11e80*/  @!P2 LEA.HI.X R3, R204, R3, R214, 0x1, P6 ;  /* 0x00000003cc03a211 */ /* 0x000fc600030f0cd6 */
[----:B------:R3:W-:Y:S04]  /*11e90*/  @!P3 ST.E.128 desc[UR6][R12.64], RZ ;  /* 0x000000ff0c00b985 */ /* 0x0007e8000c101d06 */
[----:B------:R3:W-:Y:S02]  /*11ea0*/  @!P2 ST.E.128 desc[UR6][R2.64], RZ ;  /* 0x000000ff0200a985 */ /* 0x0007e4000c101d06 */
.L_x_2312:
[----:B------:R-:W-:Y:S05]  /*11eb0*/  BSYNC B1 ;  /* 0x0000000000017941 */ /* 0x000fea0003800000 */
.L_x_2311:
[----:B---34-:R3:W4:Y:S01]  /*11ec0*/  SHFL.IDX PT, R3, R5, 0x1, 0x181f ;  /* 0x00381f0005037f89 */ /* 0x01872200000e0000 */
[----:B------:R-:W-:Y:S03]  /*11ed0*/  BSSY B1, `(.L_x_2313) ;  /* 0x0000011000017945 */ /* 0x000fe60003800000 */
[----:B------:R3:W0:Y:S01]  /*11ee0*/  SHFL.IDX PT, R7, R4, 0x1, 0x181f ;  /* 0x00381f0004077f89 */ /* 0x00062200000e0000 */
        /* <DEDUP_REMOVED lines=9> */
[-C--:B----4-:R-:W-:Y:S02]  /*11f80*/  @!P4 LEA.HI.X R11, R16, R3.reuse, R216, 0x1, P1 ;  /* 0x00000003100bc211 */ /* 0x090fe400008f0cd8 */
[-C--:B------:R-:W-:Y:S02]  /*11f90*/  @!P5 LEA.HI.X R13, R23, R3.reuse, R215, 0x1, P2 ;  /* 0x00000003170dd211 */ /* 0x080fe400010f0cd7 */
[----:B------:R-:W-:Y:S01]  /*11fa0*/  @!P6 LEA.HI.X R3, R204, R3, R214, 0x1, P3 ;  /* 0x00000003cc03e211 */ /* 0x000fe200018f0cd6 */
[----:B------:R0:W-:Y:S04]  /*11fb0*/  @!P4 ST.E.128 desc[UR6][R10.64], RZ ;  /* 0x000000ff0a00c985 */ /* 0x0001e8000c101d06 */
[----:B------:R0:W-:Y:S04]  /*11fc0*/  @!P5 ST.E.128 desc[UR6][R12.64], RZ ;  /* 0x000000ff0c00d985 */ /* 0x0001e8000c101d06 */
[----:B------:R0:W-:Y:S02]  /*11fd0*/  @!P6 ST.E.128 desc[UR6][R2.64], RZ ;  /* 0x000000ff0200e985 */ /* 0x0001e4000c101d06 */
.L_x_2314:
[----:B------:R-:W-:Y:S05]  /*11fe0*/  BSYNC B1 ;  /* 0x0000000000017941 */ /* 0x000fea0003800000 */
.L_x_2313:
[----:B0---4-:R0:W4:Y:S01]  /*11ff0*/  SHFL.IDX PT, R3, R5, 0x2, 0x181f ;  /* 0x00581f0005037f89 */ /* 0x01112200000e0000 */
        /* <DEDUP_REMOVED lines=17> */
.L_x_2316:
[----:B------:R-:W-:Y:S05]  /*12110*/  BSYNC B1 ;  /* 0x0000000000017941 */ /* 0x000fea0003800000 */
.L_x_2315:
[----:B------:R-:W-:Y:S01]  /*12120*/  IADD3 R0, R6, 0x60, RZ ;  /* 0x0000006006007810 */ /* 0x000fe20007ffe0ff */
[----:B0-23--:R-:W0:Y:S03]  /*12130*/  SHFL.IDX PT, R5, R5, 0x3, 0x181f ;  /* 0x00781f0005057f89 */ /* 0x00de2600000e0000 */
[----:B------:R-:W-:Y:S01]  /*12140*/  ISETP.GE.AND P0, PT, R0, R9, PT ;  /* 0x000000090000720c */ /* 0x000fe20003f06270 */
[----:B----4-:R2:W3:-:S12]  /*12150*/  SHFL.IDX PT, R3, R4, 0x3, 0x181f ;  /* 0x00781f0004037f89 */ /* 0x0104d800000e0000 */
[----:B--2---:R-:W-:Y:S05]  /*12160*/  @P0 BRA `(.L_x_2308) ;  /* 0x0000000000380947 */ /* 0x004fea0003800000 */
[----:B------:R-:W-:Y:S01]  /*12170*/  ULDC UR4, c[0x0][0xac8] ;  /* 0x0002b20000047ab9 */ /* 0x000fe20000000800 */
[----:B------:R-:W-:Y:S01]  /*12180*/  ULDC.64 UR6, c[0x0][0x208] ;  /* 0x0000820000067ab9 */ /* 0x000fe20000000a00 */
[----:B------:R-:W-:Y:S02]  /*12190*/  ISETP.GE.AND P3, PT, R16, UR4, PT ;  /* 0x0000000410007c0c */ /* 0x000fe4000bf66270 */
[----:B------:R-:W-:Y:S02]  /*121a0*/  ISETP.GE.AND P4, PT, R23, UR4, PT ;  /* 0x0000000417007c0c */ /* 0x000fe4000bf86270 */
[----:B------:R-:W-:-:S09]  /*121b0*/  ISETP.GE.AND P5, PT, R204, UR4, PT ;  /* 0x00000004cc007c0c */ /* 0x000fd2000bfa6270 */
[-C--:B---3--:R-:W-:Y:S02]  /*121c0*/  @!P3 LEA R6, P0, R16, R3.reuse, 0x1 ;  /* 0x000000031006b211 */ /* 0x088fe400078008ff */
[CC--:B------:R-:W-:Y:S02]  /*121d0*/  @!P4 LEA R8, P1, R23.reuse, R3.reuse, 0x1 ;  /* 0x000000031708c211 */ /* 0x0c0fe400078208ff */
[----:B------:R-:W-:Y:S02]  /*121e0*/  @!P5 LEA R2, P2, R204, R3, 0x1 ;  /* 0x00000003cc02d211 */ /* 0x000fe400078408ff */
[-C--:B0-----:R-:W-:Y:S02]  /*121f0*/  @!P3 LEA.HI.X R7, R16, R5.reuse, R216, 0x1, P0 ;  /* 0x000000051007b211 */ /* 0x081fe400000f0cd8 */
[-C--:B------:R-:W-:Y:S02]  /*12200*/  @!P4 LEA.HI.X R9, R23, R5.reuse, R215, 0x1, P1 ;  /* 0x000000051709c211 */ /* 0x080fe400008f0cd7 */
[----:B------:R-:W-:Y:S01]  /*12210*/  @!P5 LEA.HI.X R3, R204, R5, R214, 0x1, P2 ;  /* 0x00000005cc03d211 */ /* 0x000fe200010f0cd6 */
[----:B------:R2:W-:Y:S04]  /*12220*/  @!P3 ST.E.128 desc[UR6][R6.64], RZ ;  /* 0x000000ff0600b985 */ /* 0x0005e8000c101d06 */
[----:B------:R2:W-:Y:S04]  /*12230*/  @!P4 ST.E.128 desc[UR6][R8.64], RZ ;  /* 0x000000ff0800c985 */ /* 0x0005e8000c101d06 */
[----:B------:R2:W-:Y:S02]  /*12240*/  @!P5 ST.E.128 desc[UR6][R2.64], RZ ;  /* 0x000000ff0200d985 */ /* 0x0005e4000c101d06 */
.L_x_2308:
[----:B------:R-:W-:Y:S05]  /*12250*/  BSYNC B0 ;  /* 0x0000000000007941 */ /* 0x000fea0003800000 */
.L_x_2300:
[----:B------:R-:W-:Y:S02]  /*12260*/  ULDC UR4, c[0x0][0xc38] ;  /* 0x00030e0000047ab9 */ /* 0x000fe40000000800 */
[----:B-1----:R-:W-:-:S13]  /*12270*/  ISETP.GE.AND P0, PT, R52, UR4, PT ;  /* 0x0000000434007c0c */ /* 0x002fda000bf06270 */
[----:B------:R-:W-:Y:S05]  /*12280*/  @!P0 BRA `(.L_x_2317) ;  /* 0xfffffee800c08947 */ /* 0x000fea000383ffff */
[----:B------:R-:W-:Y:S05]  /*12290*/  EXIT ;  /* 0x000000000000794d */ /* 0x000fea0003800000 */
.L_x_2265:
[----:B------:R-:W-:-:S08]  /*122a0*/  NOP ;  /* 0x0000000000007918 */ /* 0x000fd00000000000 */
[----:B0-----:R-:W0:-:S00]  /*122b0*/  USETMAXREG.DEALLOC.CTAPOOL 0x18 ;  /* 0x00000018000079c8 */ /* 0x001e0000080e0500 */
[----:B0-----:R-:W-:-:S06]  /*122c0*/  LOP3.LUT R0, R0, 0x3, RZ, 0xc0, !PT ;  /* 0x0000000300007812 */ /* 0x001fcc00078ec0ff */
[----:B------:R-:W0:Y:S01]  /*122d0*/  S2UR UR6, SR_CTAID.X ;  /* 0x00000000000679c3 */ /* 0x000e220000002500 */
[----:B------:R-:W-:Y:S01]  /*122e0*/  IMAD.MOV.U32 R18, RZ, RZ, RZ ;  /* 0x000000ffff127224 */ /* 0x000fe200078e00ff */
[----:B------:R-:W1:Y:S02]  /*122f0*/  SHFL.IDX PT, R0, R0, RZ, 0x1f ;  /* 0x00001fff00007589 */ /* 0x000e6400000e0000 */
[----:B-1----:R-:W-:-:S04]  /*12300*/  ISETP.NE.AND P0, PT, R0, RZ, PT ;  /* 0x000000ff0000720c */ /* 0x002fc80003f05270 */
[----:B------:R-:W0:Y:S01]  /*12310*/  LDC R0, c[0x0][0xc38] ;  /* 0x00030e00ff007b82 */ /* 0x000e220000000800 */
[----:B------:R-:W-:-:S05]  /*12320*/  P2R R2, PR, RZ, 0x1 ;  /* 0x00000001ff027803 */ /* 0x000fca0000000000 */
[----:B------:R1:W-:Y:S03]  /*12330*/  STL [R1+0x2c], R2 ;  /* 0x00002c0201007387 */ /* 0x0003e60000100800 */
[----:B------:R-:W-:Y:S06]  /*12340*/  @P0 BAR.ARV 0x4, 0x180 ;  /* 0x0106000000000b1d */ /* 0x000fec0000002000 */
[----:B------:R1:W-:Y:S01]  /*12350*/  STL [R1+0x28], RZ ;  /* 0x000028ff01007387 */ /* 0x0003e20000100800 */
[----:B0-----:R-:W-:Y:S01]  /*12360*/  ISETP.LE.AND P0, PT, R0, UR6, PT ;  /* 0x0000000600007c0c */ /* 0x001fe2000bf03270 */
[----:B------:R-:W-:-:S05]  /*12370*/  IMAD.MOV.U32 R0, RZ, RZ, 0x1 ;  /* 0x00000001ff007424 */ /* 0x000fca00078e00ff */
[----:B------:R1:W-:Y:S07]  /*12380*/  STL [R1+0x4], R0 ;  /* 0x0000040001007387 */ /* 0x0003ee0000100800 */
[----:B------:R-:W-:Y:S05]  /*12390*/  @P0 BRA `(.L_x_2318) ;  /* 0x0000004800500947 */ /* 0x000fea0003800000 */
[----:B------:R-:W0:Y:S01]  /*123a0*/  S2R R6, SR_TID.X ;  /* 0x0000000000067919 */ /* 0x000e220000002100 */
[----:B------:R-:W2:Y:S01]  /*123b0*/  S2UR UR5, SR_CgaCtaId ;  /* 0x00000000000579c3 */ /* 0x000ea20000008800 */
[----:B------:R-:W-:Y:S01]  /*123c0*/  UMOV UR4, 0x400 ;  /* 0x0000040000047882 */ /* 0x000fe20000000000 */
[----:B------:R-:W-:Y:S01]  /*123d0*/  IMAD.MOV.U32 R18, RZ, RZ, RZ ;  /* 0x000000ffff127224 */ /* 0x000fe200078e00ff */
[----:B------:R-:W-:Y:S01]  /*123e0*/  ULDC UR40, c[0x0][0xc] ;  /* 0x0000030000287ab9 */ /* 0x000fe20000000800 */
[----:B------:R-:W-:Y:S01]  /*123f0*/  ULDC.64 UR38, c[0x0][0x198] ;  /* 0x0000660000267ab9 */ /* 0x000fe20000000a00 */
[----:B--2---:R-:W-:-:S06]  /*12400*/  ULEA UR4, UR5, UR4, 0x18 ;  /* 0x0000000405047291 */ /* 0x004fcc000f8ec03f */
[----:B------:R-:W-:Y:S01]  /*12410*/  IMAD.U32 R17, RZ, RZ, UR4 ;  /* 0x00000004ff117e24 */ /* 0x000fe2000f8e00ff */
[C---:B0-----:R-:W-:Y:S01]  /*12420*/  LOP3.LUT R5, R6.reuse, 0x7f, RZ, 0xc0, !PT ;  /* 0x0000007f06057812 */ /* 0x041fe200078ec0ff */
[----:B-1----:R-:W-:-:S05]  /*12430*/  IMAD.SHL.U32 R0, R6, 0x8, RZ ;  /* 0x0000000806007824 */ /* 0x002fca00078e00ff */
        /* <DEDUP_REMOVED lines=13> */
[----:B------:R0:W-:Y:S04]  /*12510*/  STL [R1+0x4], R2 ;  /* 0x0000040201007387 */ /* 0x0001e80000100800 */
[----:B------:R1:W-:Y:S01]  /*12520*/  STL [R1+0x28], RZ ;  /* 0x000028ff01007387 */ /* 0x0003e20000100800 */
[----:B0-----:R-:W-:-:S02]  /*12530*/  LOP3.LUT R2, R0, 0x40, RZ, 0xfc, !PT ;  /* 0x0000004000027812 */ /* 0x001fc400078efcff */
[----:B-1----:R-:W-:-:S07]  /*12540*/  LOP3.LUT R0, R0, 0x80, RZ, 0xfc, !PT ;  /* 0x0000008000007812 */ /* 0x002fce00078efcff */
.L_x_2412:
[----:B--2---:R-:W2:Y:S01]  /*12550*/  LDL R5, [R1+0x18] ;  /* 0x0000180001057983 */ /* 0x004ea20000100800 */
[----:B0-----:R-:W0:Y:S01]  /*12560*/  LDC R0, c[0x0][0xc60] ;  /* 0x00031800ff007b82 */ /* 0x001e220000000800 */
[----:B------:R-:W-:Y:S01]  /*12570*/  ULDC UR4, c[0x0][0xc78] ;  /* 0x00031e0000047ab9 */ /* 0x000fe20000000800 */
[----:B0-----:R-:W-:-:S13]  /*12580*/  ISETP.NE.AND P0, PT, R0, 0x1, PT ;  /* 0x000000010000780c */ /* 0x001fda0003f05270 */
[----:B---3--:R-:W2:Y:S08]  /*12590*/  @P0 LDC R2, c[0x0][0xc64] ;  /* 0x00031900ff020b82 */ /* 0x008eb00000000800 */
[----:B-1----:R-:W0:Y:S01]  /*125a0*/  @P0 LDC R3, c[0x0][0xc68] ;  /* 0x00031a00ff030b82 */ /* 0x002e220000000800 */
[----:B--2---:R-:W-:-:S04]  /*125b0*/  @P0 IMAD.HI.U32 R2, R5, R2, RZ ;  /* 0x0000000205020227 */ /* 0x004fc800078e00ff */
[----:B------:R-:W-:Y:S01]  /*125c0*/  IMAD.MOV.U32 R4, RZ, RZ, R5 ;  /* 0x000000ffff047224 */ /* 0x000fe200078e0005 */
[----:B0-----:R-:W-:-:S04]  /*125d0*/  @P0 SHF.R.U32.HI R4, RZ, R3, R2 ;  /* 0x00000003ff040219 */ /* 0x001fc80000011602 */
[C---:B------:R-:W-:Y:S02]  /*125e0*/  ISETP.GE.AND P0, PT, R4.reuse, UR4, PT ;  /* 0x0000000404007c0c */ /* 0x040fe4000bf06270 */
[----:B------:R-:W-:-:S05]  /*125f0*/  IADD3 R3, -R4, RZ, RZ ;  /* 0x000000ff04037210 */ /* 0x000fca0007ffe1ff */
[----:B------:R-:W-:-:S06]  /*12600*/  IMAD R0, R0, R3, R5 ;  /* 0x0000000300007224 */ /* 0x000fcc00078e0205 */
[----:B------:R-:W-:Y:S05]  /*12610*/  @!P0 BRA `(.L_x_2319) ;  /* 0x0000000000208947 */ /* 0x000fea0003800000 */
[----:B------:R-:W0:Y:S02]  /*12620*/  LDC R5, c[0x0][0xc6c] ;  /* 0x00031b00ff057b82 */ /* 0x000e240000000800 */
[----:B0-----:R-:W-:-:S13]  /*12630*/  ISETP.NE.AND P0, PT, R5, 0x1, PT ;  /* 0x000000010500780c */ /* 0x001fda0003f05270 */
[----:B------:R-:W0:Y:S02]  /*12640*/  @P0 LDC.64 R2, c[0x0][0xc70] ;  /* 0x00031c00ff020b82 */ /* 0x000e240000000a00 */
[----:B0-----:R-:W-:-:S04]  /*12650*/  @P0 IMAD.HI.U32 R6, R0, R2, RZ ;  /* 0x0000000200060227 */ /* 0x001fc800078e00ff */
[----:B------:R-:W-:Y:S01]  /*12660*/  IMAD.MOV.U32 R2, RZ, RZ, R0 ;  /* 0x000000ffff027224 */ /* 0x000fe200078e0000 */
[----:B------:R-:W-:-:S05]  /*12670*/  @P0 SHF.R.U32.HI R2, RZ, R3, R6 ;  /* 0x00000003ff020219 */ /* 0x000fca0000011606 */
[----:B------:R-:W-:Y:S01]  /*12680*/  IMAD R5, R2, R5, RZ ;  /* 0x0000000502057224 */ /* 0x000fe200078e02ff */
[----:B------:R-:W-:Y:S06]  /*12690*/  BRA `(.L_x_2320) ;  /* 0x00000000001c7947 */ /* 0x000fec0003800000 */
.L_x_2319:
[----:B------:R-:W0:Y:S02]  /*126a0*/  LDC R5, c[0x0][0xc54] ;  /* 0x00031500ff057b82 */ /* 0x000e240000000800 */
[----:B0-----:R-:W-:-:S13]  /*126b0*/  ISETP.NE.AND P0, PT, R5, 0x1, PT ;  /* 0x000000010500780c */ /* 0x001fda0003f05270 */
[----:B------:R-:W0:Y:S02]  /*126c0*/  @P0 LDC.64 R2, c[0x0][0xc58] ;  /* 0x00031600ff020b82 */ /* 0x000e240000000a00 */
[----:B0-----:R-:W-:-:S04]  /*126d0*/  @P0 IMAD.HI.U32 R6, R0, R2, RZ ;  /* 0x0000000200060227 */ /* 0x001fc800078e00ff */
[----:B------:R-:W-:Y:S01]  /*126e0*/  IMAD.MOV.U32 R2, RZ, RZ, R0 ;  /* 0x000000ffff027224 */ /* 0x000fe200078e0000 */
[----:B------:R-:W-:-:S05]  /*126f0*/  @P0 SHF.R.U32.HI R2, RZ, R3, R6 ;  /* 0x00000003ff020219 */ /* 0x000fca0000011606 */
[----:B------:R-:W-:-:S07]  /*12700*/  IMAD R5, R2, R5, RZ ;  /* 0x0000000502057224 */ /* 0x000fce00078e02ff */
.L_x_2320:
[----:B------:R-:W0:Y:S01]  /*12710*/  LDC R3, c[0x0][0xc48] ;  /* 0x00031200ff037b82 */ /* 0x000e220000000800 */
[----:B------:R-:W-:Y:S01]  /*12720*/  IMAD.IADD R5, R0, 0x1, -R5 ;  /* 0x0000000100057824 */ /* 0x000fe200078e0a05 */
[----:B------:R-:W-:Y:S01]  /*12730*/  LOP3.LUT R2, RZ, R2, RZ, 0x33, !PT ;  /* 0x00000002ff027212 */ /* 0x000fe200078e33ff */
[----:B------:R-:W-:Y:S01]  /*12740*/  ULDC UR4, c[0x0][0xc3c] ;  /* 0x00030f0000047ab9 */ /* 0x000fe20000000800 */
[----:B------:R-:W-:Y:S03]  /*12750*/  BSSY B7, `(.L_x_2321) ;  /* 0x000043b000077945 */ /* 0x000fe60003800000 */
[----:B------:R-:W-:Y:S01]  /*12760*/  VIADD R7, R2, UR4 ;  /* 0x0000000402077c36 */ /* 0x000fe20008000000 */
[----:B------:R-:W1:Y:S01]  /*12770*/  LDC R0, c[0x0][0xc54] ;  /* 0x00031500ff007b82 */ /* 0x000e620000000800 */
[----:B------:R-:W-:Y:S02]  /*12780*/  ULDC.64 UR4, c[0x0][0x418] ;  /* 0x0001060000047ab9 */ /* 0x000fe40000000a00 */
[----:B------:R-:W-:Y:S01]  /*12790*/  IMAD.SHL.U32 R2, R7, 0x80, RZ ;  /* 0x0000008007027824 */ /* 0x000fe200078e00ff */
[----:B------:R-:W-:-:S03]  /*127a0*/  UISETP.NE.U32.AND UP0, UPT, UR4, URZ, UPT ;  /* 0x0000003f0400728c */ /* 0x000fc6000bf05070 */
[----:B------:R-:W-:Y:S01]  /*127b0*/  VIADD R2, R2, 0x7f ;  /* 0x0000007f02027836 */ /* 0x000fe20000000000 */
[----:B------:R-:W-:Y:S01]  /*127c0*/  UISETP.NE.AND.EX UP0, UPT, UR5, URZ, UPT, UP0 ;  /* 0x0000003f0500728c */ /* 0x000fe2000bf05300 */
[----:B------:R-:W-:Y:S02]  /*127d0*/  ULDC UR4, c[0x0][0x424] ;  /* 0x0001090000047ab9 */ /* 0x000fe40000000800 */
[----:B------:R-:W-:Y:S01]  /*127e0*/  ULDC UR5, c[0x0][0x288] ;  /* 0x0000a20000057ab9 */ /* 0x000fe20000000800 */
[----:B------:R-:W-:Y:S02]  /*127f0*/  USEL UR4, UR4, 0x1, UP0 ;  /* 0x0000000104047887 */ /* 0x000fe40008000000 */
[----:B------:R-:W-:Y:S01]  /*12800*/  UIADD3 UR6, -UR5, 0x70, URZ ;  /* 0x0000007005067890 */ /* 0x000fe2000fffe13f */
[C---:B0-----:R-:W-:Y:S02]  /*12810*/  ISETP.NE.AND P0, PT, R3.reuse, 0x1, PT ;  /* 0x000000010300780c */ /* 0x041fe40003f05270 */
[----:B------:R-:W-:Y:S01]  /*12820*/  ULDC UR5, c[0x0][0x2f0] ;  /* 0x0000bc0000057ab9 */ /* 0x000fe20000000800 */
[----:B------:R-:W-:Y:S01]  /*12830*/  R2UR UR36, R3 ;  /* 0x00000000032472ca */ /* 0x000fe200000e0000 */
[----:B------:R-:W-:-:S02]  /*12840*/  UIMAD UR6, UR4, UR5, UR6 ;  /* 0x00000005040672a4 */ /* 0x000fc4000f8e0206 */
[----:B------:R-:W-:Y:S01]  /*12850*/  UIMAD UR5, UR4, UR5, 0x6f ;  /* 0x0000006f040574a4 */ /* 0x000fe2000f8e0205 */
[----:B-1----:R-:W-:Y:S02]  /*12860*/  IMAD R0, R4, R0, R5 ;  /* 0x0000000004007224 */ /* 0x002fe400078e0205 */
[----:B------:R-:W-:Y:S02]  /*12870*/  UMOV UR4, URZ ;  /* 0x0000003f00047c82 */ /* 0x000fe40008000000 */
[----:B------:R-:W-:Y:S01]  /*12880*/  UIMAD.WIDE UR4, UR5, -0x6db6db6d, UR4 ;  /* 0x92492493050478a5 */ /* 0x000fe2000f8e0204 */
[----:B------:R-:W-:Y:S01]  /*12890*/  IMAD.MOV.U32 R6, RZ, RZ, R0 ;  /* 0x000000ffff067224 */ /* 0x000fe200078e0000 */
[----:B------:R-:W0:Y:S01]  /*128a0*/  @P0 LDC R5, c[0x0][0xc4c] ;  /* 0x00031300ff050b82 */ /* 0x000e220000000800 */
[----:B------:R-:W-:Y:S01]  /*128b0*/  R2UR UR7, R0 ;  /* 0x00000000000772ca */ /* 0x000fe200000e0000 */
[----:B------:R-:W-:-:S04]  /*128c0*/  USHF.R.U32.HI UR4, URZ, 0x1f, UR5 ;  /* 0x0000001f3f047899 */ /* 0x000fc80008011605 */
[----:B------:R-:W-:Y:S02]  /*128d0*/  ULEA.HI.SX32 UR4, UR5, UR4, 0x1a ;  /* 0x0000000405047291 */ /* 0x000fe4000f8fd23f */
[----:B------:R-:W1:Y:S01]  /*128e0*/  @P0 LDC R3, c[0x0][0xc50] ;  /* 0x00031400ff030b82 */ /* 0x000e620000000800 */
[----:B0-----:R-:W-:-:S07]  /*128f0*/  @P0 IMAD.HI.U32 R4, R0, R5, RZ ;  /* 0x0000000500040227 */ /* 0x001fce00078e00ff */
[----:B------:R-:W0:Y:S01]  /*12900*/  LDC R0, c[0x0][0x448] ;  /* 0x00011200ff007b82 */ /* 0x000e220000000800 */
[----:B-1----:R-:W-:-:S05]  /*12910*/  @P0 SHF.R.U32.HI R6, RZ, R3, R4 ;  /* 0x00000003ff060219 */ /* 0x002fca0000011604 */
[----:B------:R1:W-:Y:S04]  /*12920*/  STL [R1+0x1c], R6 ;  /* 0x00001c0601007387 */ /* 0x0003e80000100800 */
[----:B------:R1:W-:Y:S01]  /*12930*/  STL [R1+0x24], R7 ;  /* 0x0000240701007387 */ /* 0x0003e20000100800 */
[----:B0-----:R-:W-:-:S13]  /*12940*/  ISETP.NE.AND P0, PT, R0, 0x1, PT ;  /* 0x000000010000780c */ /* 0x001fda0003f05270 */
[----:B------:R-:W0:Y:S08]  /*12950*/  @P0 LDC R3, c[0x0][0x44c] ;  /* 0x00011300ff030b82 */ /* 0x000e300000000800 */
[----:B------:R-:W2:Y:S01]  /*12960*/  @P0 LDC R0, c[0x0][0x450] ;  /* 0x00011400ff000b82 */ /* 0x000ea20000000800 */
[----:B0-----:R-:W-:-:S05]  /*12970*/  @P0 IMAD.HI.U32 R3, R2, R3, RZ ;  /* 0x0000000302030227 */ /* 0x001fca00078e00ff */
[----:B--2---:R-:W-:Y:S01]  /*12980*/  @P0 SHF.R.U32.HI R2, RZ, R0, R3 ;  /* 0x00000000ff020219 */ /* 0x004fe20000011603 */
[----:B------:R-:W-:-:S04]  /*12990*/  IMAD.MOV R0, RZ, RZ, -R6 ;  /* 0x000000ffff007224 */ /* 0x000fc800078e0a06 */
[----:B------:R-:W-:Y:S01]  /*129a0*/  VIADD R3, R2, UR6 ;  /* 0x0000000602037c36 */ /* 0x000fe20008000000 */
[----:B------:R-:W-:Y:S01]  /*129b0*/  R2UR UR6, R0 ;  /* 0x00000000000672ca */ /* 0x000fe200000e0000 */
[----:B------:R-:W-:-:S04]  /*129c0*/  IMAD.MOV.U32 R2, RZ, RZ, RZ ;  /* 0x000000ffff027224 */ /* 0x000fc800078e00ff */
[----:B------:R-:W-:-:S05]  /*129d0*/  IMAD.HI R2, R3, -0x6db6db6d, R2 ;  /* 0x9249249303027827 */ /* 0x000fca00078e0202 */
[----:B------:R-:W-:-:S03]  /*129e0*/  SHF.R.U32.HI R3, RZ, 0x1f, R2 ;  /* 0x0000001fff037819 */ /* 0x000fc60000011602 */
[----:B------:R-:W-:Y:S01]  /*129f0*/  UIMAD UR36, UR36, UR6, UR7 ;  /* 0x00000006242472a4 */ /* 0x000fe2000f8e0207 */
[----:B------:R-:W-:-:S04]  /*12a00*/  LEA.HI.SX32 R3, R2, R3, 0x1a ;  /* 0x0000000302037211 */ /* 0x000fc800078fd2ff */
[----:B------:R-:W-:-:S04]  /*12a10*/  VIMNMX R19, R3, UR4, PT ;  /* 0x0000000403137c48 */ /* 0x000fc8000bfe0100 */
[----:B------:R-:W-:Y:S01]  /*12a20*/  ISETP.GT.AND P0, PT, R19, RZ, PT ;  /* 0x000000ff1300720c */ /* 0x000fe20003f04270 */
[----:B------:R1:W-:-:S12]  /*12a30*/  STL [R1+0x20], R19 ;  /* 0x0000201301007387 */ /* 0x0003d80000100800 */
[----:B-1----:R-:W-:Y:S05]  /*12a40*/  @P0 BRA `(.L_x_2322) ;  /* 0x00000000004c0947 */ /* 0x002fea0003800000 */
        /* <DEDUP_REMOVED lines=19> */
.L_x_2322:
        /* <DEDUP_REMOVED lines=8> */
[----:B------:R-:W-:Y:S01]  /*12c00*/  MOV R4, UR6 ;  /* 0x0000000600047c02 */ /* 0x000fe20008000f00 */
[----:B------:R-:W-:Y:S01]  /*12c10*/  IMAD.U32 R5, RZ, RZ, UR7 ;  /* 0x00000007ff057e24 */ /* 0x000fe2000f8e00ff */
        /* <DEDUP_REMOVED lines=10> */
.L_x_2325:
[----:B------:R-:W-:Y:S05]  /*12cc0*/  BSYNC B6 ;  /* 0x0000000000067941 */ /* 0x000fea0003800000 */
.L_x_2324:
        /* <DEDUP_REMOVED lines=20> */
.L_x_2328:
        /* <DEDUP_REMOVED lines=15> */
.L_x_2327:
[----:B------:R-:W-:Y:S05]  /*12f00*/  BSYNC B6 ;  /* 0x0000000000067941 */ /* 0x000fea0003800000 */
.L_x_2326:
[----:B------:R-:W2:Y:S01]  /*12f10*/  LDL R16, [R1+0x1c] ;  /* 0x00001c0001107983 */ /* 0x000ea20000100800 */
[----:B------:R-:W0:Y:S01]  /*12f20*/  LDC.64 R2, c[0x0][0x9f8] ;  /* 0x00027e00ff027b82 */ /* 0x000e220000000a00 */
[----:B------:R-:W-:Y:S01]  /*12f30*/  ULDC.64 UR4, c[0x0][0x208] ;  /* 0x0000820000047ab9 */ /* 0x000fe20000000a00 */
[----:B0-----:R-:W-:-:S04]  /*12f40*/  ISETP.NE.U32.AND P0, PT, R2, RZ, PT ;  /* 0x000000ff0200720c */ /* 0x001fc80003f05070 */
[----:B------:R-:W-:-:S13]  /*12f50*/  ISETP.NE.AND.EX P0, PT, R3, RZ, PT, P0 ;  /* 0x000000ff0300720c */ /* 0x000fda0003f05300 */
[----:B------:R-:W0:Y:S01]  /*12f60*/  @P0 LDC.64 R2, c[0x0][0x9f8] ;  /* 0x00027e00ff020b82 */ /* 0x000e220000000a00 */
[----:B--2---:R-:W-:Y:S02]  /*12f70*/  IMAD.MOV.U32 R7, RZ, RZ, R16 ;  /* 0x000000ffff077224 */ /* 0x004fe400078e0010 */
[----:B0-----:R-:W-:-:S05]  /*12f80*/  @P0 IMAD.WIDE R2, R16, 0x4, R2 ;  /* 0x0000000410020825 */ /* 0x001fca00078e0202 */
[----:B------:R0:W2:Y:S01]  /*12f90*/  @P0 LDG.E R7, desc[UR4][R2.64] ;  /* 0x0000000402070981 */ /* 0x0000a2000c1e1900 */
[----:B------:R-:W-:Y:S01]  /*12fa0*/  UMOV UR4, 0xffffffff ;  /* 0xffffffff00047882 */ /* 0x000fe20000000000 */
[----:B------:R-:W-:Y:S01]  /*12fb0*/  VIADD R19, R19, 0xffffffff ;  /* 0xffffffff13137836 */ /* 0x000fe20000000000 */
[----:B------:R-:W1:Y:S01]  /*12fc0*/  S2R R0, SR_TID.X ;  /* 0x0000000000007919 */ /* 0x000e620000002100 */
[----:B0-----:R-:W0:Y:S02]  /*12fd0*/  LDC.64 R2, c[0x0][0x418] ;  /* 0x00010600ff027b82 */ /* 0x001e240000000a00 */
[----:B0-----:R-:W-:Y:S02]  /*12fe0*/  ISETP.NE.U32.AND P0, PT, R2, RZ, PT ;  /* 0x000000ff0200720c */ /* 0x001fe40003f05070 */
[----:B-1----:R-:W-:Y:S02]  /*12ff0*/  SHF.R.U32.HI R0, RZ, 0x5, R0 ;  /* 0x00000005ff007819 */ /* 0x002fe40000011600 */
[----:B------:R-:W-:-:S02]  /*13000*/  ISETP.NE.AND.EX P1, PT, R3, RZ, PT, P0 ;  /* 0x000000ff0300720c */ /* 0x000fc40003f25300 */
[----:B------:R-:W-:Y:S02]  /*13010*/  LOP3.LUT R0, R0, 0x3, RZ, 0xc0, !PT ;  /* 0x0000000300007812 */ /* 0x000fe400078ec0ff */
[----:B------:R-:W-:Y:S02]  /*13020*/  P2R R4, PR, RZ, 0x2 ;  /* 0x00000002ff047803 */ /* 0x000fe40000000000 */
[----:B--2---:R-:W-:Y:S01]  /*13030*/  SHF.R.S32.HI R8, RZ, 0x1f, R7 ;  /* 0x0000001fff087819 */ /* 0x004fe20000011407 */
[----:B------:R0:W-:Y:S01]  /*13040*/  STL [R1], R7 ;  /* 0x0000000701007387 */ /* 0x0001e20000100800 */
[----:B------:R-:W-:-:S03]  /*13050*/  SEL R16, R7, RZ, !P1 ;  /* 0x000000ff07107207 */ /* 0x000fc60004800000 */
[----:B------:R0:W-:Y:S04]  /*13060*/  STL [R1+0x10], R4 ;  /* 0x0000100401007387 */ /* 0x0001e80000100800 */
[----:B------:R0:W-:Y:S01]  /*13070*/  STL [R1+0x8], R8 ;  /* 0x0000080801007387 */ /* 0x0001e20000100800 */
[----:B------:R-:W-:Y:S05]  /*13080*/  BRA.DIV UR4, `(.L_x_2329) ;  /* 0x0000004204a47947 */ /* 0x000fea000b800000 */
[----:B------:R1:W2:Y:S02]  /*13090*/  SHFL.IDX PT, R14, R0, RZ, 0x1f ;  /* 0x00001fff000e7589 */ /* 0x0002a400000e0000 */
.L_x_2427:
[----:B------:R-:W-:Y:S02]  /*130a0*/  PLOP3.LUT P2, PT, PT, PT, PT, 0x8, 0x0 ;  /* 0x000000000000781c */ /* 0x000fe40003f4e170 */
[----:B--2---:R-:W-:Y:S02]  /*130b0*/  ISETP.NE.AND P0, PT, R14, RZ, PT ;  /* 0x000000ff0e00720c */ /* 0x004fe40003f05270 */
[----:B-1----:R-:W-:-:S05]  /*130c0*/  P2R R0, PR, RZ, 0x4 ;  /* 0x00000004ff007803 */ /* 0x002fca0000000000 */
[----:B------:R1:W-:Y:S06]  /*130d0*/  STL [R1+0xc], R0 ;  /* 0x00000c0001007387 */ /* 0x0003ec0000100800 */
[----:B------:R-:W-:Y:S05]  /*130e0*/  @P0 BRA `(.L_x_2330) ;  /* 0x0000000400200947 */ /* 0x000fea0003800000 */
[----:B------:R-:W-:-:S03]  /*130f0*/  UMOV UR4, 0xffffffff ;  /* 0xffffffff00047882 */ /* 0x000fc60000000000 */
[----:B------:R-:W-:Y:S05]  /*13100*/  BRA.DIV UR4, `(.L_x_2331) ;  /* 0x0000004204a47947 */ /* 0x000fea000b800000 */
[----:B------:R-:W-:-:S13]  /*13110*/  ELECT P6, URZ, PT ;  /* 0x00000000003f782f */ /* 0x000fda00038c0000 */
.L_x_2430:
[----:B------:R-:W-:Y:S05]  /*13120*/  @!P6 BRA `(.L_x_2330) ;  /* 0x000000040010e947 */ /* 0x000fea0003800000 */
[----:B------:R-:W-:Y:S01]  /*13130*/  IMAD.MOV.U32 R16, RZ, RZ, R7 ;  /* 0x000000ffff107224 */ /* 0x000fe200078e0007 */
[----:B------:R-:W-:Y:S06]  /*13140*/  @!P1 BRA `(.L_x_2332) ;  /* 0x0000000000489947 */ /* 0x000fec0003800000 */
[----:B------:R-:W2:Y:S01]  /*13150*/  LDC R6, c[0x0][0x43c] ;  /* 0x00010f00ff067b82 */ /* 0x000ea20000000800 */
[----:B------:R-:W-:Y:S01]  /*13160*/  ULDC.64 UR4, c[0x0][0x428] ;  /* 0x00010a0000047ab9 */ /* 0x000fe20000000a00 */
[----:B------:R-:W-:Y:S01]  /*13170*/  ULDC.64 UR6, c[0x0][0x208] ;  /* 0x0000820000067ab9 */ /* 0x000fe20000000a00 */
[----:B--2---:R-:W-:-:S13]  /*13180*/  ISETP.NE.AND P0, PT, R6, 0x1, PT ;  /* 0x000000010600780c */ /* 0x004fda0003f05270 */
[----:B0-----:R-:W1:Y:S02]  /*13190*/  @P0 LDC.64 R4, c[0x0][0x440] ;  /* 0x00011000ff040b82 */ /* 0x001e640000000a00 */
[----:B-1----:R-:W-:-:S04]  /*131a0*/  @P0 IMAD.HI.U32 R0, R19, R4, RZ ;  /* 0x0000000413000227 */ /* 0x002fc800078e00ff */
        /* <DEDUP_REMOVED lines=12> */
.L_x_2332:
[----:B-1----:R-:W3:Y:S01]  /*13270*/  LDL R0, [R1+0x4] ;  /* 0x0000040001007983 */ /* 0x002ee20000100800 */
[----:B--2---:R-:W-:Y:S01]  /*13280*/  IMAD R2, R18, 0x8, R17 ;  /* 0x0000000812027824 */ /* 0x004fe200078e0211 */
[----:B---3--:R-:W-:-:S04]  /*13290*/  SHF.L.U32 R0, R0, 0x1f, RZ ;  /* 0x0000001f00007819 */ /* 0x008fc800000006ff */
[----:B------:R-:W1:Y:S02]  /*132a0*/  SYNCS.PHASECHK.TRANS64.TRYWAIT P0, [R2+URZ+0x36840], R0 ;  /* 0x03684000020075a7 */ /* 0x000e64000800017f */
[----:B-1----:R-:W-:Y:S05]  /*132b0*/  @!P0 BRA `(.L_x_2333) ;  /* 0x0000004000588947 */ /* 0x002fea0003800000 */
.L_x_2431:
        /* <DEDUP_REMOVED lines=11> */
.L_x_2334:
[----:B-1----:R-:W-:Y:S01]  /*13370*/  IMAD R0, R18, 0xa800, R17 ;  /* 0x0000a80012007824 */ /* 0x002fe200078e0211 */
[----:B------:R-:W-:Y:S01]  /*13380*/  R2UR UR33, R2 ;  /* 0x00000000022172ca */ /* 0x000fe200000e0000 */
[----:B------:R-:W-:Y:S01]  /*13390*/  UIADD3 UR4, UP0, UR38, 0x370, URZ ;  /* 0x0000037026047890 */ /* 0x000fe2000ff1e03f */
[----:B------:R-:W-:Y:S01]  /*133a0*/  R2UR UR35, R19 ;  /* 0x00000000132372ca */ /* 0x000fe200000e0000 */
[----:B------:R-:W-:Y:S01]  /*133b0*/  UMOV UR6, 0x0 ;  /* 0x0000000000067882 */ /* 0x000fe20000000000 */
[----:B------:R-:W-:Y:S01]  /*133c0*/  R2UR UR8, R0 ;  /* 0x00000000000872ca */ /* 0x000fe200000e0000 */
[----:B------:R-:W-:Y:S01]  /*133d0*/  UIADD3.X UR5, URZ, UR39, URZ, UP0, !UPT ;  /* 0x000000273f057290 */ /* 0x000fe200087fe43f */
[----:B-----5:R-:W-:Y:S01]  /*133e0*/  R2UR UR37, R16 ;  /* 0x00000000102572ca */ /* 0x020fe200000e0000 */
[----:B------:R-:W-:Y:S01]  /*133f0*/  UMOV UR7, 0x14f00000 ;  /* 0x14f0000000077882 */ /* 0x000fe20000000000 */
[----:B------:R-:W-:Y:S01]  /*13400*/  PLOP3.LUT P0, PT, PT, PT, PT, 0x80, 0x0 ;  /* 0x000000000000781c */ /* 0x000fe20003f0f070 */
[----:B------:R-:W-:Y:S01]  /*13410*/  UMOV UR34, URZ ;  /* 0x0000003f00227c82 */ /* 0x000fe20008000000 */
[----:B------:R-:W-:Y:S01]  /*13420*/  UMOV UR18, 0x40 ;  /* 0x0000004000127882 */ /* 0x000fe20000000000 */
[----:B------:R-:W-:Y:S01]  /*13430*/  UMOV UR20, UR36 ;  /* 0x0000002400147c82 */ /* 0x000fe20008000000 */
[----:B------:R-:W-:Y:S01]  /*13440*/  P2R R0, PR, RZ, 0x1 ;  /* 0x00000001ff007803 */ /* 0x000fe20000000000 */
[----:B------:R-:W-:-:S02]  /*13450*/  UIADD3 UR33, UR33, 0x36830, URZ ;  /* 0x0003683021217890 */ /* 0x000fc4000fffe03f */
[----:B------:R-:W-:Y:S02]  /*13460*/  UIMAD UR35, UR35, 0x70, URZ ;  /* 0x00000070232378a4 */ /* 0x000fe4000f8e023f */
[----:B------:R-:W-:Y:S01]  /*13470*/  UIADD3 UR32, UR8, 0x21400, URZ ;  /* 0x0002140008207890 */ /* 0x000fe2000fffe03f */
[----:B------:R2:W-:Y:S01]  /*13480*/  STL [R1+0xc], R0 ;  /* 0x00000c0001007387 */ /* 0x0005e20000100800 */
[----:B------:R-:W-:Y:S02]  /*13490*/  UIADD3 UR16, UR8, 0x24c00, URZ ;  /* 0x00024c0008107890 */ /* 0x000fe4000fffe03f */
[----:B------:R-:W-:Y:S01]  /*134a0*/  UIADD3 UR8, UR8, 0x28400, URZ ;  /* 0x0002840008087890 */ /* 0x000fe2000fffe03f */
[----:B------:R-:W-:Y:S01]  /*134b0*/  UMOV UR21, UR37 ;  /* 0x0000002500157c82 */ /* 0x000fe20008000000 */
[----:B------:R-:W-:Y:S01]  /*134c0*/  UMOV UR17, UR33 ;  /* 0x0000002100117c82 */ /* 0x000fe20008000000 */
[----:B------:R-:W-:Y:S01]  /*134d0*/  UMOV UR19, UR35 ;  /* 0x0000002300137c82 */ /* 0x000fe20008000000 */
[----:B------:R-:W-:Y:S01]  /*134e0*/  UMOV UR10, 0x80 ;  /* 0x00000080000a7882 */ /* 0x000fe20000000000 */
[----:B------:R-:W-:Y:S01]  /*134f0*/  UMOV UR12, UR36 ;  /* 0x00000024000c7c82 */ /* 0x000fe20008000000 */
[----:B------:R-:W-:Y:S01]  /*13500*/  UMOV UR13, UR37 ;  /* 0x00000025000d7c82 */ /* 0x000fe20008000000 */
[----:B------:R-:W-:Y:S01]  /*13510*/  UMOV UR9, UR33 ;  /* 0x0000002100097c82 */ /* 0x000fe20008000000 */
[----:B------:R-:W-:Y:S01]  /*13520*/  UMOV UR11, UR35 ;  /* 0x00000023000b7c82 */ /* 0x000fe20008000000 */
[----:B------:R2:W-:Y:S01]  /*13530*/  UTMALDG.4D [UR32], [UR4], desc[UR6] ;  /* 0x00000620040075b4 */ /* 0x0005e20008019000 */
[----:B------:R2:W-:Y:S01]  /*13540*/  UTMALDG.4D [UR16], [UR4], desc[UR6] ;  /* 0x00000610040075b4 */ /* 0x0005e20008019000 */
[----:B------:R2:W-:Y:S02]  /*13550*/  UTMALDG.4D [UR8], [UR4], desc[UR6] ;  /* 0x00000608040075b4 */ /* 0x0005e40008019000 */
[----:B--2---:R-:W-:Y:S01]  /*13560*/  NOP ;  /* 0x0000000000007918 */ /* 0x004fe20000000000 */
.L_x_2330:
[----:B-1----:R-:W-:Y:S01]  /*13570*/  IADD3 R0, R17, 0x15400, RZ ;  /* 0x0001540011007810 */ /* 0x002fe20007ffe0ff */
[----:B------:R-:W-:Y:S05]  /*13580*/  WARPSYNC.ALL ;  /* 0x0000000000007948 */ /* 0x000fea0003800000 */
[----:B------:R-:W-:Y:S01]  /*13590*/  BAR.SYNC.DEFER_BLOCKING 0x8, 0x180 ;  /* 0x0206000000007b1d */ /* 0x000fe20000010000 */
[----:B------:R-:W-:-:S05]  /*135a0*/  LOP3.LUT P0, RZ, R0, 0x3ff, RZ, 0xc0, !PT ;  /* 0x000003ff00ff7812 */ /* 0x000fca000780c0ff */
[----:B------:R-:W-:Y:S08]  /*135b0*/  BSSY B6, `(.L_x_2335) ;  /* 0x0000012000067945 */ /* 0x000ff00003800000 */
        /* <DEDUP_REMOVED lines=17> */
.L_x_2336:
[----:B------:R-:W-:Y:S05]  /*136d0*/  BSYNC B6 ;  /* 0x0000000000067941 */ /* 0x000fea0003800000 */
.L_x_2335:
[----:B------:R-:W2:Y:S01]  /*136e0*/  LDL.LU R6, [R1+0x1c] ;  /* 0x00001c0001067983 */ /* 0x000ea20000300800 */
[----:B0-----:R-:W0:Y:S08]  /*136f0*/  LDC R7, c[0x0][0x448] ;  /* 0x00011200ff077b82 */ /* 0x001e300000000800 */
[----:B------:R-:W1:Y:S01]  /*13700*/  LDC.64 R2, c[0x0][0x2e0] ;  /* 0x0000b800ff027b82 */ /* 0x000e620000000a00 */
[----:B------:R-:W3:Y:S01]  /*13710*/  LDL R8, [R1+0x24] ;  /* 0x0000240001087983 */ /* 0x000ee20000100800 */
[----:B------:R-:W-:Y:S01]  /*13720*/  USHF.R.S32.HI UR4, URZ, 0x1f, UR36 ;  /* 0x0000001f3f047899 */ /* 0x000fe20008011424 */
[----:B------:R-:W-:Y:S01]  /*13730*/  ULDC.64 UR8, c[0x0][0x2d8] ;  /* 0x0000b60000087ab9 */ /* 0x000fe20000000a00 */
[----:B------:R-:W4:Y:S02]  /*13740*/  S2R R4, SR_TID.X ;  /* 0x0000000000047919 */ /* 0x000f240000002100 */
[----:B------:R-:W-:-:S02]  /*13750*/  UIMAD UR6, UR4, UR8, URZ ;  /* 0x00000008040672a4 */ /* 0x000fc4000f8e023f */
[----:B------:R-:W-:Y:S01]  /*13760*/  UIMAD.WIDE.U32 UR4, UR36, UR8, URZ ;  /* 0x00000008240472a5 */ /* 0x000fe2000f8e003f */
[----:B------:R-:W4:Y:S01]  /*13770*/  S2R R9, SR_TID.X ;  /* 0x0000000000097919 */ /* 0x000f220000002100 */
[----:B------:R-:W-:-:S04]  /*13780*/  UIMAD UR6, UR36, UR9, UR6 ;  /* 0x00000009240672a4 */ /* 0x000fc8000f8e0206 */
[----:B------:R-:W-:Y:S01]  /*13790*/  UIADD3 UR5, UR5, UR6, URZ ;  /* 0x0000000605057290 */ /* 0x000fe2000fffe03f */
[----:B0-----:R-:W-:Y:S02]  /*137a0*/  ISETP.NE.AND P0, PT, R7, 0x1, PT ;  /* 0x000000010700780c */ /* 0x001fe40003f05270 */
[----:B------:R-:W-:Y:S01]  /*137b0*/  ULDC.64 UR6, c[0x0][0x280] ;  /* 0x0000a00000067ab9 */ /* 0x000fe20000000a00 */
[C---:B----4-:R-:W-:Y:S01]  /*137c0*/  LOP3.LUT R5, R4.reuse, 0x7f, RZ, 0xc0, !PT ;  /* 0x0000007f04057812 */ /* 0x050fe200078ec0ff */
[----:B------:R-:W-:-:S03]  /*137d0*/  IMAD.SHL.U32 R4, R4, 0x10, RZ ;  /* 0x0000001004047824 */ /* 0x000fc600078e00ff */
[----:B------:R-:W-:Y:S01]  /*137e0*/  SHF.R.U32.HI R5, RZ, 0x3, R5 ;  /* 0x00000003ff057819 */ /* 0x000fe20000011605 */
[----:B------:R-:W-:-:S03]  /*137f0*/  IMAD.SHL.U32 R9, R9, 0x8, RZ ;  /* 0x0000000809097824 */ /* 0x000fc600078e00ff */
[----:B------:R-:W-:Y:S02]  /*13800*/  LOP3.LUT R4, R5, 0x70, R4, 0xf8, !PT ;  /* 0x0000007005047812 */ /* 0x000fe400078ef804 */
[----:B------:R-:W0:Y:S01]  /*13810*/  @P0 LDC R5, c[0x0][0x44c] ;  /* 0x00011300ff050b82 */ /* 0x000e220000000800 */
[----:B------:R-:W-:-:S04]  /*13820*/  LOP3.LUT R9, R9, 0x38, RZ, 0xc0, !PT ;  /* 0x0000003809097812 */ /* 0x000fc800078ec0ff */
[C---:B------:R-:W-:Y:S02]  /*13830*/  LOP3.LUT R11, R9.reuse, 0x40, RZ, 0xfc, !PT ;  /* 0x00000040090b7812 */ /* 0x040fe400078efcff */
[----:B------:R-:W-:Y:S02]  /*13840*/  LOP3.LUT R9, R9, 0x80, RZ, 0xfc, !PT ;  /* 0x0000008009097812 */ /* 0x000fe400078efcff */
[----:B--2---:R-:W-:-:S05]  /*13850*/  SHF.R.S32.HI R0, RZ, 0x1f, R6 ;  /* 0x0000001fff007819 */ /* 0x004fca0000011406 */
[----:B-1----:R-:W-:-:S04]  /*13860*/  IMAD R0, R0, R2, RZ ;  /* 0x0000000200007224 */ /* 0x002fc800078e02ff */
[C---:B------:R-:W-:Y:S02]  /*13870*/  IMAD R0, R6.reuse, R3, R0 ;  /* 0x0000000306007224 */ /* 0x040fe400078e0200 */
[----:B------:R-:W-:Y:S01]  /*13880*/  IMAD.WIDE.U32 R2, R6, R2, UR4 ;  /* 0x0000000406027e25 */ /* 0x000fe2000f8e0002 */
[----:B------:R-:W-:Y:S01]  /*13890*/  ULDC.64 UR4, c[0x0][0x2d0] ;  /* 0x0000b40000047ab9 */ /* 0x000fe20000000a00 */
[----:B------:R-:W1:Y:S02]  /*138a0*/  @P0 LDC R6, c[0x0][0x450] ;  /* 0x00011400ff060b82 */ /* 0x000e640000000800 */
[----:B------:R-:W-:Y:S01]  /*138b0*/  IMAD.IADD R3, R3, 0x1, R0 ;  /* 0x0000000103037824 */ /* 0x000fe200078e0200 */
[----:B---3--:R-:W-:-:S05]  /*138c0*/  LEA R0, R8, R4, 0x7 ;  /* 0x0000000408007211 */ /* 0x008fca00078e38ff */
[----:B0-----:R-:W-:-:S04]  /*138d0*/  @P0 IMAD.HI.U32 R5, R0, R5, RZ ;  /* 0x0000000500050227 */ /* 0x001fc800078e00ff */
[----:B------:R-:W-:Y:S01]  /*138e0*/  IMAD.MOV.U32 R4, RZ, RZ, R0 ;  /* 0x000000ffff047224 */ /* 0x000fe200078e0000 */
[----:B-1----:R-:W-:Y:S02]  /*138f0*/  @P0 SHF.R.U32.HI R4, RZ, R6, R5 ;  /* 0x00000006ff040219 */ /* 0x002fe40000011605 */
[----:B------:R-:W0:Y:S03]  /*13900*/  S2R R6, SR_TID.X ;  /* 0x0000000000067919 */ /* 0x000e260000002100 */
        /* <DEDUP_REMOVED lines=10> */
[C---:B------:R-:W-:Y:S01]  /*139b0*/  IMAD.WIDE.U32 R2, R0.reuse, UR4, R2 ;  /* 0x0000000400027c25 */ /* 0x040fe2000f8e0002 */
[----:B------:R-:W-:Y:S02]  /*139c0*/  ULDC UR4, c[0x0][0x2b8] ;  /* 0x0000ae0000047ab9 */ /* 0x000fe40000000800 */
[----:B------:R-:W-:Y:S01]  /*139d0*/  ISETP.GE.AND P2, PT, R9, UR4, PT ;  /* 0x0000000409007c0c */ /* 0x000fe2000bf46270 */
[----:B------:R-:W-:Y:S01]  /*139e0*/  IMAD R4, R0, UR5, R4 ;  /* 0x0000000500047c24 */ /* 0x000fe2000f8e0204 */
[----:B------:R1:W5:Y:S01]  /*139f0*/  LDL R9, [R1+0x14] ;  /* 0x0000140001097983 */ /* 0x0003620000100800 */
[----:B0-----:R-:W-:Y:S01]  /*13a00*/  IMAD.SHL.U32 R10, R6, 0x8, RZ ;  /* 0x00000008060a7824 */ /* 0x001fe200078e00ff */
[----:B------:R-:W-:Y:S01]  /*13a10*/  LEA R0, P3, R2, UR6, 0x1 ;  /* 0x0000000602007c11 */ /* 0x000fe2000f8608ff */
[----:B------:R-:W-:Y:S01]  /*13a20*/  IMAD.IADD R4, R3, 0x1, R4 ;  /* 0x0000000103047824 */ /* 0x000fe200078e0204 */
[----:B------:R-:W-:-:S02]  /*13a30*/  ISETP.GE.AND P1, PT, R11, UR4, PT ;  /* 0x000000040b007c0c */ /* 0x000fc4000bf26270 */
[----:B------:R-:W-:-:S04]  /*13a40*/  LOP3.LUT R10, R10, 0x38, RZ, 0xc0, !PT ;  /* 0x000000380a0a7812 */ /* 0x000fc800078ec0ff */
[----:B------:R-:W-:Y:S01]  /*13a50*/  ISETP.GE.AND P0, PT, R10, UR4, PT ;  /* 0x000000040a007c0c */ /* 0x000fe2000bf06270 */
[----:B------:R-:W-:Y:S01]  /*13a60*/  UMOV UR4, 0xffffffff ;  /* 0xffffffff00047882 */ /* 0x000fe20000000000 */
[----:B------:R-:W-:Y:S02]  /*13a70*/  LEA.HI.X R4, R2, UR7, R4, 0x1, P3 ;  /* 0x0000000702047c11 */ /* 0x000fe400098f0c04 */
[----:B-1----:R-:W-:Y:S09]  /*13a80*/  BRA.DIV UR4, `(.L_x_2337) ;  /* 0x0000003a04787947 */ /* 0x002ff2000b800000 */
[----:B------:R-:W2:Y:S01]  /*13a90*/  LDL.LU R8, [R1+0x24] ;  /* 0x0000240001087983 */ /* 0x000ea20000300800 */
[----:B------:R-:W-:Y:S01]  /*13aa0*/  ULDC UR4, c[0x0][0x288] ;  /* 0x0000a20000047ab9 */ /* 0x000fe20000000800 */
[----:B------:R-:W0:Y:S02]  /*13ab0*/  S2R R5, SR_TID.X ;  /* 0x0000000000057919 */ /* 0x000e240000002100 */
[----:B------:R-:W1:Y:S01]  /*13ac0*/  SHFL.IDX PT, R6, R0, RZ, 0x181f ;  /* 0x00181fff00067589 */ /* 0x000e6200000e0000 */
[----:B------:R-:W-:Y:S01]  /*13ad0*/  IMAD R3, R7, UR4, RZ ;  /* 0x0000000407037c24 */ /* 0x000fe2000f8e02ff */
[----:B0-----:R-:W-:-:S04]  /*13ae0*/  LOP3.LUT R5, R5, 0x7f, RZ, 0xc0, !PT ;  /* 0x0000007f05057812 */ /* 0x001fc800078ec0ff */
[----:B------:R-:W-:Y:S02]  /*13af0*/  SHF.R.U32.HI R11, RZ, 0x3, R5 ;  /* 0x00000003ff0b7819 */ /* 0x000fe40000011605 */
[----:B------:R-:W0:Y:S01]  /*13b00*/  SHFL.IDX PT, R5, R4, RZ, 0x181f ;  /* 0x00181fff04057589 */ /* 0x000e2200000e0000 */
[----:B------:R-:W-:Y:S02]  /*13b10*/  ULDC.64 UR6, c[0x0][0x208] ;  /* 0x0000820000067ab9 */ /* 0x000fe40000000a00 */
[----:B--2---:R-:W-:-:S05]  /*13b20*/  IMAD R2, R8, 0x80, R11 ;  /* 0x0000008008027824 */ /* 0x004fca00078e020b */
[----:B------:R-:W-:-:S13]  /*13b30*/  ISETP.GE.AND P4, PT, R2, R3, PT ;  /* 0x000000030200720c */ /* 0x000fda0003f86270 */
[----:B-1----:R-:W-:-:S05]  /*13b40*/  @!P4 LEA R6, P3, R10, R6, 0x1 ;  /* 0x000000060a06c211 */ /* 0x002fca00078608ff */
[----:B0-----:R-:W-:-:S04]  /*13b50*/  @!P4 IMAD.X R5, RZ, RZ, R5, P3 ;  /* 0x000000ffff05c224 */ /* 0x001fc800018e0605 */
[----:B------:R-:W-:Y:S02]  /*13b60*/  @!P4 IMAD.MOV.U32 R7, RZ, RZ, R5 ;  /* 0x000000ffff07c224 */ /* 0x000fe400078e0005 */
[----:B------:R-:W-:-:S03]  /*13b70*/  VIADD R5, R2, 0x10 ;  /* 0x0000001002057836 */ /* 0x000fc60000000000 */
[----:B------:R-:W-:Y:S01]  /*13b80*/  @!PT LDS RZ, [RZ] ;  /* 0x00000000fffff984 */ /* 0x000fe20000000800 */
[----:B-----5:R-:W-:Y:S04]  /*13b90*/  @!P4 LDGSTS.E.BYPASS.LTC128B.128 [R9+0x15400], desc[UR6][R6.64], !P0 ;  /* 0x154000000609cfae */ /* 0x020fe8000c101d46 */
        /* <DEDUP_REMOVED lines=54> */
[----:B0-----:R-:W0:Y:S04]  /*13f00*/  SHFL.IDX PT, R6, R0, 0x6, 0x181f ;  /* 0x00d81f0000067f89 */ /* 0x001e2800000e0000 */
[----:B------:R-:W1:Y:S04]  /*13f10*/  SHFL.IDX PT, R4, R4, 0x7, 0x181f ;  /* 0x00f81f0004047f89 */ /* 0x000e6800000e0000 */
[----:B------:R-:W2:Y:S01]  /*13f20*/  SHFL.IDX PT, R0, R0, 0x7, 0x181f ;  /* 0x00f81f0000007f89 */ /* 0x000ea200000e0000 */
[----:B0-----:R-:W-:-:S05]  /*13f30*/  @!P4 LEA R6, P3, R10, R6, 0x1 ;  /* 0x000000060a06c211 */ /* 0x001fca00078608ff */
[----:B------:R-:W-:-:S04]  /*13f40*/  @!P4 IMAD.X R5, RZ, RZ, R5, P3 ;  /* 0x000000ffff05c224 */ /* 0x000fc800018e0605 */
[----:B------:R-:W-:-:S05]  /*13f50*/  @!P4 IMAD.MOV.U32 R7, RZ, RZ, R5 ;  /* 0x000000ffff07c224 */ /* 0x000fca00078e0005 */
[----:B------:R0:W-:Y:S04]  /*13f60*/  @!P4 LDGSTS.E.BYPASS.LTC128B.128 [R9+0x18400], desc[UR6][R6.64], !P0 ;  /* 0x184000000609cfae */ /* 0x0001e8000c101d46 */
[----:B------:R0:W-:Y:S04]  /*13f70*/  @!P4 LDGSTS.E.BYPASS.LTC128B.128 [R9+0x1c400], desc[UR6][R6.64+0x80], !P1 ;  /* 0x1c4000800609cfae */ /* 0x0001e8000c901d46 */
[----:B-12---:R0:W-:Y:S02]  /*13f80*/  @!P4 LDGSTS.E.BYPASS.LTC128B.128 [R9+0x20400], desc[UR6][R6.64+0x100], !P2 ;  /* 0x204001000609cfae */ /* 0x0061e4000d101d46 */
.L_x_2448:
[----:B------:R-:W-:Y:S01]  /*13f90*/  VIADD R2, R2, 0x70 ;  /* 0x0000007002027836 */ /* 0x000fe20000000000 */
[----:B------:R-:W-:Y:S04]  /*13fa0*/  BSSY B0, `(.L_x_2338) ;  /* 0x000000c000007945 */ /* 0x000fe80003800000 */
[----:B------:R-:W-:-:S13]  /*13fb0*/  ISETP.GE.AND P3, PT, R2, R3, PT ;  /* 0x000000030200720c */ /* 0x000fda0003f66270 */
[----:B------:R-:W-:Y:S05]  /*13fc0*/  @P3 BRA `(.L_x_2339) ;  /* 0x0000000000243947 */ /* 0x000fea0003800000 */
[----:B------:R-:W-:Y:S01]  /*13fd0*/  LEA R2, P3, R10, R0, 0x1 ;  /* 0x000000000a027211 */ /* 0x000fe200078608ff */
        /* <DEDUP_REMOVED lines=8> */
.L_x_2339:
[----:B------:R-:W-:Y:S05]  /*14060*/  BSYNC B0 ;  /* 0x0000000000007941 */ /* 0x000fea0003800000 */
.L_x_2338:
[----:B------:R-:W-:Y:S01]  /*14070*/  NOP ;  /* 0x0000000000007918 */ /* 0x000fe20000000000 */
[----:B------:R-:W-:Y:S01]  /*14080*/  PLOP3.LUT P0, PT, PT, PT, PT, 0x80, 0x0 ;  /* 0x000000000000781c */ /* 0x000fe20003f0f070 */
[----:B0-----:R-:W-:-:S12]  /*14090*/  VIADD R6, R17, 0x36800 ;  /* 0x0003680011067836 */ /* 0x001fd80000000000 */
.L_x_2340:
[----:B------:R-:W-:Y:S02]  /*140a0*/  PLOP3.LUT P1, PT, P1, P0, PT, 0xa2, 0x0 ;  /* 0x000000000000781c */ /* 0x000fe40000f21472 */
[----:B------:R-:W-:-:S08]  /*140b0*/  @P0 R2UR P1, UR4, R17 ;  /* 0x00000000110402ca */ /* 0x000fd00000020000 */
[----:B------:R-:W-:-:S05]  /*140c0*/  @P0 PLOP3.LUT P0, PT, P1, PT, PT, 0x80, 0x0 ;  /* 0x000000000000081c */ /* 0x000fca0000f0f070 */
[----:B------:R-:W-:Y:S01]  /*140d0*/  @!P1 SYNCS.ARRIVE.TRANS64.RED.A0T1 RZ, [UR4+0x36800], RZ ;  /* 0x036800ffffff99a7 */ /* 0x000fe20008200404 */
[----:B------:R-:W-:Y:S07]  /*140e0*/  @!P1 ARRIVES.LDGSTSBAR.64.TRANSCNT [UR4+0x36800] ;  /* 0x03680000ff0099b0 */ /* 0x000fee0008000a84 */
[----:B------:R-:W-:Y:S05]  /*140f0*/  @P0 BRA.U.ANY `(.L_x_2340) ;  /* 0xfffffffd00e80947 */ /* 0x000fea000393ffff */
[----:B-1----:R-:W2:Y:S02]  /*14100*/  LDL.LU R2, [R1+0x28] ;  /* 0x0000280001027983 */ /* 0x002ea40000300800 */
        /* <DEDUP_REMOVED lines=11> */
.L_x_2449:
[----:B------:R-:W-:Y:S05]  /*141c0*/  BSYNC B0 ;  /* 0x0000000000007941 */ /* 0x000fea0003800000 */
.L_x_2341:
[----:B------:R-:W2:Y:S02]  /*141d0*/  LDL R2, [R1+0x20] ;  /* 0x0000200001027983 */ /* 0x000ea40000100800 */
[----:B--2---:R-:W-:-:S13]  /*141e0*/  ISETP.GE.AND P0, PT, R2, 0x2, PT ;  /* 0x000000020200780c */ /* 0x004fda0003f06270 */
[----:B------:R-:W-:Y:S05]  /*141f0*/  @!P0 BRA `(.L_x_2343) ;  /* 0x0000002000b08947 */ /* 0x000fea0003800000 */
[C---:B0-----:R-:W-:Y:S01]  /*14200*/  LOP3.LUT R0, R2.reuse, 0x1, RZ, 0xc0, !PT ;  /* 0x0000000102007812 */ /* 0x041fe200078ec0ff */
[----:B------:R-:W-:-:S03]  /*14210*/  VIADD R7, R2, 0xfffffffe ;  /* 0xfffffffe02077836 */ /* 0x000fc60000000000 */
[----:B------:R-:W-:Y:S01]  /*14220*/  ISETP.NE.U32.AND P0, PT, R0, 0x1, PT ;  /* 0x000000010000780c */ /* 0x000fe20003f05070 */
[----:B------:R-:W-:-:S12]  /*14230*/  IMAD.MOV.U32 R0, RZ, RZ, R7 ;  /* 0x000000ffff007224 */ /* 0x000fd800078e0007 */
[----:B------:R-:W-:Y:S05]  /*14240*/  @!P0 BRA `(.L_x_2344) ;  /* 0x0000000800e08947 */ /* 0x000fea0003800000 */
[----:B------:R-:W2:Y:S04]  /*14250*/  LDL R3, [R1+0xc] ;  /* 0x00000c0001037983 */ /* 0x000ea80000100800 */
[----:B------:R-:W3:Y:S01]  /*14260*/  LDL R2, [R1+0x4] ;  /* 0x0000040001027983 */ /* 0x000ee20000100800 */
[----:B------:R-:W-:Y:S01]  /*14270*/  VIADD R8, R18, 0x1 ;  /* 0x0000000112087836 */ /* 0x000fe20000000000 */
[----:B------:R-:W-:Y:S04]  /*14280*/  BSSY B0, `(.L_x_2345) ;  /* 0x00000b0000007945 */ /* 0x000fe80003800000 */
[----:B------:R-:W-:-:S04]  /*14290*/  ISETP.NE.AND P0, PT, R8, 0x2, PT ;  /* 0x000000020800780c */ /* 0x000fc80003f05270 */
[----:B------:R-:W-:Y:S02]  /*142a0*/  SEL R9, RZ, 0x1, P0 ;  /* 0x00000001ff097807 */ /* 0x000fe40000000000 */
[----:B------:R-:W-:Y:S02]  /*142b0*/  SEL R8, R8, RZ, P0 ;  /* 0x000000ff08087207 */ /* 0x000fe40000000000 */
[----:B--2---:R-:W-:Y:S02]  /*142c0*/  ISETP.NE.AND P1, PT, R3, RZ, PT ;  /* 0x000000ff0300720c */ /* 0x004fe40003f25270 */
[----:B---3--:R-:W-:-:S11]  /*142d0*/  LOP3.LUT R9, R2, R9, RZ, 0x3c, !PT ;  /* 0x0000000902097212 */ /* 0x008fd600078e3cff */
[----:B------:R-:W-:Y:S05]  /*142e0*/  @!P1 BRA `(.L_x_2346) ;  /* 0x0000000800a49947 */ /* 0x000fea0003800000 */
[----:B------:R-:W2:Y:S01]  /*142f0*/  LDL R2, [R1+0x10] ;  /* 0x0000100001027983 */ /* 0x000ea20000100800 */
[----:B------:R-:W-:Y:S01]  /*14300*/  MOV R4, R16 ;  /* 0x0000001000047202 */ /* 0x000fe20000000f00 */
[----:B------:R-:W-:Y:S01]  /*14310*/  IMAD.MOV.U32 R0, RZ, RZ, R7 ;  /* 0x000000ffff007224 */ /* 0x000fe200078e0007 */
[----:B--2---:R-:W-:-:S13]  /*14320*/  ISETP.NE.AND P1, PT, R2, RZ, PT ;  /* 0x000000ff0200720c */ /* 0x004fda0003f25270 */
        /* <DEDUP_REMOVED lines=10> */
[----:B------:R-:W-:Y:S02]  /*143d0*/  @P0 SHF.R.U32.HI R4, RZ, R3, R2 ;  /* 0x00000003ff040219 */ /* 0x000fe40000011602 */
[----:B------:R-:W0:Y:S03]  /*143e0*/  LDC.64 R2, c[0x0][0x418] ;  /* 0x00010600ff027b82 */ /* 0x000e260000000a00 */
[----:B------:R-:W-:-:S04]  /*143f0*/  IMAD.MOV R0, RZ, RZ, -R4 ;  /* 0x000000ffff007224 */ /* 0x000fc800078e0a04 */
[----:B------:R-:W-:Y:S01]  /*14400*/  IMAD R0, R5, R0, R7 ;  /* 0x0000000005007224 */ /* 0x000fe200078e0207 */
[----:B------:R-:W-:Y:S01]  /*14410*/  SHF.R.S32.HI R5, RZ, 0x1f, R4 ;  /* 0x0000001fff057819 */ /* 0x000fe20000011404 */
[----:B--2---:R-:W-:-:S04]  /*14420*/  IMAD R10, R10, UR4, RZ ;  /* 0x000000040a0a7c24 */ /* 0x004fc8000f8e02ff */
[C---:B---3--:R-:W-:Y:S02]  /*14430*/  IMAD R10, R11.reuse, UR5, R10 ;  /* 0x000000050b0a7c24 */ /* 0x048fe4000f8e020a */
[----:B------:R-:W-:-:S04]  /*14440*/  IMAD.WIDE.U32 R4, R11, UR4, R4 ;  /* 0x000000040b047c25 */ /* 0x000fc8000f8e0004 */
[----:B------:R-:W-:Y:S01]  /*14450*/  IMAD.IADD R5, R10, 0x1, R5 ;  /* 0x000000010a057824 */ /* 0x000fe200078e0205 */
[----:B0-----:R-:W-:-:S04]  /*14460*/  LEA R2, P0, R4, R2, 0x2 ;  /* 0x0000000204027211 */ /* 0x001fc800078010ff */
[----:B------:R-:W-:-:S05]  /*14470*/  LEA.HI.X R3, R4, R3, R5, 0x2, P0 ;  /* 0x0000000304037211 */ /* 0x000fca00000f1405 */
[----:B------:R0:W5:Y:S04]  /*14480*/  LDG.E R4, desc[UR6][R2.64] ;  /* 0x0000000602047981 */ /* 0x000168000c1e1900 */
.L_x_2347:
[----:B0-----:R-:W-:Y:S01]  /*14490*/  IMAD R2, R8, 0x8, R17 ;  /* 0x0000000808027824 */ /* 0x001fe200078e0211 */
[----:B------:R-:W-:Y:S01]  /*144a0*/  SHF.L.U32 R3, R9, 0x1f, RZ ;  /* 0x0000001f09037819 */ /* 0x000fe200000006ff */
[----:B------:R-:W-:Y:S03]  /*144b0*/  BSSY B1, `(.L_x_2348) ;  /* 0x0000003000017945 */ /* 0x000fe60003800000 */
[----:B------:R-:W0:Y:S02]  /*144c0*/  SYNCS.PHASECHK.TRANS64.TRYWAIT P0, [R2+URZ+0x36840], R3 ;  /* 0x03684003020075a7 */ /* 0x000e24000800017f */
[----:B0-----:R-:W-:Y:S05]  /*144d0*/  @!P0 BRA `(.L_x_2349) ;  /* 0x0000003800c48947 */ /* 0x001fea0003800000 */
.L_x_2450:
[----:B------:R-:W-:Y:S05]  /*144e0*/  BSYNC B1 ;  /* 0x0000000000017941 */ /* 0x000fea0003800000 */
.L_x_2348:
        /* <DEDUP_REMOVED lines=12> */
.L_x_2351:
[----:B------:R-:W-:Y:S05]  /*145b0*/  BSYNC B1 ;  /* 0x0000000000017941 */ /* 0x000fea0003800000 */
.L_x_2350:
[----:B------:R-:W-:Y:S01]  /*145c0*/  IMAD.MOV.U32 R10, RZ, RZ, RZ ;  /* 0x000000ffff0a7224 */ /* 0x000fe200078e00ff */
[----:B------:R-:W-:Y:S01]  /*145d0*/  R2UR UR11, R0 ;  /* 0x00000000000b72ca */ /* 0x000fe200000e0000 */
[----:B0-----:R-:W-:Y:S01]  /*145e0*/  IMAD R3, R8, 0xa800, R17 ;  /* 0x0000a80008037824 */ /* 0x001fe200078e0211 */
[----:B------:R-:W-:Y:S01]  /*145f0*/  UIADD3 UR4, UP0, UR38, 0x370, URZ ;  /* 0x0000037026047890 */ /* 0x000fe2000ff1e03f */
[----:B------:R-:W-:Y:S01]  /*14600*/  PLOP3.LUT P0, PT, PT, PT, PT, 0x80, 0x0 ;  /* 0x000000000000781c */ /* 0x000fe20003f0f070 */
[----:B------:R-:W-:Y:S01]  /*14610*/  VIADD R2, R2, 0x36830 ;  /* 0x0003683002027836 */ /* 0x000fe20000000000 */
[----:B------:R-:W-:Y:S01]  /*14620*/  R2UR UR10, R10 ;  /* 0x000000000a0a72ca */ /* 0x000fe200000e0000 */
[----:B------:R-:W-:Y:S01]  /*14630*/  VIADD R5, R3, 0x21400 ;  /* 0x0002140003057836 */ /* 0x000fe20000000000 */
[----:B------:R-:W-:Y:S01]  /*14640*/  UIADD3.X UR5, URZ, UR39, URZ, UP0, !UPT ;  /* 0x000000273f057290 */ /* 0x000fe200087fe43f */
[----:B------:R-:W-:Y:S01]  /*14650*/  UMOV UR6, 0x0 ;  /* 0x0000000000067882 */ /* 0x000fe20000000000 */
[----:B------:R-:W-:-:S04]  /*14660*/  UMOV UR7, 0x14f00000 ;  /* 0x14f0000000077882 */ /* 0x000fc80000000000 */
[----:B------:R-:W-:-:S12]  /*14670*/  UIMAD UR11, UR11, 0x70, URZ ;  /* 0x000000700b0b78a4 */ /* 0x000fd8000f8e023f */
.L_x_2352:
[----:B------:R-:W-:-:S13]  /*14680*/  @P0 ELECT P2, URZ, PT ;  /* 0x00000000003f082f */ /* 0x000fda0003840000 */
[----:B-----5:R-:W-:Y:S01]  /*14690*/  @P2 R2UR UR13, R4 ;  /* 0x00000000040d22ca */ /* 0x020fe200000e0000 */
[----:B------:R-:W-:Y:S01]  /*146a0*/  UMOV UR12, UR36 ;  /* 0x00000024000c7c82 */ /* 0x000fe20008000000 */
        /* <DEDUP_REMOVED lines=12> */
.L_x_2353:
[----:B------:R-:W-:-:S13]  /*14770*/  @P0 ELECT P2, URZ, PT ;  /* 0x00000000003f082f */ /* 0x000fda0003840000 */
[----:B------:R-:W-:Y:S01]  /*14780*/  @P2 R2UR UR13, R4 ;  /* 0x00000000040d22ca */ /* 0x000fe200000e0000 */
[----:B------:R-:W-:Y:S01]  /*14790*/  UMOV UR12, UR36 ;  /* 0x00000024000c7c82 */ /* 0x000fe20008000000 */
[----:B------:R-:W-:Y:S02]  /*147a0*/  @P2 R2UR UR9, R2 ;  /* 0x00000000020922ca */ /* 0x000fe400000e0000 */
[----:B------:R-:W-:Y:S02]  /*147b0*/  @P2 R2UR UR8, R5 ;  /* 0x00000000050822ca */ /* 0x000fe400000e0000 */
[----:B------:R-:W-:Y:S02]  /*147c0*/  @P2 PLOP3.LUT P0, PT, P2, PT, PT, 0x8, 0x0 ;  /* 0x000000000000281c */ /* 0x000fe4000170e170 */
        /* <DEDUP_REMOVED lines=9> */
.L_x_2354:
        /* <DEDUP_REMOVED lines=15> */
.L_x_2451:
[----:B------:R-:W-:Y:S05]  /*14950*/  BSYNC B1 ;  /* 0x0000000000017941 */ /* 0x000fea0003800000 */
.L_x_2355:
        /* <DEDUP_REMOVED lines=12> */
.L_x_2358:
[----:B------:R-:W-:Y:S05]  /*14a20*/  BSYNC B1 ;  /* 0x0000000000017941 */ /* 0x000fea0003800000 */
.L_x_2357:
[----:B------:R-:W-:Y:S01]  /*14a30*/  R2UR UR6, R12 ;  /* 0x000000000c0672ca */ /* 0x000fe200000e0000 */
[C-C-:B0-----:R-:W-:Y:S01]  /*14a40*/  IMAD R2, R18.reuse, 0x8, R17.reuse ;  /* 0x0000000812027824 */ /* 0x141fe200078e0211 */
        /* <DEDUP_REMOVED lines=9> */
.L_x_2359:
        /* <DEDUP_REMOVED lines=15> */
.L_x_2360:
        /* <DEDUP_REMOVED lines=15> */
.L_x_2361:
        /* <DEDUP_REMOVED lines=10> */
[----:B------:R-:W-:Y:S01]  /*14d60*/  MOV R16, R4 ;  /* 0x0000000400107202 */ /* 0x000fe20000000f00 */
[----:B------:R-:W-:-:S07]  /*14d70*/  IMAD.MOV.U32 R19, RZ, RZ, R0 ;  /* 0x000000ffff137224 */ /* 0x000fce00078e0000 */
.L_x_2346:
[----:B------:R-:W-:Y:S05]  /*14d80*/  BSYNC B0 ;  /* 0x0000000000007941 */ /* 0x000fea0003800000 */
.L_x_2345:
[----:B------:R-:W2:Y:S01]  /*14d90*/  LDL.LU R0, [R1+0x20] ;  /* 0x0000200001007983 */ /* 0x000ea20000300800 */
[----:B------:R-:W-:-:S03]  /*14da0*/  IMAD.MOV.U32 R18, RZ, RZ, R8 ;  /* 0x000000ffff127224 */ /* 0x000fc600078e0008 */
[----:B------:R0:W-:Y:S02]  /*14db0*/  STL [R1+0x4], R9 ;  /* 0x0000040901007387 */ /* 0x0001e40000100800 */
[----:B0-2---:R-:W-:-:S07]  /*14dc0*/  VIADD R0, R0, 0xfffffffd ;  /* 0xfffffffd00007836 */ /* 0x005fce0000000000 */
.L_x_2344:
[----:B------:R-:W-:Y:S01]  /*14dd0*/  ISETP.NE.AND P0, PT, R7, RZ, PT ;  /* 0x000000ff0700720c */ /* 0x000fe20003f05270 */
[----:B------:R-:W-:-:S12]  /*14de0*/  BSSY B0, `(.L_x_2343) ;  /* 0x000016d000007945 */ /* 0x000fd80003800000 */
[----:B------:R-:W-:Y:S05]  /*14df0*/  @!P0 BRA `(.L_x_2362) ;  /* 0x0000001400ac8947 */ /* 0x000fea0003800000 */
[----:B------:R-:W-:-:S07]  /*14e00*/  IMAD.MOV.U32 R8, RZ, RZ, R16 ;  /* 0x000000ffff087224 */ /* 0x000fce00078e0010 */
.L_x_2397:
        /* <DEDUP_REMOVED lines=8> */
[----:B--2---:R-:W-:Y:S02]  /*14e90*/  ISETP.NE.AND P1, PT, R3, RZ, PT ;  /* 0x000000ff0300720c */ /* 0x004fe40003f25270 */
[----:B---3--:R-:W-:-:S11]  /*14ea0*/  LOP3.LUT R5, R2, R5, RZ, 0x3c, !PT ;  /* 0x0000000502057212 */ /* 0x008fd600078e3cff */
[----:B0-----:R-:W-:Y:S05]  /*14eb0*/  @!P1 BRA `(.L_x_2364) ;  /* 0x0000000800a09947 */ /* 0x001fea0003800000 */
[----:B------:R-:W2:Y:S01]  /*14ec0*/  LDL R2, [R1+0x10] ;  /* 0x0000100001027983 */ /* 0x000ea20000100800 */
[----:B------:R-:W-:Y:S01]  /*14ed0*/  IMAD.MOV.U32 R7, RZ, RZ, R0 ;  /* 0x000000ffff077224 */ /* 0x000fe200078e0000 */
[----:B--2---:R-:W-:-:S13]  /*14ee0*/  ISETP.NE.AND P1, PT, R2, RZ, PT ;  /* 0x000000ff0200720c */ /* 0x004fda0003f25270 */
        /* <DEDUP_REMOVED lines=22> */
.L_x_2365:
[----:B------:R-:W-:Y:S01]  /*15050*/  IMAD R3, R4, 0x8, R17 ;  /* 0x0000000804037824 */ /* 0x000fe200078e0211 */
[----:B------:R-:W-:Y:S01]  /*15060*/  SHF.L.U32 R2, R5, 0x1f, RZ ;  /* 0x0000001f05027819 */ /* 0x000fe200000006ff */
[----:B------:R-:W-:Y:S03]  /*15070*/  BSSY B2, `(.L_x_2366) ;  /* 0x0000003000027945 */ /* 0x000fe60003800000 */
[----:B------:R-:W1:Y:S02]  /*15080*/  SYNCS.PHASECHK.TRANS64.TRYWAIT P0, [R3+URZ+0x36840], R2 ;  /* 0x03684002030075a7 */ /* 0x000e64000800017f */
[----:B-1----:R-:W-:Y:S05]  /*15090*/  @!P0 BRA `(.L_x_2367) ;  /* 0x0000002c00fc8947 */ /* 0x002fea0003800000 */
.L_x_2452:
[----:B------:R-:W-:Y:S05]  /*150a0*/  BSYNC B2 ;  /* 0x0000000000027941 */ /* 0x000fea0003800000 */
.L_x_2366:
        /* <DEDUP_REMOVED lines=12> */
.L_x_2369:
[----:B------:R-:W-:Y:S05]  /*15170*/  BSYNC B2 ;  /* 0x0000000000027941 */ /* 0x000fea0003800000 */
.L_x_2368:
[----:B------:R-:W-:Y:S01]  /*15180*/  MOV R12, RZ ;  /* 0x000000ff000c7202 */ /* 0x000fe20000000f00 */
[----:B------:R-:W-:Y:S01]  /*15190*/  IMAD R9, R4, 0xa800, R17 ;  /* 0x0000a80004097824 */ /* 0x000fe200078e0211 */
[----:B------:R-:W-:Y:S01]  /*151a0*/  UIADD3 UR4, UP0, UR38, 0x370, URZ ;  /* 0x0000037026047890 */ /* 0x000fe2000ff1e03f */
        /* <DEDUP_REMOVED lines=8> */
.L_x_2370:
        /* <DEDUP_REMOVED lines=16> */
.L_x_2371:
        /* <DEDUP_REMOVED lines=16> */
.L_x_2372:
        /* <DEDUP_REMOVED lines=16> */
.L_x_2453:
[----:B------:R-:W-:Y:S05]  /*15530*/  BSYNC B2 ;  /* 0x0000000000027941 */ /* 0x000fea0003800000 */
.L_x_2373:
        /* <DEDUP_REMOVED lines=11> */
.L_x_2376:
[----:B------:R-:W-:Y:S05]  /*155f0*/  BSYNC B2 ;  /* 0x0000000000027941 */ /* 0x000fea0003800000 */
.L_x_2375:
[----:B------:R-:W-:Y:S01]  /*15600*/  R2UR UR10, R12 ;  /* 0x000000000c0a72ca */ /* 0x000fe200000e0000 */
[----:B------:R-:W-:Y:S01]  /*15610*/  IMAD R18, R18, 0xa800, R17 ;  /* 0x0000a80012127824 */ /* 0x000fe200078e0211 */
[----:B------:R-:W-:Y:S01]  /*15620*/  R2UR UR6, R10 ;  /* 0x000000000a0672ca */ /* 0x000fe200000e0000 */
[----:B------:R-:W-:Y:S01]  /*15630*/  UIADD3 UR4, UP0, UR38, 0x470, URZ ;  /* 0x0000047026047890 */ /* 0x000fe2000ff1e03f */
[----:B------:R-:W-:Y:S01]  /*15640*/  R2UR UR7, R11 ;  /* 0x000000000b0772ca */ /* 0x000fe200000e0000 */
[----:B0-----:R-:W-:Y:S01]  /*15650*/  IMAD R3, R19, 0x70, RZ ;  /* 0x0000007013037824 */ /* 0x001fe200078e02ff */
[----:B------:R-:W-:Y:S01]  /*15660*/  PLOP3.LUT P0, PT, PT, PT, PT, 0x80, 0x0 ;  /* 0x000000000000781c */ /* 0x000fe20003f0f070 */
[----:B------:R-:W-:Y:S01]  /*15670*/  VIADD R2, R2, 0x50 ;  /* 0x0000005002027836 */ /* 0x000fe20000000000 */
[----:B------:R-:W-:Y:S01]  /*15680*/  IADD3 R9, R18, 0x400, RZ ;  /* 0x0000040012097810 */ /* 0x000fe20007ffe0ff */
[----:B------:R-:W-:-:S12]  /*15690*/  UIADD3.X UR5, URZ, UR39, URZ, UP0, !UPT ;  /* 0x000000273f057290 */ /* 0x000fd800087fe43f */
.L_x_2377:
        /* <DEDUP_REMOVED lines=15> */
.L_x_2378:
        /* <DEDUP_REMOVED lines=15> */
.L_x_2379:
        /* <DEDUP_REMOVED lines=12> */
.L_x_2364:
[----:B------:R-:W-:Y:S05]  /*15940*/  BSYNC B1 ;  /* 0x0000000000017941 */ /* 0x000fea0003800000 */
.L_x_2363:
[----:B------:R-:W2:Y:S01]  /*15950*/  LDL R2, [R1+0xc] ;  /* 0x00000c0001027983 */ /* 0x000ea20000100800 */
[----:B------:R-:W-:Y:S01]  /*15960*/  VIADD R18, R4, 0x1 ;  /* 0x0000000104127836 */ /* 0x000fe20000000000 */
[----:B------:R-:W-:Y:S04]  /*15970*/  BSSY B1, `(.L_x_2380) ;  /* 0x00000b0000017945 */ /* 0x000fe80003800000 */
[----:B------:R-:W-:-:S04]  /*15980*/  ISETP.NE.AND P0, PT, R18, 0x2, PT ;  /* 0x000000021200780c */ /* 0x000fc80003f05270 */
[----:B------:R-:W-:Y:S02]  /*15990*/  SEL R18, R18, RZ, P0 ;  /* 0x000000ff12127207 */ /* 0x000fe40000000000 */
[----:B--2---:R-:W-:Y:S02]  /*159a0*/  ISETP.NE.AND P1, PT, R2, RZ, PT ;  /* 0x000000ff0200720c */ /* 0x004fe40003f25270 */
[----:B------:R-:W-:-:S04]  /*159b0*/  SEL R2, RZ, 0x1, P0 ;  /* 0x00000001ff027807 */ /* 0x000fc80000000000 */
[----:B------:R-:W-:-:S05]  /*159c0*/  LOP3.LUT R10, R5, R2, RZ, 0x3c, !PT ;  /* 0x00000002050a7212 */ /* 0x000fca00078e3cff */
[----:B------:R0:W-:Y:S02]  /*159d0*/  STL [R1+0x4], R10 ;  /* 0x0000040a01007387 */ /* 0x0001e40000100800 */
[----:B------:R-:W-:Y:S05]  /*159e0*/  @!P1 BRA `(.L_x_2381) ;  /* 0x0000000800a09947 */ /* 0x000fea0003800000 */
[----:B------:R-:W2:Y:S01]  /*159f0*/  LDL R3, [R1+0x10] ;  /* 0x0000100001037983 */ /* 0x000ea20000100800 */
[----:B------:R-:W-:Y:S01]  /*15a00*/  VIADD R7, R0, 0xffffffff ;  /* 0xffffffff00077836 */ /* 0x000fe20000000000 */
[----:B--2---:R-:W-:-:S13]  /*15a10*/  ISETP.NE.AND P1, PT, R3, RZ, PT ;  /* 0x000000ff0300720c */ /* 0x004fda0003f25270 */
[----:B------:R-:W-:Y:S05]  /*15a20*/  @!P1 BRA `(.L_x_2382) ;  /* 0x0000000000549947 */ /* 0x000fea0003800000 */
[----:B------:R-:W2:Y:S01]  /*15a30*/  LDL R12, [R1+0x8] ;  /* 0x00000800010c7983 */ /* 0x000ea20000100800 */
[----:B------:R-:W1:Y:S01]  /*15a40*/  LDC R9, c[0x0][0x43c] ;  /* 0x00010f00ff097b82 */ /* 0x000e620000000800 */
[----:B------:R-:W-:Y:S02]  /*15a50*/  ULDC.64 UR4, c[0x0][0x428] ;  /* 0x00010a0000047ab9 */ /* 0x000fe40000000a00 */
[----:B------:R-:W3:Y:S01]  /*15a60*/  LDL R11, [R1] ;  /* 0x00000000010b7983 */ /* 0x000ee20000100800 */
[----:B------:R-:W-:Y:S01]  /*15a70*/  ULDC.64 UR6, c[0x0][0x208] ;  /* 0x0000820000067ab9 */ /* 0x000fe20000000a00 */
[----:B-1----:R-:W-:-:S13]  /*15a80*/  ISETP.NE.AND P0, PT, R9, 0x1, PT ;  /* 0x000000010900780c */ /* 0x002fda0003f05270 */
[----:B------:R-:W1:Y:S02]  /*15a90*/  @P0 LDC.64 R2, c[0x0][0x440] ;  /* 0x00011000ff020b82 */ /* 0x000e640000000a00 */
[----:B-1----:R-:W-:-:S04]  /*15aa0*/  @P0 IMAD.HI.U32 R8, R7, R2, RZ ;  /* 0x0000000207080227 */ /* 0x002fc800078e00ff */
        /* <DEDUP_REMOVED lines=13> */
.L_x_2382:
[----:B------:R-:W-:Y:S01]  /*15b80*/  IMAD R2, R18, 0x8, R17 ;  /* 0x0000000812027824 */ /* 0x000fe200078e0211 */
[----:B------:R-:W-:Y:S01]  /*15b90*/  SHF.L.U32 R3, R10, 0x1f, RZ ;  /* 0x0000001f0a037819 */ /* 0x000fe200000006ff */
[----:B------:R-:W-:Y:S03]  /*15ba0*/  BSSY B2, `(.L_x_2383) ;  /* 0x0000003000027945 */ /* 0x000fe60003800000 */
[----:B------:R-:W2:Y:S02]  /*15bb0*/  SYNCS.PHASECHK.TRANS64.TRYWAIT P0, [R2+URZ+0x36840], R3 ;  /* 0x03684003020075a7 */ /* 0x000ea4000800017f */
[----:B--2---:R-:W-:Y:S05]  /*15bc0*/  @!P0 BRA `(.L_x_2384) ;  /* 0x0000002400588947 */ /* 0x004fea0003800000 */
.L_x_2454:
[----:B------:R-:W-:Y:S05]  /*15bd0*/  BSYNC B2 ;  /* 0x0000000000027941 */ /* 0x000fea0003800000 */
.L_x_2383:
        /* <DEDUP_REMOVED lines=12> */
.L_x_2386:
[----:B------:R-:W-:Y:S05]  /*15ca0*/  BSYNC B2 ;  /* 0x0000000000027941 */ /* 0x000fea0003800000 */
.L_x_2385:
[----:B------:R-:W-:Y:S01]  /*15cb0*/  MOV R12, RZ ;  /* 0x000000ff000c7202 */ /* 0x000fe20000000f00 */
[C---:B--2---:R-:W-:Y:S01]  /*15cc0*/  IMAD R3, R18.reuse, 0x8, R6 ;  /* 0x0000000812037824 */ /* 0x044fe200078e0206 */
[----:B------:R-:W-:Y:S01]  /*15cd0*/  UIADD3 UR4, UP0, UR38, 0x370, URZ ;  /* 0x0000037026047890 */ /* 0x000fe2000ff1e03f */
[----:B------:R-:W-:Y:S01]  /*15ce0*/  IMAD R9, R18, 0xa800, R17 ;  /* 0x0000a80012097824 */ /* 0x000fe200078e0211 */
[----:B------:R-:W-:Y:S01]  /*15cf0*/  R2UR UR10, R12 ;  /* 0x000000000c0a72ca */ /* 0x000fe200000e0000 */
[----:B------:R-:W-:Y:S01]  /*15d00*/  VIADD R3, R3, 0x30 ;  /* 0x0000003003037836 */ /* 0x000fe20000000000 */
[----:B------:R-:W-:Y:S01]  /*15d10*/  PLOP3.LUT P0, PT, PT, PT, PT, 0x80, 0x0 ;  /* 0x000000000000781c */ /* 0x000fe20003f0f070 */
[----:B------:R-:W-:Y:S01]  /*15d20*/  IMAD R2, R7, 0x70, RZ ;  /* 0x0000007007027824 */ /* 0x000fe200078e02ff */
[----:B------:R-:W-:Y:S01]  /*15d30*/  UIADD3.X UR5, URZ, UR39, URZ, UP0, !UPT ;  /* 0x000000273f057290 */ /* 0x000fe200087fe43f */
[----:B0-----:R-:W-:Y:S01]  /*15d40*/  VIADD R10, R9, 0x21400 ;  /* 0x00021400090a7836 */ /* 0x001fe20000000000 */
[----:B------:R-:W-:Y:S01]  /*15d50*/  UMOV UR6, 0x0 ;  /* 0x0000000000067882 */ /* 0x000fe20000000000 */
[----:B------:R-:W-:-:S09]  /*15d60*/  UMOV UR7, 0x14f00000 ;  /* 0x14f0000000077882 */ /* 0x000fd20000000000 */
.L_x_2387:
        /* <DEDUP_REMOVED lines=16> */
.L_x_2388:
        /* <DEDUP_REMOVED lines=16> */
.L_x_2389:
        /* <DEDUP_REMOVED lines=15> */
.L_x_2455:
[----:B------:R-:W-:Y:S05]  /*16060*/  BSYNC B2 ;  /* 0x0000000000027941 */ /* 0x000fea0003800000 */
.L_x_2390:
        /* <DEDUP_REMOVED lines=11> */
.L_x_2393:
[----:B------:R-:W-:Y:S05]  /*16120*/  BSYNC B2 ;  /* 0x0000000000027941 */ /* 0x000fea0003800000 */
.L_x_2392:
        /* <DEDUP_REMOVED lines=8> */
[----:B------:R-:W-:Y:S01]  /*161b0*/  IADD3 R2, R2, 0x50, RZ ;  /* 0x0000005002027810 */ /* 0x000fe20007ffe0ff */
[----:B------:R-:W-:-:S12]  /*161c0*/  UIADD3.X UR5, URZ, UR39, URZ, UP0, !UPT ;  /* 0x000000273f057290 */ /* 0x000fd800087fe43f */
.L_x_2394:
        /* <DEDUP_REMOVED lines=15> */
.L_x_2395:
        /* <DEDUP_REMOVED lines=15> */
.L_x_2396:
        /* <DEDUP_REMOVED lines=12> */
.L_x_2381:
[----:B------:R-:W-:Y:S05]  /*16470*/  BSYNC B1 ;  /* 0x0000000000017941 */ /* 0x000fea0003800000 */
.L_x_2380:
[C---:B------:R-:W-:Y:S01]  /*16480*/  ISETP.GT.AND P0, PT, R0.reuse, 0x1, PT ;  /* 0x000000010000780c */ /* 0x040fe20003f04270 */
[----:B------:R-:W-:-:S12]  /*16490*/  VIADD R0, R0, 0xfffffffe ;  /* 0xfffffffe00007836 */ /* 0x000fd80000000000 */
[----:B------:R-:W-:Y:S05]  /*164a0*/  @P0 BRA `(.L_x_2397) ;  /* 0xffffffe800580947 */ /* 0x000fea000383ffff */
.L_x_2362:
[----:B------:R-:W-:Y:S05]  /*164b0*/  BSYNC B0 ;  /* 0x0000000000007941 */ /* 0x000fea0003800000 */
.L_x_2343:
[----:B0-----:R-:W0:Y:S01]  /*164c0*/  S2R R0, SR_TID.X ;  /* 0x0000000000007919 */ /* 0x001e220000002100 */
[----:B------:R-:W-:Y:S01]  /*164d0*/  BSSY B0, `(.L_x_2398) ;  /* 0x0000012000007945 */ /* 0x000fe20003800000 */
[----:B0-----:R-:W-:-:S04]  /*164e0*/  LOP3.LUT R6, R0, 0x7f, RZ, 0xc0, !PT ;  /* 0x0000007f00067812 */ /* 0x001fc800078ec0ff */
[----:B------:R-:W-:-:S13]  /*164f0*/  ISETP.NE.AND P1, PT, R6, RZ, PT ;  /* 0x000000ff0600720c */ /* 0x000fda0003f25270 */
[----:B------:R-:W-:Y:S05]  /*16500*/  @P1 BRA `(.L_x_2399) ;  /* 0x0000000000381947 */ /* 0x000fea0003800000 */
[----:B------:R-:W0:Y:S01]  /*16510*/  S2R R3, SR_LANEID ;  /* 0x0000000000037919 */ /* 0x000e220000000000 */
[----:B------:R-:W-:Y:S01]  /*16520*/  VOTEU.ANY UR4, UPT, PT ;  /* 0x0000000000047886 */ /* 0x000fe200038e0100 */
[----:B------:R-:W1:Y:S01]  /*16530*/  LDC.64 R4, c[0x0][0xc80] ;  /* 0x00032000ff047b82 */ /* 0x000e620000000a00 */
[----:B------:R-:W0:Y:S01]  /*16540*/  FLO.U32 R0, UR4 ;  /* 0x0000000400007d00 */ /* 0x000e2200080e0000 */
[----:B------:R-:W-:-:S07]  /*16550*/  ULDC.64 UR6, c[0x0][0x208] ;  /* 0x0000820000067ab9 */ /* 0x000fce0000000a00 */
[----:B------:R-:W1:Y:S01]  /*16560*/  POPC R2, UR4 ;  /* 0x0000000400027d09 */ /* 0x000e620008000000 */
[----:B0-----:R-:W-:-:S13]  /*16570*/  ISETP.EQ.U32.AND P0, PT, R0, R3, PT ;  /* 0x000000030000720c */ /* 0x001fda0003f02070 */
[----:B-1----:R-:W2:Y:S01]  /*16580*/  @P0 ATOMG.E.ADD.STRONG.GPU PT, R5, desc[UR6][R4.64], R2 ;  /* 0x00000002040509a8 */ /* 0x002ea200081ee1c6 */
[----:B------:R-:W0:Y:S02]  /*16590*/  S2R R3, SR_LTMASK ;  /* 0x0000000000037919 */ /* 0x000e240000003900 */
[----:B0-----:R-:W-:-:S06]  /*165a0*/  LOP3.LUT R3, R3, UR4, RZ, 0xc0, !PT ;  /* 0x0000000403037c12 */ /* 0x001fcc000f8ec0ff */
[----:B------:R-:W0:Y:S01]  /*165b0*/  POPC R3, R3 ;  /* 0x0000000300037309 */ /* 0x000e220000000000 */
[----:B--2---:R-:W0:Y:S02]  /*165c0*/  SHFL.IDX PT, R0, R5, R0, 0x1f ;  /* 0x00001f0005007589 */ /* 0x004e2400000e0000 */
[----:B0-----:R-:W-:-:S05]  /*165d0*/  IADD3 R0, R0, UR40, R3 ;  /* 0x0000002800007c10 */ /* 0x001fca000fffe003 */
[----:B------:R0:W-:Y:S02]  /*165e0*/  STL [R1+0x18], R0 ;  /* 0x0000180001007387 */ /* 0x0001e40000100800 */
.L_x_2399:
[----:B------:R-:W-:Y:S05]  /*165f0*/  BSYNC B0 ;  /* 0x0000000000007941 */ /* 0x000fea0003800000 */
.L_x_2398:
[----:B0-----:R-:W2:Y:S01]  /*16600*/  LDL.LU R0, [R1+0xc] ;  /* 0x00000c0001007983 */ /* 0x001ea20000300800 */
[----:B------:R-:W-:Y:S01]  /*16610*/  BSSY B0, `(.L_x_2400) ;  /* 0x0000047000007945 */ /* 0x000fe20003800000 */
[----:B--2---:R-:W-:-:S13]  /*16620*/  ISETP.NE.AND P0, PT, R0, RZ, PT ;  /* 0x000000ff0000720c */ /* 0x004fda0003f05270 */
        /* <DEDUP_REMOVED lines=8> */
.L_x_2456:
[----:B------:R-:W-:Y:S05]  /*166b0*/  BSYNC B1 ;  /* 0x0000000000017941 */ /* 0x000fea0003800000 */
.L_x_2402:
        /* <DEDUP_REMOVED lines=9> */
.L_x_2405:
[----:B------:R-:W-:Y:S05]  /*16750*/  BSYNC B1 ;  /* 0x0000000000017941 */ /* 0x000fea0003800000 */
.L_x_2404:
        /* <DEDUP_REMOVED lines=10> */
.L_x_2406:
        /* <DEDUP_REMOVED lines=15> */
.L_x_2407:
        /* <DEDUP_REMOVED lines=11> */
[----:B------:R-:W-:Y:S01]  /*169a0*/  UMOV UR6, 0x0 ;  /* 0x0000000000067882 */ /* 0x000fe20000000000 */
[----:B------:R-:W-:Y:S01]  /*169b0*/  IADD3 R0, R0, 0x7400, RZ ;  /* 0x0000740000007810 */ /* 0x000fe20007ffe0ff */
[----:B------:R-:W-:Y:S01]  /*169c0*/  UMOV UR7, 0x14f00000 ;  /* 0x14f0000000077882 */ /* 0x000fe20000000000 */
[----:B------:R-:W-:-:S09]  /*169d0*/  UMOV UR10, 0x80 ;  /* 0x00000080000a7882 */ /* 0x000fd20000000000 */
.L_x_2408:
        /* <DEDUP_REMOVED lines=10> */
.L_x_2401:
[----:B------:R-:W-:Y:S05]  /*16a80*/  BSYNC B0 ;  /* 0x0000000000007941 */ /* 0x000fea0003800000 */
.L_x_2400:
[----:B------:R-:W2:Y:S01]  /*16a90*/  LDL.LU R3, [R1+0x4] ;  /* 0x0000040001037983 */ /* 0x000ea20000300800 */
[----:B------:R-:W-:-:S05]  /*16aa0*/  VIADD R18, R18, 0x1 ;  /* 0x0000000112127836 */ /* 0x000fca0000000000 */
[----:B------:R-:W-:-:S04]  /*16ab0*/  ISETP.NE.AND P0, PT, R18, 0x2, PT ;  /* 0x000000021200780c */ /* 0x000fc80003f05270 */
[----:B------:R-:W-:Y:S02]  /*16ac0*/  SEL R0, RZ, 0x1, P0 ;  /* 0x00000001ff007807 */ /* 0x000fe40000000000 */
[----:B------:R-:W-:Y:S02]  /*16ad0*/  SEL R18, R18, RZ, P0 ;  /* 0x000000ff12127207 */ /* 0x000fe40000000000 */
[----:B--2---:R-:W-:-:S05]  /*16ae0*/  LOP3.LUT R3, R3, R0, RZ, 0x3c, !PT ;  /* 0x0000000003037212 */ /* 0x004fca00078e3cff */
[----:B------:R1:W-:Y:S02]  /*16af0*/  STL [R1+0x4], R3 ;  /* 0x0000040301007387 */ /* 0x0003e40000100800 */
.L_x_2323:
[----:B------:R-:W-:Y:S05]  /*16b00*/  BSYNC B7 ;  /* 0x0000000000077941 */ /* 0x000fea0003800000 */
.L_x_2321:
[----:B0-----:R-:W2:Y:S04]  /*16b10*/  LDL R0, [R1+0x2c] ;  /* 0x00002c0001007983 */ /* 0x001ea80000100800 */
[----:B------:R0:W5:Y:S01]  /*16b20*/  LDL R2, [R1+0x18] ;  /* 0x0000180001027983 */ /* 0x0001620000100800 */
[----:B--2---:R-:W-:-:S13]  /*16b30*/  ISETP.NE.AND P0, PT, R0, RZ, PT ;  /* 0x000000ff0000720c */ /* 0x004fda0003f05270 */
[----:B0-----:R-:W-:Y:S05]  /*16b40*/  @!P0 BRA `(.L_x_2409) ;  /* 0x0000000000288947 */ /* 0x001fea0003800000 */
[----:B------:R-:W-:Y:S05]  /*16b50*/  WARPSYNC.ALL ;  /* 0x0000000000007948 */ /* 0x000fea0003800000 */
[----:B------:R-:W0:Y:S08]  /*16b60*/  S2UR UR5, SR_CgaCtaId ;  /* 0x00000000000579c3 */ /* 0x000e300000008800 */
[----:B------:R-:W-:Y:S06]  /*16b70*/  BAR.SYNC.DEFER_BLOCKING 0x5, 0x180 ;  /* 0x0146000000007b1d */ /* 0x000fec0000010000 */
[----:B------:R-:W-:-:S02]  /*16b80*/  UMOV UR4, 0x400 ;  /* 0x0000040000047882 */ /* 0x000fc40000000000 */
[----:B0-----:R-:W-:-:S06]  /*16b90*/  ULEA UR4, UR5, UR4, 0x18 ;  /* 0x0000000405047291 */ /* 0x001fcc000f8ec03f */
[----:B------:R-:W-:-:S05]  /*16ba0*/  IMAD.U32 R17, RZ, RZ, UR4 ;  /* 0x00000004ff117e24 */ /* 0x000fca000f8e00ff */
[----:B-----5:R-:W0:Y:S04]  /*16bb0*/  LDS R2, [R17+0x368d0] ;  /* 0x0368d00011027984 */ /* 0x020e280000000800 */
[----:B0-----:R3:W-:Y:S01]  /*16bc0*/  STL [R1+0x18], R2 ;  /* 0x0000180201007387 */ /* 0x0017e20000100800 */
[----:B------:R-:W-:Y:S06]  /*16bd0*/  BAR.ARV 0x4, 0x180 ;  /* 0x0106000000007b1d */ /* 0x000fec0000002000 */
[----:B------:R-:W-:Y:S05]  /*16be0*/  BRA `(.L_x_2410) ;  /* 0x00000000002c7947 */ /* 0x000fea0003800000 */
.L_x_2409:
[----:B------:R-:W-:-:S03]  /*16bf0*/  UMOV UR4, 0xffffffff ;  /* 0xffffffff00047882 */ /* 0x000fc60000000000 */
[----:B------:R-:W-:Y:S05]  /*16c00*/  BRA.DIV UR4, `(.L_x_2411) ;  /* 0x0000001604847947 */ /* 0x000fea000b800000 */
[----:B-----5:R0:W2:Y:S02]  /*16c10*/  SHFL.IDX PT, R14, R2, RZ, 0x1f ;  /* 0x00001fff020e7589 */ /* 0x0200a400000e0000 */
.L_x_2459:
[----:B-1----:R-:W1:Y:S01]  /*16c20*/  @!P1 S2R R3, SR_CgaCtaId ;  /* 0x0000000000039919 */ /* 0x002e620000008800 */
[----:B------:R-:W-:Y:S05]  /*16c30*/  WARPSYNC.ALL ;  /* 0x0000000000007948 */ /* 0x000fea0003800000 */
[----:B------:R-:W-:Y:S01]  /*16c40*/  BAR.SYNC.DEFER_BLOCKING 0x4, 0x180 ;  /* 0x0106000000007b1d */ /* 0x000fe20000010000 */
[----:B------:R-:W-:-:S05]  /*16c50*/  @!P1 MOV R0, 0x400 ;  /* 0x0000040000009802 */ /* 0x000fca0000000f00 */
[----:B--2---:R2:W-:Y:S01]  /*16c60*/  STL [R1+0x18], R14 ;  /* 0x0000180e01007387 */ /* 0x0045e20000100800 */
[----:B-1----:R-:W-:-:S05]  /*16c70*/  @!P1 LEA R17, R3, R0, 0x18 ;  /* 0x0000000003119211 */ /* 0x002fca00078ec0ff */
[----:B------:R2:W-:Y:S01]  /*16c80*/  @!P1 STS [R17+0x368d0], R2 ;  /* 0x0368d00211009388 */ /* 0x0005e20000000800 */
[----:B------:R-:W-:Y:S06]  /*16c90*/  BAR.ARV 0x5, 0x180 ;  /* 0x0146000000007b1d */ /* 0x000fec0000002000 */
.L_x_2410:
[----:B------:R-:W4:Y:S01]  /*16ca0*/  LDL R0, [R1+0x18] ;  /* 0x0000180001007983 */ /* 0x000f220000100800 */
[----:B------:R-:W-:Y:S02]  /*16cb0*/  ULDC UR4, c[0x0][0xc38] ;  /* 0x00030e0000047ab9 */ /* 0x000fe40000000800 */
[----:B----4-:R-:W-:-:S13]  /*16cc0*/  ISETP.GE.AND P0, PT, R0, UR4, PT ;  /* 0x0000000400007c0c */ /* 0x010fda000bf06270 */
[----:B------:R-:W-:Y:S05]  /*16cd0*/  @!P0 BRA `(.L_x_2412) ;  /* 0xffffffb8001c8947 */ /* 0x000fea000383ffff */
.L_x_2318:
[----:B-1----:R-:W4:Y:S01]  /*16ce0*/  LDL.LU R0, [R1+0x28] ;  /* 0x0000280001007983 */ /* 0x002f220000300800 */
[----:B------:R-:W-:Y:S01]  /*16cf0*/  BSSY B0, `(.L_x_2413) ;  /* 0x000000b000007945 */ /* 0x000fe20003800000 */
[----:B------:R-:W1:Y:S01]  /*16d00*/  S2R R5, SR_CgaCtaId ;  /* 0x0000000000057919 */ /* 0x000e620000008800 */
[----:B----4-:R-:W-:-:S05]  /*16d10*/  VIADD R0, R0, 0x1 ;  /* 0x0000000100007836 */ /* 0x010fca0000000000 */
[----:B0-23--:R-:W-:-:S04]  /*16d20*/  LEA.HI R2, R0, R0, RZ, 0x1 ;  /* 0x0000000000027211 */ /* 0x00dfc800078f08ff */
[----:B------:R-:W-:-:S05]  /*16d30*/  LOP3.LUT R3, R2, 0xfffffffe, RZ, 0xc0, !PT ;  /* 0xfffffffe02037812 */ /* 0x000fca00078ec0ff */
[----:B------:R-:W-:Y:S01]  /*16d40*/  IMAD.IADD R3, R0, 0x1, -R3 ;  /* 0x0000000100037824 */ /* 0x000fe200078e0a03 */
[----:B------:R-:W-:-:S04]  /*16d50*/  MOV R0, 0x400 ;  /* 0x0000040000007802 */ /* 0x000fc80000000f00 */
[----:B-1----:R-:W-:Y:S02]  /*16d60*/  LEA R0, R5, R0, 0x18 ;  /* 0x0000000005007211 */ /* 0x002fe400078ec0ff */
[----:B------:R-:W-:-:S04]  /*16d70*/  SHF.L.U32 R3, R3, 0x1f, RZ ;  /* 0x0000001f03037819 */ /* 0x000fc800000006ff */
[----:B------:R-:W0:Y:S02]  /*16d80*/  SYNCS.PHASECHK.TRANS64.TRYWAIT P0, [R0+URZ+0x36820], R3 ;  /* 0x03682003000075a7 */ /* 0x000e24000800017f */
[----:B0-----:R-:W-:Y:S05]  /*16d90*/  @!P0 BRA `(.L_x_2414) ;  /* 0x0000001400488947 */ /* 0x001fea0003800000 */
.L_x_2460:
[----:B------:R-:W-:Y:S05]  /*16da0*/  BSYNC B0 ;  /* 0x0000000000007941 */ /* 0x000fea0003800000 */
.L_x_2413:
[----:B------:R-:W-:-:S03]  /*16db0*/  UMOV UR4, 0xffffffff ;  /* 0xffffffff00047882 */ /* 0x000fc60000000000 */
[----:B------:R-:W-:Y:S05]  /*16dc0*/  BRA.DIV UR4, `(.L_x_2415) ;  /* 0x0000001604507947 */ /* 0x000fea000b800000 */
[----:B------:R-:W1:Y:S02]  /*16dd0*/  S2R R2, SR_TID.X ;  /* 0x0000000000027919 */ /* 0x000e640000002100 */
[----:B-1----:R-:W-:-:S04]  /*16de0*/  SHF.R.U32.HI R2, RZ, 0x5, R2 ;  /* 0x00000005ff027819 */ /* 0x002fc80000011602 */
[----:B------:R-:W-:-:S05]  /*16df0*/  LOP3.LUT R2, R2, 0x3, RZ, 0xc0, !PT ;  /* 0x0000000302027812 */ /* 0x000fca00078ec0ff */
[----:B------:R1:W2:Y:S02]  /*16e00*/  SHFL.IDX PT, R14, R2, RZ, 0x1f ;  /* 0x00001fff020e7589 */ /* 0x0002a400000e0000 */
.L_x_2463:
[----:B--2---:R-:W-:Y:S01]  /*16e10*/  ISETP.NE.AND P0, PT, R14, RZ, PT ;  /* 0x000000ff0e00720c */ /* 0x004fe20003f05270 */
[----:B------:R-:W-:-:S12]  /*16e20*/  BSSY B0, `(.L_x_2416) ;  /* 0x0000025000007945 */ /* 0x000fd80003800000 */
[----:B------:R-:W-:Y:S05]  /*16e30*/  @P0 BRA `(.L_x_2417) ;  /* 0x00000000008c0947 */ /* 0x000fea0003800000 */
[----:B------:R-:W-:-:S03]  /*16e40*/  UMOV UR4, 0xffffffff ;  /* 0xffffffff00047882 */ /* 0x000fc60000000000 */
[----:B------:R-:W-:Y:S05]  /*16e50*/  BRA.DIV UR4, `(.L_x_2418) ;  /* 0x0000001604607947 */ /* 0x000fea000b800000 */
[----:B------:R-:W-:-:S13]  /*16e60*/  ELECT P6, URZ, PT ;  /* 0x00000000003f782f */ /* 0x000fda00038c0000 */
.L_x_2466:
[----:B------:R-:W-:Y:S05]  /*16e70*/  @!P6 BRA `(.L_x_2417) ;  /* 0x00000000007ce947 */ /* 0x000fea0003800000 */
[----:B-1----:R-:W2:Y:S02]  /*16e80*/  LDL.LU R2, [R1+0x30] ;  /* 0x0000300001027983 */ /* 0x002ea40000300800 */
[----:B--2---:R-:W-:-:S04]  /*16e90*/  LOP3.LUT R2, R2, 0x2, RZ, 0xfc, !PT ;  /* 0x0000000202027812 */ /* 0x004fc800078efcff */
[----:B------:R-:W-:-:S13]  /*16ea0*/  ISETP.NE.AND P2, PT, R2, 0x3, PT ;  /* 0x000000030200780c */ /* 0x000fda0003f45270 */
[----:B------:R-:W-:Y:S05]  /*16eb0*/  @!P2 BRA `(.L_x_2419) ;  /* 0x000000000004a947 */ /* 0x000fea0003800000 */
[----:B------:R-:W-:Y:S01]  /*16ec0*/  BPT.TRAP 0x1 ;  /* 0x000000040000795c */ /* 0x000fe20000300000 */
.L_x_2419:
        /* <DEDUP_REMOVED lines=13> */
.L_x_2467:
[----:B------:R-:W1:Y:S02]  /*16fa0*/  SYNCS.PHASECHK.TRANS64.TRYWAIT P0, [R3+URZ], R2 ;  /* 0x00000002030075a7 */ /* 0x000e64000800017f */
[----:B-1----:R-:W-:Y:S05]  /*16fb0*/  @!P0 BRA `(.L_x_2421) ;  /* 0x00000014003c8947 */ /* 0x002fea0003800000 */
.L_x_2468:
[----:B------:R-:W-:Y:S05]  /*16fc0*/  @!P2 BRA `(.L_x_2422) ;  /* 0x000000000004a947 */ /* 0x000fea0003800000 */
[----:B------:R-:W-:Y:S01]  /*16fd0*/  BPT.TRAP 0x1 ;  /* 0x000000040000795c */ /* 0x000fe20000300000 */
.L_x_2422:
[----:B-1----:R-:W-:-:S04]  /*16fe0*/  VIADD R3, R0, 0x36860 ;  /* 0x0003686000037836 */ /* 0x002fc80000000000 */
[----:B------:R-:W-:-:S04]  /*16ff0*/  IMAD R18, R18, 0x8, R3 ;  /* 0x0000000812127824 */ /* 0x000fc800078e0203 */
[----:B------:R-:W1:Y:S02]  /*17000*/  SYNCS.PHASECHK.TRANS64.TRYWAIT P0, [R18+URZ], R5 ;  /* 0x00000005120075a7 */ /* 0x000e64000800017f */
[----:B-1----:R-:W-:Y:S05]  /*17010*/  @!P0 BRA `(.L_x_2423) ;  /* 0x0000001400388947 */ /* 0x002fea0003800000 */
.L_x_2469:
[----:B------:R-:W-:-:S07]  /*17020*/  IMAD R3, R4, 0x8, R3 ;  /* 0x0000000804037824 */ /* 0x000fce00078e0203 */
.L_x_2424:
[----:B--2---:R2:W3:Y:S02]  /*17030*/  SYNCS.PHASECHK.TRANS64.TRYWAIT P0, [R3+URZ], R2 ;  /* 0x00000002030075a7 */ /* 0x0044e4000800017f */
[----:B---3--:R-:W-:Y:S05]  /*17040*/  @!P0 NANOSLEEP.SYNCS 0x989680 ;  /* 0x009896800000895d */ /* 0x008fea0003900000 */
[----:B------:R-:W3:Y:S02]  /*17050*/  @!P0 SYNCS.PHASECHK.TRANS64 P0, [R3+URZ], R2 ;  /* 0x00000002030085a7 */ /* 0x000ee4000800007f */
[----:B---3--:R-:W-:Y:S05]  /*17060*/  @!P0 BRA `(.L_x_2424) ;  /* 0xfffffffc00f08947 */ /* 0x008fea000383ffff */
.L_x_2417:
[----:B------:R-:W-:Y:S05]  /*17070*/  BSYNC B0 ;  /* 0x0000000000007941 */ /* 0x000fea0003800000 */
.L_x_2416:
[----:B------:R-:W-:Y:S05]  /*17080*/  EXIT ;  /* 0x000000000000794d */ /* 0x000fea0003800000 */
.L_x_2271:
[----:B0-----:R-:W-:-:S04]  /*17090*/  MOV R3, UR37 ;  /* 0x0000002500037c02 */ /* 0x001fc80008000f00 */
[----:B------:R0:W1:Y:S03]  /*170a0*/  SYNCS.PHASECHK.TRANS64.TRYWAIT P1, [R3+URZ+0x36800], R0 ;  /* 0x03680000030075a7 */ /* 0x000066000802017f */
[----:B-1----:R-:W-:Y:S05]  /*170b0*/  @!P1 NANOSLEEP.SYNCS 0x989680 ;  /* 0x009896800000995d */ /* 0x002fea0003900000 */
[----:B------:R-:W1:Y:S02]  /*170c0*/  @!P1 SYNCS.PHASECHK.TRANS64 P1, [R3+URZ+0x36800], R0 ;  /* 0x03680000030095a7 */ /* 0x000e64000802007f */
[----:B-1----:R-:W-:Y:S05]  /*170d0*/  @!P1 BRA `(.L_x_2271) ;  /* 0xfffffffc00ec9947 */ /* 0x002fea000383ffff */
[----:B------:R-:W-:Y:S05]  /*170e0*/  BRA `(.L_x_2425) ;  /* 0xfffffea400bc7947 */ /* 0x000fea000383ffff */
.L_x_2275:
[----:B-1----:R1:W2:Y:S02]  /*170f0*/  SYNCS.PHASECHK.TRANS64.TRYWAIT P2, [R0+URZ+0x36830], R3 ;  /* 0x03683003000075a7 */ /* 0x0022a4000804017f */
[----:B--2---:R-:W-:Y:S05]  /*17100*/  @!P2 NANOSLEEP.SYNCS 0x989680 ;  /* 0x009896800000a95d */ /* 0x004fea0003900000 */
[----:B------:R-:W2:Y:S02]  /*17110*/  @!P2 SYNCS.PHASECHK.TRANS64 P2, [R0+URZ+0x36830], R3 ;  /* 0x036830030000a5a7 */ /* 0x000ea4000804007f */
[----:B--2---:R-:W-:Y:S05]  /*17120*/  @!P2 BRA `(.L_x_2275) ;  /* 0xfffffffc00f0a947 */ /* 0x004fea000383ffff */
[----:B------:R-:W-:Y:S05]  /*17130*/  BRA `(.L_x_2274) ;  /* 0xfffffea400e07947 */ /* 0x000fea000383ffff */
.L_x_2280:
[----:B-1----:R-:W-:-:S04]  /*17140*/  IMAD.U32 R6, RZ, RZ, UR7 ;  /* 0x00000007ff067e24 */ /* 0x002fc8000f8e00ff */
[----:B------:R1:W2:Y:S03]  /*17150*/  SYNCS.PHASECHK.TRANS64.TRYWAIT P3, [R6+URZ+0x36830], R5 ;  /* 0x03683005060075a7 */ /* 0x0002a6000806017f */
[----:B--2---:R-:W-:Y:S05]  /*17160*/  @!P3 NANOSLEEP.SYNCS 0x989680 ;  /* 0x009896800000b95d */ /* 0x004fea0003900000 */
[----:B------:R-:W2:Y:S02]  /*17170*/  @!P3 SYNCS.PHASECHK.TRANS64 P3, [R6+URZ+0x36830], R5 ;  /* 0x036830050600b5a7 */ /* 0x000ea4000806007f */
[----:B--2---:R-:W-:Y:S05]  /*17180*/  @!P3 BRA `(.L_x_2280) ;  /* 0xfffffffc00ecb947 */ /* 0x004fea000383ffff */
[----:B------:R-:W-:Y:S05]  /*17190*/  BRA `(.L_x_2279) ;  /* 0xfffffef000307947 */ /* 0x000fea000383ffff */
.L_x_2284:
[----:B01----:R-:W-:-:S04]  /*171a0*/  IMAD.U32 R5, RZ, RZ, UR10 ;  /* 0x0000000aff057e24 */ /* 0x003fc8000f8e00ff */
[----:B------:R0:W1:Y:S03]  /*171b0*/  SYNCS.PHASECHK.TRANS64.TRYWAIT P3, [R5+URZ+0x36850], R0 ;  /* 0x03685000050075a7 */ /* 0x000066000806017f */
[----:B-1----:R-:W-:Y:S05]  /*171c0*/  @!P3 NANOSLEEP.SYNCS 0x989680 ;  /* 0x009896800000b95d */ /* 0x002fea0003900000 */
[----:B------:R-:W1:Y:S02]  /*171d0*/  @!P3 SYNCS.PHASECHK.TRANS64 P3, [R5+URZ+0x36850], R0 ;  /* 0x036850000500b5a7 */ /* 0x000e64000806007f */
[----:B-1----:R-:W-:Y:S05]  /*171e0*/  @!P3 BRA `(.L_x_2284) ;  /* 0xfffffffc00ecb947 */ /* 0x002fea000383ffff */
[----:B------:R-:W-:Y:S05]  /*171f0*/  BRA `(.L_x_2283) ;  /* 0xffffff1400787947 */ /* 0x000fea000383ffff */
.L_x_2290:
[----:B-1----:R-:W-:-:S04]  /*17200*/  IMAD.U32 R6, RZ, RZ, UR4 ;  /* 0x00000004ff067e24 */ /* 0x002fc8000f8e00ff */
[----:B------:R1:W2:Y:S03]  /*17210*/  SYNCS.PHASECHK.TRANS64.TRYWAIT P2, [R6+URZ+0x36830], R5 ;  /* 0x03683005060075a7 */ /* 0x0002a6000804017f */
[----:B--2---:R-:W-:Y:S05]  /*17220*/  @!P2 NANOSLEEP.SYNCS 0x989680 ;  /* 0x009896800000a95d */ /* 0x004fea0003900000 */
[----:B------:R-:W2:Y:S02]  /*17230*/  @!P2 SYNCS.PHASECHK.TRANS64 P2, [R6+URZ+0x36830], R5 ;  /* 0x036830050600a5a7 */ /* 0x000ea4000804007f */
[----:B--2---:R-:W-:Y:S05]  /*17240*/  @!P2 BRA `(.L_x_2290) ;  /* 0xfffffffc00eca947 */ /* 0x004fea000383ffff */
[----:B------:R-:W-:Y:S05]  /*17250*/  BRA `(.L_x_2289) ;  /* 0xffffff3800b87947 */ /* 0x000fea000383ffff */
.L_x_2294:
[----:B01----:R-:W-:-:S04]  /*17260*/  IMAD.U32 R5, RZ, RZ, UR10 ;  /* 0x0000000aff057e24 */ /* 0x003fc8000f8e00ff */
[----:B------:R0:W1:Y:S03]  /*17270*/  SYNCS.PHASECHK.TRANS64.TRYWAIT P2, [R5+URZ+0x36850], R0 ;  /* 0x03685000050075a7 */ /* 0x000066000804017f */
[----:B-1----:R-:W-:Y:S05]  /*17280*/  @!P2 NANOSLEEP.SYNCS 0x989680 ;  /* 0x009896800000a95d */ /* 0x002fea0003900000 */
[----:B------:R-:W1:Y:S02]  /*17290*/  @!P2 SYNCS.PHASECHK.TRANS64 P2, [R5+URZ+0x36850], R0 ;  /* 0x036850000500a5a7 */ /* 0x000e64000804007f */
[----:B-1----:R-:W-:Y:S05]  /*172a0*/  @!P2 BRA `(.L_x_2294) ;  /* 0xfffffffc00eca947 */ /* 0x002fea000383ffff */
[----:B------:R-:W-:Y:S05]  /*172b0*/  BRA `(.L_x_2293) ;  /* 0xffffff6000007947 */ /* 0x000fea000383ffff */
.L_x_2299:
[----:B-1----:R-:W-:-:S04]  /*172c0*/  IMAD.U32 R9, RZ, RZ, UR5 ;  /* 0x00000005ff097e24 */ /* 0x002fc8000f8e00ff */
[----:B------:R1:W2:Y:S03]  /*172d0*/  SYNCS.PHASECHK.TRANS64.TRYWAIT P0, [R9+URZ+0x36850], R0 ;  /* 0x03685000090075a7 */ /* 0x0002a6000800017f */
[----:B--2---:R-:W-:Y:S05]  /*172e0*/  @!P0 NANOSLEEP.SYNCS 0x989680 ;  /* 0x009896800000895d */ /* 0x004fea0003900000 */
[----:B------:R-:W2:Y:S02]  /*172f0*/  @!P0 SYNCS.PHASECHK.TRANS64 P0, [R9+URZ+0x36850], R0 ;  /* 0x03685000090085a7 */ /* 0x000ea4000800007f */
[----:B--2---:R-:W-:Y:S05]  /*17300*/  @!P0 BRA `(.L_x_2299) ;  /* 0xfffffffc00ec8947 */ /* 0x004fea000383ffff */
[----:B------:R-:W-:Y:S05]  /*17310*/  BRA `(.L_x_2298) ;  /* 0xffffff8000707947 */ /* 0x000fea000383ffff */
.L_x_2329:
[----:B------:R-:W-:Y:S02]  /*17320*/  IMAD.MOV.U32 R13, RZ, RZ, R0 ;  /* 0x000000ffff0d7224 */ /* 0x000fe400078e0000 */
[----:B------:R-:W-:Y:S02]  /*17330*/  IMAD.MOV.U32 R12, RZ, RZ, RZ ;  /* 0x000000ffff0c7224 */ /* 0x000fe400078e00ff */
[----:B------:R-:W-:Y:S02]  /*17340*/  IMAD.MOV.U32 R11, RZ, RZ, 0x1f ;  /* 0x0000001fff0b7424 */ /* 0x000fe400078e00ff */
[----:B------:R-:W-:-:S07]  /*17350*/  IMAD.MOV.U32 R15, RZ, RZ, -0x1 ;  /* 0xffffffffff0f7424 */ /* 0x000fce00078e00ff */
[----:B0-----:R-:W-:Y:S05]  /*17360*/  WARPSYNC.COLLECTIVE R15, `(.L_x_2426) ;  /* 0x000000000f087348 */ /* 0x001fea0003c00000 */
[----:B------:R1:W2:Y:S02]  /*17370*/  SHFL.IDX P6, R14, R13, R12, R11 ;  /* 0x0000000c0d0e7389 */ /* 0x0002a400000c000b */
[----:B012---:R-:W-:Y:S01]  /*17380*/  ENDCOLLECTIVE ;  /* 0x000000000000791b */ /* 0x007fe20003800000 */
.L_x_2426:
[----:B------:R-:W-:Y:S05]  /*17390*/  BRA `(.L_x_2427) ;  /* 0xffffffbc00407947 */ /* 0x000fea000383ffff */
.L_x_2331:
[----:B------:R-:W-:Y:S01]  /*173a0*/  BSSY B0, `(.L_x_2428) ;  /* 0x0000006000007945 */ /* 0x000fe20003800000 */
[----:B------:R-:W-:-:S07]  /*173b0*/  IMAD.MOV.U32 R15, RZ, RZ, -0x1 ;  /* 0xffffffffff0f7424 */ /* 0x000fce00078e00ff */
[----:B01----:R-:W-:Y:S05]  /*173c0*/  WARPSYNC.COLLECTIVE R15, `(.L_x_2429) ;  /* 0x000000000f0c7348 */ /* 0x003fea0003c00000 */
[----:B------:R-:W-:Y:S02]  /*173d0*/  ELECT P6, UR62, PT ;  /* 0x00000000003e782f */ /* 0x000fe400038c0000 */
[----:B------:R-:W-:Y:S01]  /*173e0*/  MOV R14, UR62 ;  /* 0x0000003e000e7c02 */ /* 0x000fe20008000f00 */
[----:B01----:R-:W-:Y:S10]  /*173f0*/  ENDCOLLECTIVE ;  /* 0x000000000000791b */ /* 0x003ff40003800000 */
.L_x_2429:
[----:B------:R-:W-:Y:S05]  /*17400*/  BSYNC B0 ;  /* 0x0000000000007941 */ /* 0x000fea0003800000 */
.L_x_2428:
[----:B------:R-:W-:Y:S05]  /*17410*/  BRA `(.L_x_2430) ;  /* 0xffffffbc00407947 */ /* 0x000fea000383ffff */
.L_x_2333:
[----:B-1----:R1:W2:Y:S02]  /*17420*/  SYNCS.PHASECHK.TRANS64.TRYWAIT P0, [R2+URZ+0x36840], R0 ;  /* 0x03684000020075a7 */ /* 0x0022a4000800017f */
[----:B--2---:R-:W-:Y:S05]  /*17430*/  @!P0 NANOSLEEP.SYNCS 0x989680 ;  /* 0x009896800000895d */ /* 0x004fea0003900000 */
[----:B------:R-:W2:Y:S02]  /*17440*/  @!P0 SYNCS.PHASECHK.TRANS64 P0, [R2+URZ+0x36840], R0 ;  /* 0x03684000020085a7 */ /* 0x000ea4000800007f */
[----:B--2---:R-:W-:Y:S05]  /*17450*/  @!P0 BRA `(.L_x_2333) ;  /* 0xfffffffc00f08947 */ /* 0x004fea000383ffff */
[----:B------:R-:W-:Y:S05]  /*17460*/  BRA `(.L_x_2431) ;  /* 0xffffffbc00947947 */ /* 0x000fea000383ffff */
.L_x_2337:
[----:B------:R-:W-:Y:S01]  /*17470*/  IMAD.MOV.U32 R13, RZ, RZ, R4 ;  /* 0x000000ffff0d7224 */ /* 0x000fe200078e0004 */
[----:B------:R-:W-:Y:S01]  /*17480*/  MOV R12, RZ ;  /* 0x000000ff000c7202 */ /* 0x000fe20000000f00 */
[----:B------:R-:W-:Y:S01]  /*17490*/  IMAD.MOV.U32 R11, RZ, RZ, 0x181f ;  /* 0x0000181fff0b7424 */ /* 0x000fe200078e00ff */
[----:B------:R-:W-:Y:S01]  /*174a0*/  LOP3.LUT R6, R6, 0x7f, RZ, 0xc0, !PT ;  /* 0x0000007f06067812 */ /* 0x000fe200078ec0ff */
[----:B------:R-:W-:-:S03]  /*174b0*/  IMAD.MOV.U32 R15, RZ, RZ, -0x1 ;  /* 0xffffffffff0f7424 */ /* 0x000fc600078e00ff */
[----:B------:R-:W-:-:S07]  /*174c0*/  SHF.R.U32.HI R2, RZ, 0x3, R6 ;  /* 0x00000003ff027819 */ /* 0x000fce0000011606 */
[----:B-----5:R-:W-:Y:S05]  /*174d0*/  WARPSYNC.COLLECTIVE R15, `(.L_x_2432) ;  /* 0x000000000f087348 */ /* 0x020fea0003c00000 */
[----:B------:R0:W1:Y:S02]  /*174e0*/  SHFL.IDX P6, R14, R13, R12, R11 ;  /* 0x0000000c0d0e7389 */ /* 0x00006400000c000b */
[----:B01---5:R-:W-:Y:S01]  /*174f0*/  ENDCOLLECTIVE ;  /* 0x000000000000791b */ /* 0x023fe20003800000 */
.L_x_2432:
[----:B------:R-:W-:-:S04]  /*17500*/  IMAD R2, R8, 0x80, R2 ;  /* 0x0000008008027824 */ /* 0x000fc800078e0202 */
[----:B------:R-:W-:Y:S02]  /*17510*/  VIADD R8, R2, 0x10 ;  /* 0x0000001002087836 */ /* 0x000fe40000000000 */
[----:B------:R-:W-:Y:S02]  /*17520*/  IMAD.MOV.U32 R13, RZ, RZ, R0 ;  /* 0x000000ffff0d7224 */ /* 0x000fe400078e0000 */
[----:B------:R-:W-:-:S07]  /*17530*/  IMAD.MOV.U32 R5, RZ, RZ, R14 ;  /* 0x000000ffff057224 */ /* 0x000fce00078e000e */
[----:B------:R-:W-:Y:S05]  /*17540*/  WARPSYNC.COLLECTIVE R15, `(.L_x_2433) ;  /* 0x000000000f087348 */ /* 0x000fea0003c00000 */
[----:B------:R0:W1:Y:S02]  /*17550*/  SHFL.IDX P6, R14, R13, R12, R11 ;  /* 0x0000000c0d0e7389 */ /* 0x00006400000c000b */
[----:B01----:R-:W-:Y:S01]  /*17560*/  ENDCOLLECTIVE ;  /* 0x000000000000791b */ /* 0x003fe20003800000 */
.L_x_2433:
        /* <DEDUP_REMOVED lines=8> */
[----:B------:R-:W-:-:S04]  /*175f0*/  @!P4 IMAD.X R5, RZ, RZ, R5, P3 ;  /* 0x000000ffff05c224 */ /* 0x000fc800018e0605 */
[----:B------:R-:W-:-:S05]  /*17600*/  @!P4 IMAD.MOV.U32 R7, RZ, RZ, R5 ;  /* 0x000000ffff07c224 */ /* 0x000fca00078e0005 */
        /* <DEDUP_REMOVED lines=10> */
.L_x_2434:
[----:B------:R-:W-:Y:S01]  /*176b0*/  IMAD.MOV.U32 R13, RZ, RZ, R0 ;  /* 0x000000ffff0d7224 */ /* 0x000fe200078e0000 */
[----:B------:R-:W-:-:S07]  /*176c0*/  MOV R5, R14 ;  /* 0x0000000e00057202 */ /* 0x000fce0000000f00 */
[----:B------:R-:W-:Y:S05]  /*176d0*/  WARPSYNC.COLLECTIVE R15, `(.L_x_2435) ;  /* 0x000000000f087348 */ /* 0x000fea0003c00000 */
[----:B------:R0:W1:Y:S02]  /*176e0*/  SHFL.IDX P6, R14, R13, R12, R11 ;  /* 0x0000000c0d0e7389 */ /* 0x00006400000c000b */
[----:B01----:R-:W-:Y:S01]  /*176f0*/  ENDCOLLECTIVE ;  /* 0x000000000000791b */ /* 0x003fe20003800000 */
.L_x_2435:
[----:B------:R-:W-:Y:S01]  /*17700*/  ULDC.64 UR4, c[0x0][0x208] ;  /* 0x0000820000047ab9 */ /* 0x000fe20000000a00 */
[----:B------:R-:W-:Y:S02]  /*17710*/  IMAD.MOV.U32 R13, RZ, RZ, R4 ;  /* 0x000000ffff0d7224 */ /* 0x000fe400078e0004 */
[----:B------:R-:W-:Y:S02]  /*17720*/  IMAD.MOV.U32 R12, RZ, RZ, 0x2 ;  /* 0x00000002ff0c7424 */ /* 0x000fe400078e00ff */
[----:B------:R-:W-:-:S05]  /*17730*/  IMAD.MOV.U32 R6, RZ, RZ, R14 ;  /* 0x000000ffff067224 */ /* 0x000fca00078e000e */
[----:B------:R-:W-:-:S05]  /*17740*/  @!P4 LEA R6, P3, R10, R6, 0x1 ;  /* 0x000000060a06c211 */ /* 0x000fca00078608ff */
[----:B------:R-:W-:-:S04]  /*17750*/  @!P4 IMAD.X R5, RZ, RZ, R5, P3 ;  /* 0x000000ffff05c224 */ /* 0x000fc800018e0605 */
        /* <DEDUP_REMOVED lines=12> */
.L_x_2436:
[----:B------:R-:W-:Y:S02]  /*17820*/  IMAD.MOV.U32 R13, RZ, RZ, R0 ;  /* 0x000000ffff0d7224 */ /* 0x000fe400078e0000 */
[----:B------:R-:W-:-:S07]  /*17830*/  IMAD.MOV.U32 R5, RZ, RZ, R14 ;  /* 0x000000ffff057224 */ /* 0x000fce00078e000e */
[----:B------:R-:W-:Y:S05]  /*17840*/  WARPSYNC.COLLECTIVE R15, `(.L_x_2437) ;  /* 0x000000000f087348 */ /* 0x000fea0003c00000 */
[----:B------:R0:W1:Y:S02]  /*17850*/  SHFL.IDX P6, R14, R13, R12, R11 ;  /* 0x0000000c0d0e7389 */ /* 0x00006400000c000b */
[----:B01----:R-:W-:Y:S01]  /*17860*/  ENDCOLLECTIVE ;  /* 0x000000000000791b */ /* 0x003fe20003800000 */
.L_x_2437:
[----:B------:R-:W-:Y:S01]  /*17870*/  ULDC.64 UR4, c[0x0][0x208] ;  /* 0x0000820000047ab9 */ /* 0x000fe20000000a00 */
[----:B------:R-:W-:Y:S02]  /*17880*/  IMAD.MOV.U32 R13, RZ, RZ, R4 ;  /* 0x000000ffff0d7224 */ /* 0x000fe400078e0004 */
[----:B------:R-:W-:Y:S02]  /*17890*/  IMAD.MOV.U32 R12, RZ, RZ, 0x3 ;  /* 0x00000003ff0c7424 */ /* 0x000fe400078e00ff */
[----:B------:R-:W-:-:S05]  /*178a0*/  IMAD.MOV.U32 R6, RZ, RZ, R14 ;  /* 0x000000ffff067224 */ /* 0x000fca00078e000e */
[----:B------:R-:W-:-:S05]  /*178b0*/  @!P4 LEA R6, P3, R10, R6, 0x1 ;  /* 0x000000060a06c211 */ /* 0x000fca00078608ff */
[----:B------:R-:W-:-:S05]  /*178c0*/  @!P4 IMAD.X R5, RZ, RZ, R5, P3 ;  /* 0x000000ffff05c224 */ /* 0x000fca00018e0605 */
[----:B------:R-:W-:Y:S01]  /*178d0*/  @!P4 MOV R7, R5 ;  /* 0x000000050007c202 */ /* 0x000fe20000000f00 */
[----:B------:R-:W-:-:S04]  /*178e0*/  VIADD R5, R2, 0x30 ;  /* 0x0000003002057836 */ /* 0x000fc80000000000 */
        /* <DEDUP_REMOVED lines=10> */
.L_x_2438:
[----:B------:R-:W-:Y:S02]  /*17990*/  IMAD.MOV.U32 R13, RZ, RZ, R0 ;  /* 0x000000ffff0d7224 */ /* 0x000fe400078e0000 */
[----:B------:R-:W-:-:S07]  /*179a0*/  IMAD.MOV.U32 R5, RZ, RZ, R14 ;  /* 0x000000ffff057224 */ /* 0x000fce00078e000e */
[----:B------:R-:W-:Y:S05]  /*179b0*/  WARPSYNC.COLLECTIVE R15, `(.L_x_2439) ;  /* 0x000000000f087348 */ /* 0x000fea0003c00000 */
[----:B------:R0:W1:Y:S02]  /*179c0*/  SHFL.IDX P6, R14, R13, R12, R11 ;  /* 0x0000000c0d0e7389 */ /* 0x00006400000c000b */
[----:B01----:R-:W-:Y:S01]  /*179d0*/  ENDCOLLECTIVE ;  /* 0x000000000000791b */ /* 0x003fe20003800000 */
.L_x_2439:
        /* <DEDUP_REMOVED lines=18> */
.L_x_2440:
[----:B------:R-:W-:Y:S01]  /*17b00*/  IMAD.MOV.U32 R13, RZ, RZ, R0 ;  /* 0x000000ffff0d7224 */ /* 0x000fe200078e0000 */
[----:B------:R-:W-:-:S07]  /*17b10*/  MOV R5, R14 ;  /* 0x0000000e00057202 */ /* 0x000fce0000000f00 */
[----:B------:R-:W-:Y:S05]  /*17b20*/  WARPSYNC.COLLECTIVE R15, `(.L_x_2441) ;  /* 0x000000000f087348 */ /* 0x000fea0003c00000 */
[----:B------:R0:W1:Y:S02]  /*17b30*/  SHFL.IDX P6, R14, R13, R12, R11 ;  /* 0x0000000c0d0e7389 */ /* 0x00006400000c000b */
[----:B01----:R-:W-:Y:S01]  /*17b40*/  ENDCOLLECTIVE ;  /* 0x000000000000791b */ /* 0x003fe20003800000 */
.L_x_2441:
        /* <DEDUP_REMOVED lines=18> */
.L_x_2442:
[----:B------:R-:W-:Y:S02]  /*17c70*/  IMAD.MOV.U32 R13, RZ, RZ, R0 ;  /* 0x000000ffff0d7224 */ /* 0x000fe400078e0000 */
[----:B------:R-:W-:-:S07]  /*17c80*/  IMAD.MOV.U32 R5, RZ, RZ, R14 ;  /* 0x000000ffff057224 */ /* 0x000fce00078e000e */
[----:B------:R-:W-:Y:S05]  /*17c90*/  WARPSYNC.COLLECTIVE R15, `(.L_x_2443) ;  /* 0x000000000f087348 */ /* 0x000fea0003c00000 */
[----:B------:R0:W1:Y:S02]  /*17ca0*/  SHFL.IDX P6, R14, R13, R12, R11 ;  /* 0x0000000c0d0e7389 */ /* 0x00006400000c000b */
[----:B01----:R-:W-:Y:S01]  /*17cb0*/  ENDCOLLECTIVE ;  /* 0x000000000000791b */ /* 0x003fe20003800000 */
.L_x_2443:
        /* <DEDUP_REMOVED lines=18> */
.L_x_2444:
[----:B------:R-:W-:Y:S02]  /*17de0*/  IMAD.MOV.U32 R13, RZ, RZ, R0 ;  /* 0x000000ffff0d7224 */ /* 0x000fe400078e0000 */
[----:B------:R-:W-:-:S07]  /*17df0*/  IMAD.MOV.U32 R5, RZ, RZ, R14 ;  /* 0x000000ffff057224 */ /* 0x000fce00078e000e */
[----:B------:R-:W-:Y:S05]  /*17e00*/  WARPSYNC.COLLECTIVE R15, `(.L_x_2445) ;  /* 0x000000000f087348 */ /* 0x000fea0003c00000 */
[----:B------:R0:W1:Y:S02]  /*17e10*/  SHFL.IDX P6, R14, R13, R12, R11 ;  /* 0x0000000c0d0e7389 */ /* 0x00006400000c000b */
[----:B01----:R-:W-:Y:S01]  /*17e20*/  ENDCOLLECTIVE ;  /* 0x000000000000791b */ /* 0x003fe20003800000 */
.L_x_2445:
[----:B------:R-:W-:Y:S01]  /*17e30*/  ULDC.64 UR4, c[0x0][0x208] ;  /* 0x0000820000047ab9 */ /* 0x000fe20000000a00 */
[----:B------:R-:W-:Y:S02]  /*17e40*/  IMAD.MOV.U32 R13, RZ, RZ, R4 ;  /* 0x000000ffff0d7224 */ /* 0x000fe400078e0004 */
[----:B------:R-:W-:Y:S02]  /*17e50*/  IMAD.MOV.U32 R12, RZ, RZ, 0x7 ;  /* 0x00000007ff0c7424 */ /* 0x000fe400078e00ff */
[----:B------:R-:W-:-:S05]  /*17e60*/  IMAD.MOV.U32 R6, RZ, RZ, R14 ;  /* 0x000000ffff067224 */ /* 0x000fca00078e000e */
        /* <DEDUP_REMOVED lines=12> */
.L_x_2446:
[----:B------:R-:W-:Y:S01]  /*17f30*/  MOV R13, R0 ;  /* 0x00000000000d7202 */ /* 0x000fe20000000f00 */
[----:B------:R-:W-:-:S07]  /*17f40*/  IMAD.MOV.U32 R4, RZ, RZ, R14 ;  /* 0x000000ffff047224 */ /* 0x000fce00078e000e */
[----:B------:R-:W-:Y:S05]  /*17f50*/  WARPSYNC.COLLECTIVE R15, `(.L_x_2447) ;  /* 0x000000000f087348 */ /* 0x000fea0003c00000 */
[----:B------:R0:W1:Y:S02]  /*17f60*/  SHFL.IDX P6, R14, R13, R12, R11 ;  /* 0x0000000c0d0e7389 */ /* 0x00006400000c000b */
[----:B01----:R-:W-:Y:S01]  /*17f70*/  ENDCOLLECTIVE ;  /* 0x000000000000791b */ /* 0x003fe20003800000 */
.L_x_2447:
[----:B------:R-:W-:Y:S01]  /*17f80*/  IMAD.MOV.U32 R0, RZ, RZ, R14 ;  /* 0x000000ffff007224 */ /* 0x000fe200078e000e */
[----:B------:R-:W-:Y:S06]  /*17f90*/  BRA `(.L_x_2448) ;  /* 0xffffffbc00fc7947 */ /* 0x000fec000383ffff */
.L_x_2342:
[----:B0-----:R0:W1:Y:S02]  /*17fa0*/  SYNCS.PHASECHK.TRANS64.TRYWAIT P0, [R17+URZ+0x36820], R0 ;  /* 0x03682000110075a7 */ /* 0x001064000800017f */
[----:B-1----:R-:W-:Y:S05]  /*17fb0*/  @!P0 NANOSLEEP.SYNCS 0x989680 ;  /* 0x009896800000895d */ /* 0x002fea0003900000 */
[----:B------:R-:W1:Y:S02]  /*17fc0*/  @!P0 SYNCS.PHASECHK.TRANS64 P0, [R17+URZ+0x36820], R0 ;  /* 0x03682000110085a7 */ /* 0x000e64000800007f */
[----:B-1----:R-:W-:Y:S05]  /*17fd0*/  @!P0 BRA `(.L_x_2342) ;  /* 0xfffffffc00f08947 */ /* 0x002fea000383ffff */
[----:B------:R-:W-:Y:S05]  /*17fe0*/  BRA `(.L_x_2449) ;  /* 0xffffffc000747947 */ /* 0x000fea000383ffff */
.L_x_2349:
[----:B0-----:R0:W1:Y:S02]  /*17ff0*/  SYNCS.PHASECHK.TRANS64.TRYWAIT P0, [R2+URZ+0x36840], R3 ;  /* 0x03684003020075a7 */ /* 0x001064000800017f */
[----:B-1----:R-:W-:Y:S05]  /*18000*/  @!P0 NANOSLEEP.SYNCS 0x989680 ;  /* 0x009896800000895d */ /* 0x002fea0003900000 */
[----:B------:R-:W1:Y:S02]  /*18010*/  @!P0 SYNCS.PHASECHK.TRANS64 P0, [R2+URZ+0x36840], R3 ;  /* 0x03684003020085a7 */ /* 0x000e64000800007f */
[----:B-1----:R-:W-:Y:S05]  /*18020*/  @!P0 BRA `(.L_x_2349) ;  /* 0xfffffffc00f08947 */ /* 0x002fea000383ffff */
[----:B------:R-:W-:Y:S05]  /*18030*/  BRA `(.L_x_2450) ;  /* 0xffffffc400287947 */ /* 0x000fea000383ffff */
.L_x_2356:
[----:B0-----:R0:W1:Y:S02]  /*18040*/  SYNCS.PHASECHK.TRANS64.TRYWAIT P0, [R3+URZ+0x60], R2 ;  /* 0x00006002030075a7 */ /* 0x001064000800017f */
[----:B-1----:R-:W-:Y:S05]  /*18050*/  @!P0 NANOSLEEP.SYNCS 0x989680 ;  /* 0x009896800000895d */ /* 0x002fea0003900000 */
[----:B------:R-:W1:Y:S02]  /*18060*/  @!P0 SYNCS.PHASECHK.TRANS64 P0, [R3+URZ+0x60], R2 ;  /* 0x00006002030085a7 */ /* 0x000e64000800007f */
[----:B-1----:R-:W-:Y:S05]  /*18070*/  @!P0 BRA `(.L_x_2356) ;  /* 0xfffffffc00f08947 */ /* 0x002fea000383ffff */
[----:B------:R-:W-:Y:S05]  /*18080*/  BRA `(.L_x_2451) ;  /* 0xffffffc800307947 */ /* 0x000fea000383ffff */
.L_x_2367:
[----:B-1----:R1:W2:Y:S02]  /*18090*/  SYNCS.PHASECHK.TRANS64.TRYWAIT P0, [R3+URZ+0x36840], R2 ;  /* 0x03684002030075a7 */ /* 0x0022a4000800017f */
[----:B--2---:R-:W-:Y:S05]  /*180a0*/  @!P0 NANOSLEEP.SYNCS 0x989680 ;  /* 0x009896800000895d */ /* 0x004fea0003900000 */
[----:B------:R-:W2:Y:S02]  /*180b0*/  @!P0 SYNCS.PHASECHK.TRANS64 P0, [R3+URZ+0x36840], R2 ;  /* 0x03684002030085a7 */ /* 0x000ea4000800007f */
[----:B--2---:R-:W-:Y:S05]  /*180c0*/  @!P0 BRA `(.L_x_2367) ;  /* 0xfffffffc00f08947 */ /* 0x004fea000383ffff */
[----:B------:R-:W-:Y:S05]  /*180d0*/  BRA `(.L_x_2452) ;  /* 0xffffffcc00f07947 */ /* 0x000fea000383ffff */
.L_x_2374:
[----:B0-----:R0:W1:Y:S02]  /*180e0*/  SYNCS.PHASECHK.TRANS64.TRYWAIT P0, [R2+URZ+0x60], R3 ;  /* 0x00006003020075a7 */ /* 0x001064000800017f */
[----:B-1----:R-:W-:Y:S05]  /*180f0*/  @!P0 NANOSLEEP.SYNCS 0x989680 ;  /* 0x009896800000895d */ /* 0x002fea0003900000 */
[----:B------:R-:W1:Y:S02]  /*18100*/  @!P0 SYNCS.PHASECHK.TRANS64 P0, [R2+URZ+0x60], R3 ;  /* 0x00006003020085a7 */ /* 0x000e64000800007f */
[----:B-1----:R-:W-:Y:S05]  /*18110*/  @!P0 BRA `(.L_x_2374) ;  /* 0xfffffffc00f08947 */ /* 0x002fea000383ffff */
[----:B------:R-:W-:Y:S05]  /*18120*/  BRA `(.L_x_2453) ;  /* 0xffffffd400007947 */ /* 0x000fea000383ffff */
.L_x_2384:
[----:B--2---:R2:W3:Y:S02]  /*18130*/  SYNCS.PHASECHK.TRANS64.TRYWAIT P0, [R2+URZ+0x36840], R3 ;  /* 0x03684003020075a7 */ /* 0x0044e4000800017f */
[----:B---3--:R-:W-:Y:S05]  /*18140*/  @!P0 NANOSLEEP.SYNCS 0x989680 ;  /* 0x009896800000895d */ /* 0x008fea0003900000 */
[----:B------:R-:W3:Y:S02]  /*18150*/  @!P0 SYNCS.PHASECHK.TRANS64 P0, [R2+URZ+0x36840], R3 ;  /* 0x03684003020085a7 */ /* 0x000ee4000800007f */
[----:B---3--:R-:W-:Y:S05]  /*18160*/  @!P0 BRA `(.L_x_2384) ;  /* 0xfffffffc00f08947 */ /* 0x008fea000383ffff */
[----:B------:R-:W-:Y:S05]  /*18170*/  BRA `(.L_x_2454) ;  /* 0xffffffd800947947 */ /* 0x000fea000383ffff */
.L_x_2391:
[----:B0-----:R0:W1:Y:S02]  /*18180*/  SYNCS.PHASECHK.TRANS64.TRYWAIT P0, [R2+URZ+0x60], R5 ;  /* 0x00006005020075a7 */ /* 0x001064000800017f */
[----:B-1----:R-:W-:Y:S05]  /*18190*/  @!P0 NANOSLEEP.SYNCS 0x989680 ;  /* 0x009896800000895d */ /* 0x002fea0003900000 */
[----:B------:R-:W1:Y:S02]  /*181a0*/  @!P0 SYNCS.PHASECHK.TRANS64 P0, [R2+URZ+0x60], R5 ;  /* 0x00006005020085a7 */ /* 0x000e64000800007f */
[----:B-1----:R-:W-:Y:S05]  /*181b0*/  @!P0 BRA `(.L_x_2391) ;  /* 0xfffffffc00f08947 */ /* 0x002fea000383ffff */
[----:B------:R-:W-:Y:S05]  /*181c0*/  BRA `(.L_x_2455) ;  /* 0xffffffdc00a47947 */ /* 0x000fea000383ffff */
.L_x_2403:
[----:B0-----:R0:W1:Y:S02]  /*181d0*/  SYNCS.PHASECHK.TRANS64.TRYWAIT P0, [R2+URZ+0x36860], R3 ;  /* 0x03686003020075a7 */ /* 0x001064000800017f */
[----:B-1----:R-:W-:Y:S05]  /*181e0*/  @!P0 NANOSLEEP.SYNCS 0x989680 ;  /* 0x009896800000895d */ /* 0x002fea0003900000 */
[----:B------:R-:W1:Y:S02]  /*181f0*/  @!P0 SYNCS.PHASECHK.TRANS64 P0, [R2+URZ+0x36860], R3 ;  /* 0x03686003020085a7 */ /* 0x000e64000800007f */
[----:B-1----:R-:W-:Y:S05]  /*18200*/  @!P0 BRA `(.L_x_2403) ;  /* 0xfffffffc00f08947 */ /* 0x002fea000383ffff */
[----:B------:R-:W-:Y:S05]  /*18210*/  BRA `(.L_x_2456) ;  /* 0xffffffe400247947 */ /* 0x000fea000383ffff */
.L_x_2411:
[----:B------:R-:W-:Y:S01]  /*18220*/  BSSY B0, `(.L_x_2457) ;  /* 0x0000008000007945 */ /* 0x000fe20003800000 */
[----:B-----5:R-:W-:Y:S02]  /*18230*/  IMAD.MOV.U32 R13, RZ, RZ, R2 ;  /* 0x000000ffff0d7224 */ /* 0x020fe400078e0002 */
[----:B------:R-:W-:Y:S02]  /*18240*/  IMAD.MOV.U32 R12, RZ, RZ, RZ ;  /* 0x000000ffff0c7224 */ /* 0x000fe400078e00ff */
[----:B------:R-:W-:Y:S02]  /*18250*/  IMAD.MOV.U32 R11, RZ, RZ, 0x1f ;  /* 0x0000001fff0b7424 */ /* 0x000fe400078e00ff */
[----:B------:R-:W-:-:S07]  /*18260*/  IMAD.MOV.U32 R15, RZ, RZ, -0x1 ;  /* 0xffffffffff0f7424 */ /* 0x000fce00078e00ff */
[----:B-1----:R-:W-:Y:S05]  /*18270*/  WARPSYNC.COLLECTIVE R15, `(.L_x_2458) ;  /* 0x000000000f087348 */ /* 0x002fea0003c00000 */
[----:B------:R0:W2:Y:S02]  /*18280*/  SHFL.IDX P6, R14, R13, R12, R11 ;  /* 0x0000000c0d0e7389 */ /* 0x0000a400000c000b */
[----:B012---:R-:W-:Y:S01]  /*18290*/  ENDCOLLECTIVE ;  /* 0x000000000000791b */ /* 0x007fe20003800000 */
.L_x_2458:
[----:B------:R-:W-:Y:S05]  /*182a0*/  BSYNC B0 ;  /* 0x0000000000007941 */ /* 0x000fea0003800000 */
.L_x_2457:
[----:B------:R-:W-:Y:S05]  /*182b0*/  BRA `(.L_x_2459) ;  /* 0xffffffe800587947 */ /* 0x000fea000383ffff */
.L_x_2414:
[----:B0-----:R0:W1:Y:S02]  /*182c0*/  SYNCS.PHASECHK.TRANS64.TRYWAIT P0, [R0+URZ+0x36820], R3 ;  /* 0x03682003000075a7 */ /* 0x001064000800017f */
[----:B-1----:R-:W-:Y:S05]  /*182d0*/  @!P0 NANOSLEEP.SYNCS 0x989680 ;  /* 0x009896800000895d */ /* 0x002fea0003900000 */
[----:B------:R-:W1:Y:S02]  /*182e0*/  @!P0 SYNCS.PHASECHK.TRANS64 P0, [R0+URZ+0x36820], R3 ;  /* 0x03682003000085a7 */ /* 0x000e64000800007f */
[----:B-1----:R-:W-:Y:S05]  /*182f0*/  @!P0 BRA `(.L_x_2414) ;  /* 0xfffffffc00f08947 */ /* 0x002fea000383ffff */
[----:B------:R-:W-:Y:S05]  /*18300*/  BRA `(.L_x_2460) ;  /* 0xffffffe800a47947 */ /* 0x000fea000383ffff */
.L_x_2415:
        /* <DEDUP_REMOVED lines=11> */
.L_x_2462:
[----:B------:R-:W-:Y:S05]  /*183c0*/  BSYNC B0 ;  /* 0x0000000000007941 */ /* 0x000fea0003800000 */
.L_x_2461:
[----:B------:R-:W-:Y:S05]  /*183d0*/  BRA `(.L_x_2463) ;  /* 0xffffffe8008c7947 */ /* 0x000fea000383ffff */
.L_x_2418:
[----:B------:R-:W-:Y:S01]  /*183e0*/  BSSY B1, `(.L_x_2464) ;  /* 0x0000006000017945 */ /* 0x000fe20003800000 */
[----:B------:R-:W-:-:S07]  /*183f0*/  IMAD.MOV.U32 R15, RZ, RZ, -0x1 ;  /* 0xffffffffff0f7424 */ /* 0x000fce00078e00ff */
[----:B01----:R-:W-:Y:S05]  /*18400*/  WARPSYNC.COLLECTIVE R15, `(.L_x_2465) ;  /* 0x000000000f0c7348 */ /* 0x003fea0003c00000 */
[----:B------:R-:W-:Y:S02]  /*18410*/  ELECT P6, UR62, PT ;  /* 0x00000000003e782f */ /* 0x000fe400038c0000 */
[----:B------:R-:W-:Y:S01]  /*18420*/  MOV R14, UR62 ;  /* 0x0000003e000e7c02 */ /* 0x000fe20008000f00 */
[----:B01----:R-:W-:Y:S10]  /*18430*/  ENDCOLLECTIVE ;  /* 0x000000000000791b */ /* 0x003ff40003800000 */
.L_x_2465:
[----:B------:R-:W-:Y:S05]  /*18440*/  BSYNC B1 ;  /* 0x0000000000017941 */ /* 0x000fea0003800000 */
.L_x_2464:
[----:B------:R-:W-:Y:S05]  /*18450*/  BRA `(.L_x_2466) ;  /* 0xffffffe800847947 */ /* 0x000fea000383ffff */
.L_x_2420:
[----:B0-----:R0:W1:Y:S02]  /*18460*/  SYNCS.PHASECHK.TRANS64.TRYWAIT P0, [R6+URZ], R5 ;  /* 0x00000005060075a7 */ /* 0x001064000800017f */
[----:B-1----:R-:W-:Y:S05]  /*18470*/  @!P0 NANOSLEEP.SYNCS 0x989680 ;  /* 0x009896800000895d */ /* 0x002fea0003900000 */
[----:B------:R-:W1:Y:S02]  /*18480*/  @!P0 SYNCS.PHASECHK.TRANS64 P0, [R6+URZ], R5 ;  /* 0x00000005060085a7 */ /* 0x000e64000800007f */
[----:B-1----:R-:W-:Y:S05]  /*18490*/  @!P0 BRA `(.L_x_2420) ;  /* 0xfffffffc00f08947 */ /* 0x002fea000383ffff */
[----:B------:R-:W-:Y:S05]  /*184a0*/  BRA `(.L_x_2467) ;  /* 0xffffffe800bc7947 */ /* 0x000fea000383ffff */
.L_x_2421:
[----:B-1----:R1:W2:Y:S02]  /*184b0*/  SYNCS.PHASECHK.TRANS64.TRYWAIT P0, [R3+URZ], R2 ;  /* 0x00000002030075a7 */ /* 0x0022a4000800017f */
[----:B--2---:R-:W-:Y:S05]  /*184c0*/  @!P0 NANOSLEEP.SYNCS 0x989680 ;  /* 0x009896800000895d */ /* 0x004fea0003900000 */
[----:B------:R-:W2:Y:S02]  /*184d0*/  @!P0 SYNCS.PHASECHK.TRANS64 P0, [R3+URZ], R2 ;  /* 0x00000002030085a7 */ /* 0x000ea4000800007f */
[----:B--2---:R-:W-:Y:S05]  /*184e0*/  @!P0 BRA `(.L_x_2421) ;  /* 0xfffffffc00f08947 */ /* 0x004fea000383ffff */
[----:B------:R-:W-:Y:S05]  /*184f0*/  BRA `(.L_x_2468) ;  /* 0xffffffe800b07947 */ /* 0x000fea000383ffff */
.L_x_2423:
[----:B-1----:R1:W2:Y:S02]  /*18500*/  SYNCS.PHASECHK.TRANS64.TRYWAIT P0, [R18+URZ], R5 ;  /* 0x00000005120075a7 */ /* 0x0022a4000800017f */
[----:B--2---:R-:W-:Y:S05]  /*18510*/  @!P0 NANOSLEEP.SYNCS 0x989680 ;  /* 0x009896800000895d */ /* 0x004fea0003900000 */
[----:B------:R-:W2:Y:S02]  /*18520*/  @!P0 SYNCS.PHASECHK.TRANS64 P0, [R18+URZ], R5 ;  /* 0x00000005120085a7 */ /* 0x000ea4000800007f */
[----:B--2---:R-:W-:Y:S05]  /*18530*/  @!P0 BRA `(.L_x_2423) ;  /* 0xfffffffc00f08947 */ /* 0x004fea000383ffff */
[----:B------:R-:W-:Y:S05]  /*18540*/  BRA `(.L_x_2469) ;  /* 0xffffffe800b47947 */ /* 0x000fea000383ffff */
.L_x_2470:
        /* <DEDUP_REMOVED lines=11> */
.L_x_3247:


//--------------------- .text._ZN7cutlass13device_kernelIN5flash11enable_sm90INS1_16FlashAttnFwdSm90INS1_25CollectiveMainloopFwdSm90ILi2EN4cute5tupleIJNS5_1CILi1EEES8_S8_EEENS6_IJNS7_ILi128EEENS7_ILi112EEENS7_ILi192EEEEEELi192ENS_6half_tEfNS_4arch4Sm90ELb1ELb0ELb1ELb1ELb0ELb0ELb0ELb1ELb1ELb1ELb0ELb0EEENS1_21CollectiveEpilogueFwdINS6_IJSA_SC_SB_EEES9_SE_SG_Li256ELb1ELb1ELb0ELb0EEENS1_36VarlenDynamicPersistentTileSchedulerILi128ELi112ELi256ELi128ELb0ELb1ELb1ELb1ELb1ELb1EEEEEEEEEvNT_6ParamsE --------------------------
	.section	.text._ZN7cutlass13device_kernelIN5flash11enable_sm90INS1_16FlashAttnFwdSm90INS1_25CollectiveMainloopFwdSm90ILi2EN4cute5tupleIJNS5_1CILi1EEES8_S8_EEENS6_IJNS7_ILi128EEENS7_ILi112EEENS7_ILi192EEEEEELi192ENS_6half_tEfNS_4arch4Sm90ELb1ELb0ELb1ELb1ELb0ELb0ELb0ELb1ELb1ELb1ELb0ELb0EEENS1_21CollectiveEpilogueFwdINS6_IJSA_SC_SB_EEES9_SE_SG_Li256ELb1ELb1ELb0ELb0EEENS1_36VarlenDynamicPersistentTileSchedulerILi128ELi112ELi256ELi128ELb0ELb1ELb1ELb1ELb1ELb1EEEEEEEEEvNT_6ParamsE,"ax",@progbits
	.align	128
.text._ZN7cutlass13device_kernelIN5flash11enable_sm90INS1_16FlashAttnFwdSm90INS1_25CollectiveMainloopFwdSm90ILi2EN4cute5tupleIJNS5_1CILi1EEES8_S8_EEENS6_IJNS7_ILi128EEENS7_ILi112EEENS7_ILi192EEEEEELi192ENS_6half_tEfNS_4arch4Sm90ELb1ELb0ELb1ELb1ELb0ELb0ELb0ELb1ELb1ELb1ELb0ELb0EEENS1_21CollectiveEpilogueFwdINS6_IJSA_SC_SB_EEES9_SE_SG_Li256ELb1ELb1ELb0ELb0EEENS1_36VarlenDynamicPersistentTileSchedulerILi128ELi112ELi256ELi128ELb0ELb1ELb1ELb1ELb1ELb1EEEEEEEEEvNT_6ParamsE:
        .type           _ZN7cutlass13device_kernelIN5flash11enable_sm90INS1_16FlashAttnFwdSm90INS1_25CollectiveMainloopFwdSm90ILi2EN4cute5tupleIJNS5_1CILi1EEES8_S8_EEENS6_IJNS7_ILi128EEENS7_ILi112EEENS7_ILi192EEEEEELi192ENS_6half_tEfNS_4arch4Sm90ELb1ELb0ELb1ELb1ELb0ELb0ELb0ELb1ELb1ELb1ELb0ELb0EEENS1_21CollectiveEpilogueFwdINS6_IJSA_SC_SB_EEES9_SE_SG_Li256ELb1ELb1ELb0ELb0EEENS1_36VarlenDynamicPersistentTileSchedulerILi128ELi112ELi256ELi128ELb0ELb1ELb1ELb1ELb1ELb1EEEEEEEEEvNT_6ParamsE,@function
        .size           _ZN7cutlass13device_kernelIN5flash11enable_sm90INS1_16FlashAttnFwdSm90INS1_25CollectiveMainloopFwdSm90ILi2EN4cute5tupleIJNS5_1CILi1EEES8_S8_EEENS6_IJNS7_ILi128EEENS7_ILi112EEENS7_ILi192EEEEEELi192ENS_6half_tEfNS_4arch4Sm90ELb1ELb0ELb1ELb1ELb0ELb0ELb0ELb1ELb1ELb1ELb0ELb0EEENS1_21CollectiveEpilogueFwdINS6_IJSA_SC_SB_EEES9_SE_SG_Li256ELb1ELb1ELb0ELb0EEENS1_36VarlenDynamicPersistentTileSchedulerILi128ELi112ELi256ELi128ELb0ELb1ELb1ELb1ELb1ELb1EEEEEEEEEvNT_6ParamsE,(.L_x_3248 - _ZN7cutlass13device_kernelIN5flash11enable_sm90INS1_16FlashAttnFwdSm90INS1_25CollectiveMainloopFwdSm90ILi2EN4cute5tupleIJNS5_1CILi1EEES8_S8_EEENS6_IJNS7_ILi128EEENS7_ILi112EEENS7_ILi192EEEEEELi192ENS_6half_tEfNS_4arch4Sm90ELb1ELb0ELb1ELb1ELb0ELb0ELb0ELb1ELb1ELb1ELb0ELb0EEENS1_21CollectiveEpilogueFwdINS6_IJSA_SC_SB_EEES9_SE_SG_Li256ELb1ELb1ELb0ELb0EEENS1_36VarlenDynamicPersistentTileSchedulerILi128ELi112ELi256ELi128ELb0ELb1ELb1ELb1ELb1ELb1EEEEEEEEEvNT_6ParamsE)
        .other          _ZN7cutlass13device_kernelIN5flash11enable_sm90INS1_16FlashAttnFwdSm90INS1_25CollectiveMainloopFwdSm90ILi2EN4cute5tupleIJNS5_1CILi1EEES8_S8_EEENS6_IJNS7_ILi128EEENS7_ILi112EEENS7_ILi192EEEEEELi192ENS_6half_tEfNS_4arch4Sm90ELb1ELb0ELb1ELb1ELb0ELb0ELb0ELb1ELb1ELb1ELb0ELb0EEENS1_21CollectiveEpilogueFwdINS6_IJSA_SC_SB_EEES9_SE_SG_Li256ELb1ELb1ELb0ELb0EEENS1_36VarlenDynamicPersistentTileSchedulerILi128ELi112ELi256ELi128ELb0ELb1ELb1ELb1ELb1ELb1EEEEEEEEEvNT_6ParamsE,@"STO_CUDA_ENTRY STV_DEFAULT"
_ZN7cutlass13device_kernelIN5flash11enable_sm90INS1_16FlashAttnFwdSm90INS1_25CollectiveMainloopFwdSm90ILi2EN4cute5tupleIJNS5_1CILi1EEES8_S8_EEENS6_IJNS7_ILi128EEENS7_ILi112EEENS7_ILi192EEEEEELi192ENS_6half_tEfNS_4arch4Sm90ELb1ELb0ELb1ELb1ELb0ELb0ELb0ELb1ELb1ELb1ELb0ELb0EEENS1_21CollectiveEpilogueFwdINS6_IJSA_SC_SB_EEES9_SE_SG_Li256ELb1ELb1ELb0ELb0EEENS1_36VarlenDynamicPersistentTileSchedulerILi128ELi112ELi256ELi128ELb0ELb1ELb1ELb1ELb1ELb1EEEEEEEEEvNT_6ParamsE:
        /* <DEDUP_REMOVED lines=18> */
.L_x_2472:
[----:B------:R-:W-:Y:S05]  /*0120*/  BSYNC B0 ;  /* 0x0000000000007941 */ /* 0x000fea0003800000 */
.L_x_2471:
        /* <DEDUP_REMOVED lines=41> */
.L_x_2473:
        /* <DEDUP_REMOVED lines=22> */
.L_x_2474:
        /* <DEDUP_REMOVED lines=18> */
.L_x_2475:
        /* <DEDUP_REMOVED lines=22> */
.L_x_2476:
        /* <DEDUP_REMOVED lines=22> */
.L_x_2477:
        /* <DEDUP_REMOVED lines=8> */
.L_x_2479:
        /* <DEDUP_REMOVED lines=19> */
[----:B------:R-:W-:Y:S01]  /*0ab0*/  UMOV UR36, URZ ;  /* 0x0000003f00247c82 */ /* 0x000fe20008000000 */
[----:B0-----:R-:W-:-:S05]  /*0ac0*/  VIADD R220, R0, 0xffffff80 ;  /* 0xffffff8000dc7836 */ /* 0x001fca0000000000 */
[----:B------:R-:W-:-:S04]  /*0ad0*/  SHF.R.S32.HI R3, RZ, 0x1f, R220 ;  /* 0x0000001fff037819 */ /* 0x000fc800000114dc */
[CC--:B------:R-:W-:Y:S02]  /*0ae0*/  LEA.HI R0, R3.reuse, R220.reuse, RZ, 0x7 ;  /* 0x000000dc03007211 */ /* 0x0c0fe400078f38ff */
[CC--:B------:R-:W-:Y:S02]  /*0af0*/  LEA.HI R4, R3.reuse, R220.reuse, RZ, 0x5 ;  /* 0x000000dc03047211 */ /* 0x0c0fe400078f28ff */
[----:B------:R-:W-:Y:S02]  /*0b00*/  LOP3.LUT R5, R0, 0xffffff80, RZ, 0xc0, !PT ;  /* 0xffffff8000057812 */ /* 0x000fe400078ec0ff */
[----:B------:R-:W-:Y:S01]  /*0b10*/  LEA.HI R10, R3, R220, RZ, 0x2 ;  /* 0x000000dc030a7211 */ /* 0x000fe200078f10ff */
[----:B------:R-:W-:Y:S01]  /*0b20*/  IMAD.SHL.U32 R4, R4, 0x20, RZ ;  /* 0x0000002004047824 */ /* 0x000fe200078e00ff */
[----:B------:R-:W-:Y:S01]  /*0b30*/  SHF.R.S32.HI R213, RZ, 0x7, R0 ;  /* 0x00000007ffd57819 */ /* 0x000fe20000011400 */
[----:B------:R-:W-:-:S03]  /*0b40*/  IMAD.IADD R212, R220, 0x1, -R5 ;  /* 0x00000001dcd47824 */ /* 0x000fc600078e0a05 */
[----:B------:R-:W-:Y:S02]  /*0b50*/  LOP3.LUT R4, R4, 0xfffffc00, RZ, 0xc0, !PT ;  /* 0xfffffc0004047812 */ /* 0x000fe400078ec0ff */
[----:B------:R-:W-:Y:S02]  /*0b60*/  SHF.R.S32.HI R9, RZ, 0x1f, R212 ;  /* 0x0000001fff097819 */ /* 0x000fe400000114d4 */
[----:B------:R-:W-:Y:S02]  /*0b70*/  LEA.HI R0, R0, R213, RZ, 0x1 ;  /* 0x000000d500007211 */ /* 0x000fe400078f08ff */
[CC--:B------:R-:W-:Y:S02]  /*0b80*/  LEA.HI R6, R9.reuse, R212.reuse, RZ, 0x2 ;  /* 0x000000d409067211 */ /* 0x0c0fe400078f10ff */
[----:B------:R-:W-:Y:S02]  /*0b90*/  LEA.HI R9, R9, R212, RZ, 0x5 ;  /* 0x000000d409097211 */ /* 0x000fe400078f28ff */
[----:B------:R-:W-:-:S02]  /*0ba0*/  SHF.R.S32.HI R8, RZ, 0x2, R6 ;  /* 0x00000002ff087819 */ /* 0x000fc40000011406 */
[----:B------:R-:W-:Y:S02]  /*0bb0*/  SHF.R.S32.HI R11, RZ, 0x1f, R6 ;  /* 0x0000001fff0b7819 */ /* 0x000fe40000011406 */
[----:B------:R-:W-:Y:S02]  /*0bc0*/  SHF.R.S32.HI R9, RZ, 0x5, R9 ;  /* 0x00000005ff097819 */ /* 0x000fe40000011409 */
[----:B------:R-:W-:Y:S02]  /*0bd0*/  LEA.HI R11, R11, R8, RZ, 0x3 ;  /* 0x000000080b0b7211 */ /* 0x000fe400078f18ff */
[----:B------:R-:W-:Y:S02]  /*0be0*/  LOP3.LUT R0, R0, 0x3fffffe, RZ, 0xc0, !PT ;  /* 0x03fffffe00007812 */ /* 0x000fe400078ec0ff */
[----:B------:R-:W-:-:S03]  /*0bf0*/  LOP3.LUT R11, R11, 0xfffffff8, RZ, 0xc0, !PT ;  /* 0xfffffff80b0b7812 */ /* 0x000fc600078ec0ff */
[----:B------:R-:W-:Y:S02]  /*0c00*/  IMAD.IADD R0, R213, 0x1, -R0 ;  /* 0x00000001d5007824 */ /* 0x000fe400078e0a00 */
[----:B------:R-:W-:-:S04]  /*0c10*/  IMAD.IADD R8, R8, 0x1, -R11 ;  /* 0x0000000108087824 */ /* 0x000fc800078e0a0b */
[----:B------:R-:W-:-:S04]  /*0c20*/  IMAD R9, R9, 0x10, R8 ;  /* 0x0000001009097824 */ /* 0x000fc800078e0208 */
[----:B------:R-:W-:Y:S01]  /*0c30*/  IMAD R214, R0, 0x40, R9 ;  /* 0x0000004000d67824 */ /* 0x000fe200078e0209 */
[----:B--2---:R-:W-:Y:S02]  /*0c40*/  R2UR UR4, R2 ;  /* 0x00000000020472ca */ /* 0x004fe400000e0000 */
[CC--:B------:R-:W-:Y:S02]  /*0c50*/  LEA.HI R2, R3.reuse, R220.reuse, RZ, 0x4 ;  /* 0x000000dc03027211 */ /* 0x0c0fe400078f20ff */
[----:B------:R-:W-:Y:S02]  /*0c60*/  LEA.HI R3, R3, R220, RZ, 0x3 ;  /* 0x000000dc03037211 */ /* 0x000fe400078f18ff */
[----:B------:R-:W-:Y:S02]  /*0c70*/  SHF.R.S32.HI R7, RZ, 0x4, R2 ;  /* 0x00000004ff077819 */ /* 0x000fe40000011402 */
[C---:B------:R-:W-:Y:S02]  /*0c80*/  LOP3.LUT R5, R2.reuse, 0x3fffff0, RZ, 0xc0, !PT ;  /* 0x03fffff002057812 */ /* 0x040fe400078ec0ff */
[----:B------:R-:W-:-:S02]  /*0c90*/  LEA.HI R2, R2, R7, RZ, 0x1 ;  /* 0x0000000702027211 */ /* 0x000fc400078f08ff */
[----:B------:R-:W-:Y:S01]  /*0ca0*/  SHF.R.S32.HI R209, RZ, 0x3, R3 ;  /* 0x00000003ffd17819 */ /* 0x000fe20000011403 */
[----:B------:R-:W-:Y:S01]  /*0cb0*/  IMAD.IADD R5, R220, 0x1, -R5 ;  /* 0x00000001dc057824 */ /* 0x000fe200078e0a05 */
[----:B------:R-:W-:Y:S01]  /*0cc0*/  LOP3.LUT R2, R2, 0x1ffffffe, RZ, 0xc0, !PT ;  /* 0x1ffffffe02027812 */ /* 0x000fe200078ec0ff */
[----:B------:R-:W-:Y:S02]  /*0cd0*/  ULOP3.LUT UR7, UR4, 0x1, URZ, 0xfc, !UPT ;  /* 0x0000000104077892 */ /* 0x000fe4000f8efc3f */
[----:B------:R-:W-:Y:S01]  /*0ce0*/  IMAD R5, R5, 0x40, R4 ;  /* 0x0000004005057824 */ /* 0x000fe200078e0204 */
[----:B------:R-:W-:Y:S01]  /*0cf0*/  UMOV UR4, URZ ;  /* 0x0000003f00047c82 */ /* 0x000fe20008000000 */
[----:B------:R-:W-:Y:S01]  /*0d00*/  IMAD.IADD R2, R7, 0x1, -R2 ;  /* 0x0000000107027824 */ /* 0x000fe200078e0a02 */
[----:B------:R-:W-:Y:S01]  /*0d10*/  LOP3.LUT R7, R10, 0xfffffffc, RZ, 0xc0, !PT ;  /* 0xfffffffc0a077812 */ /* 0x000fe200078ec0ff */
[----:B------:R-:W-:Y:S02]  /*0d20*/  IMAD.U32 R216, RZ, RZ, UR7 ;  /* 0x00000007ffd87e24 */ /* 0x000fe4000f8e00ff */
[----:B------:R-:W-:-:S02]  /*0d30*/  IMAD R215, R2, 0x8, R5 ;  /* 0x0000000802d77824 */ /* 0x000fc400078e0205 */
[----:B------:R-:W-:Y:S01]  /*0d40*/  IMAD.IADD R4, R220, 0x1, -R7 ;  /* 0x00000001dc047824 */ /* 0x000fe200078e0a07 */
[----:B------:R-:W-:Y:S01]  /*0d50*/  LOP3.LUT R7, R3, 0xfffffff8, RZ, 0xc0, !PT ;  /* 0xfffffff803077812 */ /* 0x000fe200078ec0ff */
[----:B------:R-:W-:Y:S01]  /*0d60*/  IMAD.U32 R211, RZ, RZ, UR4 ;  /* 0x00000004ffd37e24 */ /* 0x000fe2000f8e00ff */
[----:B------:R-:W-:Y:S02]  /*0d70*/  LOP3.LUT R3, R6, 0x7ffffffc, RZ, 0xc0, !PT ;  /* 0x7ffffffc06037812 */ /* 0x000fe400078ec0ff */
[----:B------:R-:W-:Y:S01]  /*0d80*/  LEA.HI R10, R4, R4, RZ, 0x1 ;  /* 0x00000004040a7211 */ /* 0x000fe200078f08ff */
[----:B------:R-:W-:Y:S02]  /*0d90*/  IMAD.IADD R206, R220, 0x1, -R7 ;  /* 0x00000001dcce7824 */ /* 0x000fe400078e0a07 */
[----:B------:R-:W-:Y:S01]  /*0da0*/  IMAD.IADD R22, R212, 0x1, -R3 ;  /* 0x00000001d4167824 */ /* 0x000fe200078e0a03 */
[----:B------:R-:W-:Y:S01]  /*0db0*/  LOP3.LUT R11, R10, 0x1ffffffe, RZ, 0xc0, !PT ;  /* 0x1ffffffe0a0b7812 */ /* 0x000fe200078ec0ff */
[----:B------:R-:W-:-:S04]  /*0dc0*/  IMAD.SHL.U32 R16, R206, 0x8, RZ ;  /* 0x00000008ce107824 */ /* 0x000fc800078e00ff */
[C---:B------:R-:W-:Y:S01]  /*0dd0*/  VIADD R204, R16.reuse, 0x40 ;  /* 0x0000004010cc7836 */ /* 0x040fe20000000000 */
[----:B------:R-:W-:Y:S01]  /*0de0*/  SHF.R.S32.HI R219, RZ, 0x1f, R16 ;  /* 0x0000001fffdb7819 */ /* 0x000fe20000011410 */
[----:B------:R-:W-:Y:S02]  /*0df0*/  VIADD R205, R16, 0x80 ;  /* 0x0000008010cd7836 */ /* 0x000fe40000000000 */
[----:B------:R-:W-:Y:S01]  /*0e00*/  IMAD.IADD R11, R4, 0x1, -R11 ;  /* 0x00000001040b7824 */ /* 0x000fe200078e0a0b */
[----:B------:R-:W-:Y:S02]  /*0e10*/  SHF.R.S32.HI R218, RZ, 0x1f, R204 ;  /* 0x0000001fffda7819 */ /* 0x000fe400000114cc */
[----:B------:R-:W-:Y:S01]  /*0e20*/  SHF.R.S32.HI R217, RZ, 0x1f, R205 ;  /* 0x0000001fffd97819 */ /* 0x000fe200000114cd */
[----:B------:R-:W-:-:S07]  /*0e30*/  IMAD R23, R11, 0x8, R214 ;  /* 0x000000080b177824 */ /* 0x000fce00078e02d6 */
.L_x_2533:
[----:B0-2---:R-:W0:Y:S01]  /*0e40*/  LDC.64 R2, c[0x0][0xc88] ;  /* 0x00032200ff027b82 */ /* 0x005e220000000a00 */
[----:B------:R-:W-:Y:S01]  /*0e50*/  ULDC.64 UR12, c[0x0][0x208] ;  /* 0x00008200000c7ab9 */ /* 0x000fe20000000a00 */
[----:B------:R-:W-:Y:S01]  /*0e60*/  ULDC.64 UR8, c[0x0][0xa28] ;  /* 0x00028a0000087ab9 */ /* 0x000fe20000000a00 */
[----:B------:R-:W-:Y:S01]  /*0e70*/  ULDC.64 UR10, c[0x0][0xa18] ;  /* 0x00028600000a7ab9 */ /* 0x000fe20000000a00 */
[----:B0-----:R-:W-:-:S06]  /*0e80*/  IMAD.WIDE R2, R39, 0x4, R2 ;  /* 0x0000000427027825 */ /* 0x001fcc00078e0202 */
[----:B------:R-:W2:Y:S01]  /*0e90*/  LDG.E R2, desc[UR12][R2.64] ;  /* 0x0000000c02027981 */ /* 0x000ea2000c1e1900 */
[----:B------:R-:W-:Y:S02]  /*0ea0*/  UISETP.NE.U32.AND UP0, UPT, UR8, URZ, UPT ;  /* 0x0000003f0800728c */ /* 0x000fe4000bf05070 */
[----:B------:R-:W-:Y:S02]  /*0eb0*/  UISETP.NE.U32.AND UP1, UPT, UR10, URZ, UPT ;  /* 0x0000003f0a00728c */ /* 0x000fe4000bf25070 */
[----:B------:R-:W-:Y:S02]  /*0ec0*/  UISETP.NE.AND.EX UP0, UPT, UR9, URZ, UPT, UP0 ;  /* 0x0000003f0900728c */ /* 0x000fe4000bf05300 */
[----:B------:R-:W-:-:S04]  /*0ed0*/  UISETP.NE.AND.EX UP1, UPT, UR11, URZ, UPT, UP1 ;  /* 0x0000003f0b00728c */ /* 0x000fc8000bf25310 */
[----:B------:R-:W-:Y:S02]  /*0ee0*/  PLOP3.LUT P0, PT, PT, PT, UP0, 0x80, 0x0 ;  /* 0x000000000000781c */ /* 0x000fe40003f0f008 */
[----:B------:R-:W-:Y:S02]  /*0ef0*/  PLOP3.LUT P2, PT, PT, PT, UP1, 0x80, 0x0 ;  /* 0x000000000000781c */ /* 0x000fe40003f4f018 */
[----:B--2---:R-:W-:-:S13]  /*0f00*/  R2UR UR4, R2 ;  /* 0x00000000020472ca */ /* 0x004fda00000e0000 */
[----:B------:R-:W-:Y:S02]  /*0f10*/  USHF.R.S32.HI UR7, URZ, 0x1f, UR4 ;  /* 0x0000001f3f077899 */ /* 0x000fe40008011404 */
[----:B------:R-:W-:Y:S01]  /*0f20*/  IMAD.U32 R207, RZ, RZ, UR4 ;  /* 0x00000004ffcf7e24 */ /* 0x000fe2000f8e00ff */
[----:B------:R-:W-:-:S04]  /*0f30*/  @UP0 ULEA UR8, UP2, UR4, UR8, 0x2 ;  /* 0x0000000804080291 */ /* 0x000fc8000f84103f */
[----:B------:R-:W-:Y:S02]  /*0f40*/  @UP0 ULEA.HI.X UR9, UR4, UR9, UR7, 0x2, UP2 ;  /* 0x0000000904090291 */ /* 0x000fe400090f1407 */
[----:B------:R-:W-:Y:S01]  /*0f50*/  IMAD.U32 R210, RZ, RZ, UR7 ;  /* 0x00000007ffd27e24 */ /* 0x000fe2000f8e00ff */
[----:B------:R-:W-:Y:S01]  /*0f60*/  @UP1 ULEA UR10, UP0, UR4, UR10, 0x2 ;  /* 0x0000000a040a1291 */ /* 0x000fe2000f80103f */
[----:B------:R-:W-:-:S03]  /*0f70*/  IMAD.U32 R2, RZ, RZ, UR8 ;  /* 0x00000008ff027e24 */ /* 0x000fc6000f8e00ff */
[----:B------:R-:W-:Y:S01]  /*0f80*/  @UP1 ULEA.HI.X UR11, UR4, UR11, UR7, 0x2, UP0 ;  /* 0x0000000b040b1291 */ /* 0x000fe200080f1407 */
[----:B------:R-:W-:Y:S01]  /*0f90*/  IMAD.U32 R3, RZ, RZ, UR9 ;  /* 0x00000009ff037e24 */ /* 0x000fe2000f8e00ff */
[----:B------:R-:W-:Y:S01]  /*0fa0*/  ULDC.64 UR8, c[0x0][0x418] ;  /* 0x0001060000087ab9 */ /* 0x000fe20000000a00 */
[----:B------:R-:W-:Y:S01]  /*0fb0*/  IMAD.U32 R4, RZ, RZ, UR10 ;  /* 0x0000000aff047e24 */ /* 0x000fe2000f8e00ff */
[----:B------:R-:W-:Y:S02]  /*0fc0*/  ULDC UR7, c[0x0][0x424] ;  /* 0x0001090000077ab9 */ /* 0x000fe40000000800 */
[----:B------:R-:W-:Y:S01]  /*0fd0*/  IMAD.U32 R5, RZ, RZ, UR11 ;  /* 0x0000000bff057e24 */ /* 0x000fe2000f8e00ff */
[----:B------:R-:W2:Y:S01]  /*0fe0*/  @P0 LDG.E R2, desc[UR12][R2.64] ;  /* 0x0000000c02020981 */ /* 0x000ea2000c1e1900 */
[----:B------:R-:W-:Y:S01]  /*0ff0*/  UISETP.NE.U32.AND UP0, UPT, UR8, URZ, UPT ;  /* 0x0000003f0800728c */ /* 0x000fe2000bf05070 */
[----:B------:R-:W-:Y:S02]  /*1000*/  ULDC.64 UR10, c[0x0][0xa20] ;  /* 0x00028800000a7ab9 */ /* 0x000fe40000000a00 */
[----:B---3--:R-:W3:Y:S01]  /*1010*/  @P2 LDG.E R4, desc[UR12][R4.64] ;  /* 0x0000000c04042981 */ /* 0x008ee2000c1e1900 */
[----:B------:R-:W-:Y:S01]  /*1020*/  ULDC UR12, c[0x0][0x288] ;  /* 0x0000a200000c7ab9 */ /* 0x000fe20000000800 */
[----:B------:R-:W-:Y:S01]  /*1030*/  UISETP.NE.AND.EX UP0, UPT, UR9, URZ, UPT, UP0 ;  /* 0x0000003f0900728c */ /* 0x000fe2000bf05300 */
[----:B------:R-:W-:Y:S01]  /*1040*/  ISETP.NE.U32.AND P1, PT, RZ, UR10, PT ;  /* 0x0000000aff007c0c */ /* 0x000fe2000bf25070 */
[----:B------:R-:W-:Y:S01]  /*1050*/  ULDC UR8, c[0x0][0x2f0] ;  /* 0x0000bc0000087ab9 */ /* 0x000fe20000000800 */
[----:B------:R-:W-:Y:S01]  /*1060*/  UMOV UR4, URZ ;  /* 0x0000003f00047c82 */ /* 0x000fe20008000000 */
[----:B------:R-:W-:Y:S01]  /*1070*/  USEL UR7, UR7, 0x1, UP0 ;  /* 0x0000000107077887 */ /* 0x000fe20008000000 */
[----:B------:R-:W-:Y:S01]  /*1080*/  ISETP.NE.AND.EX P1, PT, RZ, UR11, PT, P1 ;  /* 0x0000000bff007c0c */ /* 0x000fe2000bf25310 */
[----:B------:R-:W-:-:S02]  /*1090*/  IMAD.U32 R208, RZ, RZ, UR6 ;  /* 0x00000006ffd07e24 */ /* 0x000fc4000f8e00ff */
[----:B------:R-:W-:Y:S01]  /*10a0*/  UIMAD UR8, UR7, UR8, URZ ;  /* 0x00000008070872a4 */ /* 0x000fe2000f8e023f */
[----:B--2---:R-:W-:Y:S02]  /*10b0*/  @P0 R2UR UR4, R2 ;  /* 0x00000000020402ca */ /* 0x004fe400000e0000 */
[----:B---3--:R-:W-:-:S13]  /*10c0*/  @P2 R2UR UR12, R4 ;  /* 0x00000000040c22ca */ /* 0x008fda00000e0000 */
[----:B------:R-:W-:Y:S01]  /*10d0*/  IMAD.U32 R17, RZ, RZ, UR12 ;  /* 0x0000000cff117e24 */ /* 0x000fe2000f8e00ff */
[----:B-1--4-:R-:W-:Y:S06]  /*10e0*/  @P2 BRA `(.L_x_2480) ;  /* 0x0000000000402947 */ /* 0x012fec0003800000 */
[----:B------:R-:W-:Y:S02]  /*10f0*/  ULDC.64 UR6, c[0x0][0xa00] ;  /* 0x0002800000067ab9 */ /* 0x000fe40000000a00 */
[----:B------:R-:W-:-:S04]  /*1100*/  ISETP.NE.U32.AND P0, PT, RZ, UR6, PT ;  /* 0x00000006ff007c0c */ /* 0x000fc8000bf05070 */
[----:B------:R-:W-:-:S13]  /*1110*/  ISETP.NE.AND.EX P0, PT, RZ, UR7, PT, P0 ;  /* 0x00000007ff007c0c */ /* 0x000fda000bf05300 */
[----:B------:R-:W-:Y:S05]  /*1120*/  @!P0 BRA `(.L_x_2480) ;  /* 0x0000000000308947 */ /* 0x000fea0003800000 */
[----:B------:R-:W-:Y:S01]  /*1130*/  R2UR UR9, R207 ;  /* 0x00000000cf0972ca */ /* 0x000fe200000e0000 */
[----:B------:R-:W-:Y:S01]  /*1140*/  ULDC.64 UR6, c[0x0][0xa00] ;  /* 0x0002800000067ab9 */ /* 0x000fe20000000a00 */
[----:B------:R-:W-:-:S11]  /*1150*/  ULDC.64 UR12, c[0x0][0x208] ;  /* 0x00008200000c7ab9 */ /* 0x000fd60000000a00 */
[----:B------:R-:W-:-:S06]  /*1160*/  UIMAD.WIDE UR6, UR9, 0x4, UR6 ;  /* 0x00000004090678a5 */ /* 0x000fcc000f8e0206 */
[----:B------:R-:W-:Y:S02]  /*1170*/  IMAD.U32 R2, RZ, RZ, UR6 ;  /* 0x00000006ff027e24 */ /* 0x000fe4000f8e00ff */
[----:B------:R-:W-:-:S05]  /*1180*/  IMAD.U32 R3, RZ, RZ, UR7 ;  /* 0x00000007ff037e24 */ /* 0x000fca000f8e00ff */
[----:B------:R-:W2:Y:S04]  /*1190*/  LDG.E R4, desc[UR12][R2.64] ;  /* 0x0000000c02047981 */ /* 0x000ea8000c1e1900 */
[----:B------:R-:W3:Y:S01]  /*11a0*/  LDG.E R0, desc[UR12][R2.64+0x4] ;  /* 0x0000040c02007981 */ /* 0x000ee2000c1e1900 */
[----:B--2---:R-:W-:Y:S02]  /*11b0*/  R2UR UR6, R4 ;  /* 0x00000000040672ca */ /* 0x004fe400000e0000 */
[----:B---3--:R-:W-:-:S13]  /*11c0*/  R2UR UR7, R0 ;  /* 0x00000000000772ca */ /* 0x008fda00000e0000 */
[----:B------:R-:W-:-:S06]  /*11d0*/  UIADD3 UR6, -UR6, UR7, URZ ;  /* 0x0000000706067290 */ /* 0x000fcc000fffe13f */
[----:B------:R-:W-:-:S07]  /*11e0*/  IMAD.U32 R17, RZ, RZ, UR6 ;  /* 0x00000006ff117e24 */ /* 0x000fce000f8e00ff */
.L_x_2480:
[----:B------:R-:W-:Y:S05]  /*11f0*/  @!P1 BRA `(.L_x_2481) ;  /* 0x0000000000289947 */ /* 0x000fea0003800000 */
[----:B------:R-:W-:Y:S01]  /*1200*/  R2UR UR7, R207 ;  /* 0x00000000cf0772ca */ /* 0x000fe200000e0000 */
[----:B------:R-:W-:Y:S01]  /*1210*/  ULDC.64 UR8, c[0x0][0x208] ;  /* 0x0000820000087ab9 */ /* 0x000fe20000000a00 */
[----:B------:R-:W-:-:S11]  /*1220*/  R2UR UR12, R210 ;  /* 0x00000000d20c72ca */ /* 0x000fd600000e0000 */
[----:B------:R-:W-:-:S04]  /*1230*/  ULEA UR6, UP0, UR7, UR10, 0x2 ;  /* 0x0000000a07067291 */ /* 0x000fc8000f80103f */
[----:B------:R-:W-:Y:S02]  /*1240*/  ULEA.HI.X UR7, UR7, UR11, UR12, 0x2, UP0 ;  /* 0x0000000b07077291 */ /* 0x000fe400080f140c */
[----:B------:R-:W-:-:S04]  /*1250*/  IMAD.U32 R2, RZ, RZ, UR6 ;  /* 0x00000006ff027e24 */ /* 0x000fc8000f8e00ff */
[----:B------:R-:W-:-:S05]  /*1260*/  IMAD.U32 R3, RZ, RZ, UR7 ;  /* 0x00000007ff037e24 */ /* 0x000fca000f8e00ff */
[----:B------:R-:W2:Y:S02]  /*1270*/  LDG.E R2, desc[UR8][R2.64] ;  /* 0x0000000802027981 */ /* 0x000ea4000c1e1900 */
[----:B--2---:R-:W-:Y:S01]  /*1280*/  R2UR UR8, R2 ;  /* 0x00000000020872ca */ /* 0x004fe200000e0000 */
[----:B------:R-:W-:-:S14]  /*1290*/  BRA `(.L_x_2482) ;  /* 0x00000000003c7947 */ /* 0x000fdc0003800000 */
.L_x_2481:
        /* <DEDUP_REMOVED lines=14> */
[----:B------:R-:W-:-:S12]  /*1380*/  UIADD3 UR8, -UR8, UR6, URZ ;  /* 0x0000000608087290 */ /* 0x000fd8000fffe13f */
.L_x_2482:
[----:B------:R-:W-:Y:S01]  /*1390*/  UIADD3 UR9, -UR4, UR8, URZ ;  /* 0x0000000804097290 */ /* 0x000fe2000fffe13f */
[----:B------:R-:W-:Y:S01]  /*13a0*/  R2UR UR7, R17 ;  /* 0x00000000110772ca */ /* 0x000fe200000e0000 */
[----:B------:R-:W-:Y:S01]  /*13b0*/  USHF.L.U32 UR5, UR5, 0x7, URZ ;  /* 0x0000000705057899 */ /* 0x000fe2000800063f */
[----:B------:R-:W-:Y:S01]  /*13c0*/  PLOP3.LUT P0, PT, PT, PT, PT, 0x80, 0x0 ;  /* 0x000000000000781c */ /* 0x000fe20003f0f070 */
[----:B------:R-:W-:Y:S01]  /*13d0*/  ULDC UR4, c[0x0][0x448] ;  /* 0x0001120000047ab9 */ /* 0x000fe20000000800 */
[----:B------:R-:W-:Y:S01]  /*13e0*/  CS2R R2, SRZ ;  /* 0x0000000000027805 */ /* 0x000fe2000001ff00 */
[----:B------:R-:W-:Y:S01]  /*13f0*/  UISETP.NE.AND UP0, UPT, UR4, 0x1, UPT ;  /* 0x000000010400788c */ /* 0x000fe2000bf05270 */
[----:B------:R-:W-:Y:S01]  /*1400*/  IMAD.U32 R18, RZ, RZ, UR9 ;  /* 0x00000009ff127e24 */ /* 0x000fe2000f8e00ff */
[----:B------:R-:W-:Y:S02]  /*1410*/  UIADD3 UR6, UR5, 0x7f, URZ ;  /* 0x0000007f05067890 */ /* 0x000fe4000fffe03f */
[----:B------:R-:W-:Y:S01]  /*1420*/  IMAD.U32 R19, RZ, RZ, UR5 ;  /* 0x00000005ff137e24 */ /* 0x000fe2000f8e00ff */
[----:B------:R-:W-:Y:S01]  /*1430*/  CS2R R118, SRZ ;  /* 0x0000000000767805 */ /* 0x000fe2000001ff00 */
[----:B------:R-:W-:Y:S01]  /*1440*/  IMAD.MOV.U32 R0, RZ, RZ, RZ ;  /* 0x000000ffff007224 */ /* 0x000fe200078e00ff */
[----:B------:R-:W-:-:S02]  /*1450*/  CS2R R116, SRZ ;  /* 0x0000000000747805 */ /* 0x000fc4000001ff00 */
[----:B------:R-:W-:Y:S01]  /*1460*/  CS2R R114, SRZ ;  /* 0x0000000000727805 */ /* 0x000fe2000001ff00 */
[----:B------:R-:W-:Y:S01]  /*1470*/  UIADD3 UR7, UR9, 0x70, -UR7 ;  /* 0x0000007009077890 */ /* 0x000fe2000fffe807 */
[----:B------:R-:W-:Y:S02]  /*1480*/  CS2R R112, SRZ ;  /* 0x0000000000707805 */ /* 0x000fe4000001ff00 */
[----:B------:R-:W-:Y:S01]  /*1490*/  CS2R R110, SRZ ;  /* 0x00000000006e7805 */ /* 0x000fe2000001ff00 */
[----:B------:R-:W-:Y:S01]  /*14a0*/  @UP0 ULDC UR4, c[0x0][0x44c] ;  /* 0x0001130000040ab9 */ /* 0x000fe20000000800 */
[----:B------:R-:W-:Y:S01]  /*14b0*/  @UP0 ULDC UR8, c[0x0][0x450] ;  /* 0x0001140000080ab9 */ /* 0x000fe20000000800 */
[----:B------:R-:W-:Y:S01]  /*14c0*/  UIMAD.WIDE.U32 UR4, UR6, UR4, URZ ;  /* 0x00000004060472a5 */ /* 0x000fe2000f8e003f */
[----:B------:R-:W-:Y:S02]  /*14d0*/  CS2R R108, SRZ ;  /* 0x00000000006c7805 */ /* 0x000fe4000001ff00 */
[----:B------:R-:W-:-:S02]  /*14e0*/  CS2R R106, SRZ ;  /* 0x00000000006a7805 */ /* 0x000fc4000001ff00 */
[----:B------:R-:W-:Y:S01]  /*14f0*/  CS2R R104, SRZ ;  /* 0x0000000000687805 */ /* 0x000fe2000001ff00 */
[----:B------:R-:W-:Y:S01]  /*1500*/  @UP0 USHF.R.U32.HI UR6, URZ, UR8, UR5 ;  /* 0x000000083f060299 */ /* 0x000fe20008011605 */
[----:B------:R-:W-:Y:S01]  /*1510*/  CS2R R42, SRZ ;  /* 0x00000000002a7805 */ /* 0x000fe2000001ff00 */
[----:B------:R-:W-:Y:S01]  /*1520*/  UIADD3 UR5, UR9, 0x6f, URZ ;  /* 0x0000006f09057890 */ /* 0x000fe2000fffe03f */
[----:B------:R-:W-:Y:S01]  /*1530*/  CS2R R98, SRZ ;  /* 0x0000000000627805 */ /* 0x000fe2000001ff00 */
[----:B------:R-:W-:Y:S01]  /*1540*/  UIADD3 UR7, UR7, UR6, URZ ;  /* 0x0000000607077290 */ /* 0x000fe2000fffe03f */
[----:B------:R-:W-:Y:S01]  /*1550*/  CS2R R100, SRZ ;  /* 0x0000000000647805 */ /* 0x000fe2000001ff00 */
[----:B------:R-:W-:Y:S01]  /*1560*/  UMOV UR4, URZ ;  /* 0x0000003f00047c82 */ /* 0x000fe20008000000 */
[----:B------:R-:W-:Y:S01]  /*1570*/  UMOV UR6, URZ ;  /* 0x0000003f00067c82 */ /* 0x000fe20008000000 */
[----:B------:R-:W-:Y:S01]  /*1580*/  UIMAD.WIDE UR4, UR5, -0x6db6db6d, UR4 ;  /* 0x92492493050478a5 */ /* 0x000fe2000f8e0204 */
[----:B------:R-:W-:Y:S01]  /*1590*/  CS2R R96, SRZ ;  /* 0x0000000000607805 */ /* 0x000fe2000001ff00 */
[----:B------:R-:W-:Y:S01]  /*15a0*/  UIMAD.WIDE UR6, UR7, -0x6db6db6d, UR6 ;  /* 0x92492493070678a5 */ /* 0x000fe2000f8e0206 */
[----:B------:R-:W-:Y:S01]  /*15b0*/  CS2R R94, SRZ ;  /* 0x00000000005e7805 */ /* 0x000fe2000001ff00 */
[----:B------:R-:W-:Y:S01]  /*15c0*/  USHF.R.U32.HI UR4, URZ, 0x1f, UR5 ;  /* 0x0000001f3f047899 */ /* 0x000fe20008011605 */
[----:B------:R-:W-:Y:S01]  /*15d0*/  CS2R R92, SRZ ;  /* 0x00000000005c7805 */ /* 0x000fe2000001ff00 */
[----:B------:R-:W-:Y:S01]  /*15e0*/  USHF.R.U32.HI UR6, URZ, 0x1f, UR7 ;  /* 0x0000001f3f067899 */ /* 0x000fe20008011607 */
[----:B------:R-:W-:Y:S01]  /*15f0*/  CS2R R90, SRZ ;  /* 0x00000000005a7805 */ /* 0x000fe2000001ff00 */
[----:B------:R-:W-:Y:S01]  /*1600*/  ULEA.HI.SX32 UR4, UR5, UR4, 0x1a ;  /* 0x0000000405047291 */ /* 0x000fe2000f8fd23f */
        /* <DEDUP_REMOVED lines=9> */
[----:B------:R-:W-:Y:S01]  /*16a0*/  USEL UR37, UR4, UR6, UP0 ;  /* 0x0000000604257287 */ /* 0x000fe20008000000 */
[----:B------:R-:W-:-:S02]  /*16b0*/  CS2R R74, SRZ ;  /* 0x00000000004a7805 */ /* 0x000fc4000001ff00 */
[----:B------:R-:W-:Y:S02]  /*16c0*/  CS2R R72, SRZ ;  /* 0x0000000000487805 */ /* 0x000fe4000001ff00 */
[----:B------:R-:W-:Y:S01]  /*16d0*/  CS2R R70, SRZ ;  /* 0x0000000000467805 */ /* 0x000fe2000001ff00 */
[----:B------:R-:W-:Y:S01]  /*16e0*/  UISETP.GE.AND UP0, UPT, UR37, 0x1, UPT ;  /* 0x000000012500788c */ /* 0x000fe2000bf06270 */
[----:B------:R-:W-:Y:S02]  /*16f0*/  CS2R R68, SRZ ;  /* 0x0000000000447805 */ /* 0x000fe4000001ff00 */
[----:B------:R-:W-:Y:S02]  /*1700*/  CS2R R66, SRZ ;  /* 0x0000000000427805 */ /* 0x000fe4000001ff00 */
[----:B------:R-:W-:Y:S02]  /*1710*/  CS2R R64, SRZ ;  /* 0x0000000000407805 */ /* 0x000fe4000001ff00 */
[----:B------:R-:W-:-:S02]  /*1720*/  CS2R R62, SRZ ;  /* 0x00000000003e7805 */ /* 0x000fc4000001ff00 */
[----:B------:R-:W-:Y:S02]  /*1730*/  CS2R R60, SRZ ;  /* 0x00000000003c7805 */ /* 0x000fe4000001ff00 */
[----:B------:R-:W-:Y:S02]  /*1740*/  PLOP3.LUT P1, PT, PT, PT, UP0, 0x80, 0x0 ;  /* 0x000000000000781c */ /* 0x000fe40003f2f008 */
        /* <DEDUP_REMOVED lines=16> */
[----:B------:R-:W-:-:S02]  /*1850*/  CS2R R6, SRZ ;  /* 0x0000000000067805 */ /* 0x000fc4000001ff00 */
[----:B------:R-:W-:Y:S01]  /*1860*/  CS2R R132, SRZ ;  /* 0x0000000000847805 */ /* 0x000fe2000001ff00 */
        /* <DEDUP_REMOVED lines=32> */
.L_x_2484:
        /* <DEDUP_REMOVED lines=11> */
.L_x_2662:
[----:B------:R-:W-:Y:S05]  /*1b20*/  @!P0 BRA `(.L_x_2486) ;  /* 0x0000000000048947 */ /* 0x000fea0003800000 */
[----:B------:R-:W-:Y:S01]  /*1b30*/  BPT.TRAP 0x1 ;  /* 0x000000040000795c */ /* 0x000fe20000300000 */
.L_x_2486:
[----:B0-----:R-:W-:Y:S02]  /*1b40*/  IMAD.U32 R0, RZ, RZ, UR36 ;  /* 0x00000024ff007e24 */ /* 0x001fe4000f8e00ff */
[----:B------:R-:W-:-:S03]  /*1b50*/  IMAD.U32 R3, RZ, RZ, UR60 ;  /* 0x0000003cff037e24 */ /* 0x000fc6000f8e00ff */
[----:B------:R-:W-:Y:S02]  /*1b60*/  LEA R0, R0, UR38, 0x3 ;  /* 0x0000002600007c11 */ /* 0x000fe4000f8e18ff */
[----:B------:R-:W-:-:S04]  /*1b70*/  SHF.L.U32 R3, R3, 0x1f, RZ ;  /* 0x0000001f03037819 */ /* 0x000fc800000006ff */
[----:B------:R0:W1:Y:S01]  /*1b80*/  SYNCS.PHASECHK.TRANS64.TRYWAIT P2, [R0+URZ+0x36830], R3 ;  /* 0x03683003000075a7 */ /* 0x000062000804017f */
[----:B------:R-:W-:Y:S05]  /*1b90*/  @!P0 BRA `(.L_x_2487) ;  /* 0x0000000000048947 */ /* 0x000fea0003800000 */
[----:B------:R-:W-:Y:S01]  /*1ba0*/  BPT.TRAP 0x1 ;  /* 0x000000040000795c */ /* 0x000fe20000300000 */
.L_x_2487:
[----:B------:R-:W2:Y:S02]  /*1bb0*/  S2R R2, SR_TID.X ;  /* 0x0000000000027919 */ /* 0x000ea40000002100 */
[----:B--2---:R-:W-:Y:S01]  /*1bc0*/  LOP3.LUT P1, RZ, R2, 0x7f, RZ, 0xc0, !PT ;  /* 0x0000007f02ff7812 */ /* 0x004fe2000782c0ff */
[----:B-1----:R-:W-:-:S12]  /*1bd0*/  @P2 BRA `(.L_x_2488) ;  /* 0x0000000000082947 */ /* 0x002fd80003800000 */
[----:B------:R-:W1:Y:S02]  /*1be0*/  SYNCS.PHASECHK.TRANS64.TRYWAIT P2, [R0+URZ+0x36830], R3 ;  /* 0x03683003000075a7 */ /* 0x000e64000804017f */
[----:B-1----:R-:W-:Y:S05]  /*1bf0*/  @!P2 BRA `(.L_x_2489) ;  /* 0x0000017c0030a947 */ /* 0x002fea0003800000 */
.L_x_2488:
        /* <DEDUP_REMOVED lines=22> */
[----:B------:R-:W-:Y:S01]  /*1d60*/  IMAD.U32 R5, RZ, RZ, UR6 ;  /* 0x00000006ff057e24 */ /* 0x000fe2000f8e00ff */
[----:B------:R-:W-:Y:S01]  /*1d70*/  UIADD3 UR14, UR4, 0x100, URZ ;  /* 0x00000100040e7890 */ /* 0x000fe2000fffe03f */
[----:B01----:R-:W-:Y:S01]  /*1d80*/  @!P1 VIADD R0, R0, 0x36840 ;  /* 0x0003684000009836 */ /* 0x003fe20000000000 */
        /* <DEDUP_REMOVED lines=20> */
[----:B------:R-:W-:Y:S01]  /*1ed0*/  UIADD3 UR7, UR4, 0x2, URZ ;  /* 0x0000000204077890 */ /* 0x000fe2000fffe03f */
[----:B------:R-:W-:Y:S01]  /*1ee0*/  CS2R R112, SRZ ;  /* 0x0000000000707805 */ /* 0x000fe2000001ff00 */
[----:B------:R-:W-:Y:S01]  /*1ef0*/  UIADD3 UR30, UR4, 0x284, URZ ;  /* 0x00000284041e7890 */ /* 0x000fe2000fffe03f */
[----:B------:R-:W-:Y:S01]  /*1f00*/  CS2R R110, SRZ ;  /* 0x00000000006e7805 */ /* 0x000fe2000001ff00 */
[----:B------:R-:W-:Y:S01]  /*1f10*/  UMOV UR31, 0x40000040 ;  /* 0x40000040001f7882 */ /* 0x000fe20000000000 */
        /* <DEDUP_REMOVED lines=15> */
[----:B------:R-:W-:Y:S01]  /*2010*/  UMOV UR39, 0x40000040 ;  /* 0x4000004000277882 */ /* 0x000fe20000000000 */
[----:B------:R-:W-:Y:S01]  /*2020*/  UMOV UR59, 0x40000040 ;  /* 0x40000040003b7882 */ /* 0x000fe20000000000 */
[----:B------:R-:W-:-:S02]  /*2030*/  CS2R R98, SRZ ;  /* 0x0000000000627805 */ /* 0x000fc4000001ff00 */
[----:B------:R-:W-:Y:S02]  /*2040*/  CS2R R96, SRZ ;  /* 0x0000000000607805 */ /* 0x000fe4000001ff00 */
[----:B------:R-:W-:Y:S01]  /*2050*/  CS2R R94, SRZ ;  /* 0x00000000005e7805 */ /* 0x000fe2000001ff00 */
        /* <DEDUP_REMOVED lines=42> */
[----:B------:R-:W-:-:S02]  /*2300*/  UIADD3 UR6, UR5, 0x4, URZ ;  /* 0x0000000405067890 */ /* 0x000fc4000fffe03f */
        /* <DEDUP_REMOVED lines=99> */
[----:B------:R-:W-:Y:S01]  /*2940*/  ULDC UR10, c[0x0][0x9d8] ;  /* 0x00027600000a7ab9 */ /* 0x000fe20000000800 */
        /* <DEDUP_REMOVED lines=321> */
[----:B------:R-:W-:Y:S02]  /*3d60*/  R2UR UR14, R17 ;  /* 0x00000000110e72ca */ /* 0x000fe400000e0000 */
[----:B------:R-:W-:Y:S02]  /*3d70*/  R2UR UR13, R2 ;  /* 0x00000000020d72ca */ /* 0x000fe400000e0000 */
[----:B------:R-:W-:Y:S01]  /*3d80*/  R2UR UR12, R3 ;  /* 0x00000000030c72ca */ /* 0x000fe200000e0000 */
[----:B------:R-:W-:Y:S02]  /*3d90*/  WARPGROUP.DEPBAR.LE gsb0, 0x0 ;  /* 0x00008000000079c5 */ /* 0x000fe40000010000 */
[----:B------:R-:W-:-:S06]  /*3da0*/  WARPGROUP.ARRIVE ;  /* 0x00000000000079c5 */ /* 0x000fcc0000000000 */
[----:B------:R-:W-:Y:S01]  /*3db0*/  HGMMA.64x16x16.F32 R56, gdesc[UR56], R56, gsb0 ;  /* 0x00200000383879f0 */ /* 0x000fe20008000838 */
[----:B------:R-:W-:Y:S01]  /*3dc0*/  R2UR UR56, R6 ;  /* 0x00000000063872ca */ /* 0x000fe200000e0000 */
[----:B------:R-:W-:Y:S01]  /*3dd0*/  VIADD R6, R23, UR15 ;  /* 0x0000000f17067c36 */ /* 0x000fe20008000000 */
[----:B------:R-:W-:Y:S01]  /*3de0*/  R2UR UR57, R4 ;  /* 0x00000000043972ca */ /* 0x000fe200000e0000 */
[----:B------:R-:W-:Y:S02]  /*3df0*/  WARPGROUP.DEPBAR.LE gsb0, 0x0 ;  /* 0x00008000000079c5 */ /* 0x000fe40000010000 */
[----:B------:R-:W-:-:S06]  /*3e00*/  WARPGROUP.ARRIVE ;  /* 0x00000000000079c5 */ /* 0x000fcc0000000000 */
[----:B------:R-:W-:Y:S01]  /*3e10*/  HGMMA.64x16x16.F32 R48, gdesc[UR36], R48, gsb0 ;  /* 0x00200000243079f0 */ /* 0x000fe20008000830 */
[----:B------:R-:W-:Y:S02]  /*3e20*/  R2UR UR38, R7 ;  /* 0x00000000072672ca */ /* 0x000fe400000e0000 */
[----:B------:R-:W-:Y:S02]  /*3e30*/  R2UR UR37, R8 ;  /* 0x00000000082572ca */ /* 0x000fe400000e0000 */
[----:B------:R-:W-:Y:S01]  /*3e40*/  R2UR UR36, R9 ;  /* 0x00000000092472ca */ /* 0x000fe200000e0000 */
[----:B------:R-:W-:Y:S02]  /*3e50*/  WARPGROUP.DEPBAR.LE gsb0, 0x0 ;  /* 0x00008000000079c5 */ /* 0x000fe40000010000 */
[----:B------:R-:W-:-:S06]  /*3e60*/  WARPGROUP.ARRIVE ;  /* 0x00000000000079c5 */ /* 0x000fcc0000000000 */
[----:B------:R-:W-:Y:S01]  /*3e70*/  HGMMA.64x16x16.F32 R40, gdesc[UR48], R40, gsb0 ;  /* 0x00200000302879f0 */ /* 0x000fe20008000828 */
[----:B------:R-:W-:Y:S01]  /*3e80*/  UMOV UR50, UR6 ;  /* 0x0000000600327c82 */ /* 0x000fe20008000000 */
[----:B------:R-:W-:Y:S01]  /*3e90*/  UMOV UR51, 0x40000040 ;  /* 0x4000004000337882 */ /* 0x000fe20000000000 */
[----:B------:R-:W-:Y:S02]  /*3ea0*/  UMOV UR6, 0xffffff90 ;  /* 0xffffff9000067882 */ /* 0x000fe40000000000 */
[----:B------:R-:W-:Y:S01]  /*3eb0*/  UIMAD UR6, UR37, UR6, 0x71 ;  /* 0x00000071250674a4 */ /* 0x000fe2000f8e0206 */
[----:B------:R-:W-:Y:S02]  /*3ec0*/  WARPGROUP.DEPBAR.LE gsb0, 0x0 ;  /* 0x00008000000079c5 */ /* 0x000fe40000010000 */
[----:B------:R-:W-:-:S06]  /*3ed0*/  WARPGROUP.ARRIVE ;  /* 0x00000000000079c5 */ /* 0x000fcc0000000000 */
[----:B------:R-:W-:Y:S01]  /*3ee0*/  HGMMA.64x16x16.F32 R32, gdesc[UR52], R32, gsb0 ;  /* 0x00200000342079f0 */ /* 0x000fe20008000820 */
[----:B------:R-:W-:Y:S01]  /*3ef0*/  UMOV UR52, UR5 ;  /* 0x0000000500347c82 */ /* 0x000fe20008000000 */
[----:B------:R-:W-:Y:S01]  /*3f00*/  UMOV UR53, 0x40000040 ;  /* 0x4000004000357882 */ /* 0x000fe20000000000 */
[----:B------:R-:W-:Y:S01]  /*3f10*/  UMOV UR54, UR7 ;  /* 0x0000000700367c82 */ /* 0x000fe20008000000 */
[----:B------:R-:W-:Y:S01]  /*3f20*/  UMOV UR55, 0x40000040 ;  /* 0x4000004000377882 */ /* 0x000fe20000000000 */
[----:B------:R-:W-:Y:S01]  /*3f30*/  ULDC UR5, c[0x0][0x448] ;  /* 0x0001120000057ab9 */ /* 0x000fe20000000800 */
[----:B------:R-:W-:Y:S01]  /*3f40*/  UMOV UR7, 0x40000040 ;  /* 0x4000004000077882 */ /* 0x000fe20000000000 */
[----:B------:R-:W-:-:S06]  /*3f50*/  UISETP.NE.AND UP0, UPT, UR5, 0x1, UPT ;  /* 0x000000010500788c */ /* 0x000fcc000bf05270 */
[----:B------:R-:W-:-:S05]  /*3f60*/  PLOP3.LUT P2, PT, PT, PT, UP0, 0x80, 0x0 ;  /* 0x000000000000781c */ /* 0x000fca0003f4f008 */
[----:B------:R-:W-:-:S08]  /*3f70*/  @UP0 ULDC UR5, c[0x0][0x44c] ;  /* 0x0001130000050ab9 */ /* 0x000fd00000000800 */
[----:B------:R-:W-:Y:S01]  /*3f80*/  @P2 IMAD.HI.U32 R7, R6, UR5, RZ ;  /* 0x0000000506072c27 */ /* 0x000fe2000f8e00ff */
[----:B------:R-:W-:Y:S01]  /*3f90*/  @UP0 ULDC UR5, c[0x0][0x450] ;  /* 0x0001140000050ab9 */ /* 0x000fe20000000800 */
        /* <DEDUP_REMOVED lines=31> */
[----:B------:R-:W-:Y:S02]  /*4190*/  IMAD.U32 R65, RZ, RZ, UR14 ;  /* 0x0000000eff417e24 */ /* 0x000fe4000f8e00ff */
[----:B------:R-:W-:Y:S01]  /*41a0*/  FMUL.FTZ R66, R66, UR10 ;  /* 0x0000000a42427c20 */ /* 0x000fe20008410000 */
[----:B------:R-:W-:Y:S01]  /*41b0*/  FMUL.FTZ R67, R67, UR10 ;  /* 0x0000000a43437c20 */ /* 0x000fe20008410000 */
[----:B------:R-:W-:Y:S01]  /*41c0*/  FMUL.FTZ R70, R70, UR10 ;  /* 0x0000000a46467c20 */ /* 0x000fe20008410000 */
[----:B------:R-:W-:Y:S01]  /*41d0*/  HGMMA.64x16x16.F32 R56, gdesc[UR52], R56, gsb0 ;  /* 0x00200000343879f0 */ /* 0x000fe20008000838 */
[----:B------:R-:W-:Y:S01]  /*41e0*/  UIADD3 UR54, UR4, 0x886, URZ ;  /* 0x0000088604367890 */ /* 0x000fe2000fffe03f */
[----:B------:R-:W-:Y:S01]  /*41f0*/  FMUL.FTZ R10, R64, UR10 ;  /* 0x0000000a400a7c20 */ /* 0x000fe20008410000 */
[----:B------:R-:W-:Y:S01]  /*4200*/  UMOV UR55, 0x40000040 ;  /* 0x4000004000377882 */ /* 0x000fe20000000000 */
[----:B------:R-:W4:Y:S01]  /*4210*/  MUFU.TANH R66, R66 ;  /* 0x0000004200427308 */ /* 0x000f220000002400 */
[----:B------:R-:W-:Y:S01]  /*4220*/  FMUL.FTZ R11, R69, UR10 ;  /* 0x0000000a450b7c20 */ /* 0x000fe20008410000 */
[----:B------:R-:W-:Y:S01]  /*4230*/  FMUL.FTZ R71, R71, UR10 ;  /* 0x0000000a47477c20 */ /* 0x000fe20008410000 */
[----:B------:R-:W-:-:S05]  /*4240*/  FMUL.FTZ R12, R68, UR10 ;  /* 0x0000000a440c7c20 */ /* 0x000fca0008410000 */
[----:B------:R-:W5:Y:S08]  /*4250*/  MUFU.TANH R64, R67 ;  /* 0x0000004300407308 */ /* 0x000f700000002400 */
[----:B------:R-:W5:Y:S08]  /*4260*/  MUFU.TANH R70, R70 ;  /* 0x0000004600467308 */ /* 0x000f700000002400 */
[----:B------:R-:W5:Y:S08]  /*4270*/  MUFU.TANH R68, R71 ;  /* 0x0000004700447308 */ /* 0x000f700000002400 */
[----:B------:R-:W-:Y:S08]  /*4280*/  MUFU.TANH R4, R4 ;  /* 0x0000000400047308 */ /* 0x000ff00000002400 */
[----:B------:R-:W-:Y:S01]  /*4290*/  MUFU.TANH R10, R10 ;  /* 0x0000000a000a7308 */ /* 0x000fe20000002400 */
[----:B------:R-:W-:-:S02]  /*42a0*/  WARPGROUP.DEPBAR.LE gsb0, 0x0 ;  /* 0x00008000000079c5 */ /* 0x000fc40000010000 */
[----:B------:R-:W-:Y:S01]  /*42b0*/  WARPGROUP.ARRIVE ;  /* 0x00000000000079c5 */ /* 0x000fe20000000000 */
[----:B------:R-:W-:Y:S01]  /*42c0*/  FMUL.FTZ R14, R56, UR10 ;  /* 0x0000000a380e7c20 */ /* 0x000fe20008410000 */
[----:B------:R-:W-:Y:S01]  /*42d0*/  IMAD.MOV.U32 R56, RZ, RZ, R6 ;  /* 0x000000ffff387224 */ /* 0x000fe200078e0006 */
[----:B------:R-:W-:Y:S01]  /*42e0*/  @P2 SHF.R.U32.HI R56, RZ, UR5, R7 ;  /* 0x00000005ff382c19 */ /* 0x000fe20008011607 */
[----:B------:R-:W-:Y:S01]  /*42f0*/  UIMAD UR5, UR37, -0x70, UR11 ;  /* 0xffffff90250578a4 */ /* 0x000fe2000f8e020b */
[----:B------:R-:W-:Y:S01]  /*4300*/  FMUL.FTZ R13, R57, UR10 ;  /* 0x0000000a390d7c20 */ /* 0x000fe20008410000 */
[----:B------:R-:W-:Y:S01]  /*4310*/  HGMMA.64x16x16.F32 R48, gdesc[UR52], R48, gsb0 ;  /* 0x00200000343079f0 */ /* 0x000fe20008000830 */
[----:B------:R-:W-:Y:S01]  /*4320*/  UIADD3 UR54, UR4, 0x906, URZ ;  /* 0x0000090604367890 */ /* 0x000fe2000fffe03f */
[----:B------:R-:W0:Y:S01]  /*4330*/  SHFL.IDX PT, R7, R56, 0x1, 0x1c1f ;  /* 0x003c1f0038077f89 */ /* 0x000e2200000e0000 */
[----:B------:R-:W-:Y:S01]  /*4340*/  UMOV UR55, 0x40000040 ;  /* 0x4000004000377882 */ /* 0x000fe20000000000 */
[----:B------:R-:W-:Y:S01]  /*4350*/  UIADD3 UR5, UR5, 0x70, URZ ;  /* 0x0000007005057890 */ /* 0x000fe2000fffe03f */
[----:B------:R-:W-:-:S02]  /*4360*/  IMAD.U32 R57, RZ, RZ, UR6 ;  /* 0x00000006ff397e24 */ /* 0x000fc4000f8e00ff */
[----:B------:R-:W-:Y:S01]  /*4370*/  FMUL.FTZ R15, R61, UR10 ;  /* 0x0000000a3d0f7c20 */ /* 0x000fe20008410000 */
[----:B------:R-:W-:Y:S01]  /*4380*/  FMUL.FTZ R58, R58, UR10 ;  /* 0x0000000a3a3a7c20 */ /* 0x000fe20008410000 */
[----:B------:R-:W-:Y:S01]  /*4390*/  UIADD3 UR6, UR4, 0xa06, URZ ;  /* 0x00000a0604067890 */ /* 0x000fe2000fffe03f */
[----:B------:R-:W-:Y:S02]  /*43a0*/  IMAD R6, R22, -0x2, R57 ;  /* 0xfffffffe16067824 */ /* 0x000fe400078e0239 */
[----:B------:R-:W-:Y:S01]  /*43b0*/  FMUL.FTZ R59, R59, UR10 ;  /* 0x0000000a3b3b7c20 */ /* 0x000fe20008410000 */
[----:B------:R-:W-:Y:S02]  /*43c0*/  IMAD.U32 R61, RZ, RZ, UR5 ;  /* 0x00000005ff3d7e24 */ /* 0x000fe4000f8e00ff */
[----:B------:R-:W-:Y:S01]  /*43d0*/  FMUL.FTZ R62, R62, UR10 ;  /* 0x0000000a3e3e7c20 */ /* 0x000fe20008410000 */
[----:B------:R-:W5:Y:S01]  /*43e0*/  MUFU.TANH R58, R58 ;  /* 0x0000003a003a7308 */ /* 0x000f620000002400 */
[----:B------:R-:W-:Y:S01]  /*43f0*/  IADD3 R65, -R65, UR11, R6 ;  /* 0x0000000b41417c10 */ /* 0x000fe2000fffe106 */
[----:B------:R-:W-:Y:S01]  /*4400*/  UMOV UR5, UR53 ;  /* 0x0000003500057c82 */ /* 0x000fe20008000000 */
[----:B------:R-:W-:Y:S01]  /*4410*/  FMUL.FTZ R63, R63, UR10 ;  /* 0x0000000a3f3f7c20 */ /* 0x000fe20008410000 */
[----:B------:R-:W-:Y:S01]  /*4420*/  FMUL.FTZ R20, R60, UR10 ;  /* 0x0000000a3c147c20 */ /* 0x000fe20008410000 */
[----:B------:R-:W1:Y:S03]  /*4430*/  SHFL.IDX PT, R56, R56, RZ, 0x1c1f ;  /* 0x001c1fff38387589 */ /* 0x000e6600000e0000 */
[----:B------:R-:W5:Y:S08]  /*4440*/  MUFU.TANH R59, R59 ;  /* 0x0000003b003b7308 */ /* 0x000f700000002400 */
[----:B------:R-:W5:Y:S08]  /*4450*/  MUFU.TANH R62, R62 ;  /* 0x0000003e003e7308 */ /* 0x000f700000002400 */
[----:B------:R-:W5:Y:S08]  /*4460*/  MUFU.TANH R63, R63 ;  /* 0x0000003f003f7308 */ /* 0x000f700000002400 */
[----:B------:R-:W-:Y:S01]  /*4470*/  MUFU.TANH R9, R9 ;  /* 0x0000000900097308 */ /* 0x000fe20000002400 */
[----:B------:R-:W-:-:S02]  /*4480*/  WARPGROUP.DEPBAR.LE gsb0, 0x0 ;  /* 0x00008000000079c5 */ /* 0x000fc40000010000 */
[----:B------:R-:W-:Y:S01]  /*4490*/  WARPGROUP.ARRIVE ;  /* 0x00000000000079c5 */ /* 0x000fe20000000000 */
[----:B------:R-:W-:Y:S01]  /*44a0*/  FMUL.FTZ R50, R50, UR10 ;  /* 0x0000000a32327c20 */ /* 0x000fe20008410000 */
[----:B------:R-:W-:Y:S01]  /*44b0*/  FMUL.FTZ R21, R48, UR10 ;  /* 0x0000000a30157c20 */ /* 0x000fe20008410000 */
[----:B------:R-:W-:Y:S01]  /*44c0*/  FMUL.FTZ R48, R49, UR10 ;  /* 0x0000000a31307c20 */ /* 0x000fe20008410000 */
[----:B------:R-:W-:Y:S01]  /*44d0*/  FMUL.FTZ R54, R54, UR10 ;  /* 0x0000000a36367c20 */ /* 0x000fe20008410000 */
[----:B------:R2:W5:Y:S01]  /*44e0*/  MUFU.TANH R49, R50 ;  /* 0x0000003200317308 */ /* 0x0005620000002400 */
[----:B------:R-:W-:Y:S01]  /*44f0*/  HGMMA.64x16x16.F32 R40, gdesc[UR52], R40, gsb0 ;  /* 0x00200000342879f0 */ /* 0x000fe20008000828 */
[----:B------:R-:W-:Y:S01]  /*4500*/  UIADD3 UR54, UR4, 0x986, URZ ;  /* 0x0000098604367890 */ /* 0x000fe2000fffe03f */
[----:B------:R-:W-:Y:S01]  /*4510*/  FMUL.FTZ R51, R51, UR10 ;  /* 0x0000000a33337c20 */ /* 0x000fe20008410000 */
[----:B------:R-:W-:Y:S01]  /*4520*/  UMOV UR55, 0x40000040 ;  /* 0x4000004000377882 */ /* 0x000fe20000000000 */
[----:B------:R-:W-:Y:S01]  /*4530*/  UMOV UR4, UR52 ;  /* 0x0000003400047c82 */ /* 0x000fe20008000000 */
[----:B------:R-:W-:Y:S01]  /*4540*/  FMUL.FTZ R55, R55, UR10 ;  /* 0x0000000a37377c20 */ /* 0x000fe20008410000 */
[----:B------:R-:W-:Y:S01]  /*4550*/  FMUL.FTZ R52, R52, UR10 ;  /* 0x0000000a34347c20 */ /* 0x000fe20008410000 */
[----:B------:R3:W-:Y:S01]  /*4560*/  MUFU.TANH R57, R54 ;  /* 0x0000003600397308 */ /* 0x0007e20000002400 */
[----:B--2---:R-:W-:-:S02]  /*4570*/  IMAD R50, R22, -0x2, R61 ;  /* 0xfffffffe16327824 */ /* 0x004fc400078e023d */
[----:B------:R-:W-:-:S03]  /*4580*/  FMUL.FTZ R53, R53, UR10 ;  /* 0x0000000a35357c20 */ /* 0x000fc60008410000 */
[-CC-:B0-----:R-:W-:Y:S02]  /*4590*/  VIADDMNMX R7, R7, R65.reuse, R50.reuse, PT ;  /* 0x0000004107077246 */ /* 0x181fe40003800132 */
[----:B------:R-:W0:Y:S01]  /*45a0*/  MUFU.TANH R51, R51 ;  /* 0x0000003300337308 */ /* 0x000e220000002400 */
[----:B-1----:R-:W-:Y:S02]  /*45b0*/  VIADDMNMX R56, R56, R65, R50, PT ;  /* 0x0000004138387246 */ /* 0x002fe40003800132 */
[C---:B------:R-:W-:Y:S02]  /*45c0*/  ISETP.GT.AND P5, PT, R7.reuse, RZ, PT ;  /* 0x000000ff0700720c */ /* 0x040fe40003fa4270 */
[C---:B------:R-:W-:Y:S02]  /*45d0*/  ISETP.GT.AND P6, PT, R7.reuse, 0x1, PT ;  /* 0x000000010700780c */ /* 0x040fe40003fc4270 */
[----:B------:R-:W-:Y:S01]  /*45e0*/  ISETP.GT.AND P4, PT, R7, 0x8, PT ;  /* 0x000000080700780c */ /* 0x000fe20003f84270 */
[----:B------:R-:W1:Y:S01]  /*45f0*/  MUFU.TANH R55, R55 ;  /* 0x0000003700377308 */ /* 0x000e620000002400 */
[----:B------:R-:W-:-:S02]  /*4600*/  FSEL R67, R74, -INF , P5 ;  /* 0xff8000004a437808 */ /* 0x000fc40002800000 */
[----:B---3--:R-:W-:Y:S02]  /*4610*/  FSEL R54, R75, -INF , P6 ;  /* 0xff8000004b367808 */ /* 0x008fe40003000000 */
[----:B------:R-:W-:Y:S02]  /*4620*/  ISETP.GT.AND P3, PT, R7, 0x9, PT ;  /* 0x000000090700780c */ /* 0x000fe40003f64270 */
[----:B------:R-:W-:Y:S01]  /*4630*/  FSEL R69, R78, -INF , P4 ;  /* 0xff8000004e457808 */ /* 0x000fe20002000000 */
[----:B------:R-:W-:Y:S01]  /*4640*/  MUFU.TANH R12, R12 ;  /* 0x0000000c000c7308 */ /* 0x000fe20000002400 */
[----:B------:R-:W-:Y:S02]  /*4650*/  FMNMX.FTZ R6, R67, R54, !PT ;  /* 0x0000003643067209 */ /* 0x000fe40007810000 */
[----:B------:R-:W-:Y:S02]  /*4660*/  ISETP.GT.AND P5, PT, R7, 0x10, PT ;  /* 0x000000100700780c */ /* 0x000fe40003fa4270 */
[----:B------:R-:W-:-:S02]  /*4670*/  FSEL R71, R79, -INF , P3 ;  /* 0xff8000004f477808 */ /* 0x000fc40001800000 */
[----:B------:R-:W-:Y:S01]  /*4680*/  FMNMX.FTZ R6, R69, R6, !PT ;  /* 0x0000000645067209 */ /* 0x000fe20007810000 */
[----:B------:R-:W-:Y:S01]  /*4690*/  MUFU.TANH R11, R11 ;  /* 0x0000000b000b7308 */ /* 0x000fe20000002400 */
[----:B------:R-:W-:Y:S02]  /*46a0*/  ISETP.GT.AND P3, PT, R7, 0x11, PT ;  /* 0x000000110700780c */ /* 0x000fe40003f64270 */
[----:B----4-:R-:W-:Y:S02]  /*46b0*/  FSEL R73, R66, -INF , P5 ;  /* 0xff80000042497808 */ /* 0x010fe40002800000 */
[----:B------:R-:W-:Y:S02]  /*46c0*/  FMNMX.FTZ R6, R71, R6, !PT ;  /* 0x0000000647067209 */ /* 0x000fe40007810000 */
[----:B------:R-:W-:Y:S01]  /*46d0*/  ISETP.GT.AND P4, PT, R7, 0x18, PT ;  /* 0x000000180700780c */ /* 0x000fe20003f84270 */
[----:B------:R-:W-:Y:S01]  /*46e0*/  MUFU.TANH R14, R14 ;  /* 0x0000000e000e7308 */ /* 0x000fe20000002400 */
[----:B-----5:R-:W-:-:S02]  /*46f0*/  FSEL R75, R64, -INF , P3 ;  /* 0xff800000404b7808 */ /* 0x020fc40001800000 */
        /* <DEDUP_REMOVED lines=10> */
[----:B------:R-:W-:Y:S01]  /*47a0*/  MUFU.TANH R42, R42 ;  /* 0x0000002a002a7308 */ /* 0x000fe20000002400 */
[----:B------:R-:W-:Y:S01]  /*47b0*/  FSEL R79, R68, -INF , P3 ;  /* 0xff800000444f7808 */ /* 0x000fe20001800000 */
[----:B------:R-:W-:Y:S01]  /*47c0*/  FMUL.FTZ R46, R46, UR10 ;  /* 0x0000000a2e2e7c20 */ /* 0x000fe20008410000 */
[----:B------:R-:W-:Y:S01]  /*47d0*/  FMNMX.FTZ R6, R77, R6, !PT ;  /* 0x000000064d067209 */ /* 0x000fe20007810000 */
[----:B------:R-:W-:Y:S01]  /*47e0*/  FMUL.FTZ R47, R47, UR10 ;  /* 0x0000000a2f2f7c20 */ /* 0x000fe20008410000 */
[----:B------:R-:W-:Y:S01]  /*47f0*/  ISETP.GT.AND P3, PT, R7, 0x21, PT ;  /* 0x000000210700780c */ /* 0x000fe20003f64270 */
[----:B------:R-:W-:Y:S01]  /*4800*/  FMUL.FTZ R41, R41, UR10 ;  /* 0x0000000a29297c20 */ /* 0x000fe20008410000 */
[----:B------:R-:W-:Y:S01]  /*4810*/  FSEL R81, R58, -INF , P4 ;  /* 0xff8000003a517808 */ /* 0x000fe20002000000 */
[----:B------:R1:W2:Y:S01]  /*4820*/  MUFU.TANH R60, R43 ;  /* 0x0000002b003c7308 */ /* 0x0002a20000002400 */
[----:B------:R-:W-:Y:S01]  /*4830*/  FMNMX.FTZ R6, R79, R6, !PT ;  /* 0x000000064f067209 */ /* 0x000fe20007810000 */
[----:B------:R-:W-:Y:S01]  /*4840*/  FMUL.FTZ R45, R45, UR10 ;  /* 0x0000000a2d2d7c20 */ /* 0x000fe20008410000 */
[----:B------:R-:W-:Y:S01]  /*4850*/  ISETP.GT.AND P4, PT, R7, 0x28, PT ;  /* 0x000000280700780c */ /* 0x000fe20003f84270 */
[----:B------:R-:W-:Y:S01]  /*4860*/  FMUL.FTZ R40, R40, UR10 ;  /* 0x0000000a28287c20 */ /* 0x000fe20008410000 */
[----:B------:R-:W-:Y:S01]  /*4870*/  FSEL R83, R59, -INF , P3 ;  /* 0xff8000003b537808 */ /* 0x000fe20001800000 */
[----:B------:R-:W-:Y:S01]  /*4880*/  FMUL.FTZ R44, R44, UR10 ;  /* 0x0000000a2c2c7c20 */ /* 0x000fe20008410000 */
[----:B------:R-:W-:Y:S01]  /*4890*/  FMNMX.FTZ R6, R81, R6, !PT ;  /* 0x0000000651067209 */ /* 0x000fe20007810000 */
[----:B------:R-:W-:Y:S01]  /*48a0*/  MUFU.TANH R46, R46 ;  /* 0x0000002e002e7308 */ /* 0x000fe20000002400 */
[----:B------:R-:W-:-:S02]  /*48b0*/  ISETP.GT.AND P3, PT, R7, 0x29, PT ;  /* 0x000000290700780c */ /* 0x000fc40003f64270 */
[----:B------:R-:W-:Y:S02]  /*48c0*/  FSEL R85, R62, -INF , P4 ;  /* 0xff8000003e557808 */ /* 0x000fe40002000000 */
[----:B------:R-:W-:Y:S02]  /*48d0*/  FMNMX.FTZ R6, R83, R6, !PT ;  /* 0x0000000653067209 */ /* 0x000fe40007810000 */
[----:B------:R-:W-:Y:S01]  /*48e0*/  ISETP.GT.AND P4, PT, R7, 0x30, PT ;  /* 0x000000300700780c */ /* 0x000fe20003f84270 */
[----:B------:R2:W3:Y:S01]  /*48f0*/  MUFU.TANH R61, R47 ;  /* 0x0000002f003d7308 */ /* 0x0004e20000002400 */
[----:B------:R-:W-:Y:S02]  /*4900*/  FSEL R87, R63, -INF , P3 ;  /* 0xff8000003f577808 */ /* 0x000fe40001800000 */
[----:B------:R-:W-:Y:S02]  /*4910*/  FMNMX.FTZ R6, R85, R6, !PT ;  /* 0x0000000655067209 */ /* 0x000fe40007810000 */
[----:B------:R-:W-:-:S02]  /*4920*/  ISETP.GT.AND P3, PT, R7, 0x31, PT ;  /* 0x000000310700780c */ /* 0x000fc40003f64270 */
[----:B------:R-:W-:Y:S01]  /*4930*/  FSEL R59, R49, -INF , P4 ;  /* 0xff800000313b7808 */ /* 0x000fe20002000000 */
[----:B------:R-:W-:Y:S01]  /*4940*/  MUFU.TANH R13, R13 ;  /* 0x0000000d000d7308 */ /* 0x000fe20000002400 */
[----:B------:R-:W-:Y:S02]  /*4950*/  FMNMX.FTZ R6, R87, R6, !PT ;  /* 0x0000000657067209 */ /* 0x000fe40007810000 */
[----:B------:R-:W-:Y:S02]  /*4960*/  ISETP.GT.AND P4, PT, R7, 0x38, PT ;  /* 0x000000380700780c */ /* 0x000fe40003f84270 */
[----:B0-----:R-:W-:Y:S02]  /*4970*/  FSEL R49, R51, -INF , P3 ;  /* 0xff80000033317808 */ /* 0x001fe40001800000 */
[----:B------:R-:W-:Y:S01]  /*4980*/  ISETP.GT.AND P3, PT, R7, 0x39, PT ;  /* 0x000000390700780c */ /* 0x000fe20003f64270 */
[----:B------:R-:W-:Y:S01]  /*4990*/  MUFU.TANH R20, R20 ;  /* 0x0000001400147308 */ /* 0x000fe20000002400 */
[----:B------:R-:W-:-:S02]  /*49a0*/  ISETP.GT.AND P5, PT, R56, 0x8, PT ;  /* 0x000000083800780c */ /* 0x000fc40003fa4270 */
[----:B-1----:R-:W-:Y:S02]  /*49b0*/  FSEL R43, R55, -INF , P3 ;  /* 0xff800000372b7808 */ /* 0x002fe40001800000 */
[----:B------:R-:W-:-:S03]  /*49c0*/  ISETP.GT.AND P3, PT, R7, 0x41, PT ;  /* 0x000000410700780c */ /* 0x000fc60003f64270 */
[----:B------:R-:W-:Y:S01]  /*49d0*/  MUFU.TANH R15, R15 ;  /* 0x0000000f000f7308 */ /* 0x000fe20000002400 */
[----:B--2---:R-:W-:Y:S01]  /*49e0*/  FSEL R47, R60, -INF , P3 ;  /* 0xff8000003c2f7808 */ /* 0x004fe20001800000 */
[----:B------:R-:W-:Y:S02]  /*49f0*/  WARPGROUP.DEPBAR.LE gsb0, 0x0 ;  /* 0x00008000000079c5 */ /* 0x000fe40000010000 */
[----:B------:R-:W-:Y:S01]  /*4a00*/  WARPGROUP.ARRIVE ;  /* 0x00000000000079c5 */ /* 0x000fe20000000000 */
[----:B------:R-:W-:Y:S01]  /*4a10*/  FMUL.FTZ R34, R34, UR10 ;  /* 0x0000000a22227c20 */ /* 0x000fe20008410000 */
[----:B------:R-:W-:Y:S01]  /*4a20*/  FMUL.FTZ R35, R35, UR10 ;  /* 0x0000000a23237c20 */ /* 0x000fe20008410000 */
[----:B------:R-:W-:Y:S01]  /*4a30*/  FMUL.FTZ R38, R38, UR10 ;  /* 0x0000000a26267c20 */ /* 0x000fe20008410000 */
[----:B------:R-:W-:Y:S01]  /*4a40*/  ISETP.GT.AND P3, PT, R7, 0x49, PT ;  /* 0x000000490700780c */ /* 0x000fe20003f64270 */
[----:B------:R0:W-:Y:S01]  /*4a50*/  MUFU.TANH R58, R34 ;  /* 0x00000022003a7308 */ /* 0x0001e20000002400 */
[----:B------:R-:W-:Y:S01]  /*4a60*/  HGMMA.64x16x16.F32 R24, gdesc[UR4], R24, gsb0 ;  /* 0x00200000041879f0 */ /* 0x000fe20008000818 */
[----:B------:R-:W-:Y:S01]  /*4a70*/  ULDC UR4, c[0x0][0x988] ;  /* 0x0002620000047ab9 */ /* 0x000fe20000000800 */
[----:B------:R-:W-:Y:S01]  /*4a80*/  FMUL.FTZ R33, R33, UR10 ;  /* 0x0000000a21217c20 */ /* 0x000fe20008410000 */
[----:B------:R-:W-:Y:S01]  /*4a90*/  FMUL.FTZ R37, R37, UR10 ;  /* 0x0000000a25257c20 */ /* 0x000fe20008410000 */
[----:B------:R-:W-:Y:S01]  /*4aa0*/  FMUL.FTZ R32, R32, UR10 ;  /* 0x0000000a20207c20 */ /* 0x000fe20008410000 */
[----:B------:R-:W-:Y:S01]  /*4ab0*/  FMUL.FTZ R36, R36, UR10 ;  /* 0x0000000a24247c20 */ /* 0x000fe20008410000 */
[----:B------:R-:W-:Y:S01]  /*4ac0*/  UMOV UR6, UR15 ;  /* 0x0000000f00067c82 */ /* 0x000fe20008000000 */
[----:B------:R1:W2:Y:S01]  /*4ad0*/  MUFU.TANH R62, R35 ;  /* 0x00000023003e7308 */ /* 0x0002a20000002400 */
[----:B0-----:R-:W-:Y:S01]  /*4ae0*/  FMNMX.FTZ R34, R59, R6, !PT ;  /* 0x000000063b227209 */ /* 0x001fe20007810000 */
[----:B------:R-:W-:Y:S01]  /*4af0*/  FMUL.FTZ R6, R39, UR10 ;  /* 0x0000000a27067c20 */ /* 0x000fe20008410000 */
[----:B------:R-:W-:-:S02]  /*4b00*/  UIADD3 UR7, UR37, -0x2, URZ ;  /* 0xfffffffe25077890 */ /* 0x000fc4000fffe03f */
[----:B------:R-:W-:-:S03]  /*4b10*/  FMNMX.FTZ R34, R49, R34, !PT ;  /* 0x0000002231227209 */ /* 0x000fc60007810000 */
[----:B------:R-:W0:Y:S01]  /*4b20*/  MUFU.TANH R63, R6 ;  /* 0x00000006003f7308 */ /* 0x000e220000002400 */
[----:B-1----:R-:W-:Y:S02]  /*4b30*/  FSEL R35, R57, -INF , P4 ;  /* 0xff80000039237808 */ /* 0x002fe40002000000 */
[----:B------:R-:W-:Y:S02]  /*4b40*/  ISETP.GT.AND P4, PT, R7, 0x40, PT ;  /* 0x000000400700780c */ /* 0x000fe40003f84270 */
[----:B------:R-:W-:Y:S02]  /*4b50*/  FMNMX.FTZ R34, R35, R34, !PT ;  /* 0x0000002223227209 */ /* 0x000fe40007810000 */
[----:B------:R-:W-:Y:S01]  /*4b60*/  FSEL R39, R42, -INF , P4 ;  /* 0xff8000002a277808 */ /* 0x000fe20002000000 */
[----:B------:R-:W1:Y:S01]  /*4b70*/  MUFU.TANH R38, R38 ;  /* 0x0000002600267308 */ /* 0x000e620000002400 */
[----:B------:R-:W-:Y:S02]  /*4b80*/  FMNMX.FTZ R34, R43, R34, !PT ;  /* 0x000000222b227209 */ /* 0x000fe40007810000 */
[----:B------:R-:W-:-:S02]  /*4b90*/  ISETP.GT.AND P4, PT, R7, 0x48, PT ;  /* 0x000000480700780c */ /* 0x000fc40003f84270 */
[----:B------:R-:W-:Y:S02]  /*4ba0*/  FMNMX.FTZ R34, R39, R34, !PT ;  /* 0x0000002227227209 */ /* 0x000fe40007810000 */
[----:B---3--:R-:W-:Y:S01]  /*4bb0*/  FSEL R57, R61, -INF , P3 ;  /* 0xff8000003d397808 */ /* 0x008fe20001800000 */
[----:B------:R-:W-:Y:S01]  /*4bc0*/  MUFU.TANH R21, R21 ;  /* 0x0000001500157308 */ /* 0x000fe20000002400 */
[----:B------:R-:W-:Y:S02]  /*4bd0*/  FMNMX.FTZ R34, R47, R34, !PT ;  /* 0x000000222f227209 */ /* 0x000fe40007810000 */
[----:B------:R-:W-:-:S04]  /*4be0*/  ISETP.GT.AND P3, PT, R7, 0x51, PT ;  /* 0x000000510700780c */ /* 0x000fc80003f64270 */
[----:B--2---:R-:W-:Y:S01]  /*4bf0*/  FSEL R51, R62, -INF , P3 ;  /* 0xff8000003e337808 */ /* 0x004fe20001800000 */
[----:B------:R-:W-:Y:S01]  /*4c00*/  MUFU.TANH R48, R48 ;  /* 0x0000003000307308 */ /* 0x000fe20000002400 */
[----:B------:R-:W-:-:S04]  /*4c10*/  ISETP.GT.AND P3, PT, R7, 0x59, PT ;  /* 0x000000590700780c */ /* 0x000fc80003f64270 */
[----:B0-----:R-:W-:Y:S02]  /*4c20*/  FSEL R61, R63, -INF , P3 ;  /* 0xff8000003f3d7808 */ /* 0x001fe40001800000 */
[----:B------:R-:W-:Y:S01]  /*4c30*/  ISETP.GT.AND P3, PT, R7, 0x61, PT ;  /* 0x000000610700780c */ /* 0x000fe20003f64270 */
[----:B------:R-:W-:Y:S01]  /*4c40*/  MUFU.TANH R52, R52 ;  /* 0x0000003400347308 */ /* 0x000fe20000002400 */
[----:B------:R-:W-:Y:S02]  /*4c50*/  WARPGROUP.DEPBAR.LE gsb0, 0x0 ;  /* 0x00008000000079c5 */ /* 0x000fe40000010000 */
[----:B------:R-:W-:Y:S01]  /*4c60*/  FMUL.FTZ R6, R27, UR10 ;  /* 0x0000000a1b067c20 */ /* 0x000fe20008410000 */
[----:B------:R-:W-:Y:S01]  /*4c70*/  FSEL R27, R46, -INF , P4 ;  /* 0xff8000002e1b7808 */ /* 0x000fe20002000000 */
[----:B------:R-:W-:Y:S01]  /*4c80*/  FMUL.FTZ R26, R26, UR10 ;  /* 0x0000000a1a1a7c20 */ /* 0x000fe20008410000 */
[----:B------:R-:W-:Y:S01]  /*4c90*/  ISETP.GT.AND P4, PT, R7, 0x50, PT ;  /* 0x000000500700780c */ /* 0x000fe20003f84270 */
[----:B------:R-:W-:Y:S01]  /*4ca0*/  FMUL.FTZ R30, R30, UR10 ;  /* 0x0000000a1e1e7c20 */ /* 0x000fe20008410000 */
[----:B------:R-:W-:Y:S01]  /*4cb0*/  FMNMX.FTZ R34, R27, R34, !PT ;  /* 0x000000221b227209 */ /* 0x000fe20007810000 */
[----:B------:R0:W2:Y:S01]  /*4cc0*/  MUFU.TANH R89, R6 ;  /* 0x0000000600597308 */ /* 0x0000a20000002400 */
[----:B------:R-:W-:Y:S01]  /*4cd0*/  FSEL R55, R58, -INF , P4 ;  /* 0xff8000003a377808 */ /* 0x000fe20002000000 */
[----:B------:R-:W-:Y:S01]  /*4ce0*/  FMUL.FTZ R24, R24, UR10 ;  /* 0x0000000a18187c20 */ /* 0x000fe20008410000 */
[----:B------:R-:W-:Y:S01]  /*4cf0*/  FMNMX.FTZ R34, R57, R34, !PT ;  /* 0x0000002239227209 */ /* 0x000fe20007810000 */
[----:B------:R-:W-:Y:S01]  /*4d00*/  FMUL.FTZ R25, R25, UR10 ;  /* 0x0000000a19197c20 */ /* 0x000fe20008410000 */
[----:B------:R-:W-:Y:S01]  /*4d10*/  ISETP.GT.AND P4, PT, R7, 0x58, PT ;  /* 0x000000580700780c */ /* 0x000fe20003f84270 */
[----:B------:R-:W-:Y:S01]  /*4d20*/  FMUL.FTZ R29, R29, UR10 ;  /* 0x0000000a1d1d7c20 */ /* 0x000fe20008410000 */
[----:B------:R-:W-:Y:S01]  /*4d30*/  FMNMX.FTZ R34, R55, R34, !PT ;  /* 0x0000002237227209 */ /* 0x000fe20007810000 */
[----:B------:R-:W3:Y:S01]  /*4d40*/  MUFU.TANH R26, R26 ;  /* 0x0000001a001a7308 */ /* 0x000ee20000002400 */
[----:B0-----:R-:W-:Y:S01]  /*4d50*/  FMUL.FTZ R6, R31, UR10 ;  /* 0x0000000a1f067c20 */ /* 0x001fe20008410000 */
[----:B-1----:R-:W-:Y:S01]  /*4d60*/  FSEL R31, R38, -INF , P4 ;  /* 0xff800000261f7808 */ /* 0x002fe20002000000 */
[----:B------:R-:W-:Y:S01]  /*4d70*/  FMUL.FTZ R28, R28, UR10 ;  /* 0x0000000a1c1c7c20 */ /* 0x000fe20008410000 */
[----:B------:R-:W-:Y:S01]  /*4d80*/  FMNMX.FTZ R34, R51, R34, !PT ;  /* 0x0000002233227209 */ /* 0x000fe20007810000 */
[----:B------:R0:W-:Y:S01]  /*4d90*/  @!P1 SYNCS.ARRIVE.TRANS64.RED.A1T0 RZ, [R0+URZ], RZ ;  /* 0x000000ff00ff99a7 */ /* 0x0001e2000810043f */
[----:B------:R-:W-:Y:S01]  /*4da0*/  ISETP.GT.AND P4, PT, R7, 0x60, PT ;  /* 0x000000600700780c */ /* 0x000fe20003f84270 */
[----:B------:R-:W-:Y:S01]  /*4db0*/  @UP0 ULDC UR10, c[0x0][0x450] ;  /* 0x00011400000a0ab9 */ /* 0x000fe20000000800 */
[----:B------:R-:W1:Y:S01]  /*4dc0*/  MUFU.TANH R30, R30 ;  /* 0x0000001e001e7308 */ /* 0x000e620000002400 */
[----:B------:R-:W-:-:S02]  /*4dd0*/  FMNMX.FTZ R34, R31, R34, !PT ;  /* 0x000000221f227209 */ /* 0x000fc40007810000 */
[----:B--2---:R-:W-:Y:S02]  /*4de0*/  FSEL R89, R89, -INF , P3 ;  /* 0xff80000059597808 */ /* 0x004fe40001800000 */
[----:B------:R-:W-:Y:S02]  /*4df0*/  FMNMX.FTZ R34, R61, R34, !PT ;  /* 0x000000223d227209 */ /* 0x000fe40007810000 */
[C---:B------:R-:W-:Y:S01]  /*4e00*/  ISETP.GT.AND P3, PT, R7.reuse, 0x69, PT ;  /* 0x000000690700780c */ /* 0x040fe20003f64270 */
[----:B------:R-:W2:Y:S01]  /*4e10*/  MUFU.TANH R6, R6 ;  /* 0x0000000600067308 */ /* 0x000ea20000002400 */
[----:B---3--:R-:W-:Y:S02]  /*4e20*/  FSEL R63, R26, -INF , P4 ;  /* 0xff8000001a3f7808 */ /* 0x008fe40002000000 */
[----:B------:R-:W-:Y:S02]  /*4e30*/  ISETP.GT.AND P4, PT, R7, 0x68, PT ;  /* 0x000000680700780c */ /* 0x000fe40003f84270 */
[----:B------:R-:W-:-:S03]  /*4e40*/  FMNMX.FTZ R34, R63, R34, !PT ;  /* 0x000000223f227209 */ /* 0x000fc60007810000 */
[----:B------:R3:W-:Y:S01]  /*4e50*/  MUFU.TANH R58, R24 ;  /* 0x00000018003a7308 */ /* 0x0007e20000002400 */
[----:B-1----:R-:W-:Y:S02]  /*4e60*/  FSEL R91, R30, -INF , P4 ;  /* 0xff8000001e5b7808 */ /* 0x002fe40002000000 */
[----:B------:R-:W-:Y:S02]  /*4e70*/  FMNMX.FTZ R34, R89, R34, !PT ;  /* 0x0000002259227209 */ /* 0x000fe40007810000 */
[----:B------:R-:W-:Y:S02]  /*4e80*/  ISETP.GT.AND P4, PT, R56, 0x1, PT ;  /* 0x000000013800780c */ /* 0x000fe40003f84270 */
[----:B------:R-:W-:Y:S01]  /*4e90*/  FMNMX.FTZ R34, R91, R34, !PT ;  /* 0x000000225b227209 */ /* 0x000fe20007810000 */
[----:B------:R1:W-:Y:S01]  /*4ea0*/  MUFU.TANH R60, R25 ;  /* 0x00000019003c7308 */ /* 0x0003e20000002400 */
[----:B--2---:R-:W-:Y:S02]  /*4eb0*/  FSEL R93, R6, -INF , P3 ;  /* 0xff800000065d7808 */ /* 0x004fe40001800000 */
[----:B---3--:R-:W-:-:S02]  /*4ec0*/  FSEL R24, R2, -INF , P4 ;  /* 0xff80000002187808 */ /* 0x008fc40002000000 */
[----:B------:R-:W-:Y:S02]  /*4ed0*/  FMNMX.FTZ R34, R93, R34, !PT ;  /* 0x000000225d227209 */ /* 0x000fe40007810000 */
[----:B------:R-:W-:Y:S01]  /*4ee0*/  ISETP.GT.AND P4, PT, R56, 0x10, PT ;  /* 0x000000103800780c */ /* 0x000fe20003f84270 */
[----:B------:R-:W-:Y:S01]  /*4ef0*/  MUFU.TANH R50, R29 ;  /* 0x0000001d00327308 */ /* 0x000fe20000002400 */
[----:B-1----:R-:W-:Y:S01]  /*4f00*/  FSEL R25, R8, -INF , P5 ;  /* 0xff80000008197808 */ /* 0x002fe20002800000 */
[----:B------:R-:W1:Y:S06]  /*4f10*/  SHFL.BFLY PT, R7, R34, 0x2, 0x1f ;  /* 0x0c401f0022077f89 */ /* 0x000e6c00000e0000 */
[----:B------:R-:W-:Y:S08]  /*4f20*/  MUFU.TANH R46, R37 ;  /* 0x00000025002e7308 */ /* 0x000ff00000002400 */
[----:B------:R-:W-:Y:S08]  /*4f30*/  MUFU.TANH R38, R41 ;  /* 0x0000002900267308 */ /* 0x000ff00000002400 */
[----:B------:R-:W-:Y:S01]  /*4f40*/  MUFU.TANH R42, R45 ;  /* 0x0000002d002a7308 */ /* 0x000fe20000002400 */
[----:B-1----:R-:W-:-:S05]  /*4f50*/  FMNMX.FTZ R6, R34, R7, !PT ;  /* 0x0000000722067209 */ /* 0x002fca0007810000 */
[----:B------:R-:W1:Y:S02]  /*4f60*/  SHFL.BFLY PT, R7, R6, 0x1, 0x1f ;  /* 0x0c201f0006077f89 */ /* 0x000e6400000e0000 */
[----:B------:R2:W-:Y:S08]  /*4f70*/  MUFU.TANH R34, R33 ;  /* 0x0000002100227308 */ /* 0x0005f00000002400 */
[----:B------:R3:W4:Y:S01]  /*4f80*/  MUFU.TANH R30, R53 ;  /* 0x00000035001e7308 */ /* 0x0007220000002400 */
[----:B--2---:R-:W-:-:S02]  /*4f90*/  FSEL R33, R10, -INF , P4 ;  /* 0xff8000000a217808 */ /* 0x004fc40002000000 */
[----:B------:R-:W-:-:S04]  /*4fa0*/  ISETP.GT.AND P4, PT, R56, 0x18, PT ;  /* 0x000000183800780c */ /* 0x000fc80003f84270 */
[----:B------:R-:W-:Y:S01]  /*4fb0*/  FSEL R37, R12, -INF , P4 ;  /* 0xff8000000c257808 */ /* 0x000fe20002000000 */
[----:B------:R-:W2:Y:S01]  /*4fc0*/  MUFU.TANH R40, R40 ;  /* 0x0000002800287308 */ /* 0x000ea20000002400 */
[----:B------:R-:W-:-:S04]  /*4fd0*/  ISETP.GT.AND P4, PT, R56, 0x20, PT ;  /* 0x000000203800780c */ /* 0x000fc80003f84270 */
[----:B------:R-:W-:Y:S02]  /*4fe0*/  FSEL R41, R14, -INF , P4 ;  /* 0xff8000000e297808 */ /* 0x000fe40002000000 */
[----:B-1----:R-:W-:Y:S01]  /*4ff0*/  FMNMX.FTZ R7, R6, R7, !PT ;  /* 0x0000000706077209 */ /* 0x002fe20007810000 */
[----:B------:R-:W-:Y:S01]  /*5000*/  IMAD.U32 R6, RZ, RZ, UR4 ;  /* 0x00000004ff067e24 */ /* 0x000fe2000f8e00ff */
[----:B------:R-:W-:Y:S01]  /*5010*/  ISETP.GT.AND P4, PT, R56, 0x28, PT ;  /* 0x000000283800780c */ /* 0x000fe20003f84270 */
[----:B------:R-:W1:Y:S01]  /*5020*/  MUFU.TANH R44, R44 ;  /* 0x0000002c002c7308 */ /* 0x000e620000002400 */
[C---:B------:R-:W-:Y:S01]  /*5030*/  FSETP.NEU.FTZ.AND P3, PT, R7.reuse, -INF , PT ;  /* 0xff8000000700780b */ /* 0x040fe20003f7d000 */
[-C--:B------:R-:W-:Y:S01]  /*5040*/  FMUL.FTZ R26, R7, R6.reuse ;  /* 0x00000006071a7220 */ /* 0x080fe20000410000 */
[----:B------:R-:W-:Y:S01]  /*5050*/  FSEL R45, R20, -INF , P4 ;  /* 0xff800000142d7808 */ /* 0x000fe20002000000 */
[----:B------:R-:W-:Y:S01]  /*5060*/  @UP0 ULDC UR4, c[0x0][0x44c] ;  /* 0x0001130000040ab9 */ /* 0x000fe20000000800 */
[----:B------:R-:W-:Y:S01]  /*5070*/  ISETP.GT.AND P4, PT, R56, 0x30, PT ;  /* 0x000000303800780c */ /* 0x000fe20003f84270 */
[----:B------:R-:W-:Y:S01]  /*5080*/  UIMAD.WIDE.U32 UR4, UR15, UR4, URZ ;  /* 0x000000040f0472a5 */ /* 0x000fe2000f8e003f */
[----:B------:R-:W-:Y:S01]  /*5090*/  FSEL R26, R26, RZ, P3 ;  /* 0x000000ff1a1a7208 */ /* 0x000fe20001800000 */
[----:B------:R-:W5:Y:S01]  /*50a0*/  MUFU.TANH R32, R32 ;  /* 0x0000002000207308 */ /* 0x000f620000002400 */
[C---:B------:R-:W-:Y:S01]  /*50b0*/  ISETP.GT.AND P3, PT, R56.reuse, RZ, PT ;  /* 0x000000ff3800720c */ /* 0x040fe20003f64270 */
[----:B------:R-:W-:Y:S01]  /*50c0*/  @UP0 USHF.R.U32.HI UR6, URZ, UR10, UR5 ;  /* 0x0000000a3f060299 */ /* 0x000fe20008011605 */
[----:B------:R-:W-:Y:S01]  /*50d0*/  FSEL R21, R21, -INF , P4 ;  /* 0xff80000015157808 */ /* 0x000fe20002000000 */
[-CC-:B------:R-:W-:Y:S01]  /*50e0*/  FFMA.FTZ R201, R67, R6.reuse, -R26.reuse ;  /* 0x0000000643c97223 */ /* 0x180fe2000001081a */
[----:B------:R-:W-:Y:S01]  /*50f0*/  FSEL R3, R3, -INF , P3 ;  /* 0xff80000003037808 */ /* 0x000fe20001800000 */
[--C-:B------:R-:W-:Y:S01]  /*5100*/  FFMA.FTZ R203, R69, R6, -R26.reuse ;  /* 0x0000000645cb7223 */ /* 0x100fe2000001081a */
[----:B------:R-:W-:Y:S01]  /*5110*/  ISETP.GT.AND P3, PT, R56, 0x9, PT ;  /* 0x000000093800780c */ /* 0x000fe20003f64270 */
[----:B------:R-:W0:Y:S01]  /*5120*/  MUFU.TANH R36, R36 ;  /* 0x0000002400247308 */ /* 0x000e220000002400 */
        /* <DEDUP_REMOVED lines=9> */
[--C-:B------:R-:W-:Y:S01]  /*51c0*/  FFMA.FTZ R12, R79, R6, -R26.reuse ;  /* 0x000000064f0c7223 */ /* 0x100fe2000001081a */
[----:B------:R-:W-:Y:S01]  /*51d0*/  FSEL R9, R9, -INF , P3 ;  /* 0xff80000009097808 */ /* 0x000fe20001800000 */
[----:B------:R-:W0:Y:S01]  /*51e0*/  MUFU.TANH R62, R28 ;  /* 0x0000001c003e7308 */ /* 0x000e220000002400 */
[----:B------:R-:W-:Y:S01]  /*51f0*/  FMNMX.FTZ R8, R33, R8, !PT ;  /* 0x0000000821087209 */ /* 0x000fe20007810000 */
        /* <DEDUP_REMOVED lines=8> */
[--C-:B------:R-:W-:Y:S01]  /*5280*/  FFMA.FTZ R20, R59, R6, -R26.reuse ;  /* 0x000000063b147223 */ /* 0x100fe2000001081a */
[----:B------:R-:W-:Y:S01]  /*5290*/  ISETP.GT.AND P3, PT, R56, 0x21, PT ;  /* 0x000000213800780c */ /* 0x000fe20003f64270 */
[----:B------:R0:W-:Y:S01]  /*52a0*/  MUFU.EX2 R28, R87 ;  /* 0x00000057001c7308 */ /* 0x0001e20000000800 */
[----:B------:R-:W-:Y:S01]  /*52b0*/  FMNMX.FTZ R8, R11, R8, !PT ;  /* 0x000000080b087209 */ /* 0x000fe20007810000 */
[-CC-:B------:R-:W-:Y:S01]  /*52c0*/  FFMA.FTZ R2, R54, R6.reuse, -R26.reuse ;  /* 0x0000000636027223 */ /* 0x180fe2000001081a */
[----:B------:R-:W-:Y:S01]  /*52d0*/  FSEL R13, R13, -INF , P3 ;  /* 0xff8000000d0d7808 */ /* 0x000fe20001800000 */
[--C-:B------:R-:W-:Y:S01]  /*52e0*/  FFMA.FTZ R27, R27, R6, -R26.reuse ;  /* 0x000000061b1b7223 */ /* 0x100fe2000001081a */
[----:B------:R-:W-:Y:S01]  /*52f0*/  FMNMX.FTZ R8, R41, R8, !PT ;  /* 0x0000000829087209 */ /* 0x000fe20007810000 */
[--C-:B------:R-:W-:Y:S01]  /*5300*/  FFMA.FTZ R43, R43, R6, -R26.reuse ;  /* 0x000000062b2b7223 */ /* 0x100fe2000001081a */
[C---:B------:R-:W-:Y:S01]  /*5310*/  ISETP.GT.AND P3, PT, R56.reuse, 0x29, PT ;  /* 0x000000293800780c */ /* 0x040fe20003f64270 */
[----:B------:R-:W-:Y:S01]  /*5320*/  MUFU.EX2 R189, R20 ;  /* 0x0000001400bd7308 */ /* 0x000fe20000000800 */
        /* <DEDUP_REMOVED lines=10> */
[----:B------:R-:W-:Y:S01]  /*53d0*/  ISETP.GT.AND P4, PT, R56, 0x38, PT ;  /* 0x000000383800780c */ /* 0x000fe20003f84270 */
[-CC-:B------:R-:W-:Y:S01]  /*53e0*/  FFMA.FTZ R51, R51, R6.reuse, -R26.reuse ;  /* 0x0000000633337223 */ /* 0x180fe2000001081a */
[----:B---3--:R-:W-:Y:S01]  /*53f0*/  FSEL R53, R48, -INF , P3 ;  /* 0xff80000030357808 */ /* 0x008fe20001800000 */
[--C-:B------:R-:W-:Y:S01]  /*5400*/  FFMA.FTZ R31, R31, R6, -R26.reuse ;  /* 0x000000061f1f7223 */ /* 0x100fe2000001081a */
[----:B------:R-:W-:Y:S01]  /*5410*/  FMNMX.FTZ R8, R21, R8, !PT ;  /* 0x0000000815087209 */ /* 0x000fe20007810000 */
[----:B------:R-:W-:Y:S01]  /*5420*/  MUFU.EX2 R2, R2 ;  /* 0x0000000200027308 */ /* 0x000fe20000000800 */
[----:B------:R-:W-:Y:S01]  /*5430*/  ISETP.GT.AND P3, PT, R56, 0x39, PT ;  /* 0x000000393800780c */ /* 0x000fe20003f64270 */
[-CC-:B------:R-:W-:Y:S01]  /*5440*/  FFMA.FTZ R61, R61, R6.reuse, -R26.reuse ;  /* 0x000000063d3d7223 */ /* 0x180fe2000001081a */
[----:B------:R-:W-:Y:S01]  /*5450*/  FSEL R65, R52, -INF , P4 ;  /* 0xff80000034417808 */ /* 0x000fe20002000000 */
[--C-:B------:R-:W-:Y:S01]  /*5460*/  FFMA.FTZ R63, R63, R6, -R26.reuse ;  /* 0x000000063f3f7223 */ /* 0x100fe2000001081a */
[----:B------:R-:W-:Y:S01]  /*5470*/  FMNMX.FTZ R8, R53, R8, !PT ;  /* 0x0000000835087209 */ /* 0x000fe20007810000 */
[----:B------:R-:W-:Y:S01]  /*5480*/  UIADD3 UR5, UR6, UR11, -UR14 ;  /* 0x0000000b06057290 */ /* 0x000fe2000fffe80e */
[----:B------:R-:W-:Y:S01]  /*5490*/  ISETP.GT.AND P4, PT, R56, 0x40, PT ;  /* 0x000000403800780c */ /* 0x000fe20003f84270 */
[----:B------:R-:W-:Y:S01]  /*54a0*/  MUFU.EX2 R203, R203 ;  /* 0x000000cb00cb7308 */ /* 0x000fe20000000800 */
[----:B----4-:R-:W-:Y:S01]  /*54b0*/  FSEL R67, R30, -INF , P3 ;  /* 0xff8000001e437808 */ /* 0x010fe20001800000 */
[--C-:B------:R-:W-:Y:S01]  /*54c0*/  FFMA.FTZ R30, R49, R6, -R26.reuse ;  /* 0x00000006311e7223 */ /* 0x100fe2000001081a */
[----:B------:R-:W-:Y:S01]  /*54d0*/  FMNMX.FTZ R8, R65, R8, !PT ;  /* 0x0000000841087209 */ /* 0x000fe20007810000 */
[----:B------:R-:W-:Y:S01]  /*54e0*/  UMOV UR4, URZ ;  /* 0x0000003f00047c82 */ /* 0x000fe20008000000 */
[----:B------:R-:W-:Y:S01]  /*54f0*/  ISETP.GT.AND P3, PT, R56, 0x41, PT ;  /* 0x000000413800780c */ /* 0x000fe20003f64270 */
[--C-:B------:R-:W-:Y:S01]  /*5500*/  FFMA.FTZ R89, R89, R6, -R26.reuse ;  /* 0x0000000659597223 */ /* 0x100fe2000001081a */
[----:B--2---:R-:W-:Y:S01]  /*5510*/  FSEL R69, R40, -INF , P4 ;  /* 0xff80000028457808 */ /* 0x004fe20002000000 */
[----:B------:R-:W-:Y:S01]  /*5520*/  MUFU.EX2 R4, R4 ;  /* 0x0000000400047308 */ /* 0x000fe20000000800 */
[----:B------:R-:W-:Y:S01]  /*5530*/  FMNMX.FTZ R8, R67, R8, !PT ;  /* 0x0000000843087209 */ /* 0x000fe20007810000 */
[----:B------:R-:W-:Y:S01]  /*5540*/  UIMAD.WIDE UR4, UR5, -0x6db6db6d, UR4 ;  /* 0x92492493050478a5 */ /* 0x000fe2000f8e0204 */
[----:B------:R-:W-:Y:S01]  /*5550*/  ISETP.GT.AND P4, PT, R56, 0x48, PT ;  /* 0x000000483800780c */ /* 0x000fe20003f84270 */
[----:B------:R-:W-:Y:S01]  /*5560*/  FFMA.FTZ R91, R91, R6, -R26 ;  /* 0x000000065b5b7223 */ /* 0x000fe2000001081a */
[----:B------:R-:W-:Y:S01]  /*5570*/  FSEL R71, R38, -INF , P3 ;  /* 0xff80000026477808 */ /* 0x000fe20001800000 */
[----:B------:R-:W-:Y:S01]  /*5580*/  USHF.R.U32.HI UR4, URZ, 0x1f, UR5 ;  /* 0x0000001f3f047899 */ /* 0x000fe20008011605 */
[----:B------:R-:W-:Y:S01]  /*5590*/  FMNMX.FTZ R8, R69, R8, !PT ;  /* 0x0000000845087209 */ /* 0x000fe20007810000 */
[----:B------:R-:W-:Y:S01]  /*55a0*/  MUFU.EX2 R197, R197 ;  /* 0x000000c500c57308 */ /* 0x000fe20000000800 */
[----:B------:R-:W-:Y:S01]  /*55b0*/  ISETP.GT.AND P3, PT, R56, 0x49, PT ;  /* 0x000000493800780c */ /* 0x000fe20003f64270 */
[----:B------:R-:W-:Y:S01]  /*55c0*/  ULEA.HI.SX32 UR4, UR5, UR4, 0x1a ;  /* 0x0000000405047291 */ /* 0x000fe2000f8fd23f */
[----:B-1----:R-:W-:-:S02]  /*55d0*/  FSEL R73, R44, -INF , P4 ;  /* 0xff8000002c497808 */ /* 0x002fc40002000000 */
[----:B------:R-:W-:Y:S01]  /*55e0*/  FMNMX.FTZ R8, R71, R8, !PT ;  /* 0x0000000847087209 */ /* 0x000fe20007810000 */
[----:B------:R-:W-:Y:S01]  /*55f0*/  UISETP.LT.AND UP1, UPT, URZ, UR4, UPT ;  /* 0x000000043f00728c */ /* 0x000fe2000bf21270 */
[----:B------:R-:W-:Y:S01]  /*5600*/  ISETP.GT.AND P4, PT, R56, 0x50, PT ;  /* 0x000000503800780c */ /* 0x000fe20003f84270 */
[----:B------:R-:W-:Y:S01]  /*5610*/  MUFU.EX2 R187, R27 ;  /* 0x0000001b00bb7308 */ /* 0x000fe20000000800 */
[----:B------:R-:W-:Y:S01]  /*5620*/  FSEL R75, R42, -INF , P3 ;  /* 0xff8000002a4b7808 */ /* 0x000fe20001800000 */
[----:B------:R-:W-:Y:S01]  /*5630*/  USEL UR61, URZ, UR4, !UP1 ;  /* 0x000000043f3d7287 */ /* 0x000fe2000c800000 */
[----:B------:R-:W-:Y:S02]  /*5640*/  FMNMX.FTZ R8, R73, R8, !PT ;  /* 0x0000000849087209 */ /* 0x000fe40007810000 */
[----:B------:R-:W-:Y:S01]  /*5650*/  ISETP.GT.AND P3, PT, R56, 0x51, PT ;  /* 0x000000513800780c */ /* 0x000fe20003f64270 */
[----:B------:R-:W-:Y:S01]  /*5660*/  UISETP.GE.AND UP1, UPT, UR7, UR61, UPT ;  /* 0x0000003d0700728c */ /* 0x000fe2000bf26270 */
[----:B-----5:R-:W-:Y:S01]  /*5670*/  FSEL R77, R32, -INF , P4 ;  /* 0xff800000204d7808 */ /* 0x020fe20002000000 */
[--C-:B------:R-:W-:Y:S01]  /*5680*/  FFMA.FTZ R32, R35, R6, -R26.reuse ;  /* 0x0000000623207223 */ /* 0x100fe2000001081a */
[----:B------:R-:W-:Y:S01]  /*5690*/  FMNMX.FTZ R8, R75, R8, !PT ;  /* 0x000000084b087209 */ /* 0x000fe20007810000 */
[----:B------:R-:W-:Y:S01]  /*56a0*/  MUFU.EX2 R10, R10 ;  /* 0x0000000a000a7308 */ /* 0x000fe20000000800 */
[----:B------:R-:W-:Y:S01]  /*56b0*/  ISETP.GT.AND P4, PT, R56, 0x58, PT ;  /* 0x000000583800780c */ /* 0x000fe20003f84270 */
[----:B------:R-:W-:Y:S01]  /*56c0*/  FFMA.FTZ R26, R93, R6, -R26 ;  /* 0x000000065d1a7223 */ /* 0x000fe2000001081a */
[----:B------:R-:W-:-:S02]  /*56d0*/  FSEL R79, R34, -INF , P3 ;  /* 0xff800000224f7808 */ /* 0x000fc40001800000 */
[----:B------:R-:W-:Y:S02]  /*56e0*/  CS2R R92, SRZ ;  /* 0x00000000005c7805 */ /* 0x000fe4000001ff00 */
[----:B------:R-:W-:Y:S02]  /*56f0*/  FMNMX.FTZ R8, R77, R8, !PT ;  /* 0x000000084d087209 */ /* 0x000fe40007810000 */
[----:B------:R-:W-:Y:S01]  /*5700*/  ISETP.GT.AND P3, PT, R56, 0x59, PT ;  /* 0x000000593800780c */ /* 0x000fe20003f64270 */
[----:B------:R-:W-:Y:S01]  /*5710*/  MUFU.EX2 R199, R199 ;  /* 0x000000c700c77308 */ /* 0x000fe20000000800 */
[----:B0-----:R-:W-:Y:S02]  /*5720*/  FSEL R81, R36, -INF , P4 ;  /* 0xff80000024517808 */ /* 0x001fe40002000000 */
[----:B------:R-:W-:Y:S02]  /*5730*/  FMNMX.FTZ R8, R79, R8, !PT ;  /* 0x000000084f087209 */ /* 0x000fe40007810000 */
[----:B------:R-:W-:-:S02]  /*5740*/  ISETP.GT.AND P4, PT, R56, 0x60, PT ;  /* 0x000000603800780c */ /* 0x000fc40003f84270 */
[----:B------:R-:W-:Y:S01]  /*5750*/  FSEL R83, R46, -INF , P3 ;  /* 0xff8000002e537808 */ /* 0x000fe20001800000 */
[----:B------:R-:W-:Y:S01]  /*5760*/  MUFU.EX2 R12, R12 ;  /* 0x0000000c000c7308 */ /* 0x000fe20000000800 */
[----:B------:R-:W-:Y:S02]  /*5770*/  FMNMX.FTZ R8, R81, R8, !PT ;  /* 0x0000000851087209 */ /* 0x000fe40007810000 */
[----:B------:R-:W-:Y:S02]  /*5780*/  ISETP.GT.AND P3, PT, R56, 0x61, PT ;  /* 0x000000613800780c */ /* 0x000fe40003f64270 */
[----:B------:R-:W-:Y:S02]  /*5790*/  FSEL R85, R58, -INF , P4 ;  /* 0xff8000003a557808 */ /* 0x000fe40002000000 */
[----:B------:R-:W-:Y:S01]  /*57a0*/  FMNMX.FTZ R8, R83, R8, !PT ;  /* 0x0000000853087209 */ /* 0x000fe20007810000 */
[----:B------:R-:W-:Y:S01]  /*57b0*/  MUFU.EX2 R193, R193 ;  /* 0x000000c100c17308 */ /* 0x000fe20000000800 */
[----:B------:R-:W-:-:S02]  /*57c0*/  ISETP.GT.AND P4, PT, R56, 0x68, PT ;  /* 0x000000683800780c */ /* 0x000fc40003f84270 */
[----:B------:R-:W-:Y:S02]  /*57d0*/  FSEL R59, R60, -INF , P3 ;  /* 0xff8000003c3b7808 */ /* 0x000fe40001800000 */
[----:B------:R-:W-:Y:S02]  /*57e0*/  FMNMX.FTZ R8, R85, R8, !PT ;  /* 0x0000000855087209 */ /* 0x000fe40007810000 */
[----:B------:R-:W-:Y:S01]  /*57f0*/  ISETP.GT.AND P3, PT, R56, 0x69, PT ;  /* 0x000000693800780c */ /* 0x000fe20003f64270 */
[----:B------:R-:W-:Y:S01]  /*5800*/  MUFU.EX2 R14, R14 ;  /* 0x0000000e000e7308 */ /* 0x000fe20000000800 */
[----:B------:R-:W-:Y:S02]  /*5810*/  FSEL R87, R62, -INF , P4 ;  /* 0xff8000003e577808 */ /* 0x000fe40002000000 */
[----:B------:R-:W-:Y:S02]  /*5820*/  FMNMX.FTZ R8, R59, R8, !PT ;  /* 0x000000083b087209 */ /* 0x000fe40007810000 */
[----:B------:R-:W-:-:S02]  /*5830*/  FSEL R49, R50, -INF , P3 ;  /* 0xff80000032317808 */ /* 0x000fc40001800000 */
[----:B------:R-:W-:Y:S01]  /*5840*/  FMNMX.FTZ R8, R87, R8, !PT ;  /* 0x0000000857087209 */ /* 0x000fe20007810000 */
[----:B------:R-:W-:Y:S03]  /*5850*/  MUFU.EX2 R195, R195 ;  /* 0x000000c300c37308 */ /* 0x000fe60000000800 */
[----:B------:R-:W-:-:S05]  /*5860*/  FMNMX.FTZ R8, R49, R8, !PT ;  /* 0x0000000831087209 */ /* 0x000fca0007810000 */
[----:B------:R-:W0:Y:S01]  /*5870*/  SHFL.BFLY PT, R35, R8, 0x2, 0x1f ;  /* 0x0c401f0008237f89 */ /* 0x000e2200000e0000 */
[----:B------:R-:W-:Y:S08]  /*5880*/  MUFU.EX2 R30, R30 ;  /* 0x0000001e001e7308 */ /* 0x000ff00000000800 */
[----:B------:R-:W-:Y:S08]  /*5890*/  MUFU.EX2 R32, R32 ;  /* 0x0000002000207308 */ /* 0x000ff00000000800 */
[----:B------:R-:W1:Y:S01]  /*58a0*/  MUFU.EX2 R43, R43 ;  /* 0x0000002b002b7308 */ /* 0x000e620000000800 */
[----:B0-----:R-:W-:-:S07]  /*58b0*/  FMNMX.FTZ R35, R8, R35, !PT ;  /* 0x0000002308237209 */ /* 0x001fce0007810000 */
[----:B------:R-:W-:Y:S01]  /*58c0*/  MUFU.EX2 R39, R39 ;  /* 0x0000002700277308 */ /* 0x000fe20000000800 */
[----:B------:R-:W0:Y:S07]  /*58d0*/  SHFL.BFLY PT, R8, R35, 0x1, 0x1f ;  /* 0x0c201f0023087f89 */ /* 0x000e2e00000e0000 */
[----:B------:R2:W3:Y:S01]  /*58e0*/  MUFU.EX2 R34, R47 ;  /* 0x0000002f00227308 */ /* 0x0004e20000000800 */
[----:B-1----:R-:W-:-:S07]  /*58f0*/  F2FP.F16.F32.PACK_AB R191, R43, R32 ;  /* 0x000000202bbf723e */ /* 0x002fce00000000ff */
[----:B------:R1:W-:Y:S01]  /*5900*/  MUFU.EX2 R36, R57 ;  /* 0x0000003900247308 */ /* 0x0003e20000000800 */
[----:B--2---:R-:W-:-:S07]  /*5910*/  CS2R R46, SRZ ;  /* 0x00000000002e7805 */ /* 0x004fce000001ff00 */
[----:B------:R-:W-:Y:S01]  /*5920*/  MUFU.EX2 R55, R55 ;  /* 0x0000003700377308 */ /* 0x000fe20000000800 */
[----:B---3--:R-:W-:Y:S02]  /*5930*/  F2FP.F16.F32.PACK_AB R185, R34, R39 ;  /* 0x0000002722b9723e */ /* 0x008fe400000000ff */
[----:B-1----:R-:W-:Y:S02]  /*5940*/  CS2R R56, SRZ ;  /* 0x0000000000387805 */ /* 0x002fe4000001ff00 */
        /* <DEDUP_REMOVED lines=22> */
[----:B------:R0:W1:Y:S01]  /*5ab0*/  MUFU.EX2 R27, R24 ;  /* 0x00000018001b7308 */ /* 0x0000620000000800 */
[-CC-:B------:R-:W-:Y:S01]  /*5ac0*/  FFMA.FTZ R65, R65, R6.reuse, -R20.reuse ;  /* 0x0000000641417223 */ /* 0x180fe20000010814 */
[-CC-:B------:R-:W-:Y:S01]  /*5ad0*/  FFMA.FTZ R67, R67, R6.reuse, -R20.reuse ;  /* 0x0000000643437223 */ /* 0x180fe20000010814 */
[-CC-:B------:R-:W-:Y:S01]  /*5ae0*/  FFMA.FTZ R69, R69, R6.reuse, -R20.reuse ;  /* 0x0000000645457223 */ /* 0x180fe20000010814 */
[-CC-:B------:R-:W-:Y:S01]  /*5af0*/  FFMA.FTZ R71, R71, R6.reuse, -R20.reuse ;  /* 0x0000000647477223 */ /* 0x180fe20000010814 */
[-CC-:B------:R-:W-:Y:S01]  /*5b00*/  FFMA.FTZ R73, R73, R6.reuse, -R20.reuse ;  /* 0x0000000649497223 */ /* 0x180fe20000010814 */
[-CC-:B------:R-:W-:Y:S01]  /*5b10*/  FFMA.FTZ R75, R75, R6.reuse, -R20.reuse ;  /* 0x000000064b4b7223 */ /* 0x180fe20000010814 */
[-C--:B------:R-:W-:Y:S01]  /*5b20*/  FFMA.FTZ R77, R77, R6.reuse, -R20 ;  /* 0x000000064d4d7223 */ /* 0x080fe20000010814 */
[----:B------:R-:W2:Y:S01]  /*5b30*/  MUFU.EX2 R25, R25 ;  /* 0x0000001900197308 */ /* 0x000ea20000000800 */
[----:B0-----:R-:W-:Y:S01]  /*5b40*/  FADD.FTZ R24, R201, R2 ;  /* 0x00000002c9187221 */ /* 0x001fe20000010000 */
[----:B------:R-:W-:Y:S01]  /*5b50*/  F2FP.F16.F32.PACK_AB R201, R2, R201 ;  /* 0x000000c902c9723e */ /* 0x000fe200000000ff */
        /* <DEDUP_REMOVED lines=9> */
[----:B------:R-:W-:Y:S01]  /*5bf0*/  FFMA.FTZ R20, R49, R6, -R20 ;  /* 0x0000000631147223 */ /* 0x000fe20000010814 */
[----:B------:R-:W-:Y:S01]  /*5c00*/  FADD.FTZ R3, R197, R24 ;  /* 0x00000018c5037221 */ /* 0x000fe20000010000 */
[----:B-1----:R-:W-:Y:S01]  /*5c10*/  FADD.FTZ R24, R200, R27 ;  /* 0x0000001bc8187221 */ /* 0x002fe20000010000 */
[----:B------:R-:W-:Y:S01]  /*5c20*/  F2FP.F16.F32.PACK_AB R203, R4, R203 ;  /* 0x000000cb04cb723e */ /* 0x000fe200000000ff */
[----:B------:R-:W1:Y:S01]  /*5c30*/  MUFU.EX2 R33, R33 ;  /* 0x0000002100217308 */ /* 0x000e620000000800 */
[----:B------:R-:W-:Y:S01]  /*5c40*/  FADD.FTZ R44, R10, R3 ;  /* 0x000000030a2c7221 */ /* 0x000fe20000010000 */
[----:B--2---:R-:W-:Y:S01]  /*5c50*/  FADD.FTZ R3, R25, R24 ;  /* 0x0000001819037221 */ /* 0x004fe20000010000 */
[----:B------:R-:W-:-:S02]  /*5c60*/  F2FP.F16.F32.PACK_AB R181, R38, R55 ;  /* 0x0000003726b5723e */ /* 0x000fc400000000ff */
[----:B------:R-:W-:Y:S02]  /*5c70*/  CS2R R50, SRZ ;  /* 0x0000000000327805 */ /* 0x000fe4000001ff00 */
[----:B------:R-:W-:Y:S02]  /*5c80*/  F2FP.F16.F32.PACK_AB R200, R27, R200 ;  /* 0x000000c81bc8723e */ /* 0x000fe400000000ff */
[----:B------:R-:W-:Y:S02]  /*5c90*/  CS2R R48, SRZ ;  /* 0x0000000000307805 */ /* 0x000fe4000001ff00 */
[----:B------:R-:W-:Y:S01]  /*5ca0*/  F2FP.F16.F32.PACK_AB R197, R10, R197 ;  /* 0x000000c50ac5723e */ /* 0x000fe200000000ff */
[----:B------:R2:W3:Y:S01]  /*5cb0*/  MUFU.EX2 R196, R9 ;  /* 0x0000000900c47308 */ /* 0x0004e20000000800 */
[C---:B0-----:R-:W-:Y:S01]  /*5cc0*/  FADD.FTZ R24, R202.reuse, R3 ;  /* 0x00000003ca187221 */ /* 0x041fe20000010000 */
[----:B------:R-:W-:-:S06]  /*5cd0*/  F2FP.F16.F32.PACK_AB R202, R202, R25 ;  /* 0x00000019caca723e */ /* 0x000fcc00000000ff */
[----:B------:R-:W0:Y:S01]  /*5ce0*/  MUFU.EX2 R37, R37 ;  /* 0x0000002500257308 */ /* 0x000e220000000800 */
[----:B--2---:R-:W-:Y:S01]  /*5cf0*/  FADD.FTZ R9, R199, R44 ;  /* 0x0000002cc7097221 */ /* 0x004fe20000010000 */
[----:B-1----:R-:W-:Y:S01]  /*5d00*/  FADD.FTZ R3, R33, R24 ;  /* 0x0000001821037221 */ /* 0x002fe20000010000 */
[C---:B------:R-:W-:Y:S02]  /*5d10*/  F2FP.F16.F32.PACK_AB R199, R12.reuse, R199 ;  /* 0x000000c70cc7723e */ /* 0x040fe400000000ff */
[----:B------:R-:W-:-:S03]  /*5d20*/  FADD.FTZ R44, R12, R9 ;  /* 0x000000090c2c7221 */ /* 0x000fc60000010000 */
[----:B------:R-:W1:Y:S01]  /*5d30*/  MUFU.EX2 R198, R11 ;  /* 0x0000000b00c67308 */ /* 0x000e620000000800 */
[----:B------:R-:W-:Y:S01]  /*5d40*/  FADD.FTZ R9, R193, R44 ;  /* 0x0000002cc1097221 */ /* 0x000fe20000010000 */
[C---:B---3--:R-:W-:Y:S01]  /*5d50*/  FADD.FTZ R24, R196.reuse, R3 ;  /* 0x00000003c4187221 */ /* 0x048fe20000010000 */
[----:B------:R-:W-:Y:S02]  /*5d60*/  F2FP.F16.F32.PACK_AB R196, R196, R33 ;  /* 0x00000021c4c4723e */ /* 0x000fe400000000ff */
[C---:B------:R-:W-:Y:S01]  /*5d70*/  FADD.FTZ R44, R14.reuse, R9 ;  /* 0x000000090e2c7221 */ /* 0x040fe20000010000 */
[----:B------:R-:W-:Y:S02]  /*5d80*/  F2FP.F16.F32.PACK_AB R193, R14, R193 ;  /* 0x000000c10ec1723e */ /* 0x000fe400000000ff */
[----:B------:R-:W2:Y:S01]  /*5d90*/  MUFU.EX2 R41, R41 ;  /* 0x0000002900297308 */ /* 0x000ea20000000800 */
[----:B0-----:R-:W-:Y:S01]  /*5da0*/  FADD.FTZ R3, R37, R24 ;  /* 0x0000001825037221 */ /* 0x001fe20000010000 */
[----:B------:R-:W-:Y:S01]  /*5db0*/  FADD.FTZ R9, R195, R44 ;  /* 0x0000002cc3097221 */ /* 0x000fe20000010000 */
[----:B------:R-:W-:-:S03]  /*5dc0*/  F2FP.F16.F32.PACK_AB R195, R28, R195 ;  /* 0x000000c31cc3723e */ /* 0x000fc600000000ff */
[----:B------:R-:W-:Y:S01]  /*5dd0*/  FADD.FTZ R44, R28, R9 ;  /* 0x000000091c2c7221 */ /* 0x000fe20000010000 */
[----:B------:R-:W-:Y:S01]  /*5de0*/  CS2R R28, SRZ ;  /* 0x00000000001c7805 */ /* 0x000fe2000001ff00 */
[----:B------:R-:W0:Y:S01]  /*5df0*/  MUFU.EX2 R192, R13 ;  /* 0x0000000d00c07308 */ /* 0x000e220000000800 */
[----:B-1----:R-:W-:Y:S01]  /*5e00*/  FADD.FTZ R24, R198, R3 ;  /* 0x00000003c6187221 */ /* 0x002fe20000010000 */
[----:B------:R-:W-:Y:S01]  /*5e10*/  FADD.FTZ R9, R189, R44 ;  /* 0x0000002cbd097221 */ /* 0x000fe20000010000 */
[----:B------:R-:W-:Y:S02]  /*5e20*/  F2FP.F16.F32.PACK_AB R189, R30, R189 ;  /* 0x000000bd1ebd723e */ /* 0x000fe400000000ff */
[----:B------:R-:W-:Y:S01]  /*5e30*/  F2FP.F16.F32.PACK_AB R198, R198, R37 ;  /* 0x00000025c6c6723e */ /* 0x000fe200000000ff */
[----:B------:R-:W-:Y:S02]  /*5e40*/  FADD.FTZ R9, R30, R9 ;  /* 0x000000091e097221 */ /* 0x000fe40000010000 */
[----:B------:R-:W1:Y:S01]  /*5e50*/  MUFU.EX2 R45, R45 ;  /* 0x0000002d002d7308 */ /* 0x000e620000000800 */
[----:B--2---:R-:W-:Y:S01]  /*5e60*/  FADD.FTZ R3, R41, R24 ;  /* 0x0000001829037221 */ /* 0x004fe20000010000 */
[----:B------:R-:W-:Y:S01]  /*5e70*/  FADD.FTZ R24, R32, R9 ;  /* 0x0000000920187221 */ /* 0x000fe20000010000 */
[----:B------:R-:W-:-:S03]  /*5e80*/  CS2R R32, SRZ ;  /* 0x0000000000207805 */ /* 0x000fc6000001ff00 */
[----:B------:R-:W-:Y:S02]  /*5e90*/  FADD.FTZ R24, R43, R24 ;  /* 0x000000182b187221 */ /* 0x000fe40000010000 */
[----:B------:R-:W2:Y:S01]  /*5ea0*/  MUFU.EX2 R194, R15 ;  /* 0x0000000f00c27308 */ /* 0x000ea20000000800 */
[C---:B0-----:R-:W-:Y:S01]  /*5eb0*/  FADD.FTZ R0, R192.reuse, R3 ;  /* 0x00000003c0007221 */ /* 0x041fe20000010000 */
[----:B------:R-:W-:Y:S01]  /*5ec0*/  FADD.FTZ R9, R39, R24 ;  /* 0x0000001827097221 */ /* 0x000fe20000010000 */
[----:B------:R-:W-:-:S03]  /*5ed0*/  F2FP.F16.F32.PACK_AB R192, R192, R41 ;  /* 0x00000029c0c0723e */ /* 0x000fc600000000ff */
[----:B------:R-:W-:Y:S01]  /*5ee0*/  FADD.FTZ R24, R34, R9 ;  /* 0x0000000922187221 */ /* 0x000fe20000010000 */
[----:B------:R-:W-:Y:S01]  /*5ef0*/  CS2R R34, SRZ ;  /* 0x0000000000227805 */ /* 0x000fe2000001ff00 */
[----:B------:R-:W0:Y:S01]  /*5f00*/  MUFU.EX2 R21, R21 ;  /* 0x0000001500157308 */ /* 0x000e220000000800 */
[----:B-1----:R-:W-:Y:S01]  /*5f10*/  FADD.FTZ R3, R45, R0 ;  /* 0x000000002d037221 */ /* 0x002fe20000010000 */
[----:B------:R-:W-:Y:S01]  /*5f20*/  FADD.FTZ R9, R187, R24 ;  /* 0x00000018bb097221 */ /* 0x000fe20000010000 */
[C---:B------:R-:W-:Y:S02]  /*5f30*/  F2FP.F16.F32.PACK_AB R187, R36.reuse, R187 ;  /* 0x000000bb24bb723e */ /* 0x040fe400000000ff */
[----:B------:R-:W-:Y:S01]  /*5f40*/  CS2R R24, SRZ ;  /* 0x0000000000187805 */ /* 0x000fe2000001ff00 */
[----:B------:R-:W-:Y:S01]  /*5f50*/  FADD.FTZ R2, R36, R9 ;  /* 0x0000000924027221 */ /* 0x000fe20000010000 */
[----:B------:R-:W-:Y:S01]  /*5f60*/  CS2R R36, SRZ ;  /* 0x0000000000247805 */ /* 0x000fe2000001ff00 */
[----:B------:R1:W3:Y:S01]  /*5f70*/  MUFU.EX2 R188, R53 ;  /* 0x0000003500bc7308 */ /* 0x0002e20000000800 */
[C---:B--2---:R-:W-:Y:S01]  /*5f80*/  FADD.FTZ R0, R194.reuse, R3 ;  /* 0x00000003c2007221 */ /* 0x044fe20000010000 */
[----:B------:R-:W-:Y:S01]  /*5f90*/  FADD.FTZ R9, R55, R2 ;  /* 0x0000000237097221 */ /* 0x000fe20000010000 */
[----:B------:R-:W-:-:S02]  /*5fa0*/  F2FP.F16.F32.PACK_AB R194, R194, R45 ;  /* 0x0000002dc2c2723e */ /* 0x000fc400000000ff */
[----:B------:R-:W-:Y:S02]  /*5fb0*/  CS2R R54, SRZ ;  /* 0x0000000000367805 */ /* 0x000fe4000001ff00 */
[----:B------:R-:W-:Y:S01]  /*5fc0*/  CS2R R44, SRZ ;  /* 0x00000000002c7805 */ /* 0x000fe2000001ff00 */
[----:B------:R-:W-:Y:S01]  /*5fd0*/  FADD.FTZ R2, R38, R9 ;  /* 0x0000000926027221 */ /* 0x000fe20000010000 */
[----:B------:R-:W-:Y:S01]  /*5fe0*/  CS2R R38, SRZ ;  /* 0x0000000000267805 */ /* 0x000fe2000001ff00 */
[----:B------:R-:W2:Y:S01]  /*5ff0*/  MUFU.EX2 R65, R65 ;  /* 0x0000004100417308 */ /* 0x000ea20000000800 */
[----:B0-----:R-:W-:Y:S01]  /*6000*/  FADD.FTZ R3, R21, R0 ;  /* 0x0000000015037221 */ /* 0x001fe20000010000 */
[----:B------:R-:W-:Y:S01]  /*6010*/  FADD.FTZ R9, R31, R2 ;  /* 0x000000021f097221 */ /* 0x000fe20000010000 */
[----:B-1----:R-:W-:-:S05]  /*6020*/  CS2R R52, SRZ ;  /* 0x0000000000347805 */ /* 0x002fca000001ff00 */
[----:B------:R0:W1:Y:S01]  /*6030*/  MUFU.EX2 R190, R67 ;  /* 0x0000004300be7308 */ /* 0x0000620000000800 */
[C---:B---3--:R-:W-:Y:S01]  /*6040*/  FADD.FTZ R0, R188.reuse, R3 ;  /* 0x00000003bc007221 */ /* 0x048fe20000010000 */
[----:B------:R-:W-:-:S06]  /*6050*/  F2FP.F16.F32.PACK_AB R188, R188, R21 ;  /* 0x00000015bcbc723e */ /* 0x000fcc00000000ff */
[----:B------:R-:W3:Y:S01]  /*6060*/  MUFU.EX2 R69, R69 ;  /* 0x0000004500457308 */ /* 0x000ee20000000800 */
[----:B--2---:R-:W-:Y:S01]  /*6070*/  FADD.FTZ R3, R65, R0 ;  /* 0x0000000041037221 */ /* 0x004fe20000010000 */
[----:B0-----:R-:W-:-:S06]  /*6080*/  CS2R R66, SRZ ;  /* 0x0000000000427805 */ /* 0x001fcc000001ff00 */
[----:B------:R0:W2:Y:S01]  /*6090*/  MUFU.EX2 R184, R71 ;  /* 0x0000004700b87308 */ /* 0x0000a20000000800 */
[C---:B-1----:R-:W-:Y:S01]  /*60a0*/  FADD.FTZ R0, R190.reuse, R3 ;  /* 0x00000003be007221 */ /* 0x042fe20000010000 */
[----:B------:R-:W-:Y:S02]  /*60b0*/  F2FP.F16.F32.PACK_AB R190, R190, R65 ;  /* 0x00000041bebe723e */ /* 0x000fe400000000ff */
[----:B------:R-:W-:-:S04]  /*60c0*/  CS2R R64, SRZ ;  /* 0x0000000000407805 */ /* 0x000fc8000001ff00 */
[----:B------:R-:W1:Y:S01]  /*60d0*/  MUFU.EX2 R73, R73 ;  /* 0x0000004900497308 */ /* 0x000e620000000800 */
[----:B---3--:R-:W-:Y:S01]  /*60e0*/  FADD.FTZ R3, R69, R0 ;  /* 0x0000000045037221 */ /* 0x008fe20000010000 */
[----:B0-----:R-:W-:-:S06]  /*60f0*/  CS2R R70, SRZ ;  /* 0x0000000000467805 */ /* 0x001fcc000001ff00 */
[----:B------:R0:W3:Y:S01]  /*6100*/  MUFU.EX2 R186, R75 ;  /* 0x0000004b00ba7308 */ /* 0x0000e20000000800 */
[C---:B--2---:R-:W-:Y:S01]  /*6110*/  FADD.FTZ R0, R184.reuse, R3 ;  /* 0x00000003b8007221 */ /* 0x044fe20000010000 */
[----:B------:R-:W-:Y:S02]  /*6120*/  F2FP.F16.F32.PACK_AB R184, R184, R69 ;  /* 0x00000045b8b8723e */ /* 0x000fe400000000ff */
[----:B------:R-:W-:-:S04]  /*6130*/  CS2R R68, SRZ ;  /* 0x0000000000447805 */ /* 0x000fc8000001ff00 */
[----:B------:R2:W4:Y:S01]  /*6140*/  MUFU.EX2 R40, R61 ;  /* 0x0000003d00287308 */ /* 0x0005220000000800 */
[----:B-1----:R-:W-:Y:S01]  /*6150*/  FADD.FTZ R3, R73, R0 ;  /* 0x0000000049037221 */ /* 0x002fe20000010000 */
[----:B0-----:R-:W-:-:S06]  /*6160*/  CS2R R74, SRZ ;  /* 0x00000000004a7805 */ /* 0x001fcc000001ff00 */
[----:B------:R-:W0:Y:S01]  /*6170*/  MUFU.EX2 R77, R77 ;  /* 0x0000004d004d7308 */ /* 0x000e220000000800 */
[C---:B---3--:R-:W-:Y:S01]  /*6180*/  FADD.FTZ R0, R186.reuse, R3 ;  /* 0x00000003ba007221 */ /* 0x048fe20000010000 */
[----:B------:R-:W-:Y:S02]  /*6190*/  F2FP.F16.F32.PACK_AB R186, R186, R73 ;  /* 0x00000049baba723e */ /* 0x000fe400000000ff */
[----:B------:R-:W-:Y:S02]  /*61a0*/  CS2R R72, SRZ ;  /* 0x0000000000487805 */ /* 0x000fe4000001ff00 */
[----:B--2---:R-:W-:Y:S02]  /*61b0*/  CS2R R60, SRZ ;  /* 0x00000000003c7805 */ /* 0x004fe4000001ff00 */
[----:B------:R-:W1:Y:S01]  /*61c0*/  MUFU.EX2 R63, R63 ;  /* 0x0000003f003f7308 */ /* 0x000e620000000800 */
[C---:B----4-:R-:W-:Y:S01]  /*61d0*/  FADD.FTZ R2, R40.reuse, R9 ;  /* 0x0000000928027221 */ /* 0x050fe20000010000 */
[----:B------:R-:W-:-:S02]  /*61e0*/  F2FP.F16.F32.PACK_AB R183, R40, R31 ;  /* 0x0000001f28b7723e */ /* 0x000fc400000000ff */
[----:B------:R-:W-:Y:S02]  /*61f0*/  CS2R R40, SRZ ;  /* 0x0000000000287805 */ /* 0x000fe4000001ff00 */
[----:B------:R-:W-:Y:S02]  /*6200*/  CS2R R30, SRZ ;  /* 0x00000000001e7805 */ /* 0x000fe4000001ff00 */
[----:B------:R2:W3:Y:S01]  /*6210*/  MUFU.EX2 R180, R79 ;  /* 0x0000004f00b47308 */ /* 0x0004e20000000800 */
[----:B0-----:R-:W-:-:S07]  /*6220*/  FADD.FTZ R3, R77, R0 ;  /* 0x000000004d037221 */ /* 0x001fce0000010000 */
[----:B------:R0:W4:Y:S01]  /*6230*/  MUFU.EX2 R42, R89 ;  /* 0x00000059002a7308 */ /* 0x0001220000000800 */
[----:B-1----:R-:W-:Y:S01]  /*6240*/  FADD.FTZ R9, R63, R2 ;  /* 0x000000023f097221 */ /* 0x002fe20000010000 */
[----:B--2---:R-:W-:-:S06]  /*6250*/  CS2R R78, SRZ ;  /* 0x00000000004e7805 */ /* 0x004fcc000001ff00 */
[----:B------:R-:W1:Y:S01]  /*6260*/  MUFU.EX2 R81, R81 ;  /* 0x0000005100517308 */ /* 0x000e620000000800 */
[C---:B---3--:R-:W-:Y:S01]  /*6270*/  FADD.FTZ R0, R180.reuse, R3 ;  /* 0x00000003b4007221 */ /* 0x048fe20000010000 */
[----:B------:R-:W-:Y:S02]  /*6280*/  F2FP.F16.F32.PACK_AB R180, R180, R77 ;  /* 0x0000004db4b4723e */ /* 0x000fe400000000ff */
[----:B0-----:R-:W-:Y:S02]  /*6290*/  CS2R R88, SRZ ;  /* 0x0000000000587805 */ /* 0x001fe4000001ff00 */
[----:B------:R-:W-:Y:S02]  /*62a0*/  CS2R R76, SRZ ;  /* 0x00000000004c7805 */ /* 0x000fe4000001ff00 */
[----:B------:R0:W2:Y:S01]  /*62b0*/  MUFU.EX2 R182, R83 ;  /* 0x0000005300b67308 */ /* 0x0000a20000000800 */
[C---:B----4-:R-:W-:Y:S01]  /*62c0*/  FADD.FTZ R2, R42.reuse, R9 ;  /* 0x000000092a027221 */ /* 0x050fe20000010000 */
[----:B------:R-:W-:-:S02]  /*62d0*/  F2FP.F16.F32.PACK_AB R177, R42, R63 ;  /* 0x0000003f2ab1723e */ /* 0x000fc400000000ff */
        /* <DEDUP_REMOVED lines=8> */
[----:B------:R-:W-:-:S04]  /*6360*/  CS2R R80, SRZ ;  /* 0x0000000000507805 */ /* 0x000fc8000001ff00 */
[----:B------:R-:W2:Y:S01]  /*6370*/  MUFU.EX2 R91, R91 ;  /* 0x0000005b005b7308 */ /* 0x000ea20000000800 */
[----:B---3--:R-:W-:Y:S01]  /*6380*/  FADD.FTZ R9, R85, R0 ;  /* 0x0000000055097221 */ /* 0x008fe20000010000 */
[----:B0-----:R-:W-:-:S06]  /*6390*/  CS2R R58, SRZ ;  /* 0x00000000003a7805 */ /* 0x001fcc000001ff00 */
[----:B------:R-:W0:Y:S01]  /*63a0*/  MUFU.EX2 R87, R87 ;  /* 0x0000005700577308 */ /* 0x000e220000000800 */
[C---:B-1----:R-:W-:Y:S01]  /*63b0*/  FADD.FTZ R0, R176.reuse, R9 ;  /* 0x00000009b0007221 */ /* 0x042fe20000010000 */
[----:B------:R-:W-:Y:S02]  /*63c0*/  F2FP.F16.F32.PACK_AB R176, R176, R85 ;  /* 0x00000055b0b0723e */ /* 0x000fe400000000ff */
[----:B------:R-:W-:-:S04]  /*63d0*/  CS2R R84, SRZ ;  /* 0x0000000000547805 */ /* 0x000fc8000001ff00 */
[----:B------:R-:W1:Y:S01]  /*63e0*/  MUFU.EX2 R26, R26 ;  /* 0x0000001a001a7308 */ /* 0x000e620000000800 */
[----:B--2---:R-:W-:Y:S01]  /*63f0*/  FADD.FTZ R3, R91, R2 ;  /* 0x000000025b037221 */ /* 0x004fe20000010000 */
[----:B------:R-:W-:-:S06]  /*6400*/  IMAD.MOV.U32 R2, RZ, RZ, 0x3f800000 ;  /* 0x3f800000ff027424 */ /* 0x000fcc00078e00ff */
[----:B------:R-:W2:Y:S01]  /*6410*/  MUFU.EX2 R20, R20 ;  /* 0x0000001400147308 */ /* 0x000ea20000000800 */
[----:B0-----:R-:W-:Y:S01]  /*6420*/  FADD.FTZ R9, R87, R0 ;  /* 0x0000000057097221 */ /* 0x001fe20000010000 */
[----:B------:R-:W-:Y:S02]  /*6430*/  IMAD.MOV.U32 R0, RZ, RZ, 0x3f800000 ;  /* 0x3f800000ff007424 */ /* 0x000fe400078e00ff */
[C---:B-1----:R-:W-:Y:S01]  /*6440*/  FADD.FTZ R3, R26.reuse, R3 ;  /* 0x000000031a037221 */ /* 0x042fe20000010000 */
[----:B------:R-:W-:Y:S02]  /*6450*/  F2FP.F16.F32.PACK_AB R179, R26, R91 ;  /* 0x0000005b1ab3723e */ /* 0x000fe400000000ff */
[----:B------:R-:W-:Y:S02]  /*6460*/  CS2R R90, SRZ ;  /* 0x00000000005a7805 */ /* 0x000fe4000001ff00 */
[----:B------:R-:W-:Y:S02]  /*6470*/  CS2R R26, SRZ ;  /* 0x00000000001a7805 */ /* 0x000fe4000001ff00 */
[C---:B--2---:R-:W-:Y:S01]  /*6480*/  F2FP.F16.F32.PACK_AB R178, R20.reuse, R87 ;  /* 0x0000005714b2723e */ /* 0x044fe200000000ff */
[----:B------:R-:W-:Y:S01]  /*6490*/  FADD.FTZ R4, R20, R9 ;  /* 0x0000000914047221 */ /* 0x000fe20000010000 */
[----:B------:R-:W-:Y:S01]  /*64a0*/  CS2R R86, SRZ ;  /* 0x0000000000567805 */ /* 0x000fe2000001ff00 */
[----:B------:R-:W-:Y:S06]  /*64b0*/  @!P3 BRA `(.L_x_2490) ;  /* 0x0000004800b4b947 */ /* 0x000fec0003800000 */
[----:B------:R-:W-:Y:S01]  /*64c0*/  IMAD.MOV.U32 R9, RZ, RZ, R7 ;  /* 0x000000ffff097224 */ /* 0x000fe200078e0007 */
[----:B------:R-:W-:Y:S01]  /*64d0*/  UMOV UR39, UR60 ;  /* 0x0000003c00277c82 */ /* 0x000fe20008000000 */
[----:B------:R-:W-:Y:S01]  /*64e0*/  IMAD.MOV.U32 R10, RZ, RZ, R8 ;  /* 0x000000ffff0a7224 */ /* 0x000fe200078e0008 */
[----:B------:R-:W-:Y:S01]  /*64f0*/  UMOV UR6, UR36 ;  /* 0x0000002400067c82 */ /* 0x000fe20008000000 */
[----:B------:R-:W-:Y:S01]  /*6500*/  IMAD.MOV.U32 R2, RZ, RZ, 0x3f800000 ;  /* 0x3f800000ff027424 */ /* 0x000fe200078e00ff */
[----:B------:R-:W-:Y:S01]  /*6510*/  ULDC UR5, c[0x0][0x9d8] ;  /* 0x0002760000057ab9 */ /* 0x000fe20000000800 */
[----:B------:R-:W-:-:S07]  /*6520*/  IMAD.MOV.U32 R119, RZ, RZ, RZ ;  /* 0x000000ffff777224 */ /* 0x000fce00078e00ff */
.L_x_2499:
[----:B------:R-:W-:-:S04]  /*6530*/  UIADD3 UR4, UR6, 0x1, URZ ;  /* 0x0000000106047890 */ /* 0x000fc8000fffe03f */
[----:B------:R-:W-:-:S04]  /*6540*/  UISETP.NE.AND UP1, UPT, UR4, 0x2, UPT ;  /* 0x000000020400788c */ /* 0x000fc8000bf25270 */
[----:B------:R-:W-:Y:S02]  /*6550*/  USEL UR60, URZ, 0x1, UP1 ;  /* 0x000000013f3c7887 */ /* 0x000fe40008800000 */
[----:B------:R-:W-:Y:S02]  /*6560*/  USEL UR36, UR4, URZ, UP1 ;  /* 0x0000003f04247287 */ /* 0x000fe40008800000 */
[----:B------:R-:W-:Y:S01]  /*6570*/  ULOP3.LUT UR60, UR39, UR60, URZ, 0x3c, !UPT ;  /* 0x0000003c273c7292 */ /* 0x000fe2000f8e3c3f */
[----:B------:R-:W-:Y:S11]  /*6580*/  @!P0 BRA `(.L_x_2491) ;  /* 0x0000000000048947 */ /* 0x000ff60003800000 */
[----:B------:R-:W-:Y:S01]  /*6590*/  BPT.TRAP 0x1 ;  /* 0x000000040000795c */ /* 0x000fe20000300000 */
.L_x_2491:
[----:B------:R-:W-:Y:S01]  /*65a0*/  ULEA UR37, UR36, UR38, 0x3 ;  /* 0x0000002624257291 */ /* 0x000fe2000f8e183f */
[----:B------:R-:W-:-:S05]  /*65b0*/  IMAD.U32 R6, RZ, RZ, UR60 ;  /* 0x0000003cff067e24 */ /* 0x000fca000f8e00ff */
[----:B------:R-:W-:-:S04]  /*65c0*/  SHF.L.U32 R6, R6, 0x1f, RZ ;  /* 0x0000001f06067819 */ /* 0x000fc800000006ff */
[----:B------:R0:W1:Y:S01]  /*65d0*/  SYNCS.PHASECHK.TRANS64.TRYWAIT P3, [UR37+0x36830], R6 ;  /* 0x03683006ff0075a7 */ /* 0x0000620008060165 */
[----:B------:R-:W-:Y:S05]  /*65e0*/  @!P0 BRA `(.L_x_2492) ;  /* 0x0000000000048947 */ /* 0x000fea0003800000 */
[----:B------:R-:W-:Y:S01]  /*65f0*/  BPT.TRAP 0x1 ;  /* 0x000000040000795c */ /* 0x000fe20000300000 */
.L_x_2492:
[----:B-1----:R-:W-:Y:S05]  /*6600*/  @P3 BRA `(.L_x_2493) ;  /* 0x0000000000083947 */ /* 0x002fea0003800000 */
[----:B------:R-:W1:Y:S02]  /*6610*/  SYNCS.PHASECHK.TRANS64.TRYWAIT P3, [UR37+0x36830], R6 ;  /* 0x03683006ff0075a7 */ /* 0x000e640008060165 */
[----:B-1----:R-:W-:Y:S05]  /*6620*/  @!P3 BRA `(.L_x_2494) ;  /* 0x0000013000b8b947 */ /* 0x002fea0003800000 */
.L_x_2493:
        /* <DEDUP_REMOVED lines=592> */
.L_x_2495:
[----:B------:R-:W-:Y:S01]  /*8b30*/  ULEA UR4, UR6, UR38, 0x3 ;  /* 0x0000002606047291 */ /* 0x000fe2000f8e183f */
[----:B------:R-:W-:-:S05]  /*8b40*/  IMAD.U32 R0, RZ, RZ, UR39 ;  /* 0x00000027ff007e24 */ /* 0x000fca000f8e00ff */
[----:B------:R-:W-:-:S04]  /*8b50*/  SHF.L.U32 R0, R0, 0x1f, RZ ;  /* 0x0000001f00007819 */ /* 0x000fc800000006ff */
[----:B------:R2:W3:Y:S01]  /*8b60*/  SYNCS.PHASECHK.TRANS64.TRYWAIT P3, [UR4+0x36850], R0 ;  /* 0x03685000ff0075a7 */ /* 0x0004e20008060144 */
[----:B------:R-:W-:Y:S05]  /*8b70*/  @!P0 BRA `(.L_x_2496) ;  /* 0x0000000000048947 */ /* 0x000fea0003800000 */
[----:B------:R-:W-:Y:S01]  /*8b80*/  BPT.TRAP 0x1 ;  /* 0x000000040000795c */ /* 0x000fe20000300000 */
.L_x_2496:
[----:B---3--:R-:W-:Y:S05]  /*8b90*/  @P3 BRA `(.L_x_2497) ;  /* 0x0000000000083947 */ /* 0x008fea0003800000 */
[----:B------:R-:W3:Y:S02]  /*8ba0*/  SYNCS.PHASECHK.TRANS64.TRYWAIT P3, [UR4+0x36850], R0 ;  /* 0x03685000ff0075a7 */ /* 0x000ee40008060144 */
[----:B---3--:R-:W-:Y:S05]  /*8bb0*/  @!P3 BRA `(.L_x_2498) ;  /* 0x0000010c006cb947 */ /* 0x008fea0003800000 */
.L_x_2497:
[----:B------:R-:W-:Y:S01]  /*8bc0*/  UIADD3 UR10, UR38, 0x400, URZ ;  /* 0x00000400260a7890 */ /* 0x000fe2000fffe03f */
[----:B------:R-:W-:Y:S01]  /*8bd0*/  WARPGROUP.ARRIVE ;  /* 0x00000000000079c5 */ /* 0x000fe20000000000 */
[----:B------:R-:W-:Y:S01]  /*8be0*/  UMOV UR11, 0x40000040 ;  /* 0x40000040000b7882 */ /* 0x000fe20000000000 */
[----:B------:R-:W-:Y:S01]  /*8bf0*/  R2UR UR18, R19 ;  /* 0x00000000131272ca */ /* 0x000fe200000e0000 */
[----:B------:R-:W-:Y:S01]  /*8c00*/  USHF.R.U32.HI UR10, URZ, 0x4, UR10 ;  /* 0x000000043f0a7899 */ /* 0x000fe2000801160a */
[----:B------:R-:W-:Y:S01]  /*8c10*/  FMUL.FTZ R20, R152, UR5 ;  /* 0x0000000598147c20 */ /* 0x000fe20008410000 */
[----:B------:R-:W-:Y:S01]  /*8c20*/  FMUL.FTZ R152, R157, UR5 ;  /* 0x000000059d987c20 */ /* 0x000fe20008410000 */
[----:B------:R-:W-:Y:S01]  /*8c30*/  FMUL.FTZ R8, R173, UR5 ;  /* 0x00000005ad087c20 */ /* 0x000fe20008410000 */
[----:B------:R-:W-:Y:S01]  /*8c40*/  ULOP3.LUT UR10, UR10, 0x3fff, URZ, 0xc0, !UPT ;  /* 0x00003fff0a0a7892 */ /* 0x000fe2000f8ec03f */
[----:B------:R-:W-:Y:S01]  /*8c50*/  FMUL.FTZ R173, R155, UR5 ;  /* 0x000000059bad7c20 */ /* 0x000fe20008410000 */
[----:B------:R-:W-:Y:S01]  /*8c60*/  R2UR UR15, R17 ;  /* 0x00000000110f72ca */ /* 0x000fe200000e0000 */
[----:B------:R-:W-:Y:S01]  /*8c70*/  FMUL.FTZ R13, R160, UR5 ;  /* 0x00000005a00d7c20 */ /* 0x000fe20008410000 */
[----:B------:R-:W-:Y:S01]  /*8c80*/  ULOP3.LUT UR10, UR10, 0x3800000, URZ, 0xfc, !UPT ;  /* 0x038000000a0a7892 */ /* 0x000fe2000f8efc3f */
[----:B------:R-:W-:Y:S01]  /*8c90*/  R2UR UR14, R18 ;  /* 0x00000000120e72ca */ /* 0x000fe200000e0000 */
[----:B------:R-:W-:Y:S01]  /*8ca0*/  FMUL.FTZ R160, R167, UR5 ;  /* 0x00000005a7a07c20 */ /* 0x000fe20008410000 */
[----:B------:R-:W-:Y:S01]  /*8cb0*/  FMUL.FTZ R167, R146, UR5 ;  /* 0x0000000592a77c20 */ /* 0x000fe20008410000 */
[----:B------:R-:W-:Y:S01]  /*8cc0*/  UIMAD UR6, UR6, 0xa80, UR10 ;  /* 0x00000a80060678a4 */ /* 0x000fe2000f8e020a */
[----:B-1----:R-:W-:-:S02]  /*8cd0*/  VIADD R7, R23, UR18 ;  /* 0x0000001217077c36 */ /* 0x002fc40008000000 */
[----:B------:R-:W-:Y:S01]  /*8ce0*/  FMUL.FTZ R14, R165, UR5 ;  /* 0x00000005a50e7c20 */ /* 0x000fe20008410000 */
[----:B------:R-:W-:Y:S01]  /*8cf0*/  FMUL.FTZ R165, R150, UR5 ;  /* 0x0000000596a57c20 */ /* 0x000fe20008410000 */
[----:B0-----:R-:W-:Y:S01]  /*8d00*/  FMUL.FTZ R6, R166, UR5 ;  /* 0x00000005a6067c20 */ /* 0x001fe20008410000 */
[----:B------:R-:W-:Y:S01]  /*8d10*/  MUFU.TANH R160, R160 ;  /* 0x000000a000a07308 */ /* 0x000fe20000002400 */
[----:B------:R-:W-:Y:S01]  /*8d20*/  FMUL.FTZ R2, R169, UR5 ;  /* 0x00000005a9027c20 */ /* 0x000fe20008410000 */
[----:B------:R-:W-:Y:S01]  /*8d30*/  UMOV UR10, UR6 ;  /* 0x00000006000a7c82 */ /* 0x000fe20008000000 */
[----:B------:R-:W-:Y:S01]  /*8d40*/  FMUL.FTZ R169, R159, UR5 ;  /* 0x000000059fa97c20 */ /* 0x000fe20008410000 */
[----:B------:R-:W-:Y:S01]  /*8d50*/  HGMMA.64x192x16.F32 R24, R200, gdesc[UR8].tnspB, R24, gsb0 ;  /* 0x42e00008c8187df0 */ /* 0x000fe20008000818 */
[----:B------:R-:W-:Y:S01]  /*8d60*/  UIADD3 UR10, UR6, 0x80, URZ ;  /* 0x00000080060a7890 */ /* 0x000fe2000fffe03f */
[----:B------:R-:W-:Y:S01]  /*8d70*/  FMUL.FTZ R147, R147, UR5 ;  /* 0x0000000593937c20 */ /* 0x000fe20008410000 */
[----:B------:R-:W-:Y:S01]  /*8d80*/  UMOV UR11, 0x40000040 ;  /* 0x40000040000b7882 */ /* 0x000fe20000000000 */
        /* <DEDUP_REMOVED lines=15> */
[----:B--2---:R-:W-:Y:S01]  /*8e80*/  FMUL.FTZ R0, R168, UR5 ;  /* 0x00000005a8007c20 */ /* 0x004fe20008410000 */
        /* <DEDUP_REMOVED lines=11> */
[----:B------:R-:W-:Y:S01]  /*8f40*/  UISETP.GT.AND UP1, UPT, UR7, UR61, UPT ;  /* 0x0000003d0700728c */ /* 0x000fe2000bf24270 */
[----:B------:R-:W-:-:S04]  /*8f50*/  UMOV UR39, UR60 ;  /* 0x0000003c00277c82 */ /* 0x000fc80008000000 */
        /* <DEDUP_REMOVED lines=31> */
[----:B------:R-:W0:Y:S08]  /*9150*/  MUFU.TANH R201, R201 ;  /* 0x000000c900c97308 */ /* 0x000e300000002400 */
[----:B------:R-:W1:Y:S08]  /*9160*/  MUFU.TANH R203, R203 ;  /* 0x000000cb00cb7308 */ /* 0x000e700000002400 */
        /* <DEDUP_REMOVED lines=14> */
[----:B------:R-:W-:Y:S01]  /*9250*/  @UP0 ULDC UR10, c[0x0][0x44c] ;  /* 0x00011300000a0ab9 */ /* 0x000fe20000000800 */
[----:B------:R-:W-:Y:S01]  /*9260*/  UMOV UR11, 0x40000040 ;  /* 0x40000040000b7882 */ /* 0x000fe20000000000 */
[----:B------:R-:W-:Y:S01]  /*9270*/  @P2 IMAD.HI.U32 R154, R7, UR10, RZ ;  /* 0x0000000a079a2c27 */ /* 0x000fe2000f8e00ff */
[----:B------:R-:W-:Y:S01]  /*9280*/  @UP0 ULDC UR10, c[0x0][0x450] ;  /* 0x00011400000a0ab9 */ /* 0x000fe20000000800 */
[----:B------:R-:W2:Y:S03]  /*9290*/  MUFU.TANH R199, R199 ;  /* 0x000000c700c77308 */ /* 0x000ea60000002400 */
[----:B------:R-:W-:Y:S01]  /*92a0*/  @P2 SHF.R.U32.HI R7, RZ, UR10, R154 ;  /* 0x0000000aff072c19 */ /* 0x000fe2000801169a */
[----:B------:R-:W-:Y:S02]  /*92b0*/  UMOV UR10, 0x1 ;  /* 0x00000001000a7882 */ /* 0x000fe40000000000 */
[----:B------:R-:W-:-:S02]  /*92c0*/  UIMAD UR10, UR7, -0x70, UR10 ;  /* 0xffffff90070a78a4 */ /* 0x000fc4000f8e020a */
[----:B------:R-:W3:Y:S01]  /*92d0*/  SHFL.IDX PT, R155, R7, 0x1, 0x1c1f ;  /* 0x003c1f00079b7f89 */ /* 0x000ee200000e0000 */
[----:B------:R-:W4:Y:S01]  /*92e0*/  MUFU.TANH R197, R197 ;  /* 0x000000c500c57308 */ /* 0x000f220000002400 */
[----:B------:R-:W-:Y:S02]  /*92f0*/  UIADD3 UR7, UR7, -0x1, URZ ;  /* 0xffffffff07077890 */ /* 0x000fe4000fffe03f */
[----:B------:R-:W-:Y:S01]  /*9300*/  IMAD.U32 R157, RZ, RZ, UR10 ;  /* 0x0000000aff9d7e24 */ /* 0x000fe2000f8e00ff */
[----:B------:R-:W-:Y:S01]  /*9310*/  UIADD3 UR10, UR6, 0x180, URZ ;  /* 0x00000180060a7890 */ /* 0x000fe2000fffe03f */
[----:B------:R-:W5:Y:S02]  /*9320*/  SHFL.IDX PT, R129, R7, RZ, 0x1c1f ;  /* 0x001c1fff07817589 */ /* 0x000f6400000e0000 */
[----:B------:R-:W-:Y:S01]  /*9330*/  IMAD R146, R22, -0x2, R157 ;  /* 0xfffffffe16927824 */ /* 0x000fe200078e029d */
[----:B------:R-:W-:Y:S01]  /*9340*/  MUFU.TANH R175, R175 ;  /* 0x000000af00af7308 */ /* 0x000fe20000002400 */
[----:B------:R-:W-:-:S05]  /*9350*/  IMAD.U32 R157, RZ, RZ, UR15 ;  /* 0x0000000fff9d7e24 */ /* 0x000fca000f8e00ff */
[----:B------:R-:W-:Y:S02]  /*9360*/  IADD3 R146, -R157, UR14, R146 ;  /* 0x0000000e9d927c10 */ /* 0x000fe4000fffe192 */
[----:B------:R-:W-:Y:S03]  /*9370*/  MUFU.TANH R154, R143 ;  /* 0x0000008f009a7308 */ /* 0x000fe60000002400 */
[----:B---3--:R-:W-:Y:S02]  /*9380*/  IMAD.IADD R150, R146, 0x1, R155 ;  /* 0x0000000192967824 */ /* 0x008fe400078e029b */
[----:B------:R-:W-:-:S03]  /*9390*/  FMUL.FTZ R155, R138, UR5 ;  /* 0x000000058a9b7c20 */ /* 0x000fc60008410000 */
[----:B------:R-:W-:Y:S01]  /*93a0*/  ISETP.GT.AND P3, PT, R150, RZ, PT ;  /* 0x000000ff9600720c */ /* 0x000fe20003f64270 */
[----:B-----5:R-:W-:Y:S01]  /*93b0*/  IMAD.IADD R146, R146, 0x1, R129 ;  /* 0x0000000192927824 */ /* 0x020fe200078e0281 */
[C---:B------:R-:W-:Y:S01]  /*93c0*/  ISETP.GT.AND P4, PT, R150.reuse, 0x1, PT ;  /* 0x000000019600780c */ /* 0x040fe20003f84270 */
[----:B------:R-:W-:Y:S01]  /*93d0*/  MUFU.TANH R155, R155 ;  /* 0x0000009b009b7308 */ /* 0x000fe20000002400 */
[----:B0-----:R-:W-:Y:S02]  /*93e0*/  FSEL R201, R201, -INF , P3 ;  /* 0xff800000c9c97808 */ /* 0x001fe40001800000 */
[----:B------:R-:W-:Y:S02]  /*93f0*/  ISETP.GT.AND P3, PT, R150, 0x8, PT ;  /* 0x000000089600780c */ /* 0x000fe40003f64270 */
[----:B-1----:R-:W-:Y:S02]  /*9400*/  FSEL R203, R203, -INF , P4 ;  /* 0xff800000cbcb7808 */ /* 0x002fe40002000000 */
[----:B------:R-:W-:-:S02]  /*9410*/  FMNMX.FTZ R138, R201, R9, !PT ;  /* 0x00000009c98a7209 */ /* 0x000fc40007810000 */
[C---:B------:R-:W-:Y:S02]  /*9420*/  ISETP.GT.AND P4, PT, R150.reuse, 0x9, PT ;  /* 0x000000099600780c */ /* 0x040fe40003f84270 */
[----:B--2---:R-:W-:Y:S02]  /*9430*/  FSEL R199, R199, -INF , P3 ;  /* 0xff800000c7c77808 */ /* 0x004fe40001800000 */
[----:B------:R-:W-:Y:S02]  /*9440*/  FMNMX.FTZ R138, R203, R138, !PT ;  /* 0x0000008acb8a7209 */ /* 0x000fe40007810000 */
[----:B------:R-:W-:Y:S02]  /*9450*/  ISETP.GT.AND P3, PT, R150, 0x10, PT ;  /* 0x000000109600780c */ /* 0x000fe40003f64270 */
[----:B----4-:R-:W-:Y:S02]  /*9460*/  FSEL R197, R197, -INF , P4 ;  /* 0xff800000c5c57808 */ /* 0x010fe40002000000 */
[----:B------:R-:W-:-:S02]  /*9470*/  FMNMX.FTZ R138, R199, R138, !PT ;  /* 0x0000008ac78a7209 */ /* 0x000fc40007810000 */
[----:B------:R-:W-:Y:S02]  /*9480*/  ISETP.GT.AND P4, PT, R150, 0x11, PT ;  /* 0x000000119600780c */ /* 0x000fe40003f84270 */
[----:B------:R-:W-:Y:S02]  /*9490*/  FMNMX.FTZ R138, R197, R138, !PT ;  /* 0x0000008ac58a7209 */ /* 0x000fe40007810000 */
[----:B------:R-:W-:Y:S01]  /*94a0*/  ISETP.GT.AND P5, PT, R146, 0x1, PT ;  /* 0x000000019200780c */ /* 0x000fe20003fa4270 */
[----:B------:R-:W-:Y:S02]  /*94b0*/  WARPGROUP.DEPBAR.LE gsb0, 0x0 ;  /* 0x00008000000079c5 */ /* 0x000fe40000010000 */
[----:B------:R-:W-:Y:S01]  /*94c0*/  WARPGROUP.ARRIVE ;  /* 0x00000000000079c5 */ /* 0x000fe20000000000 */
[----:B------:R-:W-:Y:S01]  /*94d0*/  FMUL.FTZ R195, R162, UR5 ;  /* 0x00000005a2c37c20 */ /* 0x000fe20008410000 */
[----:B------:R-:W-:-:S04]  /*94e0*/  FMUL.FTZ R193, R163, UR5 ;  /* 0x00000005a3c17c20 */ /* 0x000fc80008410000 */
[----:B------:R-:W-:Y:S01]  /*94f0*/  HGMMA.64x192x16.F32 R24, R188, gdesc[UR8].tnspB, R24, gsb0 ;  /* 0x42e00008bc187df0 */ /* 0x000fe20008000818 */
[----:B------:R-:W-:Y:S01]  /*9500*/  UIADD3 UR10, UR6, 0x200, URZ ;  /* 0x00000200060a7890 */ /* 0x000fe2000fffe03f */
[----:B------:R-:W0:Y:S01]  /*9510*/  MUFU.TANH R195, R195 ;  /* 0x000000c300c37308 */ /* 0x000e220000002400 */
[----:B------:R-:W-:-:S07]  /*9520*/  UMOV UR11, 0x40000040 ;  /* 0x40000040000b7882 */ /* 0x000fce0000000000 */
[----:B------:R-:W1:Y:S01]  /*9530*/  MUFU.TANH R193, R193 ;  /* 0x000000c100c17308 */ /* 0x000e620000002400 */
[----:B0-----:R-:W-:Y:S02]  /*9540*/  FSEL R195, R195, -INF , P3 ;  /* 0xff800000c3c37808 */ /* 0x001fe40001800000 */
[C---:B------:R-:W-:Y:S02]  /*9550*/  ISETP.GT.AND P3, PT, R150.reuse, 0x18, PT ;  /* 0x000000189600780c */ /* 0x040fe40003f64270 */
[----:B------:R-:W-:Y:S02]  /*9560*/  FMNMX.FTZ R138, R195, R138, !PT ;  /* 0x0000008ac38a7209 */ /* 0x000fe40007810000 */
[----:B-1----:R-:W-:Y:S02]  /*9570*/  FSEL R193, R193, -INF , P4 ;  /* 0xff800000c1c17808 */ /* 0x002fe40002000000 */
[----:B------:R-:W-:Y:S02]  /*9580*/  ISETP.GT.AND P4, PT, R150, 0x19, PT ;  /* 0x000000199600780c */ /* 0x000fe40003f84270 */
[----:B------:R-:W-:Y:S01]  /*9590*/  FMNMX.FTZ R138, R193, R138, !PT ;  /* 0x0000008ac18a7209 */ /* 0x000fe20007810000 */
[----:B------:R-:W-:-:S02]  /*95a0*/  WARPGROUP.DEPBAR.LE gsb0, 0x0 ;  /* 0x00008000000079c5 */ /* 0x000fc40000010000 */
[----:B------:R-:W-:Y:S01]  /*95b0*/  WARPGROUP.ARRIVE ;  /* 0x00000000000079c5 */ /* 0x000fe20000000000 */
[----:B------:R-:W-:Y:S01]  /*95c0*/  FSEL R191, R6, -INF , P3 ;  /* 0xff80000006bf7808 */ /* 0x000fe20001800000 */
[----:B------:R-:W-:Y:S01]  /*95d0*/  FMUL.FTZ R6, R131, UR5 ;  /* 0x0000000583067c20 */ /* 0x000fe20008410000 */
[----:B------:R-:W-:Y:S02]  /*95e0*/  ISETP.GT.AND P3, PT, R150, 0x20, PT ;  /* 0x000000209600780c */ /* 0x000fe40003f64270 */
[----:B------:R-:W-:Y:S01]  /*95f0*/  FSEL R189, R160, -INF , P4 ;  /* 0xff800000a0bd7808 */ /* 0x000fe20002000000 */
[----:B------:R-:W-:Y:S01]  /*9600*/  HGMMA.64x192x16.F32 R24, R184, gdesc[UR8].tnspB, R24, gsb0 ;  /* 0x42e00008b8187df0 */ /* 0x000fe20008000818 */
[----:B------:R-:W-:Y:S01]  /*9610*/  FMNMX.FTZ R138, R191, R138, !PT ;  /* 0x0000008abf8a7209 */ /* 0x000fe20007810000 */
[----:B------:R0:W1:Y:S01]  /*9620*/  MUFU.TANH R156, R6 ;  /* 0x00000006009c7308 */ /* 0x0000620000002400 */
[----:B------:R-:W-:Y:S01]  /*9630*/  ISETP.GT.AND P4, PT, R150, 0x21, PT ;  /* 0x000000219600780c */ /* 0x000fe20003f84270 */
[----:B------:R-:W-:Y:S01]  /*9640*/  UIADD3 UR10, UR6, 0x280, URZ ;  /* 0x00000280060a7890 */ /* 0x000fe2000fffe03f */
[----:B------:R-:W-:Y:S01]  /*9650*/  FSEL R175, R175, -INF , P3 ;  /* 0xff800000afaf7808 */ /* 0x000fe20001800000 */
[----:B------:R-:W-:Y:S01]  /*9660*/  UMOV UR11, 0x40000040 ;  /* 0x40000040000b7882 */ /* 0x000fe20000000000 */
[----:B------:R-:W-:-:S02]  /*9670*/  FMNMX.FTZ R138, R189, R138, !PT ;  /* 0x0000008abd8a7209 */ /* 0x000fc40007810000 */
[C---:B------:R-:W-:Y:S02]  /*9680*/  ISETP.GT.AND P3, PT, R150.reuse, 0x28, PT ;  /* 0x000000289600780c */ /* 0x040fe40003f64270 */
[----:B------:R-:W-:Y:S01]  /*9690*/  FSEL R173, R173, -INF , P4 ;  /* 0xff800000adad7808 */ /* 0x000fe20002000000 */
[----:B0-----:R-:W-:Y:S01]  /*96a0*/  FMUL.FTZ R6, R135, UR5 ;  /* 0x0000000587067c20 */ /* 0x001fe20008410000 */
[----:B------:R-:W-:Y:S02]  /*96b0*/  FMNMX.FTZ R138, R175, R138, !PT ;  /* 0x0000008aaf8a7209 */ /* 0x000fe40007810000 */
[----:B------:R-:W-:Y:S01]  /*96c0*/  ISETP.GT.AND P4, PT, R150, 0x29, PT ;  /* 0x000000299600780c */ /* 0x000fe20003f84270 */
[----:B------:R0:W2:Y:S01]  /*96d0*/  MUFU.TANH R163, R6 ;  /* 0x0000000600a37308 */ /* 0x0000a20000002400 */
[----:B------:R-:W-:Y:S02]  /*96e0*/  FSEL R171, R171, -INF , P3 ;  /* 0xff800000abab7808 */ /* 0x000fe40001800000 */
[----:B------:R-:W-:-:S02]  /*96f0*/  FMNMX.FTZ R138, R173, R138, !PT ;  /* 0x0000008aad8a7209 */ /* 0x000fc40007810000 */
[C---:B------:R-:W-:Y:S02]  /*9700*/  ISETP.GT.AND P3, PT, R150.reuse, 0x30, PT ;  /* 0x000000309600780c */ /* 0x040fe40003f64270 */
[----:B------:R-:W-:Y:S02]  /*9710*/  FSEL R169, R169, -INF , P4 ;  /* 0xff800000a9a97808 */ /* 0x000fe40002000000 */
[----:B------:R-:W-:Y:S01]  /*9720*/  FMNMX.FTZ R138, R171, R138, !PT ;  /* 0x0000008aab8a7209 */ /* 0x000fe20007810000 */
[----:B0-----:R-:W-:Y:S01]  /*9730*/  FMUL.FTZ R6, R123, UR5 ;  /* 0x000000057b067c20 */ /* 0x001fe20008410000 */
[C---:B------:R-:W-:Y:S02]  /*9740*/  ISETP.GT.AND P4, PT, R150.reuse, 0x31, PT ;  /* 0x000000319600780c */ /* 0x040fe40003f84270 */
[----:B------:R-:W-:Y:S02]  /*9750*/  FSEL R167, R167, -INF , P3 ;  /* 0xff800000a7a77808 */ /* 0x000fe40001800000 */
[----:B------:R-:W-:Y:S01]  /*9760*/  FMNMX.FTZ R138, R169, R138, !PT ;  /* 0x0000008aa98a7209 */ /* 0x000fe20007810000 */
[----:B------:R-:W0:Y:S01]  /*9770*/  MUFU.TANH R6, R6 ;  /* 0x0000000600067308 */ /* 0x000e220000002400 */
        /* <DEDUP_REMOVED lines=15> */
[----:B------:R-:W-:Y:S02]  /*9870*/  ISETP.GT.AND P4, PT, R150, 0x49, PT ;  /* 0x000000499600780c */ /* 0x000fe40003f84270 */
[----:B------:R-:W-:Y:S01]  /*9880*/  FSEL R143, R142, -INF , P3 ;  /* 0xff8000008e8f7808 */ /* 0x000fe20001800000 */
[----:B------:R-:W-:Y:S01]  /*9890*/  FMUL.FTZ R142, R125, UR5 ;  /* 0x000000057d8e7c20 */ /* 0x000fe20008410000 */
[----:B------:R-:W-:Y:S02]  /*98a0*/  FMNMX.FTZ R138, R139, R138, !PT ;  /* 0x0000008a8b8a7209 */ /* 0x000fe40007810000 */
[----:B------:R-:W-:-:S02]  /*98b0*/  ISETP.GT.AND P3, PT, R150, 0x50, PT ;  /* 0x000000509600780c */ /* 0x000fc40003f64270 */
[----:B------:R-:W-:Y:S01]  /*98c0*/  FSEL R123, R154, -INF , P4 ;  /* 0xff8000009a7b7808 */ /* 0x000fe20002000000 */
[----:B------:R-:W-:Y:S01]  /*98d0*/  MUFU.TANH R142, R142 ;  /* 0x0000008e008e7308 */ /* 0x000fe20000002400 */
[----:B------:R-:W-:Y:S02]  /*98e0*/  FMNMX.FTZ R138, R143, R138, !PT ;  /* 0x0000008a8f8a7209 */ /* 0x000fe40007810000 */
[----:B------:R-:W-:Y:S02]  /*98f0*/  ISETP.GT.AND P4, PT, R150, 0x51, PT ;  /* 0x000000519600780c */ /* 0x000fe40003f84270 */
[----:B------:R-:W-:Y:S01]  /*9900*/  FSEL R147, R130, -INF , P3 ;  /* 0xff80000082937808 */ /* 0x000fe20001800000 */
[----:B------:R-:W-:Y:S01]  /*9910*/  FMUL.FTZ R130, R149, UR5 ;  /* 0x0000000595827c20 */ /* 0x000fe20008410000 */
[----:B------:R-:W-:Y:S02]  /*9920*/  FMNMX.FTZ R138, R123, R138, !PT ;  /* 0x0000008a7b8a7209 */ /* 0x000fe40007810000 */
[----:B------:R-:W-:-:S02]  /*9930*/  ISETP.GT.AND P3, PT, R150, 0x58, PT ;  /* 0x000000589600780c */ /* 0x000fc40003f64270 */
[----:B-1----:R-:W-:Y:S01]  /*9940*/  FSEL R151, R156, -INF , P4 ;  /* 0xff8000009c977808 */ /* 0x002fe20002000000 */
[----:B------:R-:W1:Y:S01]  /*9950*/  MUFU.TANH R130, R130 ;  /* 0x0000008200827308 */ /* 0x000e620000002400 */
[----:B------:R-:W-:Y:S02]  /*9960*/  FMNMX.FTZ R138, R147, R138, !PT ;  /* 0x0000008a938a7209 */ /* 0x000fe40007810000 */
[----:B------:R-:W-:Y:S02]  /*9970*/  ISETP.GT.AND P4, PT, R150, 0x59, PT ;  /* 0x000000599600780c */ /* 0x000fe40003f84270 */
        /* <DEDUP_REMOVED lines=8> */
[----:B------:R-:W-:-:S02]  /*9a00*/  FMNMX.FTZ R138, R159, R138, !PT ;  /* 0x0000008a9f8a7209 */ /* 0x000fc40007810000 */
[----:B------:R-:W-:Y:S02]  /*9a10*/  ISETP.GT.AND P4, PT, R150, 0x61, PT ;  /* 0x000000619600780c */ /* 0x000fe40003f84270 */
[----:B------:R-:W-:Y:S02]  /*9a20*/  FSEL R157, R122, -INF , P3 ;  /* 0xff8000007a9d7808 */ /* 0x000fe40001800000 */
[----:B------:R-:W-:Y:S01]  /*9a30*/  FMNMX.FTZ R138, R163, R138, !PT ;  /* 0x0000008aa38a7209 */ /* 0x000fe20007810000 */
[----:B------:R-:W3:Y:S01]  /*9a40*/  MUFU.TANH R136, R136 ;  /* 0x0000008800887308 */ /* 0x000ee20000002400 */
[----:B------:R-:W-:Y:S02]  /*9a50*/  ISETP.GT.AND P3, PT, R150, 0x68, PT ;  /* 0x000000689600780c */ /* 0x000fe40003f64270 */
[----:B0-----:R-:W-:Y:S02]  /*9a60*/  FSEL R161, R6, -INF , P4 ;  /* 0xff80000006a17808 */ /* 0x001fe40002000000 */
[----:B------:R-:W-:Y:S01]  /*9a70*/  FMNMX.FTZ R138, R157, R138, !PT ;  /* 0x0000008a9d8a7209 */ /* 0x000fe20007810000 */
[----:B------:R-:W0:Y:S01]  /*9a80*/  LDC R6, c[0x0][0x988] ;  /* 0x00026200ff067b82 */ /* 0x000e220000000800 */
[----:B------:R-:W-:Y:S01]  /*9a90*/  ISETP.GT.AND P4, PT, R150, 0x69, PT ;  /* 0x000000699600780c */ /* 0x000fe20003f84270 */
[----:B------:R-:W-:Y:S01]  /*9aa0*/  MUFU.TANH R140, R140 ;  /* 0x0000008c008c7308 */ /* 0x000fe20000002400 */
[----:B------:R-:W-:Y:S01]  /*9ab0*/  FSEL R149, R126, -INF , P3 ;  /* 0xff8000007e957808 */ /* 0x000fe20001800000 */
[----:B------:R-:W-:Y:S01]  /*9ac0*/  FMUL.FTZ R126, R121, UR5 ;  /* 0x00000005797e7c20 */ /* 0x000fe20008410000 */
[----:B------:R-:W-:-:S02]  /*9ad0*/  FMNMX.FTZ R138, R161, R138, !PT ;  /* 0x0000008aa18a7209 */ /* 0x000fc40007810000 */
[----:B------:R-:W-:Y:S02]  /*9ae0*/  FSEL R127, R127, -INF , P4 ;  /* 0xff8000007f7f7808 */ /* 0x000fe40002000000 */
[----:B------:R-:W-:Y:S01]  /*9af0*/  FMNMX.FTZ R138, R149, R138, !PT ;  /* 0x0000008a958a7209 */ /* 0x000fe20007810000 */
[----:B------:R-:W-:Y:S01]  /*9b00*/  MUFU.TANH R126, R126 ;  /* 0x0000007e007e7308 */ /* 0x000fe20000002400 */
[----:B------:R-:W-:Y:S02]  /*9b10*/  ISETP.GT.AND P4, PT, R146, RZ, PT ;  /* 0x000000ff9200720c */ /* 0x000fe40003f84270 */
[----:B------:R-:W-:Y:S02]  /*9b20*/  FMNMX.FTZ R138, R127, R138, !PT ;  /* 0x0000008a7f8a7209 */ /* 0x000fe40007810000 */
[----:B------:R-:W-:Y:S02]  /*9b30*/  FSEL R121, R0, -INF , P4 ;  /* 0xff80000000797808 */ /* 0x000fe40002000000 */
[----:B------:R-:W-:Y:S01]  /*9b40*/  ISETP.GT.AND P4, PT, R146, 0x8, PT ;  /* 0x000000089200780c */ /* 0x000fe20003f84270 */
[----:B------:R-:W4:Y:S01]  /*9b50*/  SHFL.BFLY PT, R229, R138, 0x2, 0x1f ;  /* 0x0c401f008ae57f89 */ /* 0x000f2200000e0000 */
[----:B------:R-:W-:-:S02]  /*9b60*/  FSEL R125, R2, -INF , P5 ;  /* 0xff800000027d7808 */ /* 0x000fc40002800000 */
[----:B------:R-:W-:Y:S02]  /*9b70*/  FMNMX.FTZ R0, R121, R10, !PT ;  /* 0x0000000a79007209 */ /* 0x000fe40007810000 */
[C---:B------:R-:W-:Y:S02]  /*9b80*/  ISETP.GT.AND P5, PT, R146.reuse, 0x9, PT ;  /* 0x000000099200780c */ /* 0x040fe40003fa4270 */
[----:B------:R-:W-:Y:S02]  /*9b90*/  FSEL R11, R11, -INF , P4 ;  /* 0xff8000000b0b7808 */ /* 0x000fe40002000000 */
[----:B------:R-:W-:Y:S02]  /*9ba0*/  FMNMX.FTZ R0, R125, R0, !PT ;  /* 0x000000007d007209 */ /* 0x000fe40007810000 */
[----:B------:R-:W-:Y:S02]  /*9bb0*/  ISETP.GT.AND P4, PT, R146, 0x10, PT ;  /* 0x000000109200780c */ /* 0x000fe40003f84270 */
[----:B------:R-:W-:-:S02]  /*9bc0*/  FSEL R129, R8, -INF , P5 ;  /* 0xff80000008817808 */ /* 0x000fc40002800000 */
[----:B------:R-:W-:Y:S02]  /*9bd0*/  FMNMX.FTZ R0, R11, R0, !PT ;  /* 0x000000000b007209 */ /* 0x000fe40007810000 */
[C---:B------:R-:W-:Y:S02]  /*9be0*/  ISETP.GT.AND P5, PT, R146.reuse, 0x11, PT ;  /* 0x000000119200780c */ /* 0x040fe40003fa4270 */
[----:B------:R-:W-:Y:S02]  /*9bf0*/  FSEL R13, R13, -INF , P4 ;  /* 0xff8000000d0d7808 */ /* 0x000fe40002000000 */
[----:B------:R-:W-:Y:S02]  /*9c00*/  FMNMX.FTZ R0, R129, R0, !PT ;  /* 0x0000000081007209 */ /* 0x000fe40007810000 */
[----:B------:R-:W-:Y:S02]  /*9c10*/  ISETP.GT.AND P4, PT, R146, 0x18, PT ;  /* 0x000000189200780c */ /* 0x000fe40003f84270 */
[----:B----4-:R-:W-:Y:S01]  /*9c20*/  FMNMX.FTZ R122, R138, R229, !PT ;  /* 0x000000e58a7a7209 */ /* 0x010fe20007810000 */
[----:B------:R-:W-:Y:S01]  /*9c30*/  FMUL.FTZ R229, R133, UR5 ;  /* 0x0000000585e57c20 */ /* 0x000fe20008410000 */
[----:B------:R-:W-:Y:S01]  /*9c40*/  FSEL R133, R12, -INF , P5 ;  /* 0xff8000000c857808 */ /* 0x000fe20002800000 */
[----:B------:R-:W-:Y:S01]  /*9c50*/  FMUL.FTZ R138, R120, UR5 ;  /* 0x00000005788a7c20 */ /* 0x000fe20008410000 */
[----:B------:R-:W-:Y:S01]  /*9c60*/  FMNMX.FTZ R0, R13, R0, !PT ;  /* 0x000000000d007209 */ /* 0x000fe20007810000 */
[----:B------:R-:W4:Y:S01]  /*9c70*/  SHFL.BFLY PT, R137, R122, 0x1, 0x1f ;  /* 0x0c201f007a897f89 */ /* 0x000f2200000e0000 */
[----:B------:R-:W-:Y:S01]  /*9c80*/  ISETP.GT.AND P5, PT, R146, 0x19, PT ;  /* 0x000000199200780c */ /* 0x000fe20003fa4270 */
[----:B------:R-:W5:Y:S01]  /*9c90*/  MUFU.TANH R229, R229 ;  /* 0x000000e500e57308 */ /* 0x000f620000002400 */
[----:B------:R-:W-:-:S02]  /*9ca0*/  FSEL R15, R15, -INF , P4 ;  /* 0xff8000000f0f7808 */ /* 0x000fc40002000000 */
[----:B------:R-:W-:Y:S02]  /*9cb0*/  FMNMX.FTZ R0, R133, R0, !PT ;  /* 0x0000000085007209 */ /* 0x000fe40007810000 */
[----:B------:R-:W-:Y:S02]  /*9cc0*/  ISETP.GT.AND P4, PT, R146, 0x20, PT ;  /* 0x000000209200780c */ /* 0x000fe40003f84270 */
[----:B------:R-:W-:Y:S01]  /*9cd0*/  FMNMX.FTZ R0, R15, R0, !PT ;  /* 0x000000000f007209 */ /* 0x000fe20007810000 */
[----:B------:R-:W5:Y:S01]  /*9ce0*/  MUFU.TANH R138, R138 ;  /* 0x0000008a008a7308 */ /* 0x000f620000002400 */
[----:B------:R-:W-:Y:S02]  /*9cf0*/  FSEL R141, R20, -INF , P4 ;  /* 0xff800000148d7808 */ /* 0x000fe40002000000 */
[----:B------:R-:W-:-:S04]  /*9d00*/  ISETP.GT.AND P4, PT, R146, 0x28, PT ;  /* 0x000000289200780c */ /* 0x000fc80003f84270 */
[----:B------:R-:W-:Y:S02]  /*9d10*/  FSEL R153, R153, -INF , P4 ;  /* 0xff80000099997808 */ /* 0x000fe40002000000 */
[----:B------:R-:W-:Y:S02]  /*9d20*/  ISETP.GT.AND P4, PT, R146, 0x30, PT ;  /* 0x000000309200780c */ /* 0x000fe40003f84270 */
[----:B----4-:R-:W-:Y:S02]  /*9d30*/  FMNMX.FTZ R7, R122, R137, !PT ;  /* 0x000000897a077209 */ /* 0x010fe40007810000 */
[----:B------:R-:W-:Y:S02]  /*9d40*/  FSEL R137, R14, -INF , P5 ;  /* 0xff8000000e897808 */ /* 0x000fe40002800000 */
[----:B------:R-:W-:Y:S01]  /*9d50*/  ISETP.GT.AND P5, PT, R146, 0x21, PT ;  /* 0x000000219200780c */ /* 0x000fe20003fa4270 */
[----:B0-----:R-:W-:Y:S01]  /*9d60*/  FMUL.FTZ R120, R7, R6 ;  /* 0x0000000607787220 */ /* 0x001fe20000410000 */
[----:B------:R-:W-:-:S02]  /*9d70*/  FMNMX.FTZ R0, R137, R0, !PT ;  /* 0x0000000089007209 */ /* 0x000fc40007810000 */
[----:B------:R-:W-:Y:S02]  /*9d80*/  FSEL R21, R21, -INF , P5 ;  /* 0xff80000015157808 */ /* 0x000fe40002800000 */
[----:B------:R-:W-:Y:S02]  /*9d90*/  FMNMX.FTZ R0, R141, R0, !PT ;  /* 0x000000008d007209 */ /* 0x000fe40007810000 */
[----:B------:R-:W-:Y:S02]  /*9da0*/  ISETP.GT.AND P5, PT, R146, 0x29, PT ;  /* 0x000000299200780c */ /* 0x000fe40003fa4270 */
[----:B------:R-:W-:Y:S02]  /*9db0*/  FMNMX.FTZ R0, R21, R0, !PT ;  /* 0x0000000015007209 */ /* 0x000fe40007810000 */
[----:B------:R-:W-:Y:S02]  /*9dc0*/  FSETP.NEU.FTZ.AND P3, PT, R7, -INF , PT ;  /* 0xff8000000700780b */ /* 0x000fe40003f7d000 */
[----:B------:R-:W-:-:S02]  /*9dd0*/  FMNMX.FTZ R0, R153, R0, !PT ;  /* 0x0000000099007209 */ /* 0x000fc40007810000 */
[----:B------:R-:W-:Y:S01]  /*9de0*/  FSEL R120, R120, RZ, P3 ;  /* 0x000000ff78787208 */ /* 0x000fe20001800000 */
[----:B------:R-:W-:Y:S02]  /*9df0*/  WARPGROUP.DEPBAR.LE gsb0, 0x0 ;  /* 0x00008000000079c5 */ /* 0x000fe40000010000 */
[----:B------:R-:W-:Y:S01]  /*9e00*/  WARPGROUP.ARRIVE ;  /* 0x00000000000079c5 */ /* 0x000fe20000000000 */
[----:B------:R-:W-:Y:S01]  /*9e10*/  FSEL R185, R152, -INF , P5 ;  /* 0xff80000098b97808 */ /* 0x000fe20002800000 */
[-CC-:B------:R-:W-:Y:S01]  /*9e20*/  FFMA.FTZ R122, R203, R6.reuse, -R120.reuse ;  /* 0x00000006cb7a7223 */ /* 0x180fe20000010878 */
[----:B------:R-:W-:Y:S01]  /*9e30*/  ISETP.GT.AND P5, PT, R146, 0x31, PT ;  /* 0x000000319200780c */ /* 0x000fe20003fa4270 */
[--C-:B------:R-:W-:Y:S01]  /*9e40*/  FFMA.FTZ R203, R199, R6, -R120.reuse ;  /* 0x00000006c7cb7223 */ /* 0x100fe20000010878 */
[----:B------:R-:W-:Y:S01]  /*9e50*/  FSEL R187, R144, -INF , P4 ;  /* 0xff80000090bb7808 */ /* 0x000fe20002000000 */
[----:B------:R-:W-:Y:S01]  /*9e60*/  HGMMA.64x192x16.F32 R24, R180, gdesc[UR8].tnspB, R24, gsb0 ;  /* 0x42e00008b4187df0 */ /* 0x000fe20008000818 */
[----:B------:R-:W-:Y:S01]  /*9e70*/  FMNMX.FTZ R0, R185, R0, !PT ;  /* 0x00000000b9007209 */ /* 0x000fe20007810000 */
[-CC-:B------:R-:W-:Y:S01]  /*9e80*/  FFMA.FTZ R199, R191, R6.reuse, -R120.reuse ;  /* 0x00000006bfc77223 */ /* 0x180fe20000010878 */
[C---:B------:R-:W-:Y:S01]  /*9e90*/  ISETP.GT.AND P4, PT, R146.reuse, 0x38, PT ;  /* 0x000000389200780c */ /* 0x040fe20003f84270 */
[-CC-:B------:R-:W-:Y:S01]  /*9ea0*/  FFMA.FTZ R20, R189, R6.reuse, -R120.reuse ;  /* 0x00000006bd147223 */ /* 0x180fe20000010878 */
[----:B------:R-:W-:Y:S01]  /*9eb0*/  FSEL R145, R145, -INF , P5 ;  /* 0xff80000091917808 */ /* 0x000fe20002800000 */
[--C-:B------:R-:W-:Y:S01]  /*9ec0*/  FFMA.FTZ R14, R193, R6, -R120.reuse ;  /* 0x00000006c10e7223 */ /* 0x100fe20000010878 */
[----:B------:R-:W-:Y:S01]  /*9ed0*/  FMNMX.FTZ R0, R187, R0, !PT ;  /* 0x00000000bb007209 */ /* 0x000fe20007810000 */
[-CC-:B------:R-:W-:Y:S01]  /*9ee0*/  FFMA.FTZ R193, R175, R6.reuse, -R120.reuse ;  /* 0x00000006afc17223 */ /* 0x180fe20000010878 */
[C---:B------:R-:W-:Y:S01]  /*9ef0*/  ISETP.GT.AND P5, PT, R146.reuse, 0x39, PT ;  /* 0x000000399200780c */ /* 0x040fe20003fa4270 */
[--C-:B------:R-:W-:Y:S01]  /*9f00*/  FFMA.FTZ R124, R173, R6, -R120.reuse ;  /* 0x00000006ad7c7223 */ /* 0x100fe20000010878 */
[----:B------:R-:W-:Y:S01]  /*9f10*/  FSEL R221, R221, -INF , P4 ;  /* 0xff800000dddd7808 */ /* 0x000fe20002000000 */
[----:B------:R-:W-:Y:S01]  /*9f20*/  UIADD3 UR10, UR6, 0x300, URZ ;  /* 0x00000300060a7890 */ /* 0x000fe2000fffe03f */
[----:B------:R-:W-:Y:S01]  /*9f30*/  FMNMX.FTZ R0, R145, R0, !PT ;  /* 0x0000000091007209 */ /* 0x000fe20007810000 */
[-CC-:B------:R-:W-:Y:S01]  /*9f40*/  FFMA.FTZ R12, R197, R6.reuse, -R120.reuse ;  /* 0x00000006c50c7223 */ /* 0x180fe20000010878 */
[----:B------:R-:W-:Y:S01]  /*9f50*/  ISETP.GT.AND P4, PT, R146, 0x40, PT ;  /* 0x000000409200780c */ /* 0x000fe20003f84270 */
[-CC-:B------:R-:W-:Y:S01]  /*9f60*/  FFMA.FTZ R197, R195, R6.reuse, -R120.reuse ;  /* 0x00000006c3c57223 */ /* 0x180fe20000010878 */
[----:B-1----:R-:W-:Y:S01]  /*9f70*/  FSEL R191, R130, -INF , P5 ;  /* 0xff80000082bf7808 */ /* 0x002fe20002800000 */
[--C-:B------:R-:W-:Y:S01]  /*9f80*/  FFMA.FTZ R195, R171, R6, -R120.reuse ;  /* 0x00000006abc37223 */ /* 0x100fe20000010878 */
[----:B------:R-:W-:Y:S01]  /*9f90*/  FMNMX.FTZ R0, R221, R0, !PT ;  /* 0x00000000dd007209 */ /* 0x000fe20007810000 */
[----:B------:R-:W-:Y:S01]  /*9fa0*/  UMOV UR11, 0x40000040 ;  /* 0x40000040000b7882 */ /* 0x000fe20000000000 */
[----:B------:R-:W-:Y:S01]  /*9fb0*/  ISETP.GT.AND P5, PT, R146, 0x41, PT ;  /* 0x000000419200780c */ /* 0x000fe20003fa4270 */
[--C-:B------:R-:W-:Y:S01]  /*9fc0*/  FFMA.FTZ R201, R201, R6, -R120.reuse ;  /* 0x00000006c9c97223 */ /* 0x100fe20000010878 */
[----:B--2---:R-:W-:Y:S01]  /*9fd0*/  FSEL R189, R134, -INF , P4 ;  /* 0xff80000086bd7808 */ /* 0x004fe20002000000 */
[----:B------:R-:W-:Y:S01]  /*9fe0*/  MUFU.EX2 R122, R122 ;  /* 0x0000007a007a7308 */ /* 0x000fe20000000800 */
[----:B------:R-:W-:Y:S01]  /*9ff0*/  FMNMX.FTZ R0, R191, R0, !PT ;  /* 0x00000000bf007209 */ /* 0x000fe20007810000 */
[-CC-:B------:R-:W-:Y:S01]  /*a000*/  FFMA.FTZ R135, R135, R6.reuse, -R120.reuse ;  /* 0x0000000687877223 */ /* 0x180fe20000010878 */
[C---:B------:R-:W-:Y:S01]  /*a010*/  ISETP.GT.AND P4, PT, R146.reuse, 0x48, PT ;  /* 0x000000489200780c */ /* 0x040fe20003f84270 */
[-CC-:B------:R-:W-:Y:S01]  /*a020*/  FFMA.FTZ R134, R139, R6.reuse, -R120.reuse ;  /* 0x000000068b867223 */ /* 0x180fe20000010878 */
[----:B------:R-:W-:Y:S01]  /*a030*/  FSEL R223, R223, -INF , P5 ;  /* 0xff800000dfdf7808 */ /* 0x000fe20002800000 */
[--C-:B------:R-:W-:Y:S01]  /*a040*/  FFMA.FTZ R130, R143, R6, -R120.reuse ;  /* 0x000000068f827223 */ /* 0x100fe20000010878 */
[----:B------:R-:W-:Y:S01]  /*a050*/  FMNMX.FTZ R0, R189, R0, !PT ;  /* 0x00000000bd007209 */ /* 0x000fe20007810000 */
[----:B------:R-:W-:Y:S01]  /*a060*/  MUFU.EX2 R201, R201 ;  /* 0x000000c900c97308 */ /* 0x000fe20000000800 */
[----:B------:R-:W-:Y:S01]  /*a070*/  ISETP.GT.AND P5, PT, R146, 0x49, PT ;  /* 0x000000499200780c */ /* 0x000fe20003fa4270 */
[-CC-:B------:R-:W-:Y:S01]  /*a080*/  FFMA.FTZ R123, R123, R6.reuse, -R120.reuse ;  /* 0x000000067b7b7223 */ /* 0x180fe20000010878 */
[----:B---3--:R-:W-:Y:S01]  /*a090*/  FSEL R175, R136, -INF , P4 ;  /* 0xff80000088af7808 */ /* 0x008fe20002000000 */
[--C-:B------:R-:W-:Y:S01]  /*a0a0*/  FFMA.FTZ R136, R147, R6, -R120.reuse ;  /* 0x0000000693887223 */ /* 0x100fe20000010878 */
[----:B------:R-:W-:Y:S01]  /*a0b0*/  FMNMX.FTZ R0, R223, R0, !PT ;  /* 0x00000000df007209 */ /* 0x000fe20007810000 */
[----:B------:R-:W-:Y:S01]  /*a0c0*/  FFMA.FTZ R139, R157, R6, -R120 ;  /* 0x000000069d8b7223 */ /* 0x000fe20000010878 */
[----:B------:R-:W-:Y:S01]  /*a0d0*/  ISETP.GT.AND P4, PT, R146, 0x50, PT ;  /* 0x000000509200780c */ /* 0x000fe20003f84270 */
[----:B------:R-:W-:Y:S01]  /*a0e0*/  MUFU.EX2 R203, R203 ;  /* 0x000000cb00cb7308 */ /* 0x000fe20000000800 */
[----:B------:R-:W-:Y:S01]  /*a0f0*/  FSEL R225, R225, -INF , P5 ;  /* 0xff800000e1e17808 */ /* 0x000fe20002800000 */
[----:B------:R-:W-:Y:S01]  /*a100*/  UMOV UR6, UR36 ;  /* 0x0000002400067c82 */ /* 0x000fe20008000000 */
[----:B------:R-:W-:-:S02]  /*a110*/  FMNMX.FTZ R0, R175, R0, !PT ;  /* 0x00000000af007209 */ /* 0x000fc40007810000 */
[----:B------:R-:W-:Y:S02]  /*a120*/  ISETP.GT.AND P5, PT, R146, 0x51, PT ;  /* 0x000000519200780c */ /* 0x000fe40003fa4270 */
[----:B------:R-:W-:Y:S01]  /*a130*/  FSEL R173, R128, -INF , P4 ;  /* 0xff80000080ad7808 */ /* 0x000fe20002000000 */
[----:B------:R-:W-:Y:S01]  /*a140*/  FFMA.FTZ R128, R169, R6, -R120 ;  /* 0x00000006a9807223 */ /* 0x000fe20000010878 */
[----:B------:R-:W-:Y:S01]  /*a150*/  FMNMX.FTZ R0, R225, R0, !PT ;  /* 0x00000000e1007209 */ /* 0x000fe20007810000 */
[----:B------:R-:W-:Y:S01]  /*a160*/  MUFU.EX2 R12, R12 ;  /* 0x0000000c000c7308 */ /* 0x000fe20000000800 */
[----:B------:R-:W-:Y:S02]  /*a170*/  ISETP.GT.AND P4, PT, R146, 0x58, PT ;  /* 0x000000589200780c */ /* 0x000fe40003f84270 */
[----:B------:R-:W-:Y:S02]  /*a180*/  FSEL R227, R227, -INF , P5 ;  /* 0xff800000e3e37808 */ /* 0x000fe40002800000 */
[----:B------:R-:W-:-:S02]  /*a190*/  FMNMX.FTZ R0, R173, R0, !PT ;  /* 0x00000000ad007209 */ /* 0x000fc40007810000 */
[----:B------:R-:W-:Y:S01]  /*a1a0*/  ISETP.GT.AND P5, PT, R146, 0x59, PT ;  /* 0x000000599200780c */ /* 0x000fe20003fa4270 */
[----:B------:R-:W-:Y:S01]  /*a1b0*/  MUFU.EX2 R197, R197 ;  /* 0x000000c500c57308 */ /* 0x000fe20000000800 */
[----:B------:R-:W-:Y:S01]  /*a1c0*/  FSEL R171, R132, -INF , P4 ;  /* 0xff80000084ab7808 */ /* 0x000fe20002000000 */
[----:B------:R-:W-:Y:S01]  /*a1d0*/  FFMA.FTZ R132, R165, R6, -R120 ;  /* 0x00000006a5847223 */ /* 0x000fe20000010878 */
[----:B------:R-:W-:Y:S02]  /*a1e0*/  FMNMX.FTZ R0, R227, R0, !PT ;  /* 0x00000000e3007209 */ /* 0x000fe40007810000 */
[----:B------:R-:W-:Y:S02]  /*a1f0*/  ISETP.GT.AND P4, PT, R146, 0x60, PT ;  /* 0x000000609200780c */ /* 0x000fe40003f84270 */
[----:B-----5:R-:W-:Y:S01]  /*a200*/  FSEL R229, R229, -INF , P5 ;  /* 0xff800000e5e57808 */ /* 0x020fe20002800000 */
[----:B------:R-:W-:Y:S01]  /*a210*/  MUFU.EX2 R14, R14 ;  /* 0x0000000e000e7308 */ /* 0x000fe20000000800 */
[----:B------:R-:W-:-:S02]  /*a220*/  FMNMX.FTZ R0, R171, R0, !PT ;  /* 0x00000000ab007209 */ /* 0x000fc40007810000 */
[----:B------:R-:W-:Y:S02]  /*a230*/  ISETP.GT.AND P5, PT, R146, 0x61, PT ;  /* 0x000000619200780c */ /* 0x000fe40003fa4270 */
[----:B------:R-:W-:Y:S01]  /*a240*/  FSEL R169, R138, -INF , P4 ;  /* 0xff8000008aa97808 */ /* 0x000fe20002000000 */
[--C-:B------:R-:W-:Y:S01]  /*a250*/  FFMA.FTZ R138, R163, R6, -R120.reuse ;  /* 0x00000006a38a7223 */ /* 0x100fe20000010878 */
[----:B------:R-:W-:Y:S01]  /*a260*/  FMNMX.FTZ R0, R229, R0, !PT ;  /* 0x00000000e5007209 */ /* 0x000fe20007810000 */
[----:B------:R-:W-:Y:S01]  /*a270*/  MUFU.EX2 R199, R199 ;  /* 0x000000c700c77308 */ /* 0x000fe20000000800 */
[----:B------:R-:W-:Y:S02]  /*a280*/  ISETP.GT.AND P4, PT, R146, 0x68, PT ;  /* 0x000000689200780c */ /* 0x000fe40003f84270 */
[----:B------:R-:W-:Y:S01]  /*a290*/  FSEL R231, R126, -INF , P5 ;  /* 0xff8000007ee77808 */ /* 0x000fe20002800000 */
[--C-:B------:R-:W-:Y:S01]  /*a2a0*/  FFMA.FTZ R126, R167, R6, -R120.reuse ;  /* 0x00000006a77e7223 */ /* 0x100fe20000010878 */
[----:B------:R-:W-:Y:S01]  /*a2b0*/  FMNMX.FTZ R0, R169, R0, !PT ;  /* 0x00000000a9007209 */ /* 0x000fe20007810000 */
[-CC-:B------:R-:W-:Y:S01]  /*a2c0*/  FFMA.FTZ R167, R131, R6.reuse, -R120.reuse ;  /* 0x0000000683a77223 */ /* 0x180fe20000010878 */
[----:B------:R-:W-:Y:S01]  /*a2d0*/  ISETP.GT.AND P5, PT, R146, 0x69, PT ;  /* 0x000000699200780c */ /* 0x000fe20003fa4270 */
[----:B------:R-:W-:Y:S01]  /*a2e0*/  MUFU.EX2 R20, R20 ;  /* 0x0000001400147308 */ /* 0x000fe20000000800 */
[----:B------:R-:W-:Y:S01]  /*a2f0*/  FSEL R233, R140, -INF , P4 ;  /* 0xff8000008ce97808 */ /* 0x000fe20002000000 */
[--C-:B------:R-:W-:Y:S01]  /*a300*/  FFMA.FTZ R131, R155, R6, -R120.reuse ;  /* 0x000000069b837223 */ /* 0x100fe20000010878 */
[----:B------:R-:W-:Y:S01]  /*a310*/  FMNMX.FTZ R0, R231, R0, !PT ;  /* 0x00000000e7007209 */ /* 0x000fe20007810000 */
[-CC-:B------:R-:W-:Y:S01]  /*a320*/  FFMA.FTZ R140, R161, R6.reuse, -R120.reuse ;  /* 0x00000006a18c7223 */ /* 0x180fe20000010878 */
[----:B------:R-:W-:Y:S01]  /*a330*/  FSEL R235, R142, -INF , P5 ;  /* 0xff8000008eeb7808 */ /* 0x000fe20002800000 */
[----:B------:R-:W-:Y:S01]  /*a340*/  FFMA.FTZ R142, R149, R6, -R120 ;  /* 0x00000006958e7223 */ /* 0x000fe20000010878 */
        /* <DEDUP_REMOVED lines=9> */
[----:B------:R-:W-:Y:S02]  /*a3e0*/  FSEL R0, R7, RZ, P3 ;  /* 0x000000ff07007208 */ /* 0x000fe40001800000 */
[----:B------:R-:W-:Y:S01]  /*a3f0*/  PLOP3.LUT P3, PT, PT, PT, UP1, 0x80, 0x0 ;  /* 0x000000000000781c */ /* 0x000fe20003f6f018 */
[----:B------:R-:W0:Y:S04]  /*a400*/  SHFL.BFLY PT, R8, R165, 0x1, 0x1f ;  /* 0x0c201f00a5087f89 */ /* 0x000e2800000e0000 */
        /* <DEDUP_REMOVED lines=10> */
[-CC-:B------:R-:W-:Y:S01]  /*a4b0*/  FFMA.FTZ R13, R133, R6.reuse, -R144.reuse ;  /* 0x00000006850d7223 */ /* 0x180fe20000010890 */
[----:B------:R-:W-:Y:S01]  /*a4c0*/  FADD.FTZ R133, -R0, R9 ;  /* 0x0000000900857221 */ /* 0x000fe20000010100 */
[----:B------:R-:W-:Y:S01]  /*a4d0*/  FSEL R9, R8, RZ, P4 ;  /* 0x000000ff08097208 */ /* 0x000fe20002000000 */
[-CC-:B------:R-:W-:Y:S01]  /*a4e0*/  FFMA.FTZ R121, R121, R6.reuse, -R144.reuse ;  /* 0x0000000679797223 */ /* 0x180fe20000010890 */
[-CC-:B------:R-:W-:Y:S01]  /*a4f0*/  FFMA.FTZ R200, R125, R6.reuse, -R144.reuse ;  /* 0x000000067dc87223 */ /* 0x180fe20000010890 */
[-C--:B------:R-:W-:Y:S01]  /*a500*/  FMUL.FTZ R133, R133, R6.reuse ;  /* 0x0000000685857220 */ /* 0x080fe20000410000 */
[-C--:B------:R-:W-:Y:S01]  /*a510*/  FFMA.FTZ R202, R11, R6.reuse, -R144 ;  /* 0x000000060bca7223 */ /* 0x080fe20000010890 */
[----:B------:R-:W-:Y:S01]  /*a520*/  FADD.FTZ R9, -R9, R10 ;  /* 0x0000000a09097221 */ /* 0x000fe20000010100 */
[-CC-:B------:R-:W-:Y:S01]  /*a530*/  FFMA.FTZ R11, R129, R6.reuse, -R144.reuse ;  /* 0x00000006810b7223 */ /* 0x180fe20000010890 */
[----:B------:R-:W-:Y:S01]  /*a540*/  MUFU.EX2 R121, R121 ;  /* 0x0000007900797308 */ /* 0x000fe20000000800 */
[-CC-:B------:R-:W-:Y:S01]  /*a550*/  FFMA.FTZ R198, R15, R6.reuse, -R144.reuse ;  /* 0x000000060fc67223 */ /* 0x180fe20000010890 */
[-C--:B------:R-:W-:Y:S01]  /*a560*/  FMUL.FTZ R0, R9, R6.reuse ;  /* 0x0000000609007220 */ /* 0x080fe20000410000 */
[----:B------:R-:W-:Y:S01]  /*a570*/  FFMA.FTZ R15, R137, R6, -R144 ;  /* 0x00000006890f7223 */ /* 0x000fe20000010890 */
[----:B------:R-:W-:-:S02]  /*a580*/  IMAD.U32 R10, RZ, RZ, UR37 ;  /* 0x00000025ff0a7e24 */ /* 0x000fc4000f8e00ff */
[-CC-:B------:R-:W-:Y:S01]  /*a590*/  FFMA.FTZ R192, R141, R6.reuse, -R144.reuse ;  /* 0x000000068dc07223 */ /* 0x180fe20000010890 */
[----:B------:R-:W-:Y:S02]  /*a5a0*/  IMAD.U32 R137, RZ, RZ, UR4 ;  /* 0x00000004ff897e24 */ /* 0x000fe4000f8e00ff */
[-CC-:B------:R-:W-:Y:S01]  /*a5b0*/  FFMA.FTZ R21, R21, R6.reuse, -R144.reuse ;  /* 0x0000000615157223 */ /* 0x180fe20000010890 */
[----:B------:R-:W0:Y:S01]  /*a5c0*/  MUFU.EX2 R0, R0 ;  /* 0x0000000000007308 */ /* 0x000e220000000800 */
[----:B------:R-:W-:Y:S02]  /*a5d0*/  @!P1 VIADD R10, R10, 0x36840 ;  /* 0x000368400a0a9836 */ /* 0x000fe40000000000 */
[-CC-:B------:R-:W-:Y:S01]  /*a5e0*/  FFMA.FTZ R194, R153, R6.reuse, -R144.reuse ;  /* 0x0000000699c27223 */ /* 0x180fe20000010890 */
[----:B------:R-:W-:Y:S02]  /*a5f0*/  @!P1 VIADD R137, R137, 0x36860 ;  /* 0x0003686089899836 */ /* 0x000fe40000000000 */
[-CC-:B------:R-:W-:Y:S01]  /*a600*/  FFMA.FTZ R125, R185, R6.reuse, -R144.reuse ;  /* 0x00000006b97d7223 */ /* 0x180fe20000010890 */
[-C--:B------:R-:W-:Y:S01]  /*a610*/  FFMA.FTZ R188, R187, R6.reuse, -R144 ;  /* 0x00000006bbbc7223 */ /* 0x080fe20000010890 */
[----:B------:R-:W-:Y:S01]  /*a620*/  @!P1 PRMT R10, RZ, 0x654, R10 ;  /* 0x00000654ff0a9816 */ /* 0x000fe2000000000a */
        /* <DEDUP_REMOVED lines=8> */
[--C-:B------:R-:W-:Y:S01]  /*a6b0*/  FFMA.FTZ R171, R171, R6, -R144.reuse ;  /* 0x00000006abab7223 */ /* 0x100fe20000010890 */
[----:B------:R-:W2:Y:S01]  /*a6c0*/  MUFU.EX2 R200, R200 ;  /* 0x000000c800c87308 */ /* 0x000ea20000000800 */
[----:B0-----:R-:W-:Y:S01]  /*a6d0*/  FFMA.FTZ R133, R0, R4, R121 ;  /* 0x0000000400857223 */ /* 0x001fe20000010079 */
[----:B------:R-:W-:Y:S01]  /*a6e0*/  @!P1 PRMT R4, RZ, 0x654, R137 ;  /* 0x00000654ff049816 */ /* 0x000fe20000000089 */
[-CC-:B------:R-:W-:Y:S01]  /*a6f0*/  FFMA.FTZ R229, R229, R6.reuse, -R144.reuse ;  /* 0x00000006e5e57223 */ /* 0x180fe20000010890 */
[-CC-:B------:R-:W-:Y:S01]  /*a700*/  FFMA.FTZ R169, R169, R6.reuse, -R144.reuse ;  /* 0x00000006a9a97223 */ /* 0x180fe20000010890 */
[----:B------:R-:W-:Y:S01]  /*a710*/  FFMA.FTZ R231, R231, R6, -R144 ;  /* 0x00000006e7e77223 */ /* 0x000fe20000010890 */
[----:B------:R-:W-:-:S02]  /*a720*/  WARPGROUP.DEPBAR.LE gsb0, 0x0 ;  /* 0x00008000000079c5 */ /* 0x000fc40000010000 */
[----:B------:R-:W-:Y:S01]  /*a730*/  WARPGROUP.ARRIVE ;  /* 0x00000000000079c5 */ /* 0x000fe20000000000 */
[----:B------:R-:W-:Y:S01]  /*a740*/  MUFU.EX2 R202, R202 ;  /* 0x000000ca00ca7308 */ /* 0x000fe20000000800 */
[----:B-1----:R-:W-:Y:S01]  /*a750*/  FFMA.FTZ R137, R2, R3, R201 ;  /* 0x0000000302897223 */ /* 0x002fe200000100c9 */
[-CC-:B------:R-:W-:Y:S01]  /*a760*/  FFMA.FTZ R181, R151, R6.reuse, -R120.reuse ;  /* 0x0000000697b57223 */ /* 0x180fe20000010878 */
[-CC-:B------:R-:W-:Y:S01]  /*a770*/  FFMA.FTZ R183, R159, R6.reuse, -R120.reuse ;  /* 0x000000069fb77223 */ /* 0x180fe20000010878 */
[-C--:B------:R-:W-:Y:S01]  /*a780*/  FFMA.FTZ R120, R127, R6.reuse, -R120 ;  /* 0x000000067f787223 */ /* 0x080fe20000010878 */
[----:B------:R-:W-:Y:S01]  /*a790*/  HGMMA.64x192x16.F32 R24, R176, gdesc[UR8].tnspB, R24, gsb0 ;  /* 0x42e00008b0187df0 */ /* 0x000fe20008000818 */
[-CC-:B------:R-:W-:Y:S01]  /*a7a0*/  FFMA.FTZ R127, R225, R6.reuse, -R144.reuse ;  /* 0x00000006e17f7223 */ /* 0x180fe20000010890 */
[-CC-:B------:R-:W-:Y:S01]  /*a7b0*/  FFMA.FTZ R180, R173, R6.reuse, -R144.reuse ;  /* 0x00000006adb47223 */ /* 0x180fe20000010890 */
[----:B------:R-:W-:Y:S01]  /*a7c0*/  MUFU.EX2 R11, R11 ;  /* 0x0000000b000b7308 */ /* 0x000fe20000000800 */
[----:B--2---:R-:W-:Y:S01]  /*a7d0*/  FADD.FTZ R133, R200, R133 ;  /* 0x00000085c8857221 */ /* 0x004fe20000010000 */
[-CC-:B------:R-:W-:Y:S01]  /*a7e0*/  FFMA.FTZ R233, R233, R6.reuse, -R144.reuse ;  /* 0x00000006e9e97223 */ /* 0x180fe20000010890 */
[----:B------:R-:W-:Y:S01]  /*a7f0*/  FFMA.FTZ R144, R235, R6, -R144 ;  /* 0x00000006eb907223 */ /* 0x000fe20000010890 */
[----:B------:R-:W-:-:S02]  /*a800*/  F2FP.F16.F32.PACK_AB R201, R122, R201 ;  /* 0x000000c97ac9723e */ /* 0x000fc400000000ff */
[----:B------:R-:W-:Y:S02]  /*a810*/  F2FP.F16.F32.PACK_AB R200, R200, R121 ;  /* 0x00000079c8c8723e */ /* 0x000fe400000000ff */
[----:B------:R-:W-:Y:S01]  /*a820*/  MUFU.EX2 R196, R196 ;  /* 0x000000c400c47308 */ /* 0x000fe20000000800 */
[----:B------:R-:W-:Y:S02]  /*a830*/  F2FP.F16.F32.PACK_AB R189, R167, R126 ;  /* 0x0000007ea7bd723e */ /* 0x000fe400000000ff */
[----:B------:R-:W-:Y:S02]  /*a840*/  F2FP.F16.F32.PACK_AB R191, R135, R132 ;  /* 0x0000008487bf723e */ /* 0x000fe400000000ff */
        /* <DEDUP_REMOVED lines=25> */
[----:B------:R-:W-:Y:S01]  /*a9e0*/  MUFU.EX2 R229, R229 ;  /* 0x000000e500e57308 */ /* 0x000fe20000000800 */
[----:B------:R-:W-:-:S02]  /*a9f0*/  WARPGROUP.DEPBAR.LE gsb0, 0x0 ;  /* 0x00008000000079c5 */ /* 0x000fc40000010000 */
[----:B------:R0:W-:Y:S05]  /*aa00*/  @!P1 SYNCS.ARRIVE.TRANS64.RED.A1T0 RZ, [R10+URZ], RZ ;  /* 0x000000ff0aff99a7 */ /* 0x0001ea000810043f */
[----:B------:R-:W-:Y:S01]  /*aa10*/  MUFU.EX2 R138, R138 ;  /* 0x0000008a008a7308 */ /* 0x000fe20000000800 */
[----:B------:R1:W-:Y:S01]  /*aa20*/  @!P1 SYNCS.ARRIVE.TRANS64.RED.A1T0 RZ, [R4+URZ], RZ ;  /* 0x000000ff04ff99a7 */ /* 0x0003e2000810043f */
[----:B0-----:R-:W-:Y:S01]  /*aa30*/  FADD.FTZ R10, R202, R133 ;  /* 0x00000085ca0a7221 */ /* 0x001fe20000010000 */
[----:B------:R-:W-:-:S05]  /*aa40*/  F2FP.F16.F32.PACK_AB R202, R11, R202 ;  /* 0x000000ca0bca723e */ /* 0x000fca00000000ff */
[----:B------:R-:W-:Y:S01]  /*aa50*/  MUFU.EX2 R176, R169 ;  /* 0x000000a900b07308 */ /* 0x000fe20000000800 */
[----:B-1----:R-:W-:Y:S01]  /*aa60*/  FADD.FTZ R4, R122, R137 ;  /* 0x000000897a047221 */ /* 0x002fe20000010000 */
[----:B------:R-:W-:-:S06]  /*aa70*/  FADD.FTZ R137, R11, R10 ;  /* 0x0000000a0b897221 */ /* 0x000fcc0000010000 */
[----:B------:R-:W-:Y:S01]  /*aa80*/  MUFU.EX2 R139, R139 ;  /* 0x0000008b008b7308 */ /* 0x000fe20000000800 */
[----:B------:R-:W-:Y:S01]  /*aa90*/  FADD.FTZ R133, R203, R4 ;  /* 0x00000004cb857221 */ /* 0x000fe20000010000 */
[----:B------:R-:W-:Y:S01]  /*aaa0*/  FADD.FTZ R10, R196, R137 ;  /* 0x00000089c40a7221 */ /* 0x000fe20000010000 */
[C---:B------:R-:W-:Y:S02]  /*aab0*/  F2FP.F16.F32.PACK_AB R196, R13.reuse, R196 ;  /* 0x000000c40dc4723e */ /* 0x040fe400000000ff */
[C---:B------:R-:W-:Y:S01]  /*aac0*/  FADD.FTZ R4, R12.reuse, R133 ;  /* 0x000000850c047221 */ /* 0x040fe20000010000 */
[----:B------:R-:W-:Y:S01]  /*aad0*/  FADD.FTZ R137, R13, R10 ;  /* 0x0000000a0d897221 */ /* 0x000fe20000010000 */
[----:B------:R-:W-:Y:S01]  /*aae0*/  F2FP.F16.F32.PACK_AB R203, R12, R203 ;  /* 0x000000cb0ccb723e */ /* 0x000fe200000000ff */
[----:B------:R-:W-:Y:S01]  /*aaf0*/  MUFU.EX2 R231, R231 ;  /* 0x000000e700e77308 */ /* 0x000fe20000000800 */
[----:B------:R-:W-:Y:S01]  /*ab00*/  FADD.FTZ R133, R197, R4 ;  /* 0x00000004c5857221 */ /* 0x000fe20000010000 */
[----:B------:R-:W-:Y:S01]  /*ab10*/  FADD.FTZ R10, R198, R137 ;  /* 0x00000089c60a7221 */ /* 0x000fe20000010000 */
[----:B------:R-:W-:-:S02]  /*ab20*/  F2FP.F16.F32.PACK_AB R197, R14, R197 ;  /* 0x000000c50ec5723e */ /* 0x000fc400000000ff */
[----:B------:R-:W-:Y:S01]  /*ab30*/  FADD.FTZ R4, R14, R133 ;  /* 0x000000850e047221 */ /* 0x000fe20000010000 */
[C---:B------:R-:W-:Y:S01]  /*ab40*/  FADD.FTZ R137, R15.reuse, R10 ;  /* 0x0000000a0f897221 */ /* 0x040fe20000010000 */
[----:B------:R-:W-:Y:S01]  /*ab50*/  F2FP.F16.F32.PACK_AB R198, R15, R198 ;  /* 0x000000c60fc6723e */ /* 0x000fe200000000ff */
[----:B------:R-:W0:Y:S01]  /*ab60*/  MUFU.EX2 R140, R140 ;  /* 0x0000008c008c7308 */ /* 0x000e220000000800 */
[----:B------:R-:W-:Y:S01]  /*ab70*/  FADD.FTZ R133, R199, R4 ;  /* 0x00000004c7857221 */ /* 0x000fe20000010000 */
[----:B------:R-:W-:Y:S01]  /*ab80*/  FADD.FTZ R10, R192, R137 ;  /* 0x00000089c00a7221 */ /* 0x000fe20000010000 */
[C---:B------:R-:W-:Y:S02]  /*ab90*/  F2FP.F16.F32.PACK_AB R199, R20.reuse, R199 ;  /* 0x000000c714c7723e */ /* 0x040fe400000000ff */
[----:B------:R-:W-:Y:S01]  /*aba0*/  FADD.FTZ R4, R20, R133 ;  /* 0x0000008514047221 */ /* 0x000fe20000010000 */
[C---:B------:R-:W-:Y:S01]  /*abb0*/  FADD.FTZ R137, R21.reuse, R10 ;  /* 0x0000000a15897221 */ /* 0x040fe20000010000 */
        /* <DEDUP_REMOVED lines=8> */
[----:B------:R-:W-:Y:S01]  /*ac40*/  MUFU.EX2 R142, R142 ;  /* 0x0000008e008e7308 */ /* 0x000fe20000000800 */
        /* <DEDUP_REMOVED lines=11> */
[----:B------:R-:W-:Y:S01]  /*ad00*/  FADD.FTZ R11, R9, R4 ;  /* 0x00000004090b7221 */ /* 0x000fe20000010000 */
[----:B0-----:R-:W-:Y:S01]  /*ad10*/  F2FP.F16.F32.PACK_AB R177, R140, R139 ;  /* 0x0000008b8cb1723e */ /* 0x001fe200000000ff */
[----:B------:R-:W0:Y:S01]  /*ad20*/  MUFU.EX2 R120, R120 ;  /* 0x0000007800787308 */ /* 0x000e220000000800 */
[----:B------:R-:W-:Y:S01]  /*ad30*/  FADD.FTZ R10, R132, R13 ;  /* 0x0000000d840a7221 */ /* 0x000fe20000010000 */
[----:B------:R-:W-:Y:S01]  /*ad40*/  FADD.FTZ R4, R184, R11 ;  /* 0x0000000bb8047221 */ /* 0x000fe20000010000 */
[----:B------:R-:W-:Y:S02]  /*ad50*/  F2FP.F16.F32.PACK_AB R184, R3, R184 ;  /* 0x000000b803b8723e */ /* 0x000fe400000000ff */
[----:B------:R-:W-:Y:S01]  /*ad60*/  FADD.FTZ R10, R135, R10 ;  /* 0x0000000a870a7221 */ /* 0x000fe20000010000 */
[----:B------:R-:W-:-:S03]  /*ad70*/  FADD.FTZ R13, R3, R4 ;  /* 0x00000004030d7221 */ /* 0x000fc60000010000 */
[----:B------:R-:W-:Y:S01]  /*ad80*/  FADD.FTZ R11, R131, R10 ;  /* 0x0000000a830b7221 */ /* 0x000fe20000010000 */
        /* <DEDUP_REMOVED lines=9> */
[----:B0-----:R-:W-:Y:S01]  /*ae20*/  F2FP.F16.F32.PACK_AB R179, R120, R142 ;  /* 0x0000008e78b3723e */ /* 0x001fe200000000ff */
[----:B------:R-:W-:Y:S02]  /*ae30*/  IMAD.MOV.U32 R10, RZ, RZ, R8 ;  /* 0x000000ffff0a7224 */ /* 0x000fe400078e0008 */
[----:B------:R-:W-:Y:S01]  /*ae40*/  FADD.FTZ R4, R136, R11 ;  /* 0x0000000b88047221 */ /* 0x000fe20000010000 */
[----:B------:R-:W-:Y:S01]  /*ae50*/  FADD.FTZ R9, R182, R9 ;  /* 0x00000009b6097221 */ /* 0x000fe20000010000 */
[----:B------:R-:W-:-:S02]  /*ae60*/  F2FP.F16.F32.PACK_AB R182, R229, R182 ;  /* 0x000000b6e5b6723e */ /* 0x000fc400000000ff */
[----:B------:R-:W-:Y:S01]  /*ae70*/  FADD.FTZ R4, R181, R4 ;  /* 0x00000004b5047221 */ /* 0x000fe20000010000 */
        /* <DEDUP_REMOVED lines=12> */
[----:B------:R-:W-:Y:S01]  /*af40*/  FADD.FTZ R4, R144, R9 ;  /* 0x0000000990047221 */ /* 0x000fe20000010000 */
[----:B------:R-:W-:Y:S02]  /*af50*/  IMAD.MOV.U32 R9, RZ, RZ, R7 ;  /* 0x000000ffff097224 */ /* 0x000fe400078e0007 */
[----:B------:R-:W-:-:S04]  /*af60*/  FADD.FTZ R3, R142, R3 ;  /* 0x000000038e037221 */ /* 0x000fc80000010000 */
[----:B------:R-:W-:Y:S01]  /*af70*/  FADD.FTZ R3, R120, R3 ;  /* 0x0000000378037221 */ /* 0x000fe20000010000 */
[----:B------:R-:W-:Y:S06]  /*af80*/  @P3 BRA `(.L_x_2499) ;  /* 0xffffffb400683947 */ /* 0x000fec000383ffff */
.L_x_2490:
[----:B------:R-:W-:-:S13]  /*af90*/  ISETP.LE.AND P2, PT, RZ, UR7, PT ;  /* 0x00000007ff007c0c */ /* 0x000fda000bf43270 */
[----:B------:R-:W-:Y:S05]  /*afa0*/  @!P2 BRA `(.L_x_2500) ;  /* 0x000000400090a947 */ /* 0x000fea0003800000 */
[----:B------:R-:W-:Y:S01]  /*afb0*/  IMAD.MOV.U32 R10, RZ, RZ, R7 ;  /* 0x000000ffff0a7224 */ /* 0x000fe200078e0007 */
[----:B------:R-:W-:Y:S01]  /*afc0*/  UMOV UR37, UR60 ;  /* 0x0000003c00257c82 */ /* 0x000fe20008000000 */
[----:B------:R-:W-:Y:S01]  /*afd0*/  IMAD.MOV.U32 R9, RZ, RZ, R8 ;  /* 0x000000ffff097224 */ /* 0x000fe200078e0008 */
[----:B------:R-:W-:Y:S01]  /*afe0*/  UMOV UR6, UR36 ;  /* 0x0000002400067c82 */ /* 0x000fe20008000000 */
[----:B------:R-:W-:-:S05]  /*aff0*/  ULDC UR5, c[0x0][0x9d8] ;  /* 0x0002760000057ab9 */ /* 0x000fca0000000800 */
.L_x_2509:
[----:B------:R-:W-:-:S04]  /*b000*/  UIADD3 UR36, UR6, 0x1, URZ ;  /* 0x0000000106247890 */ /* 0x000fc8000fffe03f */
[----:B------:R-:W-:-:S04]  /*b010*/  UISETP.NE.AND UP0, UPT, UR36, 0x2, UPT ;  /* 0x000000022400788c */ /* 0x000fc8000bf05270 */
[----:B------:R-:W-:Y:S02]  /*b020*/  USEL UR60, URZ, 0x1, UP0 ;  /* 0x000000013f3c7887 */ /* 0x000fe40008000000 */
[----:B------:R-:W-:Y:S02]  /*b030*/  USEL UR36, UR36, URZ, UP0 ;  /* 0x0000003f24247287 */ /* 0x000fe40008000000 */
[----:B------:R-:W-:Y:S01]  /*b040*/  ULOP3.LUT UR60, UR37, UR60, URZ, 0x3c, !UPT ;  /* 0x0000003c253c7292 */ /* 0x000fe2000f8e3c3f */
[----:B------:R-:W-:Y:S11]  /*b050*/  @!P0 BRA `(.L_x_2501) ;  /* 0x0000000000048947 */ /* 0x000ff60003800000 */
[----:B------:R-:W-:Y:S01]  /*b060*/  BPT.TRAP 0x1 ;  /* 0x000000040000795c */ /* 0x000fe20000300000 */
.L_x_2501:
[----:B------:R-:W-:Y:S01]  /*b070*/  ULEA UR4, UR36, UR38, 0x3 ;  /* 0x0000002624047291 */ /* 0x000fe2000f8e183f */
[----:B------:R-:W-:-:S05]  /*b080*/  IMAD.U32 R6, RZ, RZ, UR60 ;  /* 0x0000003cff067e24 */ /* 0x000fca000f8e00ff */
[----:B------:R-:W-:-:S04]  /*b090*/  SHF.L.U32 R6, R6, 0x1f, RZ ;  /* 0x0000001f06067819 */ /* 0x000fc800000006ff */
[----:B------:R0:W1:Y:S01]  /*b0a0*/  SYNCS.PHASECHK.TRANS64.TRYWAIT P2, [UR4+0x36830], R6 ;  /* 0x03683006ff0075a7 */ /* 0x0000620008040144 */
[----:B------:R-:W-:Y:S05]  /*b0b0*/  @!P0 BRA `(.L_x_2502) ;  /* 0x0000000000048947 */ /* 0x000fea0003800000 */
[----:B------:R-:W-:Y:S01]  /*b0c0*/  BPT.TRAP 0x1 ;  /* 0x000000040000795c */ /* 0x000fe20000300000 */
.L_x_2502:
[----:B-1----:R-:W-:Y:S05]  /*b0d0*/  @P2 BRA `(.L_x_2503) ;  /* 0x0000000000082947 */ /* 0x002fea0003800000 */
[----:B------:R-:W1:Y:S02]  /*b0e0*/  SYNCS.PHASECHK.TRANS64.TRYWAIT P2, [UR4+0x36830], R6 ;  /* 0x03683006ff0075a7 */ /* 0x000e640008040144 */
[----:B-1----:R-:W-:Y:S05]  /*b0f0*/  @!P2 BRA `(.L_x_2504) ;  /* 0x000000e80034a947 */ /* 0x002fea0003800000 */
.L_x_2503:
        /* <DEDUP_REMOVED lines=592> */
.L_x_2505:
[----:B------:R-:W-:Y:S01]  /*d600*/  ULEA UR14, UR6, UR38, 0x3 ;  /* 0x00000026060e7291 */ /* 0x000fe2000f8e183f */
[----:B------:R-:W-:-:S05]  /*d610*/  IMAD.U32 R0, RZ, RZ, UR37 ;  /* 0x00000025ff007e24 */ /* 0x000fca000f8e00ff */
[----:B------:R-:W-:-:S04]  /*d620*/  SHF.L.U32 R0, R0, 0x1f, RZ ;  /* 0x0000001f00007819 */ /* 0x000fc800000006ff */
[----:B------:R2:W3:Y:S01]  /*d630*/  SYNCS.PHASECHK.TRANS64.TRYWAIT P2, [UR14+0x36850], R0 ;  /* 0x03685000ff0075a7 */ /* 0x0004e2000804014e */
[----:B------:R-:W-:Y:S05]  /*d640*/  @!P0 BRA `(.L_x_2506) ;  /* 0x0000000000048947 */ /* 0x000fea0003800000 */
[----:B------:R-:W-:Y:S01]  /*d650*/  BPT.TRAP 0x1 ;  /* 0x000000040000795c */ /* 0x000fe20000300000 */
.L_x_2506:
[----:B---3--:R-:W-:Y:S05]  /*d660*/  @P2 BRA `(.L_x_2507) ;  /* 0x0000000000082947 */ /* 0x008fea0003800000 */
[----:B------:R-:W3:Y:S02]  /*d670*/  SYNCS.PHASECHK.TRANS64.TRYWAIT P2, [UR14+0x36850], R0 ;  /* 0x03685000ff0075a7 */ /* 0x000ee4000804014e */
[----:B---3--:R-:W-:Y:S05]  /*d680*/  @!P2 BRA `(.L_x_2508) ;  /* 0x000000c000e8a947 */ /* 0x008fea0003800000 */
.L_x_2507:
        /* <DEDUP_REMOVED lines=9> */
[----:B------:R-:W2:Y:S01]  /*d720*/  MUFU.TANH R2, R2 ;  /* 0x0000000200027308 */ /* 0x000ea20000002400 */
        /* <DEDUP_REMOVED lines=19> */
[----:B--2---:R-:W-:Y:S01]  /*d860*/  FMNMX.FTZ R0, R2, R9, !PT ;  /* 0x0000000902007209 */ /* 0x004fe20007810000 */
[----:B------:R-:W-:Y:S01]  /*d870*/  FMUL.FTZ R231, R141, UR5 ;  /* 0x000000058de77c20 */ /* 0x000fe20008410000 */
[----:B------:R-:W-:Y:S01]  /*d880*/  FMUL.FTZ R235, R128, UR5 ;  /* 0x0000000580eb7c20 */ /* 0x000fe20008410000 */
[----:B------:R-:W-:Y:S01]  /*d890*/  FMUL.FTZ R137, R129, UR5 ;  /* 0x0000000581897c20 */ /* 0x000fe20008410000 */
[----:B------:R-:W-:Y:S01]  /*d8a0*/  FMUL.FTZ R129, R132, UR5 ;  /* 0x0000000584817c20 */ /* 0x000fe20008410000 */
[----:B-1----:R-:W-:Y:S01]  /*d8b0*/  FMNMX.FTZ R0, R7, R0, !PT ;  /* 0x0000000007007209 */ /* 0x002fe20007810000 */
[----:B------:R-:W1:Y:S01]  /*d8c0*/  MUFU.TANH R21, R21 ;  /* 0x0000001500157308 */ /* 0x000e620000002400 */
[----:B------:R-:W-:Y:S01]  /*d8d0*/  FMUL.FTZ R141, R133, UR5 ;  /* 0x00000005858d7c20 */ /* 0x000fe20008410000 */
[----:B------:R-:W-:Y:S01]  /*d8e0*/  FMUL.FTZ R133, R120, UR5 ;  /* 0x0000000578857c20 */ /* 0x000fe20008410000 */
[----:B------:R-:W-:Y:S01]  /*d8f0*/  FMUL.FTZ R128, R121, UR5 ;  /* 0x0000000579807c20 */ /* 0x000fe20008410000 */
[----:B------:R-:W-:Y:S01]  /*d900*/  FMUL.FTZ R120, R124, UR5 ;  /* 0x000000057c787c20 */ /* 0x000fe20008410000 */
[----:B------:R-:W-:Y:S01]  /*d910*/  FMUL.FTZ R124, R125, UR5 ;  /* 0x000000057d7c7c20 */ /* 0x000fe20008410000 */
[----:B------:R-:W-:Y:S01]  /*d920*/  FMUL.FTZ R121, R151, UR5 ;  /* 0x0000000597797c20 */ /* 0x000fe20008410000 */
[----:B0-----:R-:W0:Y:S01]  /*d930*/  LDC R6, c[0x0][0x988] ;  /* 0x00026200ff067b82 */ /* 0x001e220000000800 */
[----:B------:R-:W2:Y:S01]  /*d940*/  MUFU.TANH R171, R171 ;  /* 0x000000ab00ab7308 */ /* 0x000ea20000002400 */
        /* <DEDUP_REMOVED lines=24> */
[----:B---3--:R-:W-:Y:S01]  /*dad0*/  FMNMX.FTZ R0, R173, R0, !PT ;  /* 0x00000000ad007209 */ /* 0x008fe20007810000 */
[----:B------:R-:W-:Y:S01]  /*dae0*/  IMAD.U32 R138, RZ, RZ, UR14 ;  /* 0x0000000eff8a7e24 */ /* 0x000fe2000f8e00ff */
[----:B------:R-:W-:Y:S01]  /*daf0*/  ISETP.LT.AND P2, PT, RZ, UR7, PT ;  /* 0x00000007ff007c0c */ /* 0x000fe2000bf41270 */
[----:B------:R-:W-:Y:S01]  /*db00*/  UMOV UR37, UR60 ;  /* 0x0000003c00257c82 */ /* 0x000fe20008000000 */
[----:B------:R-:W-:Y:S01]  /*db10*/  UMOV UR6, UR36 ;  /* 0x0000002400067c82 */ /* 0x000fe20008000000 */
[----:B------:R-:W-:-:S02]  /*db20*/  @!P1 VIADD R138, R138, 0x36860 ;  /* 0x000368608a8a9836 */ /* 0x000fc40000000000 */
[----:B------:R-:W-:Y:S01]  /*db30*/  MUFU.TANH R225, R225 ;  /* 0x000000e100e17308 */ /* 0x000fe20000002400 */
[----:B-1----:R-:W-:-:S07]  /*db40*/  FMNMX.FTZ R0, R175, R0, !PT ;  /* 0x00000000af007209 */ /* 0x002fce0007810000 */
        /* <DEDUP_REMOVED lines=25> */
[----:B------:R-:W-:Y:S01]  /*dce0*/  FMUL.FTZ R145, R146, UR5 ;  /* 0x0000000592917c20 */ /* 0x000fe20008410000 */
[----:B------:R-:W-:Y:S01]  /*dcf0*/  HGMMA.64x192x16.F32 R24, R196, gdesc[UR8].tnspB, R24, gsb0 ;  /* 0x42e00008c4187df0 */ /* 0x000fe20008000818 */
[----:B------:R-:W-:Y:S01]  /*dd00*/  UIADD3 UR10, UR4, 0x100, URZ ;  /* 0x00000100040a7890 */ /* 0x000fe2000fffe03f */
[----:B------:R-:W-:-:S04]  /*dd10*/  UMOV UR11, 0x40000040 ;  /* 0x40000040000b7882 */ /* 0x000fc80000000000 */
        /* <DEDUP_REMOVED lines=25> */
[----:B------:R-:W1:Y:S01]  /*deb0*/  MUFU.TANH R197, R197 ;  /* 0x000000c500c57308 */ /* 0x000e620000002400 */
[----:B------:R-:W-:-:S07]  /*dec0*/  UMOV UR11, 0x40000040 ;  /* 0x40000040000b7882 */ /* 0x000fce0000000000 */
[----:B------:R-:W2:Y:S08]  /*ded0*/  MUFU.TANH R199, R199 ;  /* 0x000000c700c77308 */ /* 0x000eb00000002400 */
[----:B------:R-:W-:Y:S01]  /*dee0*/  MUFU.TANH R165, R165 ;  /* 0x000000a500a57308 */ /* 0x000fe20000002400 */
[----:B-1----:R-:W-:-:S04]  /*def0*/  FMNMX.FTZ R0, R197, R0, !PT ;  /* 0x00000000c5007209 */ /* 0x002fc80007810000 */
[----:B--2---:R-:W-:-:S04]  /*df00*/  FMNMX.FTZ R0, R199, R0, !PT ;  /* 0x00000000c7007209 */ /* 0x004fc80007810000 */
        /* <DEDUP_REMOVED lines=11> */
[----:B------:R-:W3:Y:S01]  /*dfc0*/  MUFU.TANH R157, R157 ;  /* 0x0000009d009d7308 */ /* 0x000ee20000002400 */
[----:B-1----:R-:W-:-:S04]  /*dfd0*/  FMNMX.FTZ R0, R195, R0, !PT ;  /* 0x00000000c3007209 */ /* 0x002fc80007810000 */
[----:B--2---:R-:W-:-:S04]  /*dfe0*/  FMNMX.FTZ R0, R193, R0, !PT ;  /* 0x00000000c1007209 */ /* 0x004fc80007810000 */
        /* <DEDUP_REMOVED lines=16> */
[----:B------:R-:W-:-:S06]  /*e0f0*/  FMUL.FTZ R151, R142, UR5 ;  /* 0x000000058e977c20 */ /* 0x000fcc0008410000 */
[----:B------:R-:W1:Y:S01]  /*e100*/  MUFU.TANH R151, R151 ;  /* 0x0000009700977308 */ /* 0x000e620000002400 */
[----:B------:R-:W-:Y:S02]  /*e110*/  WARPGROUP.DEPBAR.LE gsb0, 0x0 ;  /* 0x00008000000079c5 */ /* 0x000fe40000010000 */
[----:B------:R-:W-:Y:S01]  /*e120*/  WARPGROUP.ARRIVE ;  /* 0x00000000000079c5 */ /* 0x000fe20000000000 */
[----:B------:R-:W2:Y:S01]  /*e130*/  SHFL.BFLY PT, R191, R0, 0x2, 0x1f ;  /* 0x0c401f0000bf7f89 */ /* 0x000ea200000e0000 */
[----:B------:R-:W-:-:S04]  /*e140*/  FMUL.FTZ R189, R130, UR5 ;  /* 0x0000000582bd7c20 */ /* 0x000fc80008410000 */
[----:B------:R-:W-:Y:S01]  /*e150*/  HGMMA.64x192x16.F32 R24, R184, gdesc[UR8].tnspB, R24, gsb0 ;  /* 0x42e00008b8187df0 */ /* 0x000fe20008000818 */
[----:B------:R-:W-:Y:S01]  /*e160*/  UIADD3 UR10, UR4, 0x280, URZ ;  /* 0x00000280040a7890 */ /* 0x000fe2000fffe03f */
[----:B------:R-:W4:Y:S01]  /*e170*/  MUFU.TANH R189, R189 ;  /* 0x000000bd00bd7308 */ /* 0x000f220000002400 */
[----:B------:R-:W-:Y:S01]  /*e180*/  UMOV UR11, 0x40000040 ;  /* 0x40000040000b7882 */ /* 0x000fe20000000000 */
[----:B--2---:R-:W-:Y:S01]  /*e190*/  FMNMX.FTZ R8, R0, R191, !PT ;  /* 0x000000bf00087209 */ /* 0x004fe20007810000 */
[----:B------:R-:W-:-:S04]  /*e1a0*/  FMUL.FTZ R191, R134, UR5 ;  /* 0x0000000586bf7c20 */ /* 0x000fc80008410000 */
[----:B------:R-:W2:Y:S02]  /*e1b0*/  SHFL.BFLY PT, R0, R8, 0x1, 0x1f ;  /* 0x0c201f0008007f89 */ /* 0x000ea400000e0000 */
[----:B------:R-:W5:Y:S01]  /*e1c0*/  MUFU.TANH R191, R191 ;  /* 0x000000bf00bf7308 */ /* 0x000f620000002400 */
[----:B--2---:R-:W-:-:S05]  /*e1d0*/  FMNMX.FTZ R8, R8, R0, !PT ;  /* 0x0000000008087209 */ /* 0x004fca0007810000 */
[C---:B------:R-:W-:Y:S01]  /*e1e0*/  FADD.FTZ R9, -R8.reuse, R9 ;  /* 0x0000000908097221 */ /* 0x040fe20000010100 */
[----:B0-----:R-:W-:-:S03]  /*e1f0*/  FMUL.FTZ R122, R8, R6 ;  /* 0x00000006087a7220 */ /* 0x001fc60000410000 */
[-C--:B------:R-:W-:Y:S01]  /*e200*/  FMUL.FTZ R0, R9, R6.reuse ;  /* 0x0000000609007220 */ /* 0x080fe20000410000 */
        /* <DEDUP_REMOVED lines=26> */
[----:B------:R-:W-:Y:S01]  /*e3b0*/  FFMA.FTZ R120, R120, R6, -R122 ;  /* 0x0000000678787223 */ /* 0x000fe2000001087a */
[----:B------:R-:W-:Y:S02]  /*e3c0*/  MUFU.EX2 R0, R0 ;  /* 0x0000000000007308 */ /* 0x000fe40000000800 */
[----:B------:R-:W-:-:S04]  /*e3d0*/  FMNMX.FTZ R2, R167, R2, !PT ;  /* 0x00000002a7027209 */ /* 0x000fc80007810000 */
[----:B------:R-:W-:Y:S02]  /*e3e0*/  FMNMX.FTZ R2, R153, R2, !PT ;  /* 0x0000000299027209 */ /* 0x000fe40007810000 */
[----:B------:R-:W-:Y:S02]  /*e3f0*/  MUFU.EX2 R9, R9 ;  /* 0x0000000900097308 */ /* 0x000fe40000000800 */
[----:B------:R-:W-:-:S04]  /*e400*/  FMNMX.FTZ R2, R155, R2, !PT ;  /* 0x000000029b027209 */ /* 0x000fc80007810000 */
[----:B---3--:R-:W-:Y:S02]  /*e410*/  FMNMX.FTZ R2, R157, R2, !PT ;  /* 0x000000029d027209 */ /* 0x008fe40007810000 */
        /* <DEDUP_REMOVED lines=11> */
[----:B-1----:R-:W-:Y:S02]  /*e4d0*/  FMNMX.FTZ R2, R151, R2, !PT ;  /* 0x0000000297027209 */ /* 0x002fe40007810000 */
[----:B------:R-:W-:Y:S02]  /*e4e0*/  MUFU.EX2 R18, R18 ;  /* 0x0000001200127308 */ /* 0x000fe40000000800 */
[----:B------:R-:W-:-:S04]  /*e4f0*/  FMNMX.FTZ R2, R143, R2, !PT ;  /* 0x000000028f027209 */ /* 0x000fc80007810000 */
[----:B----4-:R-:W-:Y:S02]  /*e500*/  FMNMX.FTZ R2, R189, R2, !PT ;  /* 0x00000002bd027209 */ /* 0x010fe40007810000 */
[----:B------:R-:W-:Y:S02]  /*e510*/  MUFU.EX2 R198, R198 ;  /* 0x000000c600c67308 */ /* 0x000fe40000000800 */
[----:B------:R-:W-:-:S04]  /*e520*/  FMNMX.FTZ R2, R131, R2, !PT ;  /* 0x0000000283027209 */ /* 0x000fc80007810000 */
[----:B-----5:R-:W-:Y:S02]  /*e530*/  FMNMX.FTZ R2, R191, R2, !PT ;  /* 0x00000002bf027209 */ /* 0x020fe40007810000 */
        /* <DEDUP_REMOVED lines=15> */
[----:B------:R-:W-:Y:S01]  /*e630*/  MUFU.EX2 R173, R173 ;  /* 0x000000ad00ad7308 */ /* 0x000fe20000000800 */
[----:B------:R-:W-:Y:S02]  /*e640*/  WARPGROUP.DEPBAR.LE gsb0, 0x0 ;  /* 0x00008000000079c5 */ /* 0x000fe40000010000 */
[----:B------:R-:W-:Y:S01]  /*e650*/  WARPGROUP.ARRIVE ;  /* 0x00000000000079c5 */ /* 0x000fe20000000000 */
[-CC-:B------:R-:W-:Y:S01]  /*e660*/  FFMA.FTZ R185, R201, R6.reuse, -R122.reuse ;  /* 0x00000006c9b97223 */ /* 0x180fe2000001087a */
[-CC-:B------:R-:W-:Y:S01]  /*e670*/  FFMA.FTZ R187, R223, R6.reuse, -R122.reuse ;  /* 0x00000006dfbb7223 */ /* 0x180fe2000001087a */
[-CC-:B------:R-:W-:Y:S01]  /*e680*/  FFMA.FTZ R184, R233, R6.reuse, -R122.reuse ;  /* 0x00000006e9b87223 */ /* 0x180fe2000001087a */
[----:B------:R-:W-:Y:S01]  /*e690*/  FFMA.FTZ R186, R229, R6, -R122 ;  /* 0x00000006e5ba7223 */ /* 0x000fe2000001087a */
[----:B------:R-:W-:Y:S01]  /*e6a0*/  MUFU.EX2 R175, R175 ;  /* 0x000000af00af7308 */ /* 0x000fe20000000800 */
[----:B------:R-:W-:Y:S01]  /*e6b0*/  HGMMA.64x192x16.F32 R24, R180, gdesc[UR8].tnspB, R24, gsb0 ;  /* 0x42e00008b4187df0 */ /* 0x000fe20008000818 */
[----:B------:R-:W-:Y:S01]  /*e6c0*/  UIADD3 UR10, UR4, 0x300, URZ ;  /* 0x00000300040a7890 */ /* 0x000fe2000fffe03f */
[----:B------:R-:W-:Y:S01]  /*e6d0*/  UMOV UR11, 0x40000040 ;  /* 0x40000040000b7882 */ /* 0x000fe20000000000 */
[----:B------:R-:W-:-:S04]  /*e6e0*/  UIADD3 UR4, UR7, -0x1, URZ ;  /* 0xffffffff07047890 */ /* 0x000fc8000fffe03f */
[----:B------:R-:W-:Y:S01]  /*e6f0*/  MUFU.EX2 R185, R185 ;  /* 0x000000b900b97308 */ /* 0x000fe20000000800 */
[----:B0-----:R-:W-:Y:S02]  /*e700*/  FMNMX.FTZ R7, R126, R7, !PT ;  /* 0x000000077e077209 */ /* 0x001fe40007810000 */
[----:B------:R-:W-:-:S05]  /*e710*/  UMOV UR7, UR4 ;  /* 0x0000000400077c82 */ /* 0x000fca0008000000 */
        /* <DEDUP_REMOVED lines=12> */
[-C--:B------:R-:W-:Y:S01]  /*e7e0*/  FFMA.FTZ R141, R124, R6.reuse, -R122 ;  /* 0x000000067c8d7223 */ /* 0x080fe2000001087a */
[CC--:B------:R-:W-:Y:S01]  /*e7f0*/  FMUL.FTZ R122, R7.reuse, R6.reuse ;  /* 0x00000006077a7220 */ /* 0x0c0fe20000410000 */
[----:B------:R-:W-:Y:S01]  /*e800*/  HGMMA.64x192x16.F32 R24, R176, gdesc[UR8].tnspB, R24, gsb0 ;  /* 0x42e00008b0187df0 */ /* 0x000fe20008000818 */
[----:B------:R-:W-:Y:S01]  /*e810*/  FADD.FTZ R181, -R7, R10 ;  /* 0x0000000a07b57221 */ /* 0x000fe20000010100 */
[----:B------:R-:W-:Y:S01]  /*e820*/  MUFU.EX2 R182, R182 ;  /* 0x000000b600b67308 */ /* 0x000fe20000000800 */
[-CC-:B------:R-:W-:Y:S01]  /*e830*/  FFMA.FTZ R201, R11, R6.reuse, -R122.reuse ;  /* 0x000000060bc97223 */ /* 0x180fe2000001087a */
[-C--:B------:R-:W-:Y:S01]  /*e840*/  FFMA.FTZ R10, R13, R6.reuse, -R122 ;  /* 0x000000060d0a7223 */ /* 0x080fe2000001087a */
[----:B------:R-:W-:Y:S01]  /*e850*/  FMUL.FTZ R181, R181, R6 ;  /* 0x00000006b5b57220 */ /* 0x000fe20000410000 */
[----:B------:R-:W-:-:S02]  /*e860*/  IMAD.U32 R13, RZ, RZ, UR36 ;  /* 0x00000024ff0d7e24 */ /* 0x000fc4000f8e00ff */
[-CC-:B------:R-:W-:Y:S01]  /*e870*/  FFMA.FTZ R203, R15, R6.reuse, -R122.reuse ;  /* 0x000000060fcb7223 */ /* 0x180fe2000001087a */
[-CC-:B------:R-:W-:Y:S01]  /*e880*/  FFMA.FTZ R124, R169, R6.reuse, -R122.reuse ;  /* 0x00000006a97c7223 */ /* 0x180fe2000001087a */
[-CC-:B------:R-:W-:Y:S01]  /*e890*/  FFMA.FTZ R197, R161, R6.reuse, -R122.reuse ;  /* 0x00000006a1c57223 */ /* 0x180fe2000001087a */
[----:B------:R0:W-:Y:S01]  /*e8a0*/  MUFU.EX2 R2, R181 ;  /* 0x000000b500027308 */ /* 0x0001e20000000800 */
[----:B------:R-:W-:Y:S01]  /*e8b0*/  @!P1 LEA R13, R13, UR38, 0x3 ;  /* 0x000000260d0d9c11 */ /* 0x000fe2000f8e18ff */
[-CC-:B------:R-:W-:Y:S01]  /*e8c0*/  FFMA.FTZ R126, R163, R6.reuse, -R122.reuse ;  /* 0x00000006a37e7223 */ /* 0x180fe2000001087a */
[-CC-:B------:R-:W-:Y:S01]  /*e8d0*/  FFMA.FTZ R136, R121, R6.reuse, -R122.reuse ;  /* 0x0000000679887223 */ /* 0x180fe2000001087a */
[-CC-:B------:R-:W-:Y:S01]  /*e8e0*/  FFMA.FTZ R199, R165, R6.reuse, -R122.reuse ;  /* 0x00000006a5c77223 */ /* 0x180fe2000001087a */
[-CC-:B------:R-:W-:Y:S01]  /*e8f0*/  FFMA.FTZ R128, R167, R6.reuse, -R122.reuse ;  /* 0x00000006a7807223 */ /* 0x180fe2000001087a */
[----:B------:R-:W-:Y:S02]  /*e900*/  @!P1 VIADD R15, R13, 0x36840 ;  /* 0x000368400d0f9836 */ /* 0x000fe40000000000 */
        /* <DEDUP_REMOVED lines=11> */
[-CC-:B0-----:R-:W-:Y:S01]  /*e9c0*/  FFMA.FTZ R181, R189, R6.reuse, -R122.reuse ;  /* 0x00000006bdb57223 */ /* 0x181fe2000001087a */
[-CC-:B------:R-:W-:Y:S01]  /*e9d0*/  FFMA.FTZ R131, R131, R6.reuse, -R122.reuse ;  /* 0x0000000683837223 */ /* 0x180fe2000001087a */
[-CC-:B------:R-:W-:Y:S01]  /*e9e0*/  FFMA.FTZ R191, R191, R6.reuse, -R122.reuse ;  /* 0x00000006bfbf7223 */ /* 0x180fe2000001087a */
[-CC-:B------:R-:W-:Y:S01]  /*e9f0*/  FFMA.FTZ R135, R135, R6.reuse, -R122.reuse ;  /* 0x0000000687877223 */ /* 0x180fe2000001087a */
[-CC-:B------:R-:W-:Y:S01]  /*ea00*/  FFMA.FTZ R237, R237, R6.reuse, -R122.reuse ;  /* 0x00000006eded7223 */ /* 0x180fe2000001087a */
[-CC-:B------:R-:W-:Y:S01]  /*ea10*/  FFMA.FTZ R123, R123, R6.reuse, -R122.reuse ;  /* 0x000000067b7b7223 */ /* 0x180fe2000001087a */
[----:B------:R-:W-:Y:S01]  /*ea20*/  MUFU.EX2 R203, R203 ;  /* 0x000000cb00cb7308 */ /* 0x000fe20000000800 */
[----:B-1----:R-:W-:Y:S01]  /*ea30*/  FFMA.FTZ R121, R2, R3, R201 ;  /* 0x0000000302797223 */ /* 0x002fe200000100c9 */
[----:B------:R-:W-:-:S06]  /*ea40*/  FFMA.FTZ R12, R12, R6, -R122 ;  /* 0x000000060c0c7223 */ /* 0x000fcc000001087a */
[----:B------:R-:W-:Y:S01]  /*ea50*/  MUFU.EX2 R124, R124 ;  /* 0x0000007c007c7308 */ /* 0x000fe20000000800 */
[----:B--2---:R-:W-:-:S07]  /*ea60*/  F2FP.F16.F32.PACK_AB R201, R10, R201 ;  /* 0x000000c90ac9723e */ /* 0x004fce00000000ff */
        /* <DEDUP_REMOVED lines=15> */
[----:B------:R-:W-:Y:S08]  /*eb60*/  MUFU.EX2 R180, R180 ;  /* 0x000000b400b47308 */ /* 0x000ff00000000800 */
[----:B------:R-:W-:Y:S08]  /*eb70*/  MUFU.EX2 R131, R131 ;  /* 0x0000008300837308 */ /* 0x000ff00000000800 */
[----:B------:R1:W-:Y:S08]  /*eb80*/  MUFU.EX2 R183, R191 ;  /* 0x000000bf00b77308 */ /* 0x0003f00000000800 */
[----:B------:R-:W-:Y:S01]  /*eb90*/  MUFU.EX2 R135, R135 ;  /* 0x0000008700877308 */ /* 0x000fe20000000800 */
[----:B-1----:R-:W-:-:S07]  /*eba0*/  F2FP.F16.F32.PACK_AB R191, R136, R13 ;  /* 0x0000000d88bf723e */ /* 0x002fce00000000ff */
[----:B------:R-:W-:Y:S08]  /*ebb0*/  MUFU.EX2 R129, R129 ;  /* 0x0000008100817308 */ /* 0x000ff00000000800 */
[----:B------:R-:W-:Y:S01]  /*ebc0*/  MUFU.EX2 R123, R123 ;  /* 0x0000007b007b7308 */ /* 0x000fe20000000800 */
[----:B------:R-:W-:Y:S02]  /*ebd0*/  WARPGROUP.DEPBAR.LE gsb0, 0x0 ;  /* 0x00008000000079c5 */ /* 0x000fe40000010000 */
[----:B------:R0:W-:Y:S01]  /*ebe0*/  @!P1 SYNCS.ARRIVE.TRANS64.RED.A1T0 RZ, [R15+URZ], RZ ;  /* 0x000000ff0fff99a7 */ /* 0x0001e2000810043f */
[----:B------:R-:W-:-:S04]  /*ebf0*/  F2FP.F16.F32.PACK_AB R176, R133, R20 ;  /* 0x0000001485b0723e */ /* 0x000fc800000000ff */
[----:B------:R-:W-:Y:S01]  /*ec00*/  MUFU.EX2 R177, R237 ;  /* 0x000000ed00b17308 */ /* 0x000fe20000000800 */
[----:B0-----:R-:W-:Y:S01]  /*ec10*/  FFMA.FTZ R15, R0, R4, R9 ;  /* 0x00000004000f7223 */ /* 0x001fe20000010009 */
[----:B------:R-:W-:Y:S01]  /*ec20*/  @!P1 PRMT R4, RZ, 0x654, R138 ;  /* 0x00000654ff049816 */ /* 0x000fe2000000008a */
[----:B------:R-:W-:-:S05]  /*ec30*/  FADD.FTZ R138, R10, R121 ;  /* 0x000000790a8a7221 */ /* 0x000fca0000010000 */
[----:B------:R-:W-:Y:S01]  /*ec40*/  MUFU.EX2 R179, R12 ;  /* 0x0000000c00b37308 */ /* 0x000fe20000000800 */
[C---:B------:R-:W-:Y:S01]  /*ec50*/  FADD.FTZ R15, R200.reuse, R15 ;  /* 0x0000000fc80f7221 */ /* 0x040fe20000010000 */
[----:B------:R0:W-:Y:S01]  /*ec60*/  @!P1 SYNCS.ARRIVE.TRANS64.RED.A1T0 RZ, [R4+URZ], RZ ;  /* 0x000000ff04ff99a7 */ /* 0x0001e2000810043f */
[----:B------:R-:W-:Y:S02]  /*ec70*/  F2FP.F16.F32.PACK_AB R200, R200, R9 ;  /* 0x00000009c8c8723e */ /* 0x000fe400000000ff */
[----:B------:R-:W-:Y:S01]  /*ec80*/  FADD.FTZ R121, R202, R15 ;  /* 0x0000000fca797221 */ /* 0x000fe20000010000 */
[C---:B------:R-:W-:Y:S01]  /*ec90*/  F2FP.F16.F32.PACK_AB R202, R14.reuse, R202 ;  /* 0x000000ca0eca723e */ /* 0x040fe200000000ff */
[-CC-:B------:R-:W-:Y:S01]  /*eca0*/  FFMA.FTZ R15, R151, R6.reuse, -R122.reuse ;  /* 0x00000006970f7223 */ /* 0x180fe2000001087a */
[----:B------:R-:W-:Y:S01]  /*ecb0*/  MUFU.EX2 R141, R141 ;  /* 0x0000008d008d7308 */ /* 0x000fe20000000800 */
[----:B------:R-:W-:Y:S01]  /*ecc0*/  FADD.FTZ R121, R14, R121 ;  /* 0x000000790e797221 */ /* 0x000fe20000010000 */
[-C--:B0-----:R-:W-:Y:S01]  /*ecd0*/  FFMA.FTZ R4, R139, R6.reuse, -R122 ;  /* 0x000000068b047223 */ /* 0x081fe2000001087a */
[----:B------:R-:W-:Y:S01]  /*ece0*/  FADD.FTZ R139, R203, R138 ;  /* 0x0000008acb8b7221 */ /* 0x000fe20000010000 */
[-CC-:B------:R-:W-:Y:S01]  /*ecf0*/  FFMA.FTZ R138, R143, R6.reuse, -R122.reuse ;  /* 0x000000068f8a7223 */ /* 0x180fe2000001087a */
[----:B------:R-:W-:Y:S01]  /*ed00*/  FADD.FTZ R121, R196, R121 ;  /* 0x00000079c4797221 */ /* 0x000fe20000010000 */
[----:B------:R-:W-:Y:S01]  /*ed10*/  FFMA.FTZ R122, R127, R6, -R122 ;  /* 0x000000067f7a7223 */ /* 0x000fe2000001087a */
[----:B------:R-:W-:Y:S01]  /*ed20*/  FADD.FTZ R140, R124, R139 ;  /* 0x0000008b7c8c7221 */ /* 0x000fe20000010000 */
[----:B------:R-:W0:Y:S01]  /*ed30*/  MUFU.EX2 R4, R4 ;  /* 0x0000000400047308 */ /* 0x000e220000000800 */
[C---:B------:R-:W-:Y:S01]  /*ed40*/  FADD.FTZ R121, R18.reuse, R121 ;  /* 0x0000007912797221 */ /* 0x040fe20000010000 */
[----:B------:R-:W-:Y:S01]  /*ed50*/  F2FP.F16.F32.PACK_AB R196, R18, R196 ;  /* 0x000000c412c4723e */ /* 0x000fe200000000ff */
[----:B------:R-:W-:Y:S01]  /*ed60*/  FADD.FTZ R125, R197, R140 ;  /* 0x0000008cc57d7221 */ /* 0x000fe20000010000 */
[----:B------:R-:W-:Y:S01]  /*ed70*/  F2FP.F16.F32.PACK_AB R203, R124, R203 ;  /* 0x000000cb7ccb723e */ /* 0x000fe200000000ff */
[----:B------:R-:W-:Y:S01]  /*ed80*/  FADD.FTZ R142, R198, R121 ;  /* 0x00000079c68e7221 */ /* 0x000fe20000010000 */
[C---:B------:R-:W-:Y:S01]  /*ed90*/  F2FP.F16.F32.PACK_AB R198, R17.reuse, R198 ;  /* 0x000000c611c6723e */ /* 0x040fe200000000ff */
[C---:B------:R-:W-:Y:S01]  /*eda0*/  FADD.FTZ R140, R126.reuse, R125 ;  /* 0x0000007d7e8c7221 */ /* 0x040fe20000010000 */
[----:B------:R-:W-:Y:S01]  /*edb0*/  MUFU.EX2 R15, R15 ;  /* 0x0000000f000f7308 */ /* 0x000fe20000000800 */
[----:B------:R-:W-:Y:S01]  /*edc0*/  FADD.FTZ R125, R17, R142 ;  /* 0x0000008e117d7221 */ /* 0x000fe20000010000 */
[----:B------:R-:W-:Y:S01]  /*edd0*/  F2FP.F16.F32.PACK_AB R197, R126, R197 ;  /* 0x000000c57ec5723e */ /* 0x000fe200000000ff */
[----:B------:R-:W-:Y:S01]  /*ede0*/  FADD.FTZ R121, R199, R140 ;  /* 0x0000008cc7797221 */ /* 0x000fe20000010000 */
[----:B------:R-:W-:Y:S01]  /*edf0*/  F2FP.F16.F32.PACK_AB R199, R128, R199 ;  /* 0x000000c780c7723e */ /* 0x000fe200000000ff */
[----:B------:R-:W-:Y:S01]  /*ee00*/  FADD.FTZ R142, R192, R125 ;  /* 0x0000007dc08e7221 */ /* 0x000fe20000010000 */
[C---:B------:R-:W-:Y:S01]  /*ee10*/  F2FP.F16.F32.PACK_AB R192, R185.reuse, R192 ;  /* 0x000000c0b9c0723e */ /* 0x040fe200000000ff */
[----:B------:R-:W-:Y:S01]  /*ee20*/  FADD.FTZ R140, R128, R121 ;  /* 0x00000079808c7221 */ /* 0x000fe20000010000 */
[----:B------:R-:W1:Y:S01]  /*ee30*/  MUFU.EX2 R138, R138 ;  /* 0x0000008a008a7308 */ /* 0x000e620000000800 */
[----:B------:R-:W-:Y:S01]  /*ee40*/  FADD.FTZ R125, R185, R142 ;  /* 0x0000008eb97d7221 */ /* 0x000fe20000010000 */
[----:B0-----:R-:W-:Y:S01]  /*ee50*/  F2FP.F16.F32.PACK_AB R185, R4, R3 ;  /* 0x0000000304b9723e */ /* 0x001fe200000000ff */
[----:B------:R-:W-:Y:S01]  /*ee60*/  FADD.FTZ R121, R193, R140 ;  /* 0x0000008cc1797221 */ /* 0x000fe20000010000 */
[----:B------:R-:W-:Y:S01]  /*ee70*/  F2FP.F16.F32.PACK_AB R193, R130, R193 ;  /* 0x000000c182c1723e */ /* 0x000fe200000000ff */
[----:B------:R-:W-:Y:S01]  /*ee80*/  FADD.FTZ R142, R194, R125 ;  /* 0x0000007dc28e7221 */ /* 0x000fe20000010000 */
[C---:B------:R-:W-:Y:S01]  /*ee90*/  F2FP.F16.F32.PACK_AB R194, R21.reuse, R194 ;  /* 0x000000c215c2723e */ /* 0x040fe200000000ff */
[----:B------:R-:W-:Y:S01]  /*eea0*/  FADD.FTZ R140, R130, R121 ;  /* 0x00000079828c7221 */ /* 0x000fe20000010000 */
[----:B------:R-:W0:Y:S01]  /*eeb0*/  MUFU.EX2 R122, R122 ;  /* 0x0000007a007a7308 */ /* 0x000e220000000800 */
[----:B------:R-:W-:Y:S01]  /*eec0*/  FADD.FTZ R121, R21, R142 ;  /* 0x0000008e15797221 */ /* 0x000fe20000010000 */
[----:B------:R-:W-:Y:S01]  /*eed0*/  F2FP.F16.F32.PACK_AB R178, R141, R120 ;  /* 0x000000788db2723e */ /* 0x000fe200000000ff */
[----:B------:R-:W-:Y:S01]  /*eee0*/  FADD.FTZ R9, R195, R140 ;  /* 0x0000008cc3097221 */ /* 0x000fe20000010000 */
[----:B------:R-:W-:Y:S01]  /*eef0*/  F2FP.F16.F32.PACK_AB R195, R132, R195 ;  /* 0x000000c384c3723e */ /* 0x000fe200000000ff */
[----:B------:R-:W-:Y:S01]  /*ef00*/  FADD.FTZ R10, R188, R121 ;  /* 0x00000079bc0a7221 */ /* 0x000fe20000010000 */
[----:B------:R-:W-:Y:S01]  /*ef10*/  F2FP.F16.F32.PACK_AB R188, R171, R188 ;  /* 0x000000bcabbc723e */ /* 0x000fe200000000ff */
[----:B------:R-:W-:-:S02]  /*ef20*/  FADD.FTZ R14, R132, R9 ;  /* 0x00000009840e7221 */ /* 0x000fc40000010000 */
[----:B------:R-:W-:Y:S02]  /*ef30*/  FADD.FTZ R121, R171, R10 ;  /* 0x0000000aab797221 */ /* 0x000fe40000010000 */
[----:B------:R-:W-:Y:S02]  /*ef40*/  FADD.FTZ R9, R11, R14 ;  /* 0x0000000e0b097221 */ /* 0x000fe40000010000 */
[----:B------:R-:W-:Y:S01]  /*ef50*/  FADD.FTZ R14, R190, R121 ;  /* 0x00000079be0e7221 */ /* 0x000fe20000010000 */
[C---:B------:R-:W-:Y:S01]  /*ef60*/  F2FP.F16.F32.PACK_AB R190, R187.reuse, R190 ;  /* 0x000000bebbbe723e */ /* 0x040fe200000000ff */
[----:B------:R-:W-:Y:S02]  /*ef70*/  FADD.FTZ R10, R134, R9 ;  /* 0x00000009860a7221 */ /* 0x000fe40000010000 */
[----:B------:R-:W-:Y:S01]  /*ef80*/  FADD.FTZ R17, R187, R14 ;  /* 0x0000000ebb117221 */ /* 0x000fe20000010000 */
[----:B-1----:R-:W-:Y:S01]  /*ef90*/  F2FP.F16.F32.PACK_AB R187, R138, R15 ;  /* 0x0000000f8abb723e */ /* 0x002fe200000000ff */
[----:B------:R-:W-:-:S02]  /*efa0*/  FADD.FTZ R9, R13, R10 ;  /* 0x0000000a0d097221 */ /* 0x000fc40000010000 */
[----:B------:R-:W-:Y:S01]  /*efb0*/  FADD.FTZ R14, R184, R17 ;  /* 0x00000011b80e7221 */ /* 0x000fe20000010000 */
[C---:B------:R-:W-:Y:S01]  /*efc0*/  F2FP.F16.F32.PACK_AB R184, R173.reuse, R184 ;  /* 0x000000b8adb8723e */ /* 0x040fe200000000ff */
[----:B------:R-:W-:Y:S02]  /*efd0*/  FADD.FTZ R10, R136, R9 ;  /* 0x00000009880a7221 */ /* 0x000fe40000010000 */
[----:B------:R-:W-:Y:S02]  /*efe0*/  FADD.FTZ R17, R173, R14 ;  /* 0x0000000ead117221 */ /* 0x000fe40000010000 */
[----:B------:R-:W-:Y:S02]  /*eff0*/  FADD.FTZ R9, R3, R10 ;  /* 0x0000000a03097221 */ /* 0x000fe40000010000 */
[----:B------:R-:W-:Y:S01]  /*f000*/  FADD.FTZ R14, R186, R17 ;  /* 0x00000011ba0e7221 */ /* 0x000fe20000010000 */
[----:B------:R-:W-:Y:S01]  /*f010*/  F2FP.F16.F32.PACK_AB R186, R175, R186 ;  /* 0x000000baafba723e */ /* 0x000fe200000000ff */
[----:B------:R-:W-:-:S02]  /*f020*/  FADD.FTZ R10, R4, R9 ;  /* 0x00000009040a7221 */ /* 0x000fc40000010000 */
[----:B------:R-:W-:Y:S02]  /*f030*/  FADD.FTZ R11, R175, R14 ;  /* 0x0000000eaf0b7221 */ /* 0x000fe40000010000 */
[----:B------:R-:W-:Y:S02]  /*f040*/  FADD.FTZ R9, R15, R10 ;  /* 0x0000000a0f097221 */ /* 0x000fe40000010000 */
[----:B------:R-:W-:Y:S01]  /*f050*/  FADD.FTZ R14, R180, R11 ;  /* 0x0000000bb40e7221 */ /* 0x000fe20000010000 */
[C---:B------:R-:W-:Y:S01]  /*f060*/  F2FP.F16.F32.PACK_AB R180, R137.reuse, R180 ;  /* 0x000000b489b4723e */ /* 0x040fe200000000ff */
[----:B------:R-:W-:Y:S01]  /*f070*/  FADD.FTZ R10, R138, R9 ;  /* 0x000000098a0a7221 */ /* 0x000fe20000010000 */
[----:B------:R-:W-:Y:S02]  /*f080*/  IMAD.MOV.U32 R9, RZ, RZ, R8 ;  /* 0x000000ffff097224 */ /* 0x000fe400078e0008 */
[----:B------:R-:W-:Y:S01]  /*f090*/  FADD.FTZ R3, R137, R14 ;  /* 0x0000000e89037221 */ /* 0x000fe20000010000 */
[----:B------:R-:W-:Y:S01]  /*f0a0*/  FADD.FTZ R10, R181, R10 ;  /* 0x0000000ab50a7221 */ /* 0x000fe20000010000 */
[----:B------:R-:W-:-:S02]  /*f0b0*/  F2FP.F16.F32.PACK_AB R181, R131, R181 ;  /* 0x000000b583b5723e */ /* 0x000fc400000000ff */
[----:B------:R-:W-:Y:S01]  /*f0c0*/  FADD.FTZ R4, R182, R3 ;  /* 0x00000003b6047221 */ /* 0x000fe20000010000 */
[----:B------:R-:W-:Y:S01]  /*f0d0*/  F2FP.F16.F32.PACK_AB R182, R129, R182 ;  /* 0x000000b681b6723e */ /* 0x000fe200000000ff */
[----:B------:R-:W-:Y:S02]  /*f0e0*/  FADD.FTZ R10, R131, R10 ;  /* 0x0000000a830a7221 */ /* 0x000fe40000010000 */
[----:B------:R-:W-:Y:S02]  /*f0f0*/  FADD.FTZ R3, R129, R4 ;  /* 0x0000000481037221 */ /* 0x000fe40000010000 */
[----:B------:R-:W-:Y:S01]  /*f100*/  FADD.FTZ R10, R183, R10 ;  /* 0x0000000ab70a7221 */ /* 0x000fe20000010000 */
[C---:B------:R-:W-:Y:S01]  /*f110*/  F2FP.F16.F32.PACK_AB R183, R135.reuse, R183 ;  /* 0x000000b787b7723e */ /* 0x040fe200000000ff */
[----:B------:R-:W-:Y:S02]  /*f120*/  FADD.FTZ R4, R20, R3 ;  /* 0x0000000314047221 */ /* 0x000fe40000010000 */
[----:B------:R-:W-:-:S02]  /*f130*/  FADD.FTZ R10, R135, R10 ;  /* 0x0000000a870a7221 */ /* 0x000fc40000010000 */
[----:B------:R-:W-:Y:S02]  /*f140*/  FADD.FTZ R3, R133, R4 ;  /* 0x0000000485037221 */ /* 0x000fe40000010000 */
[----:B------:R-:W-:Y:S01]  /*f150*/  FADD.FTZ R10, R177, R10 ;  /* 0x0000000ab10a7221 */ /* 0x000fe20000010000 */
[C---:B------:R-:W-:Y:S01]  /*f160*/  F2FP.F16.F32.PACK_AB R177, R123.reuse, R177 ;  /* 0x000000b17bb1723e */ /* 0x040fe200000000ff */
[----:B------:R-:W-:Y:S02]  /*f170*/  FADD.FTZ R4, R120, R3 ;  /* 0x0000000378047221 */ /* 0x000fe40000010000 */
[----:B------:R-:W-:Y:S02]  /*f180*/  FADD.FTZ R10, R123, R10 ;  /* 0x0000000a7b0a7221 */ /* 0x000fe40000010000 */
[----:B------:R-:W-:Y:S02]  /*f190*/  FADD.FTZ R4, R141, R4 ;  /* 0x000000048d047221 */ /* 0x000fe40000010000 */
[----:B------:R-:W-:Y:S01]  /*f1a0*/  FADD.FTZ R10, R179, R10 ;  /* 0x0000000ab30a7221 */ /* 0x000fe20000010000 */
[----:B0-----:R-:W-:-:S03]  /*f1b0*/  F2FP.F16.F32.PACK_AB R179, R122, R179 ;  /* 0x000000b37ab3723e */ /* 0x001fc600000000ff */
[----:B------:R-:W-:Y:S01]  /*f1c0*/  FADD.FTZ R3, R122, R10 ;  /* 0x0000000a7a037221 */ /* 0x000fe20000010000 */
[----:B------:R-:W-:Y:S01]  /*f1d0*/  IMAD.MOV.U32 R10, RZ, RZ, R7 ;  /* 0x000000ffff0a7224 */ /* 0x000fe200078e0007 */
[----:B------:R-:W-:Y:S06]  /*f1e0*/  @P2 BRA `(.L_x_2509) ;  /* 0xffffffbc00842947 */ /* 0x000fec000383ffff */
.L_x_2500:
        /* <DEDUP_REMOVED lines=99> */
.L_x_2510:
[----:B------:R-:W-:Y:S01]  /*f820*/  ULEA UR5, UR36, UR38, 0x3 ;  /* 0x0000002624057291 */ /* 0x000fe2000f8e183f */
[----:B------:R-:W-:-:S05]  /*f830*/  IMAD.U32 R0, RZ, RZ, UR60 ;  /* 0x0000003cff007e24 */ /* 0x000fca000f8e00ff */
[----:B------:R-:W-:-:S04]  /*f840*/  SHF.L.U32 R0, R0, 0x1f, RZ ;  /* 0x0000001f00007819 */ /* 0x000fc800000006ff */
[----:B------:R0:W1:Y:S01]  /*f850*/  SYNCS.PHASECHK.TRANS64.TRYWAIT P2, [UR5+0x36850], R0 ;  /* 0x03685000ff0075a7 */ /* 0x0000620008040145 */
[----:B------:R-:W-:Y:S05]  /*f860*/  @!P0 BRA `(.L_x_2511) ;  /* 0x0000000000048947 */ /* 0x000fea0003800000 */
[----:B------:R-:W-:Y:S01]  /*f870*/  BPT.TRAP 0x1 ;  /* 0x000000040000795c */ /* 0x000fe20000300000 */
.L_x_2511:
[----:B-1----:R-:W-:Y:S05]  /*f880*/  @P2 BRA `(.L_x_2512) ;  /* 0x0000000000082947 */ /* 0x002fea0003800000 */
[----:B------:R-:W1:Y:S02]  /*f890*/  SYNCS.PHASECHK.TRANS64.TRYWAIT P0, [UR5+0x36850], R0 ;  /* 0x03685000ff0075a7 */ /* 0x000e640008000145 */
[----:B-1----:R-:W-:Y:S05]  /*f8a0*/  @!P0 BRA `(.L_x_2513) ;  /* 0x000000a000788947 */ /* 0x002fea0003800000 */
.L_x_2512:
        /* <DEDUP_REMOVED lines=8> */
[----:B------:R-:W-:-:S04]  /*f930*/  ULOP3.LUT UR38, UR38, 0x3fff, URZ, 0xc0, !UPT ;  /* 0x00003fff26267892 */ /* 0x000fc8000f8ec03f */
        /* <DEDUP_REMOVED lines=10> */
[----:B------:R-:W-:-:S02]  /*f9e0*/  IMAD.MOV.U32 R4, RZ, RZ, RZ ;  /* 0x000000ffff047224 */ /* 0x000fc400078e00ff */
[----:B0-----:R-:W-:Y:S01]  /*f9f0*/  FADD.FTZ R2, R0, R3 ;  /* 0x0000000300027221 */ /* 0x001fe20000010000 */
[----:B------:R-:W-:Y:S01]  /*fa00*/  IMAD.U32 R211, RZ, RZ, UR8 ;  /* 0x00000008ffd37e24 */ /* 0x000fe2000f8e00ff */
[----:B------:R-:W0:Y:S01]  /*fa10*/  SHFL.BFLY PT, R0, R5, 0x1, 0x1f ;  /* 0x0c201f0005007f89 */ /* 0x000e2200000e0000 */
[----:B------:R-:W-:-:S03]  /*fa20*/  USEL UR36, UR36, URZ, UP0 ;  /* 0x0000003f24247287 */ /* 0x000fc60008000000 */
[----:B------:R-:W1:Y:S01]  /*fa30*/  SHFL.BFLY PT, R9, R2, 0x1, 0x1f ;  /* 0x0c201f0002097f89 */ /* 0x000e6200000e0000 */
[----:B0-----:R-:W-:Y:S01]  /*fa40*/  FADD.FTZ R13, R5, R0 ;  /* 0x00000000050d7221 */ /* 0x001fe20000010000 */
[----:B------:R-:W-:Y:S02]  /*fa50*/  IMAD.U32 R5, RZ, RZ, UR5 ;  /* 0x00000005ff057e24 */ /* 0x000fe4000f8e00ff */
[----:B------:R-:W-:Y:S02]  /*fa60*/  IMAD.MOV.U32 R0, RZ, RZ, -0x800000 ;  /* 0xff800000ff007424 */ /* 0x000fe400078e00ff */
[----:B-1----:R-:W-:Y:S01]  /*fa70*/  FADD.FTZ R14, R2, R9 ;  /* 0x00000009020e7221 */ /* 0x002fe20000010000 */
[----:B------:R-:W-:Y:S01]  /*fa80*/  FSETP.NE.FTZ.AND P0, PT, R13, RZ, PT ;  /* 0x000000ff0d00720b */ /* 0x000fe20003f15000 */
[----:B------:R-:W-:Y:S02]  /*fa90*/  @!P1 VIADD R5, R5, 0x36860 ;  /* 0x0003686005059836 */ /* 0x000fe40000000000 */
[----:B------:R-:W-:Y:S01]  /*faa0*/  IMAD.MOV.U32 R2, RZ, RZ, -0x800000 ;  /* 0xff800000ff027424 */ /* 0x000fe200078e00ff */
[----:B------:R-:W-:-:S02]  /*fab0*/  FSETP.NE.FTZ.AND P2, PT, R14, RZ, PT ;  /* 0x000000ff0e00720b */ /* 0x000fc40003f55000 */
[----:B------:R-:W-:-:S07]  /*fac0*/  @!P1 PRMT R5, RZ, 0x654, R5 ;  /* 0x00000654ff059816 */ /* 0x000fce0000000005 */
        /* <DEDUP_REMOVED lines=140> */
.L_x_2483:
[----:B------:R-:W0:Y:S01]  /*10390*/  S2R R4, SR_CgaCtaId ;  /* 0x0000000000047919 */ /* 0x000e220000008800 */
[----:B------:R-:W-:Y:S01]  /*103a0*/  MOV R17, 0x400 ;  /* 0x0000040000117802 */ /* 0x000fe20000000f00 */
[----:B------:R-:W-:Y:S01]  /*103b0*/  BSSY B0, `(.L_x_2514) ;  /* 0x000028d000007945 */ /* 0x000fe20003800000 */
[----:B------:R-:W-:Y:S02]  /*103c0*/  BAR.SYNC.DEFER_BLOCKING 0x5, 0x180 ;  /* 0x0146000000007b1d */ /* 0x000fe40000010000 */
[----:B0-----:R-:W-:-:S05]  /*103d0*/  LEA R17, R4, R17, 0x18 ;  /* 0x0000001104117211 */ /* 0x001fca00078ec0ff */
[----:B------:R-:W0:Y:S02]  /*103e0*/  LDS.128 R36, [R17+0x368d0] ;  /* 0x0368d00011247984 */ /* 0x000e240000000c00 */
[----:B0-----:R-:W-:Y:S02]  /*103f0*/  R2UR UR5, R37 ;  /* 0x00000000250572ca */ /* 0x001fe400000e0000 */
        /* <DEDUP_REMOVED lines=12> */
[----:B------:R-:W-:Y:S02]  /*104c0*/  R2UR UR4, R207 ;  /* 0x00000000cf0472ca */ /* 0x000fe400000e0000 */
[----:B------:R-:W-:-:S02]  /*104d0*/  F2FP.F16.F32.PACK_AB R98, R101, R100 ;  /* 0x000000646562723e */ /* 0x000fc400000000ff */
[----:B------:R-:W-:Y:S02]  /*104e0*/  F2FP.F16.F32.PACK_AB R99, R42, R99 ;  /* 0x000000632a63723e */ /* 0x000fe400000000ff */
[----:B------:R-:W-:Y:S02]  /*104f0*/  F2FP.F16.F32.PACK_AB R105, R107, R106 ;  /* 0x0000006a6b69723e */ /* 0x000fe400000000ff */
[----:B------:R-:W-:Y:S02]  /*10500*/  F2FP.F16.F32.PACK_AB R112, R113, R112 ;  /* 0x000000707170723e */ /* 0x000fe400000000ff */
[----:B------:R-:W-:Y:S02]  /*10510*/  F2FP.F16.F32.PACK_AB R106, R109, R108 ;  /* 0x0000006c6d6a723e */ /* 0x000fe400000000ff */
[----:B------:R-:W-:Y:S01]  /*10520*/  F2FP.F16.F32.PACK_AB R107, R111, R110 ;  /* 0x0000006e6f6b723e */ /* 0x000fe200000000ff */
[----:B------:R-:W-:Y:S01]  /*10530*/  USHF.L.U32 UR10, UR4, 0x2, URZ ;  /* 0x00000002040a7899 */ /* 0x000fe2000800063f */
[----:B------:R-:W-:-:S02]  /*10540*/  F2FP.F16.F32.PACK_AB R113, R115, R114 ;  /* 0x000000727371723e */ /* 0x000fc400000000ff */
[----:B------:R-:W-:Y:S02]  /*10550*/  F2FP.F16.F32.PACK_AB R114, R117, R116 ;  /* 0x000000747572723e */ /* 0x000fe400000000ff */
[----:B------:R-:W-:Y:S02]  /*10560*/  F2FP.F16.F32.PACK_AB R115, R119, R118 ;  /* 0x000000767773723e */ /* 0x000fe400000000ff */
[----:B------:R-:W-:Y:S02]  /*10570*/  R2UR UR7, R210 ;  /* 0x00000000d20772ca */ /* 0x000fe400000e0000 */
[----:B------:R-:W-:Y:S02]  /*10580*/  MOV R20, R17 ;  /* 0x0000001100147202 */ /* 0x000fe40000000f00 */
[----:B0-----:R-:W-:-:S03]  /*10590*/  MOV R21, R4 ;  /* 0x0000000400157202 */ /* 0x001fc60000000f00 */
[----:B------:R-:W-:-:S03]  /*105a0*/  IMAD.WIDE R4, R215, 0x2, R20 ;  /* 0x00000002d7047825 */ /* 0x000fc600078e0214 */
[----:B------:R-:W-:-:S03]  /*105b0*/  IADD3 R141, P0, R4, 0x4020, RZ ;  /* 0x00004020048d7810 */ /* 0x000fc60007f1e0ff */
[----:B------:R-:W-:Y:S01]  /*105c0*/  USHF.L.U64.HI UR11, UR4, 0x2, UR7 ;  /* 0x00000002040b7899 */ /* 0x000fe20008010207 */
[C---:B------:R-:W-:Y:S01]  /*105d0*/  LOP3.LUT R29, R4.reuse, 0x380, RZ, 0xc0, !PT ;  /* 0x00000380041d7812 */ /* 0x040fe200078ec0ff */
[----:B------:R-:W-:Y:S01]  /*105e0*/  UIADD3 UR4, UP1, UR10, UR8, URZ ;  /* 0x000000080a047290 */ /* 0x000fe2000ff3e03f */
[C---:B------:R-:W-:Y:S01]  /*105f0*/  IADD3 R103, P2, R4.reuse, 0x20, RZ ;  /* 0x0000002004677810 */ /* 0x040fe20007f5e0ff */
[--C-:B------:R-:W-:Y:S01]  /*10600*/  IMAD.X R25, RZ, RZ, R5.reuse, P0 ;  /* 0x000000ffff197224 */ /* 0x100fe200000e0605 */
[C---:B------:R-:W-:Y:S01]  /*10610*/  IADD3 R135, P1, R4.reuse, 0x40, RZ ;  /* 0x0000004004877810 */ /* 0x040fe20007f3e0ff */
[----:B------:R-:W-:Y:S01]  /*10620*/  UIADD3.X UR7, UR11, UR9, URZ, UP1, !UPT ;  /* 0x000000090b077290 */ /* 0x000fe20008ffe43f */
[C---:B------:R-:W-:Y:S01]  /*10630*/  IADD3 R137, P6, R4.reuse, 0x60, RZ ;  /* 0x0000006004897810 */ /* 0x040fe20007fde0ff */
[--C-:B------:R-:W-:Y:S01]  /*10640*/  IMAD.X R9, RZ, RZ, R5.reuse, P2 ;  /* 0x000000ffff097224 */ /* 0x100fe200010e0605 */
[C---:B------:R-:W-:Y:S01]  /*10650*/  IADD3 R139, P5, R4.reuse, 0x4000, RZ ;  /* 0x00004000048b7810 */ /* 0x040fe20007fbe0ff */
[--C-:B------:R-:W-:Y:S01]  /*10660*/  IMAD.X R11, RZ, RZ, R5.reuse, P1 ;  /* 0x000000ffff0b7224 */ /* 0x100fe200008e0605 */
[----:B------:R-:W-:Y:S01]  /*10670*/  LOP3.LUT R18, R141, 0x380, RZ, 0xc0, !PT ;  /* 0x000003808d127812 */ /* 0x000fe200078ec0ff */
[--C-:B------:R-:W-:Y:S01]  /*10680*/  IMAD.X R13, RZ, RZ, R5.reuse, P6 ;  /* 0x000000ffff0d7224 */ /* 0x100fe200030e0605 */
[----:B------:R-:W-:Y:S01]  /*10690*/  SHF.R.U64 R29, R29, 0x3, RZ ;  /* 0x000000031d1d7819 */ /* 0x000fe200000012ff */
[----:B------:R-:W-:Y:S01]  /*106a0*/  IMAD.X R15, RZ, RZ, R5, P5 ;  /* 0x000000ffff0f7224 */ /* 0x000fe200028e0605 */
[C---:B------:R-:W-:Y:S01]  /*106b0*/  IADD3 R143, P4, R4.reuse, 0x4040, RZ ;  /* 0x00004040048f7810 */ /* 0x040fe20007f9e0ff */
[----:B------:R-:W-:Y:S01]  /*106c0*/  ULDC.64 UR8, c[0x0][0xc08] ;  /* 0x0003020000087ab9 */ /* 0x000fe20000000a00 */
[----:B------:R-:W-:-:S02]  /*106d0*/  IADD3 R145, P3, R4, 0x4060, RZ ;  /* 0x0000406004917810 */ /* 0x000fc40007f7e0ff */
        /* <DEDUP_REMOVED lines=8> */
[----:B------:R-:W-:Y:S01]  /*10760*/  SHF.R.U64 R18, R18, 0x3, RZ ;  /* 0x0000000312127819 */ /* 0x000fe200000012ff */
[--C-:B------:R-:W-:Y:S01]  /*10770*/  IMAD.X R37, RZ, RZ, R5.reuse, P6 ;  /* 0x000000ffff257224 */ /* 0x100fe200030e0605 */
[----:B------:R-:W-:Y:S01]  /*10780*/  LOP3.LUT R4, R29, R4, RZ, 0x3c, !PT ;  /* 0x000000041d047212 */ /* 0x000fe200078e3cff */
[----:B------:R-:W-:Y:S01]  /*10790*/  IMAD.X R29, RZ, RZ, R5, P5 ;  /* 0x000000ffff1d7224 */ /* 0x000fe200028e0605 */
[----:B------:R-:W-:-:S02]  /*107a0*/  LOP3.LUT R8, R103, 0x380, RZ, 0xc0, !PT ;  /* 0x0000038067087812 */ /* 0x000fc400078ec0ff */
[----:B------:R-:W-:Y:S02]  /*107b0*/  LOP3.LUT R10, R135, 0x380, RZ, 0xc0, !PT ;  /* 0x00000380870a7812 */ /* 0x000fe400078ec0ff */
[----:B------:R-:W-:Y:S02]  /*107c0*/  LOP3.LUT R12, R137, 0x380, RZ, 0xc0, !PT ;  /* 0x00000380890c7812 */ /* 0x000fe400078ec0ff */
[----:B------:R-:W-:Y:S02]  /*107d0*/  LOP3.LUT R14, R139, 0x380, RZ, 0xc0, !PT ;  /* 0x000003808b0e7812 */ /* 0x000fe400078ec0ff */
[----:B------:R-:W-:Y:S02]  /*107e0*/  LOP3.LUT R26, R143, 0x380, RZ, 0xc0, !PT ;  /* 0x000003808f1a7812 */ /* 0x000fe400078ec0ff */
[----:B------:R-:W-:Y:S02]  /*107f0*/  LOP3.LUT R30, R145, 0x380, RZ, 0xc0, !PT ;  /* 0x00000380911e7812 */ /* 0x000fe400078ec0ff */
[----:B------:R-:W-:-:S02]  /*10800*/  LOP3.LUT R24, R18, R141, RZ, 0x3c, !PT ;  /* 0x0000008d12187212 */ /* 0x000fc400078e3cff */
[----:B------:R-:W-:Y:S02]  /*10810*/  LOP3.LUT R38, R153, 0x380, RZ, 0xc0, !PT ;  /* 0x0000038099267812 */ /* 0x000fe400078ec0ff */
[----:B------:R-:W-:Y:S02]  /*10820*/  SHF.R.U64 R8, R8, 0x3, RZ ;  /* 0x0000000308087819 */ /* 0x000fe400000012ff */
[----:B------:R-:W-:Y:S02]  /*10830*/  SHF.R.U64 R10, R10, 0x3, RZ ;  /* 0x000000030a0a7819 */ /* 0x000fe400000012ff */
[----:B------:R-:W-:Y:S02]  /*10840*/  LOP3.LUT R32, R147, 0x380, RZ, 0xc0, !PT ;  /* 0x0000038093207812 */ /* 0x000fe400078ec0ff */
[----:B------:R-:W-:Y:S02]  /*10850*/  MOV R18, R4 ;  /* 0x0000000400127202 */ /* 0x000fe40000000f00 */
[----:B------:R-:W-:-:S02]  /*10860*/  LOP3.LUT R34, R149, 0x380, RZ, 0xc0, !PT ;  /* 0x0000038095227812 */ /* 0x000fc400078ec0ff */
[----:B------:R-:W-:Y:S02]  /*10870*/  SHF.R.U64 R12, R12, 0x3, RZ ;  /* 0x000000030c0c7819 */ /* 0x000fe400000012ff */
[----:B------:R-:W-:Y:S02]  /*10880*/  SHF.R.U64 R14, R14, 0x3, RZ ;  /* 0x000000030e0e7819 */ /* 0x000fe400000012ff */
[----:B------:R-:W-:Y:S02]  /*10890*/  F2FP.F16.F32.PACK_AB R4, R124, R7 ;  /* 0x000000077c04723e */ /* 0x000fe400000000ff */
[----:B------:R-:W-:Y:S02]  /*108a0*/  SHF.R.U64 R26, R26, 0x3, RZ ;  /* 0x000000031a1a7819 */ /* 0x000fe400000012ff */
[----:B------:R-:W-:Y:S02]  /*108b0*/  F2FP.F16.F32.PACK_AB R5, R133, R132 ;  /* 0x000000848505723e */ /* 0x000fe400000000ff */
[----:B------:R-:W-:Y:S01]  /*108c0*/  F2FP.F16.F32.PACK_AB R7, R131, R28 ;  /* 0x0000001c8307723e */ /* 0x000fe200000000ff */
[----:B------:R-:W-:Y:S01]  /*108d0*/  BAR.SYNC.DEFER_BLOCKING 0x1, 0x100 ;  /* 0x0044000000007b1d */ /* 0x000fe20000010000 */
[----:B------:R-:W-:-:S02]  /*108e0*/  SHF.R.U64 R30, R30, 0x3, RZ ;  /* 0x000000031e1e7819 */ /* 0x000fc400000012ff */
[----:B------:R-:W-:Y:S02]  /*108f0*/  SHF.R.U64 R38, R38, 0x3, RZ ;  /* 0x0000000326267819 */ /* 0x000fe400000012ff */
[----:B------:R-:W-:Y:S02]  /*10900*/  LOP3.LUT R8, R8, R103, RZ, 0x3c, !PT ;  /* 0x0000006708087212 */ /* 0x000fe400078e3cff */
[----:B------:R-:W-:Y:S02]  /*10910*/  LOP3.LUT R10, R10, R135, RZ, 0x3c, !PT ;  /* 0x000000870a0a7212 */ /* 0x000fe400078e3cff */
[----:B------:R-:W-:Y:S02]  /*10920*/  SHF.R.U64 R32, R32, 0x3, RZ ;  /* 0x0000000320207819 */ /* 0x000fe400000012ff */
[----:B------:R-:W-:Y:S02]  /*10930*/  SHF.R.U64 R34, R34, 0x3, RZ ;  /* 0x0000000322227819 */ /* 0x000fe400000012ff */
[----:B------:R-:W-:-:S02]  /*10940*/  LOP3.LUT R12, R12, R137, RZ, 0x3c, !PT ;  /* 0x000000890c0c7212 */ /* 0x000fc400078e3cff */
[----:B------:R-:W-:Y:S02]  /*10950*/  LOP3.LUT R14, R14, R139, RZ, 0x3c, !PT ;  /* 0x0000008b0e0e7212 */ /* 0x000fe400078e3cff */
[----:B------:R-:W-:Y:S02]  /*10960*/  LOP3.LUT R36, R151, 0x380, RZ, 0xc0, !PT ;  /* 0x0000038097247812 */ /* 0x000fe400078ec0ff */
[----:B------:R-:W-:Y:S02]  /*10970*/  LOP3.LUT R26, R26, R143, RZ, 0x3c, !PT ;  /* 0x0000008f1a1a7212 */ /* 0x000fe400078e3cff */
[----:B------:R-:W-:Y:S02]  /*10980*/  LOP3.LUT R30, R30, R145, RZ, 0x3c, !PT ;  /* 0x000000911e1e7212 */ /* 0x000fe400078e3cff */
[----:B------:R-:W-:Y:S01]  /*10990*/  LOP3.LUT R28, R38, R153, RZ, 0x3c, !PT ;  /* 0x00000099261c7212 */ /* 0x000fe200078e3cff */
[----:B------:R0:W-:Y:S01]  /*109a0*/  STSM.16.M88.4 [R18], R4 ;  /* 0x0000000412007844 */ /* 0x0001e20000000200 */
[----:B------:R-:W-:-:S02]  /*109b0*/  LOP3.LUT R32, R32, R147, RZ, 0x3c, !PT ;  /* 0x0000009320207212 */ /* 0x000fc400078e3cff */
[----:B------:R-:W-:Y:S02]  /*109c0*/  LOP3.LUT R34, R34, R149, RZ, 0x3c, !PT ;  /* 0x0000009522227212 */ /* 0x000fe400078e3cff */
[----:B------:R-:W-:Y:S02]  /*109d0*/  MOV R134, R8 ;  /* 0x0000000800867202 */ /* 0x000fe40000000f00 */
[----:B------:R-:W-:Y:S02]  /*109e0*/  MOV R133, R10 ;  /* 0x0000000a00857202 */ /* 0x000fe40000000f00 */
[----:B------:R-:W-:Y:S02]  /*109f0*/  SHF.R.U64 R36, R36, 0x3, RZ ;  /* 0x0000000324247819 */ /* 0x000fe400000012ff */
[----:B------:R-:W-:Y:S02]  /*10a00*/  MOV R132, R12 ;  /* 0x0000000c00847202 */ /* 0x000fe40000000f00 */
[----:B------:R-:W-:-:S02]  /*10a10*/  MOV R131, R14 ;  /* 0x0000000e00837202 */ /* 0x000fc40000000f00 */
[----:B------:R-:W-:Y:S02]  /*10a20*/  F2FP.F16.F32.PACK_AB R8, R41, R40 ;  /* 0x000000282908723e */ /* 0x000fe400000000ff */
[----:B0-----:R-:W-:Y:S02]  /*10a30*/  F2FP.F16.F32.PACK_AB R4, R121, R120 ;  /* 0x000000787904723e */ /* 0x001fe400000000ff */
[----:B------:R-:W-:Y:S02]  /*10a40*/  F2FP.F16.F32.PACK_AB R5, R130, R127 ;  /* 0x0000007f8205723e */ /* 0x000fe400000000ff */
[----:B------:R-:W-:Y:S02]  /*10a50*/  F2FP.F16.F32.PACK_AB R6, R122, R3 ;  /* 0x000000037a06723e */ /* 0x000fe400000000ff */
[----:B------:R-:W-:Y:S02]  /*10a60*/  F2FP.F16.F32.PACK_AB R7, R129, R126 ;  /* 0x0000007e8107723e */ /* 0x000fe400000000ff */
[----:B------:R-:W-:-:S02]  /*10a70*/  F2FP.F16.F32.PACK_AB R9, R128, R125 ;  /* 0x0000007d8009723e */ /* 0x000fc400000000ff */
[----:B------:R-:W-:Y:S01]  /*10a80*/  F2FP.F16.F32.PACK_AB R10, R45, R44 ;  /* 0x0000002c2d0a723e */ /* 0x000fe200000000ff */
[----:B------:R0:W-:Y:S01]  /*10a90*/  STSM.16.M88.4 [R134], R4 ;  /* 0x0000000486007844 */ /* 0x0001e20000000200 */
[----:B------:R-:W-:Y:S02]  /*10aa0*/  F2FP.F16.F32.PACK_AB R11, R47, R46 ;  /* 0x0000002e2f0b723e */ /* 0x000fe400000000ff */
[----:B------:R-:W-:Y:S02]  /*10ab0*/  MOV R124, R24 ;  /* 0x00000018007c7202 */ /* 0x000fe40000000f00 */
[----:B------:R-:W-:Y:S01]  /*10ac0*/  MOV R123, R26 ;  /* 0x0000001a007b7202 */ /* 0x000fe20000000f00 */
[----:B------:R1:W-:Y:S01]  /*10ad0*/  STSM.16.M88.4 [R133], R8 ;  /* 0x0000000885007844 */ /* 0x0003e20000000200 */
[----:B------:R-:W-:Y:S02]  /*10ae0*/  F2FP.F16.F32.PACK_AB R12, R49, R48 ;  /* 0x00000030310c723e */ /* 0x000fe400000000ff */
[----:B------:R-:W-:-:S02]  /*10af0*/  F2FP.F16.F32.PACK_AB R13, R51, R50 ;  /* 0x00000032330d723e */ /* 0x000fc400000000ff */
[----:B------:R-:W-:Y:S02]  /*10b00*/  F2FP.F16.F32.PACK_AB R14, R53, R52 ;  /* 0x00000034350e723e */ /* 0x000fe400000000ff */
[----:B------:R-:W-:Y:S02]  /*10b10*/  F2FP.F16.F32.PACK_AB R15, R55, R54 ;  /* 0x00000036370f723e */ /* 0x000fe400000000ff */
[----:B------:R-:W-:Y:S02]  /*10b20*/  MOV R103, R30 ;  /* 0x0000001e00677202 */ /* 0x000fe40000000f00 */
[----:B------:R-:W-:Y:S01]  /*10b30*/  F2FP.F16.F32.PACK_AB R24, R57, R56 ;  /* 0x000000383918723e */ /* 0x000fe200000000ff */
[----:B------:R-:W-:Y:S01]  /*10b40*/  STSM.16.M88.4 [R132], R12 ;  /* 0x0000000c84007844 */ /* 0x000fe20000000200 */
[----:B------:R-:W-:Y:S02]  /*10b50*/  F2FP.F16.F32.PACK_AB R25, R59, R58 ;  /* 0x0000003a3b19723e */ /* 0x000fe400000000ff */
[----:B------:R-:W-:-:S02]  /*10b60*/  F2FP.F16.F32.PACK_AB R26, R61, R60 ;  /* 0x0000003c3d1a723e */ /* 0x000fc400000000ff */
[----:B------:R-:W-:Y:S02]  /*10b70*/  F2FP.F16.F32.PACK_AB R27, R63, R62 ;  /* 0x0000003e3f1b723e */ /* 0x000fe400000000ff */
[----:B------:R-:W-:Y:S02]  /*10b80*/  MOV R18, R28 ;  /* 0x0000001c00127202 */ /* 0x000fe40000000f00 */
[----:B------:R-:W-:Y:S01]  /*10b90*/  MOV R102, R32 ;  /* 0x0000002000667202 */ /* 0x000fe20000000f00 */
[----:B------:R-:W-:Y:S01]  /*10ba0*/  STSM.16.M88.4 [R131], R24 ;  /* 0x0000001883007844 */ /* 0x000fe20000000200 */
[----:B------:R-:W-:Y:S02]  /*10bb0*/  MOV R38, R34 ;  /* 0x0000002200267202 */ /* 0x000fe40000000f00 */
[----:B------:R-:W-:Y:S02]  /*10bc0*/  F2FP.F16.F32.PACK_AB R28, R65, R64 ;  /* 0x00000040411c723e */ /* 0x000fe400000000ff */
[----:B------:R-:W-:Y:S01]  /*10bd0*/  F2FP.F16.F32.PACK_AB R29, R67, R66 ;  /* 0x00000042431d723e */ /* 0x000fe200000000ff */
[----:B------:R-:W2:Y:S01]  /*10be0*/  LDC R64, c[0x0][0xbe8] ;  /* 0x0002fa00ff407b82 */ /* 0x000ea20000000800 */
[----:B------:R-:W-:-:S02]  /*10bf0*/  F2FP.F16.F32.PACK_AB R30, R69, R68 ;  /* 0x00000044451e723e */ /* 0x000fc400000000ff */
[----:B------:R-:W-:Y:S02]  /*10c00*/  F2FP.F16.F32.PACK_AB R31, R71, R70 ;  /* 0x00000046471f723e */ /* 0x000fe400000000ff */
[----:B------:R-:W-:Y:S02]  /*10c10*/  LOP3.LUT R36, R36, R151, RZ, 0x3c, !PT ;  /* 0x0000009724247212 */ /* 0x000fe400078e3cff */
[----:B------:R-:W-:Y:S01]  /*10c20*/  F2FP.F16.F32.PACK_AB R32, R73, R72 ;  /* 0x000000484920723e */ /* 0x000fe200000000ff */
[----:B------:R-:W-:Y:S01]  /*10c30*/  STSM.16.M88.4 [R124], R28 ;  /* 0x0000001c7c007844 */ /* 0x000fe20000000200 */
[----:B------:R-:W-:Y:S02]  /*10c40*/  F2FP.F16.F32.PACK_AB R33, R75, R74 ;  /* 0x0000004a4b21723e */ /* 0x000fe400000000ff */
[----:B------:R-:W-:Y:S02]  /*10c50*/  F2FP.F16.F32.PACK_AB R34, R77, R76 ;  /* 0x0000004c4d22723e */ /* 0x000fe400000000ff */
[----:B------:R-:W-:-:S02]  /*10c60*/  F2FP.F16.F32.PACK_AB R35, R79, R78 ;  /* 0x0000004e4f23723e */ /* 0x000fc400000000ff */
[----:B0-----:R-:W-:Y:S02]  /*10c70*/  F2FP.F16.F32.PACK_AB R4, R81, R80 ;  /* 0x000000505104723e */ /* 0x001fe400000000ff */
[----:B------:R-:W-:Y:S01]  /*10c80*/  F2FP.F16.F32.PACK_AB R5, R83, R82 ;  /* 0x000000525305723e */ /* 0x000fe200000000ff */
[----:B------:R-:W-:Y:S01]  /*10c90*/  STSM.16.M88.4 [R123], R32 ;  /* 0x000000207b007844 */ /* 0x000fe20000000200 */
[----:B------:R-:W-:Y:S02]  /*10ca0*/  F2FP.F16.F32.PACK_AB R6, R85, R84 ;  /* 0x000000545506723e */ /* 0x000fe400000000ff */
[----:B------:R-:W-:Y:S02]  /*10cb0*/  F2FP.F16.F32.PACK_AB R7, R87, R86 ;  /* 0x000000565707723e */ /* 0x000fe400000000ff */
[----:B-1----:R-:W-:Y:S02]  /*10cc0*/  F2FP.F16.F32.PACK_AB R8, R89, R88 ;  /* 0x000000585908723e */ /* 0x002fe400000000ff */
[----:B------:R-:W-:Y:S01]  /*10cd0*/  F2FP.F16.F32.PACK_AB R9, R91, R90 ;  /* 0x0000005a5b09723e */ /* 0x000fe200000000ff */
[----:B------:R0:W-:Y:S01]  /*10ce0*/  STSM.16.M88.4 [R103], R4 ;  /* 0x0000000467007844 */ /* 0x0001e20000000200 */
[----:B------:R-:W-:-:S02]  /*10cf0*/  F2FP.F16.F32.PACK_AB R10, R93, R92 ;  /* 0x0000005c5d0a723e */ /* 0x000fc400000000ff */
[----:B------:R-:W-:Y:S02]  /*10d00*/  F2FP.F16.F32.PACK_AB R11, R95, R94 ;  /* 0x0000005e5f0b723e */ /* 0x000fe400000000ff */
[----:B------:R-:W-:Y:S02]  /*10d10*/  MOV R36, R36 ;  /* 0x0000002400247202 */ /* 0x000fe40000000f00 */
[----:B------:R-:W-:Y:S01]  /*10d20*/  PLOP3.LUT P0, PT, PT, PT, UP0, 0x80, 0x0 ;  /* 0x000000000000781c */ /* 0x000fe20003f0f008 */
[----:B------:R1:W-:Y:S04]  /*10d30*/  STSM.16.M88.4 [R102], R8 ;  /* 0x0000000866007844 */ /* 0x0003e80000000200 */
[----:B------:R3:W-:Y:S04]  /*10d40*/  STSM.16.M88.4 [R38], R96 ;  /* 0x0000006026007844 */ /* 0x0007e80000000200 */
[----:B------:R3:W-:Y:S01]  /*10d50*/  STSM.16.M88.4 [R36], R104 ;  /* 0x0000006824007844 */ /* 0x0007e20000000200 */
[----:B0-----:R-:W-:-:S02]  /*10d60*/  IMAD.U32 R4, RZ, RZ, UR4 ;  /* 0x00000004ff047e24 */ /* 0x001fc4000f8e00ff */
[----:B------:R-:W-:Y:S01]  /*10d70*/  IMAD.U32 R5, RZ, RZ, UR7 ;  /* 0x00000007ff057e24 */ /* 0x000fe2000f8e00ff */
[----:B------:R3:W-:Y:S01]  /*10d80*/  STSM.16.M88.4 [R18], R112 ;  /* 0x0000007012007844 */ /* 0x0007e20000000200 */
[----:B------:R-:W-:Y:S06]  /*10d90*/  BAR.SYNC.DEFER_BLOCKING 0x1, 0x100 ;  /* 0x0044000000007b1d */ /* 0x000fec0000010000 */
[----:B------:R-:W4:Y:S01]  /*10da0*/  @P0 LDG.E R3, desc[UR12][R4.64] ;  /* 0x0000000c04030981 */ /* 0x000f22000c1e1900 */
[----:B--2---:R-:W-:Y:S01]  /*10db0*/  ISETP.NE.AND P1, PT, R64, 0x1, PT ;  /* 0x000000014000780c */ /* 0x004fe20003f25270 */
[----:B------:R-:W-:Y:S01]  /*10dc0*/  UISETP.NE.U32.AND UP1, UPT, UR8, URZ, UPT ;  /* 0x0000003f0800728c */ /* 0x000fe2000bf25070 */
[----:B------:R-:W-:Y:S01]  /*10dd0*/  ULDC UR7, c[0x0][0xa88] ;  /* 0x0002a20000077ab9 */ /* 0x000fe20000000800 */
[----:B------:R-:W-:-:S02]  /*10de0*/  UMOV UR4, URZ ;  /* 0x0000003f00047c82 */ /* 0x000fc40008000000 */
[----:B------:R-:W-:-:S06]  /*10df0*/  UISETP.NE.AND.EX UP1, UPT, UR9, URZ, UPT, UP1 ;  /* 0x0000003f0900728c */ /* 0x000fcc000bf25310 */
[----:B------:R-:W-:Y:S02]  /*10e00*/  PLOP3.LUT P2, PT, PT, PT, UP1, 0x80, 0x0 ;  /* 0x000000000000781c */ /* 0x000fe40003f4f018 */
[----:B------:R-:W0:Y:S03]  /*10e10*/  @P1 LDC R6, c[0x0][0xbec] ;  /* 0x0002fb00ff061b82 */ /* 0x000e260000000800 */
[----:B------:R-:W-:-:S04]  /*10e20*/  @UP1 UIADD3 UR8, UP2, UR10, UR8, URZ ;  /* 0x000000080a081290 */ /* 0x000fc8000ff5e03f */
[----:B------:R-:W-:Y:S01]  /*10e30*/  @UP1 UIADD3.X UR9, UR11, UR9, URZ, UP2, !UPT ;  /* 0x000000090b091290 */ /* 0x000fe200097fe43f */
[----:B-1----:R-:W1:Y:S01]  /*10e40*/  @P1 LDC R8, c[0x0][0xbf0] ;  /* 0x0002fc00ff081b82 */ /* 0x002e620000000800 */
[----:B------:R-:W-:-:S04]  /*10e50*/  IMAD.U32 R10, RZ, RZ, UR8 ;  /* 0x00000008ff0a7e24 */ /* 0x000fc8000f8e00ff */
[----:B------:R-:W-:Y:S01]  /*10e60*/  IMAD.U32 R11, RZ, RZ, UR9 ;  /* 0x00000009ff0b7e24 */ /* 0x000fe2000f8e00ff */
[----:B----4-:R-:W-:Y:S01]  /*10e70*/  @P0 R2UR UR4, R3 ;  /* 0x00000000030402ca */ /* 0x010fe200000e0000 */
        /* <DEDUP_REMOVED lines=8> */
.L_x_2516:
[----:B------:R-:W-:Y:S01]  /*10f00*/  R2UR UR18, R208 ;  /* 0x00000000d01272ca */ /* 0x000fe200000e0000 */
[----:B------:R-:W-:Y:S01]  /*10f10*/  ULDC.64 UR12, c[0x0][0xb90] ;  /* 0x0002e400000c7ab9 */ /* 0x000fe20000000a00 */
[----:B------:R-:W-:Y:S01]  /*10f20*/  R2UR UR17, R19 ;  /* 0x00000000131172ca */ /* 0x000fe200000e0000 */
[----:B------:R-:W-:Y:S01]  /*10f30*/  USHF.R.S32.HI UR11, URZ, 0x1f, UR4 ;  /* 0x0000001f3f0b7899 */ /* 0x000fe20008011404 */
[----:B------:R-:W-:Y:S01]  /*10f40*/  R2UR UR16, R210 ;  /* 0x00000000d21072ca */ /* 0x000fe200000e0000 */
[----:B------:R-:W-:Y:S01]  /*10f50*/  UMOV UR10, UR4 ;  /* 0x00000004000a7c82 */ /* 0x000fe20008000000 */
[----:B------:R-:W-:Y:S01]  /*10f60*/  R2UR UR15, R207 ;  /* 0x00000000cf0f72ca */ /* 0x000fe200000e0000 */
[----:B-----5:R-:W-:Y:S01]  /*10f70*/  IMAD R65, R3, R64, RZ ;  /* 0x0000004003417224 */ /* 0x020fe200078e02ff */
[----:B------:R-:W-:-:S05]  /*10f80*/  ULDC.64 UR20, c[0x0][0x208] ;  /* 0x0000820000147ab9 */ /* 0x000fca0000000a00 */
[----:B------:R-:W-:Y:S02]  /*10f90*/  USHF.R.S32.HI UR14, URZ, 0x1f, UR18 ;  /* 0x0000001f3f0e7899 */ /* 0x000fe40008011412 */
[----:B------:R-:W-:Y:S01]  /*10fa0*/  VIADD R9, R23, UR17 ;  /* 0x0000001117097c36 */ /* 0x000fe20008000000 */
[----:B------:R-:W-:Y:S01]  /*10fb0*/  UIMAD.WIDE.U32 UR8, UR18, UR12, UR10 ;  /* 0x0000000c120872a5 */ /* 0x000fe2000f8e000a */
[----:B------:R-:W-:Y:S01]  /*10fc0*/  VIADD R26, R214, UR17 ;  /* 0x00000011d61a7c36 */ /* 0x000fe20008000000 */
[----:B------:R-:W-:Y:S01]  /*10fd0*/  UIMAD UR7, UR14, UR12, URZ ;  /* 0x0000000c0e0772a4 */ /* 0x000fe2000f8e023f */
[----:B------:R-:W-:Y:S01]  /*10fe0*/  @P1 IMAD.HI.U32 R5, R9, R6, RZ ;  /* 0x0000000609051227 */ /* 0x000fe200078e00ff */
[----:B------:R-:W-:Y:S02]  /*10ff0*/  USEL UR16, UR16, URZ, !UP0 ;  /* 0x0000003f10107287 */ /* 0x000fe4000c000000 */
[----:B------:R-:W-:Y:S01]  /*11000*/  UIMAD UR7, UR18, UR13, UR7 ;  /* 0x0000000d120772a4 */ /* 0x000fe2000f8e0207 */
[----:B------:R-:W-:Y:S01]  /*11010*/  IMAD.MOV.U32 R4, RZ, RZ, R9 ;  /* 0x000000ffff047224 */ /* 0x000fe200078e0009 */
[----:B------:R-:W-:Y:S01]  /*11020*/  @P1 SHF.R.U32.HI R4, RZ, R8, R5 ;  /* 0x00000008ff041219 */ /* 0x000fe20000011605 */
[----:B------:R-:W-:Y:S01]  /*11030*/  ULDC.64 UR12, c[0x0][0xb98] ;  /* 0x0002e600000c7ab9 */ /* 0x000fe20000000a00 */
[----:B------:R-:W-:Y:S01]  /*11040*/  UIADD3 UR9, UR9, UR7, URZ ;  /* 0x0000000709097290 */ /* 0x000fe2000fffe03f */
[----:B------:R-:W-:Y:S01]  /*11050*/  IMAD R5, R209, 0x40, R16 ;  /* 0x00000040d1057824 */ /* 0x000fe200078e0210 */
[----:B------:R-:W-:Y:S01]  /*11060*/  USEL UR15, UR15, URZ, !UP0 ;  /* 0x0000003f0f0f7287 */ /* 0x000fe2000c000000 */
[----:B------:R-:W-:Y:S01]  /*11070*/  IMAD.MOV R7, RZ, RZ, -R4 ;  /* 0x000000ffff077224 */ /* 0x000fe200078e0a04 */
[----:B------:R-:W-:Y:S01]  /*11080*/  UIMAD UR7, UR16, UR12, URZ ;  /* 0x0000000c100772a4 */ /* 0x000fe2000f8e023f */
[----:B------:R-:W-:Y:S01]  /*11090*/  IMAD.WIDE R20, R5, 0x2, R20 ;  /* 0x0000000205147825 */ /* 0x000fe200078e0214 */
[----:B------:R-:W-:Y:S01]  /*110a0*/  UIMAD.WIDE.U32 UR8, UR15, UR12, UR8 ;  /* 0x0000000c0f0872a5 */ /* 0x000fe2000f8e0008 */
[----:B------:R-:W-:Y:S01]  /*110b0*/  SHF.R.S32.HI R5, RZ, 0x1f, R4 ;  /* 0x0000001fff057819 */ /* 0x000fe20000011404 */
[----:B------:R-:W-:Y:S01]  /*110c0*/  UIMAD UR7, UR15, UR13, UR7 ;  /* 0x0000000d0f0772a4 */ /* 0x000fe2000f8e0207 */
[----:B------:R-:W-:Y:S01]  /*110d0*/  IMAD R7, R64, R7, R9 ;  /* 0x0000000740077224 */ /* 0x000fe200078e0209 */
[----:B------:R-:W-:Y:S01]  /*110e0*/  IADD3 R13, P2, R20, 0x1000, RZ ;  /* 0x00001000140d7810 */ /* 0x000fe20007f5e0ff */
[----:B------:R-:W-:Y:S01]  /*110f0*/  ULDC.64 UR12, c[0x0][0xaa0] ;  /* 0x0002a800000c7ab9 */ /* 0x000fe20000000a00 */
[----:B------:R-:W-:-:S02]  /*11100*/  IADD3 R4, P0, R4, UR8, RZ ;  /* 0x0000000804047c10 */ /* 0x000fc4000ff1e0ff */
[----:B------:R-:W-:Y:S01]  /*11110*/  IMAD.U32 R8, RZ, RZ, UR7 ;  /* 0x00000007ff087e24 */ /* 0x000fe2000f8e00ff */
[----:B------:R-:W-:Y:S02]  /*11120*/  SHF.R.S32.HI R6, RZ, 0x1f, R7 ;  /* 0x0000001fff067819 */ /* 0x000fe40000011407 */
[----:B------:R-:W-:Y:S02]  /*11130*/  LOP3.LUT R12, R13, 0x380, RZ, 0xc0, !PT ;  /* 0x000003800d0c7812 */ /* 0x000fe400078ec0ff */
[----:B------:R-:W-:Y:S01]  /*11140*/  IADD3.X R5, R5, UR9, R8, P0, !PT ;  /* 0x0000000905057c10 */ /* 0x000fe200087fe408 */
[----:B------:R-:W-:Y:S01]  /*11150*/  ULDC.64 UR8, c[0x0][0xb88] ;  /* 0x0002e20000087ab9 */ /* 0x000fe20000000a00 */
[----:B------:R-:W-:Y:S01]  /*11160*/  SHF.R.U64 R12, R12, 0x3, RZ ;  /* 0x000000030c0c7819 */ /* 0x000fe200000012ff */
[----:B------:R-:W-:Y:S01]  /*11170*/  IMAD R6, R6, UR8, RZ ;  /* 0x0000000806067c24 */ /* 0x000fe2000f8e02ff */
[----:B------:R-:W-:Y:S01]  /*11180*/  IADD3 R33, P3, R20, 0x6000, RZ ;  /* 0x0000600014217810 */ /* 0x000fe20007f7e0ff */
[----:B------:R-:W-:Y:S01]  /*11190*/  IMAD.WIDE.U32 R4, R7, UR8, R4 ;  /* 0x0000000807047c25 */ /* 0x000fe2000f8e0004 */
[----:B------:R-:W-:-:S02]  /*111a0*/  LOP3.LUT R12, R12, R13, RZ, 0x3c, !PT ;  /* 0x0000000d0c0c7212 */ /* 0x000fc400078e3cff */
[----:B------:R-:W-:Y:S01]  /*111b0*/  IADD3.X R13, RZ, R21, RZ, P2, !PT ;  /* 0x00000015ff0d7210 */ /* 0x000fe200017fe4ff */
[----:B---3--:R-:W-:Y:S01]  /*111c0*/  IMAD R11, R7, UR9, R6 ;  /* 0x00000009070b7c24 */ /* 0x008fe2000f8e0206 */
[----:B------:R-:W-:Y:S01]  /*111d0*/  ULDC.64 UR8, c[0x0][0xb50] ;  /* 0x0002d40000087ab9 */ /* 0x000fe20000000a00 */
[----:B------:R-:W-:Y:S01]  /*111e0*/  IADD3 R25, P2, R20, 0x7000, RZ ;  /* 0x0000700014197810 */ /* 0x000fe20007f5e0ff */
[----:B------:R-:W-:Y:S01]  /*111f0*/  VIADD R6, R26, 0x8 ;  /* 0x000000081a067836 */ /* 0x000fe20000000000 */
[----:B------:R-:W-:Y:S01]  /*11200*/  LOP3.LUT R32, R33, 0x380, RZ, 0xc0, !PT ;  /* 0x0000038021207812 */ /* 0x000fe200078ec0ff */
[----:B------:R-:W-:Y:S01]  /*11210*/  IMAD.IADD R5, R5, 0x1, R11 ;  /* 0x0000000105057824 */ /* 0x000fe200078e020b */
[----:B------:R-:W-:Y:S02]  /*11220*/  LEA R11, P0, R4, UR8, 0x2 ;  /* 0x00000008040b7c11 */ /* 0x000fe4000f8010ff */
[----:B------:R-:W-:Y:S02]  /*11230*/  IADD3 R9, P6, R20, 0x2000, RZ ;  /* 0x0000200014097810 */ /* 0x000fe40007fde0ff */
[----:B------:R-:W-:Y:S01]  /*11240*/  LEA.HI.X R14, R4, UR9, R5, 0x2, P0 ;  /* 0x00000009040e7c11 */ /* 0x000fe200080f1405 */
[----:B------:R-:W-:Y:S01]  /*11250*/  SHFL.IDX PT, R18, R11, RZ, 0x1c1f ;  /* 0x001c1fff0b127589 */ /* 0x000fe200000e0000 */
[----:B------:R-:W-:-:S02]  /*11260*/  IADD3 R45, P0, R20, 0x5000, RZ ;  /* 0x00005000142d7810 */ /* 0x000fc40007f1e0ff */
[C---:B------:R-:W-:Y:S01]  /*11270*/  IADD3 R5, P5, R20.reuse, 0x3000, RZ ;  /* 0x0000300014057810 */ /* 0x040fe20007fbe0ff */
[----:B------:R-:W0:Y:S01]  /*11280*/  SHFL.IDX PT, R19, R14, RZ, 0x1c1f ;  /* 0x001c1fff0e137589 */ /* 0x000e2200000e0000 */
[----:B------:R-:W-:Y:S02]  /*11290*/  LOP3.LUT R44, R45, 0x380, RZ, 0xc0, !PT ;  /* 0x000003802d2c7812 */ /* 0x000fe400078ec0ff */
[----:B------:R-:W-:Y:S01]  /*112a0*/  IADD3 R49, P4, R20, 0x4000, RZ ;  /* 0x0000400014317810 */ /* 0x000fe20007f9e0ff */
[----:B------:R-:W-:Y:S01]  /*112b0*/  SHFL.IDX PT, R36, R11, 0x1, 0x1c1f ;  /* 0x003c1f000b247f89 */ /* 0x000fe200000e0000 */
[----:B------:R-:W-:Y:S02]  /*112c0*/  SHF.R.U64 R44, R44, 0x3, RZ ;  /* 0x000000032c2c7819 */ /* 0x000fe400000012ff */
[----:B------:R-:W-:Y:S01]  /*112d0*/  LOP3.LUT R24, R25, 0x380, RZ, 0xc0, !PT ;  /* 0x0000038019187812 */ /* 0x000fe200078ec0ff */
[----:B------:R-:W1:Y:S01]  /*112e0*/  SHFL.IDX PT, R37, R14, 0x1, 0x1c1f ;  /* 0x003c1f000e257f89 */ /* 0x000e6200000e0000 */
[----:B------:R-:W-:-:S02]  /*112f0*/  SHF.R.U64 R32, R32, 0x3, RZ ;  /* 0x0000000320207819 */ /* 0x000fc400000012ff */
[----:B------:R-:W-:Y:S02]  /*11300*/  LOP3.LUT R8, R9, 0x380, RZ, 0xc0, !PT ;  /* 0x0000038009087812 */ /* 0x000fe400078ec0ff */
[----:B------:R-:W-:Y:S02]  /*11310*/  LOP3.LUT R4, R5, 0x380, RZ, 0xc0, !PT ;  /* 0x0000038005047812 */ /* 0x000fe400078ec0ff */
[----:B------:R-:W-:Y:S02]  /*11320*/  LOP3.LUT R48, R49, 0x380, RZ, 0xc0, !PT ;  /* 0x0000038031307812 */ /* 0x000fe400078ec0ff */
[----:B------:R-:W-:Y:S01]  /*11330*/  LOP3.LUT R44, R44, R45, RZ, 0x3c, !PT ;  /* 0x0000002d2c2c7212 */ /* 0x000fe200078e3cff */
[--C-:B------:R-:W-:Y:S01]  /*11340*/  IMAD.X R45, RZ, RZ, R21.reuse, P0 ;  /* 0x000000ffff2d7224 */ /* 0x100fe200000e0615 */
[----:B------:R-:W-:Y:S02]  /*11350*/  SHF.R.U64 R24, R24, 0x3, RZ ;  /* 0x0000000318187819 */ /* 0x000fe400000012ff */
[----:B------:R-:W-:Y:S01]  /*11360*/  LOP3.LUT R32, R32, R33, RZ, 0x3c, !PT ;  /* 0x0000002120207212 */ /* 0x000fe200078e3cff */
[----:B------:R-:W-:Y:S01]  /*11370*/  IMAD.X R33, RZ, RZ, R21, P3 ;  /* 0x000000ffff217224 */ /* 0x000fe200018e0615 */
[----:B------:R-:W-:-:S02]  /*11380*/  SHF.R.U64 R8, R8, 0x3, RZ ;  /* 0x0000000308087819 */ /* 0x000fc400000012ff */
[----:B------:R-:W-:Y:S02]  /*11390*/  SHF.R.U64 R4, R4, 0x3, RZ ;  /* 0x0000000304047819 */ /* 0x000fe400000012ff */
[----:B------:R-:W-:Y:S02]  /*113a0*/  SHF.R.U64 R48, R48, 0x3, RZ ;  /* 0x0000000330307819 */ /* 0x000fe400000012ff */
[----:B------:R-:W-:Y:S02]  /*113b0*/  LOP3.LUT P0, RZ, R212, 0x3, RZ, 0xc0, !PT ;  /* 0x00000003d4ff7812 */ /* 0x000fe4000780c0ff */
[----:B------:R-:W-:Y:S02]  /*113c0*/  IADD3 R10, P3, R20, 0xb000, RZ ;  /* 0x0000b000140a7810 */ /* 0x000fe40007f7e0ff */
[----:B------:R-:W-:Y:S01]  /*113d0*/  LOP3.LUT R24, R24, R25, RZ, 0x3c, !PT ;  /* 0x0000001918187212 */ /* 0x000fe200078e3cff */
[--C-:B------:R-:W-:Y:S01]  /*113e0*/  IMAD.X R25, RZ, RZ, R21.reuse, P2 ;  /* 0x000000ffff197224 */ /* 0x100fe200010e0615 */
[----:B------:R-:W-:Y:S01]  /*113f0*/  LOP3.LUT R8, R8, R9, RZ, 0x3c, !PT ;  /* 0x0000000908087212 */ /* 0x000fe200078e3cff */
[--C-:B------:R-:W-:Y:S01]  /*11400*/  IMAD.X R9, RZ, RZ, R21.reuse, P6 ;  /* 0x000000ffff097224 */ /* 0x100fe200030e0615 */
[----:B------:R-:W-:Y:S01]  /*11410*/  LOP3.LUT R4, R4, R5, RZ, 0x3c, !PT ;  /* 0x0000000504047212 */ /* 0x000fe200078e3cff */
[--C-:B------:R-:W-:Y:S01]  /*11420*/  IMAD.X R5, RZ, RZ, R21.reuse, P5 ;  /* 0x000000ffff057224 */ /* 0x100fe200028e0615 */
[----:B------:R-:W-:Y:S01]  /*11430*/  LOP3.LUT R48, R48, R49, RZ, 0x3c, !PT ;  /* 0x0000003130307212 */ /* 0x000fe200078e3cff */
[--C-:B------:R-:W-:Y:S01]  /*11440*/  IMAD.X R49, RZ, RZ, R21.reuse, P4 ;  /* 0x000000ffff317224 */ /* 0x100fe200020e0615 */
[-C--:B------:R-:W-:Y:S01]  /*11450*/  ISETP.GE.OR P2, PT, R26, R65.reuse, P0 ;  /* 0x000000411a00720c */ /* 0x080fe20000746670 */
[----:B------:R-:W-:Y:S01]  /*11460*/  IMAD.X R41, RZ, RZ, R21, P3 ;  /* 0x000000ffff297224 */ /* 0x000fe200018e0615 */
[----:B------:R-:W-:-:S02]  /*11470*/  ISETP.GE.OR P0, PT, R6, R65, P0 ;  /* 0x000000410600720c */ /* 0x000fc40000706670 */
[----:B------:R-:W-:Y:S02]  /*11480*/  LOP3.LUT R3, R10, 0x380, RZ, 0xc0, !PT ;  /* 0x000003800a037812 */ /* 0x000fe400078ec0ff */
[C---:B------:R-:W-:Y:S02]  /*11490*/  IADD3 R61, P6, R20.reuse, 0x8000, RZ ;  /* 0x00008000143d7810 */ /* 0x040fe40007fde0ff */
[C---:B------:R-:W-:Y:S02]  /*114a0*/  IADD3 R57, P5, R20.reuse, 0x9000, RZ ;  /* 0x0000900014397810 */ /* 0x040fe40007fbe0ff */
[C---:B------:R-:W-:Y:S02]  /*114b0*/  IADD3 R53, P4, R20.reuse, 0xa000, RZ ;  /* 0x0000a00014357810 */ /* 0x040fe40007f9e0ff */
[----:B------:R-:W-:Y:S01]  /*114c0*/  LOP3.LUT R7, R20, 0x380, RZ, 0xc0, !PT ;  /* 0x0000038014077812 */ /* 0x000fe200078ec0ff */
[----:B0-----:R0:W-:Y:S01]  /*114d0*/  @!P2 ST.E desc[UR20][R18.64], R0 ;  /* 0x000000001200a985 */ /* 0x0011e2000c101914 */
[----:B------:R-:W-:-:S02]  /*114e0*/  SHF.R.U64 R3, R3, 0x3, RZ ;  /* 0x0000000303037819 */ /* 0x000fc400000012ff */
[----:B------:R-:W-:Y:S01]  /*114f0*/  LOP3.LUT R60, R61, 0x380, RZ, 0xc0, !PT ;  /* 0x000003803d3c7812 */ /* 0x000fe200078ec0ff */
[----:B-1----:R1:W-:Y:S01]  /*11500*/  @!P0 ST.E desc[UR20][R36.64], R2 ;  /* 0x0000000224008985 */ /* 0x0023e2000c101914 */
[----:B------:R-:W-:Y:S02]  /*11510*/  LOP3.LUT R56, R57, 0x380, RZ, 0xc0, !PT ;  /* 0x0000038039387812 */ /* 0x000fe400078ec0ff */
[----:B------:R-:W-:Y:S01]  /*11520*/  LOP3.LUT R52, R53, 0x380, RZ, 0xc0, !PT ;  /* 0x0000038035347812 */ /* 0x000fe200078ec0ff */
[----:B------:R-:W-:Y:S01]  /*11530*/  UIMAD UR7, UR11, UR12, URZ ;  /* 0x0000000c0b0772a4 */ /* 0x000fe2000f8e023f */
[----:B------:R-:W-:Y:S01]  /*11540*/  SHF.R.U64 R7, R7, 0x3, RZ ;  /* 0x0000000307077819 */ /* 0x000fe200000012ff */
[----:B------:R-:W-:Y:S01]  /*11550*/  UIMAD.WIDE.U32 UR8, UR4, UR12, URZ ;  /* 0x0000000c040872a5 */ /* 0x000fe2000f8e003f */
[----:B------:R-:W-:Y:S01]  /*11560*/  SHF.R.U64 R60, R60, 0x3, RZ ;  /* 0x000000033c3c7819 */ /* 0x000fe200000012ff */
[----:B------:R-:W-:Y:S01]  /*11570*/  ULDC.64 UR10, c[0x0][0xae8] ;  /* 0x0002ba00000a7ab9 */ /* 0x000fe20000000a00 */
[----:B------:R-:W-:Y:S01]  /*11580*/  SHF.R.U64 R56, R56, 0x3, RZ ;  /* 0x0000000338387819 */ /* 0x000fe200000012ff */
[----:B0-----:R-:W-:Y:S01]  /*11590*/  IMAD R0, R206, 0x20, R209 ;  /* 0x00000020ce007824 */ /* 0x001fe200078e02d1 */
[----:B------:R-:W-:Y:S01]  /*115a0*/  SHF.R.U64 R52, R52, 0x3, RZ ;  /* 0x0000000334347819 */ /* 0x000fe200000012ff */
[----:B------:R-:W5:Y:S01]  /*115b0*/  LD.E.128 R12, desc[UR20][R12.64] ;  /* 0x000000140c0c7980 */ /* 0x000f62000c101d00 */
[----:B------:R-:W-:-:S02]  /*115c0*/  LOP3.LUT R20, R7, R20, RZ, 0x3c, !PT ;  /* 0x0000001407147212 */ /* 0x000fc400078e3cff */
[----:B------:R-:W-:Y:S01]  /*115d0*/  LOP3.LUT R40, R3, R10, RZ, 0x3c, !PT ;  /* 0x0000000a03287212 */ /* 0x000fe200078e3cff */
[----:B------:R-:W5:Y:S01]  /*115e0*/  LD.E.128 R48, desc[UR20][R48.64] ;  /* 0x0000001430307980 */ /* 0x000f62000c101d00 */
[----:B------:R-:W0:Y:S01]  /*115f0*/  @P1 LDC R3, c[0x0][0xbec] ;  /* 0x0002fb00ff031b82 */ /* 0x000e220000000800 */
[----:B------:R-:W-:Y:S01]  /*11600*/  LOP3.LUT R60, R60, R61, RZ, 0x3c, !PT ;  /* 0x0000003d3c3c7212 */ /* 0x000fe200078e3cff */
[--C-:B------:R-:W-:Y:S01]  /*11610*/  IMAD.X R61, RZ, RZ, R21.reuse, P6 ;  /* 0x000000ffff3d7224 */ /* 0x100fe200030e0615 */
[----:B------:R-:W-:Y:S01]  /*11620*/  LOP3.LUT R56, R56, R57, RZ, 0x3c, !PT ;  /* 0x0000003938387212 */ /* 0x000fe200078e3cff */
[--C-:B------:R-:W-:Y:S01]  /*11630*/  IMAD.X R57, RZ, RZ, R21.reuse, P5 ;  /* 0x000000ffff397224 */ /* 0x100fe200028e0615 */
[----:B------:R-:W-:Y:S01]  /*11640*/  LOP3.LUT R52, R52, R53, RZ, 0x3c, !PT ;  /* 0x0000003534347212 */ /* 0x000fe200078e3cff */
[----:B------:R-:W-:Y:S01]  /*11650*/  IMAD.X R53, RZ, RZ, R21, P4 ;  /* 0x000000ffff357224 */ /* 0x000fe200020e0615 */
[----:B------:R2:W5:Y:S01]  /*11660*/  LD.E.128 R28, desc[UR20][R20.64] ;  /* 0x00000014141c7980 */ /* 0x000562000c101d00 */
[----:B------:R-:W-:Y:S01]  /*11670*/  UIMAD UR7, UR4, UR13, UR7 ;  /* 0x0000000d040772a4 */ /* 0x000fe2000f8e0207 */
[----:B------:R-:W-:-:S02]  /*11680*/  VIADD R18, R0, UR17 ;  /* 0x0000001100127c36 */ /* 0x000fc40008000000 */
[----:B------:R-:W5:Y:S04]  /*11690*/  LD.E.128 R8, desc[UR20][R8.64] ;  /* 0x0000001408087980 */ /* 0x000f68000c101d00 */
[----:B------:R-:W5:Y:S01]  /*116a0*/  LD.E.128 R4, desc[UR20][R4.64] ;  /* 0x0000001404047980 */ /* 0x000f62000c101d00 */
[----:B--2---:R-:W2:Y:S01]  /*116b0*/  @P1 LDC R21, c[0x0][0xbf0] ;  /* 0x0002fc00ff151b82 */ /* 0x004ea20000000800 */
[----:B------:R-:W-:Y:S02]  /*116c0*/  UIADD3 UR9, UR9, UR7, URZ ;  /* 0x0000000709097290 */ /* 0x000fe4000fffe03f */
[----:B------:R-:W5:Y:S01]  /*116d0*/  LD.E.128 R44, desc[UR20][R44.64] ;  /* 0x000000142c2c7980 */ /* 0x000f62000c101d00 */
[----:B------:R-:W-:Y:S02]  /*116e0*/  UIMAD UR4, UR14, UR10, URZ ;  /* 0x0000000a0e0472a4 */ /* 0x000fe4000f8e023f */
[----:B------:R-:W-:Y:S01]  /*116f0*/  UIMAD.WIDE.U32 UR8, UR18, UR10, UR8 ;  /* 0x0000000a120872a5 */ /* 0x000fe2000f8e0008 */
[----:B------:R-:W5:Y:S01]  /*11700*/  LD.E.128 R32, desc[UR20][R32.64] ;  /* 0x0000001420207980 */ /* 0x000f62000c101d00 */
[----:B------:R-:W-:Y:S01]  /*11710*/  UIMAD UR4, UR18, UR11, UR4 ;  /* 0x0000000b120472a4 */ /* 0x000fe2000f8e0204 */
[----:B0-----:R-:W-:-:S02]  /*11720*/  @P1 IMAD.HI.U32 R0, R18, R3, RZ ;  /* 0x0000000312001227 */ /* 0x001fc400078e00ff */
[----:B------:R-:W-:Y:S01]  /*11730*/  ULDC.64 UR10, c[0x0][0xaf0] ;  /* 0x0002bc00000a7ab9 */ /* 0x000fe20000000a00 */
[----:B------:R-:W-:Y:S01]  /*11740*/  UIADD3 UR9, UR9, UR4, URZ ;  /* 0x0000000409097290 */ /* 0x000fe2000fffe03f */
[----:B------:R-:W5:Y:S01]  /*11750*/  LD.E.128 R24, desc[UR20][R24.64] ;  /* 0x0000001418187980 */ /* 0x000f62000c101d00 */
[----:B------:R-:W-:Y:S01]  /*11760*/  UIMAD UR4, UR16, UR10, URZ ;  /* 0x0000000a100472a4 */ /* 0x000fe2000f8e023f */
[----:B------:R-:W-:Y:S01]  /*11770*/  IMAD.MOV.U32 R19, RZ, RZ, R18 ;  /* 0x000000ffff137224 */ /* 0x000fe200078e0012 */
[----:B------:R-:W-:Y:S01]  /*11780*/  UIMAD.WIDE.U32 UR8, UR15, UR10, UR8 ;  /* 0x0000000a0f0872a5 */ /* 0x000fe2000f8e0008 */
[----:B------:R-:W5:Y:S01]  /*11790*/  LD.E.128 R60, desc[UR20][R60.64] ;  /* 0x000000143c3c7980 */ /* 0x000f62000c101d00 */
[----:B------:R-:W-:-:S03]  /*117a0*/  UIMAD UR4, UR15, UR11, UR4 ;  /* 0x0000000b0f0472a4 */ /* 0x000fc6000f8e0204 */
[----:B------:R-:W-:Y:S01]  /*117b0*/  ULDC.64 UR10, c[0x0][0xae0] ;  /* 0x0002b800000a7ab9 */ /* 0x000fe20000000a00 */
[----:B------:R-:W5:Y:S01]  /*117c0*/  LD.E.128 R56, desc[UR20][R56.64] ;  /* 0x0000001438387980 */ /* 0x000f62000c101d00 */
[----:B--2---:R-:W-:Y:S01]  /*117d0*/  @P1 SHF.R.U32.HI R19, RZ, R21, R0 ;  /* 0x00000015ff131219 */ /* 0x004fe20000011600 */
[----:B------:R-:W-:Y:S02]  /*117e0*/  UIADD3 UR4, UR9, UR4, URZ ;  /* 0x0000000409047290 */ /* 0x000fe4000fffe03f */
[----:B------:R-:W5:Y:S01]  /*117f0*/  LD.E.128 R52, desc[UR20][R52.64] ;  /* 0x0000001434347980 */ /* 0x000f62000c101d00 */
[--C-:B------:R-:W-:Y:S01]  /*11800*/  SHF.R.S32.HI R0, RZ, 0x1f, R19.reuse ;  /* 0x0000001fff007819 */ /* 0x100fe20000011413 */
[----:B------:R-:W-:Y:S02]  /*11810*/  IMAD.MOV R21, RZ, RZ, -R19 ;  /* 0x000000ffff157224 */ /* 0x000fe400078e0a13 */
[----:B------:R-:W5:Y:S01]  /*11820*/  LD.E.128 R40, desc[UR20][R40.64] ;  /* 0x0000001428287980 */ /* 0x000f62000c101d00 */
[----:B------:R-:W-:-:S02]  /*11830*/  IMAD.U32 R3, RZ, RZ, UR9 ;  /* 0x00000009ff037e24 */ /* 0x000fc4000f8e00ff */
[----:B------:R-:W-:Y:S01]  /*11840*/  IMAD R0, R0, UR10, RZ ;  /* 0x0000000a00007c24 */ /* 0x000fe2000f8e02ff */
[----:B------:R-:W-:Y:S01]  /*11850*/  @!PT LDS RZ, [RZ] ;  /* 0x00000000fffff984 */ /* 0x000fe20000000800 */
[----:B------:R-:W-:Y:S01]  /*11860*/  @!PT LDS RZ, [RZ] ;  /* 0x00000000fffff984 */ /* 0x000fe20000000800 */
[----:B------:R-:W-:Y:S01]  /*11870*/  @!PT LDS RZ, [RZ] ;  /* 0x00000000fffff984 */ /* 0x000fe20000000800 */
[----:B------:R-:W-:Y:S01]  /*11880*/  @!PT LDS RZ, [RZ] ;  /* 0x00000000fffff984 */ /* 0x000fe20000000800 */
[----:B------:R0:W-:Y:S06]  /*11890*/  MEMBAR.ALL.CTA ;  /* 0x0000000000007992 */ /* 0x0001ec0000008000 */
[----:B0-----:R-:W0:Y:S01]  /*118a0*/  FENCE.VIEW.ASYNC.S ;  /* 0x00000000000073c6 */ /* 0x001e220000000000 */
[----:B------:R-:W-:Y:S02]  /*118b0*/  IMAD R21, R64, R21, R18 ;  /* 0x0000001540157224 */ /* 0x000fe400078e0212 */
[----:B-1----:R-:W-:Y:S01]  /*118c0*/  IMAD.U32 R2, RZ, RZ, UR8 ;  /* 0x00000008ff027e24 */ /* 0x002fe2000f8e00ff */
[----:B------:R-:W-:Y:S01]  /*118d0*/  ULDC.64 UR8, c[0x0][0xad8] ;  /* 0x0002b60000087ab9 */ /* 0x000fe20000000a00 */
[----:B------:R-:W-:-:S02]  /*118e0*/  IMAD.U32 R3, RZ, RZ, UR4 ;  /* 0x00000004ff037e24 */ /* 0x000fc4000f8e00ff */
[C---:B------:R-:W-:Y:S01]  /*118f0*/  IMAD R37, R19.reuse, UR11, R0 ;  /* 0x0000000b13257c24 */ /* 0x040fe2000f8e0200 */
[----:B------:R-:W-:Y:S01]  /*11900*/  SHF.R.S32.HI R0, RZ, 0x1f, R21 ;  /* 0x0000001fff007819 */ /* 0x000fe20000011415 */
[----:B------:R-:W-:-:S04]  /*11910*/  IMAD.WIDE.U32 R2, R19, UR10, R2 ;  /* 0x0000000a13027c25 */ /* 0x000fc8000f8e0002 */
[----:B------:R-:W-:Y:S02]  /*11920*/  IMAD.IADD R3, R3, 0x1, R37 ;  /* 0x0000000103037824 */ /* 0x000fe400078e0225 */
[----:B------:R-:W-:Y:S02]  /*11930*/  IMAD R18, R0, UR8, RZ ;  /* 0x0000000800127c24 */ /* 0x000fe4000f8e02ff */
[----:B------:R-:W-:Y:S02]  /*11940*/  VIADD R38, R209, UR17 ;  /* 0x00000011d1267c36 */ /* 0x000fe40008000000 */
[C---:B------:R-:W-:Y:S02]  /*11950*/  IMAD R19, R21.reuse, UR9, R18 ;  /* 0x0000000915137c24 */ /* 0x040fe4000f8e0212 */
[----:B------:R-:W-:Y:S01]  /*11960*/  IMAD.WIDE.U32 R2, R21, UR8, R2 ;  /* 0x0000000815027c25 */ /* 0x000fe2000f8e0002 */
[----:B------:R-:W-:Y:S01]  /*11970*/  ISETP.GE.AND P2, PT, R38, R65, PT ;  /* 0x000000412600720c */ /* 0x000fe20003f46270 */
[----:B------:R-:W-:-:S02]  /*11980*/  ULDC.64 UR8, c[0x0][0xa80] ;  /* 0x0002a00000087ab9 */ /* 0x000fc40000000a00 */
[----:B------:R-:W-:Y:S01]  /*11990*/  VIADD R0, R38, 0x20 ;  /* 0x0000002026007836 */ /* 0x000fe20000000000 */
[----:B------:R-:W-:Y:S01]  /*119a0*/  LEA R36, P3, R2, UR8, 0x1 ;  /* 0x0000000802247c11 */ /* 0x000fe2000f8608ff */
[----:B------:R-:W-:Y:S02]  /*119b0*/  IMAD.IADD R3, R3, 0x1, R19 ;  /* 0x0000000103037824 */ /* 0x000fe400078e0213 */
[----:B------:R-:W-:Y:S01]  /*119c0*/  VIADD R17, R17, 0x36820 ;  /* 0x0003682011117836 */ /* 0x000fe20000000000 */
[-C--:B------:R-:W-:Y:S01]  /*119d0*/  ISETP.GE.AND P1, PT, R0, R65.reuse, PT ;  /* 0x000000410000720c */ /* 0x080fe20003f26270 */
[----:B------:R-:W-:Y:S01]  /*119e0*/  VIADD R0, R38, 0x40 ;  /* 0x0000004026007836 */ /* 0x000fe20000000000 */
[----:B------:R-:W-:Y:S02]  /*119f0*/  LEA.HI.X R37, R2, UR9, R3, 0x1, P3 ;  /* 0x0000000902257c11 */ /* 0x000fe400098f0c03 */
[----:B------:R-:W-:Y:S01]  /*11a00*/  PRMT R17, RZ, 0x654, R17 ;  /* 0x00000654ff117816 */ /* 0x000fe20000000011 */
[----:B0-----:R0:W1:Y:S01]  /*11a10*/  SHFL.IDX PT, R21, R36, RZ, 0x181f ;  /* 0x00181fff24157589 */ /* 0x00106200000e0000 */
        /* <DEDUP_REMOVED lines=10> */
[-C--:B-1----:R-:W-:Y:S02]  /*11ac0*/  @!P4 LEA R2, P6, R16, R21.reuse, 0x1 ;  /* 0x000000151002c211 */ /* 0x082fe400078c08ff */
[-C--:B------:R-:W-:Y:S02]  /*11ad0*/  @!P3 LEA R18, P5, R204, R21.reuse, 0x1 ;  /* 0x00000015cc12b211 */ /* 0x080fe400078a08ff */
[-C--:B--2---:R-:W-:Y:S02]  /*11ae0*/  @!P4 LEA.HI.X R3, R16, R0.reuse, R219, 0x1, P6 ;  /* 0x000000001003c211 */ /* 0x084fe400030f0cdb */
[C---:B------:R-:W-:Y:S02]  /*11af0*/  @!P2 LEA R20, P6, R205.reuse, R21, 0x1 ;  /* 0x00000015cd14a211 */ /* 0x040fe400078c08ff */
[-C--:B------:R-:W-:Y:S01]  /*11b00*/  @!P3 LEA.HI.X R19, R204, R0.reuse, R218, 0x1, P5 ;  /* 0x00000000cc13b211 */ /* 0x080fe200028f0cda */
[----:B-----5:R3:W-:Y:S01]  /*11b10*/  @!P4 ST.E.128 desc[UR8][R2.64], R28 ;  /* 0x0000001c0200c985 */ /* 0x0207e2000c101d08 */
[----:B------:R-:W-:-:S03]  /*11b20*/  @!P2 LEA.HI.X R21, R205, R0, R217, 0x1, P6 ;  /* 0x00000000cd15a211 */ /* 0x000fc600030f0cd9 */
[----:B------:R3:W-:Y:S04]  /*11b30*/  @!P3 ST.E.128 desc[UR8][R18.64], R48 ;  /* 0x000000301200b985 */ /* 0x0007e8000c101d08 */
[----:B------:R3:W-:Y:S02]  /*11b40*/  @!P2 ST.E.128 desc[UR8][R20.64], R60 ;  /* 0x0000003c1400a985 */ /* 0x0007e4000c101d08 */
.L_x_2518:
[----:B------:R-:W-:Y:S05]  /*11b50*/  BSYNC B1 ;  /* 0x0000000000017941 */ /* 0x000fea0003800000 */
.L_x_2517:
        /* <DEDUP_REMOVED lines=18> */
.L_x_2520:
[----:B------:R-:W-:Y:S05]  /*11c80*/  BSYNC B1 ;  /* 0x0000000000017941 */ /* 0x000fea0003800000 */
.L_x_2519:
        /* <DEDUP_REMOVED lines=18> */
.L_x_2522:
[----:B------:R-:W-:Y:S05]  /*11db0*/  BSYNC B1 ;  /* 0x0000000000017941 */ /* 0x000fea0003800000 */
.L_x_2521:
[----:B0-----:R-:W-:Y:S01]  /*11dc0*/  VIADD R0, R38, 0x60 ;  /* 0x0000006026007836 */ /* 0x001fe20000000000 */
[----:B--2-4-:R-:W0:Y:S04]  /*11dd0*/  SHFL.IDX PT, R37, R37, 0x3, 0x181f ;  /* 0x00781f0025257f89 */ /* 0x014e2800000e0000 */
[----:B------:R-:W-:Y:S01]  /*11de0*/  ISETP.GE.AND P0, PT, R0, R65, PT ;  /* 0x000000410000720c */ /* 0x000fe20003f06270 */
[----:B------:R2:W4:-:S12]  /*11df0*/  SHFL.IDX PT, R11, R36, 0x3, 0x181f ;  /* 0x00781f00240b7f89 */ /* 0x00051800000e0000 */
[----:B--2---:R-:W-:Y:S05]  /*11e00*/  @P0 BRA `(.L_x_2523) ;  /* 0x0000000c009c0947 */ /* 0x004fea0003800000 */
[----:B------:R-:W-:Y:S01]  /*11e10*/  ULDC UR4, c[0x0][0xac8] ;  /* 0x0002b20000047ab9 */ /* 0x000fe20000000800 */
[----:B------:R-:W-:Y:S01]  /*11e20*/  ULDC.64 UR8, c[0x0][0x208] ;  /* 0x0000820000087ab9 */ /* 0x000fe20000000a00 */
[----:B------:R-:W-:Y:S02]  /*11e30*/  ISETP.GE.AND P2, PT, R16, UR4, PT ;  /* 0x0000000410007c0c */ /* 0x000fe4000bf46270 */
[----:B------:R-:W-:-:S11]  /*11e40*/  ISETP.GE.AND P3, PT, R204, UR4, PT ;  /* 0x00000004cc007c0c */ /* 0x000fd6000bf66270 */
[-C--:B----4-:R-:W-:Y:S02]  /*11e50*/  @!P2 LEA R2, P0, R16, R11.reuse, 0x1 ;  /* 0x0000000b1002a211 */ /* 0x090fe400078008ff */
[----:B------:R-:W-:Y:S02]  /*11e60*/  @!P3 LEA R8, P1, R204, R11, 0x1 ;  /* 0x0000000bcc08b211 */ /* 0x000fe400078208ff */
[-C--:B0-----:R-:W-:Y:S02]  /*11e70*/  @!P2 LEA.HI.X R3, R16, R37.reuse, R219, 0x1, P0 ;  /* 0x000000251003a211 */ /* 0x081fe400000f0cdb */
[----:B------:R-:W-:Y:S02]  /*11e80*/  ISETP.GE.AND P0, PT, R205, UR4, PT ;  /* 0x00000004cd007c0c */ /* 0x000fe4000bf06270 */
[----:B------:R-:W-:Y:S01]  /*11e90*/  @!P3 LEA.HI.X R9, R204, R37, R218, 0x1, P1 ;  /* 0x00000025cc09b211 */ /* 0x000fe200008f0cda */
[----:B------:R2:W-:Y:S04]  /*11ea0*/  @!P2 ST.E.128 desc[UR8][R2.64], R4 ;  /* 0x000000040200a985 */ /* 0x0005e8000c101d08 */
[----:B------:R2:W-:Y:S06]  /*11eb0*/  @!P3 ST.E.128 desc[UR8][R8.64], R24 ;  /* 0x000000180800b985 */ /* 0x0005ec000c101d08 */
[----:B------:R-:W-:Y:S05]  /*11ec0*/  @P0 BRA `(.L_x_2523) ;  /* 0x0000000c006c0947 */ /* 0x000fea0003800000 */
[----:B--2---:R-:W-:Y:S01]  /*11ed0*/  LEA R2, P0, R205, R11, 0x1 ;  /* 0x0000000bcd027211 */ /* 0x004fe200078008ff */
[----:B------:R-:W-:-:S03]  /*11ee0*/  ULDC.64 UR8, c[0x0][0x208] ;  /* 0x0000820000087ab9 */ /* 0x000fc60000000a00 */
[----:B------:R-:W-:-:S05]  /*11ef0*/  LEA.HI.X R3, R205, R37, R217, 0x1, P0 ;  /* 0x00000025cd037211 */ /* 0x000fca00000f0cd9 */
[----:B------:R0:W-:Y:S01]  /*11f00*/  ST.E.128 desc[UR8][R2.64], R40 ;  /* 0x0000002802007985 */ /* 0x0001e2000c101d08 */
[----:B------:R-:W-:Y:S05]  /*11f10*/  BRA `(.L_x_2523) ;  /* 0x0000000c00587947 */ /* 0x000fea0003800000 */
.L_x_2515:
        /* <DEDUP_REMOVED lines=14> */
[----:B------:R-:W-:Y:S01]  /*12000*/  UISETP.NE.U32.AND UP1, UPT, UR8, URZ, UPT ;  /* 0x0000003f0800728c */ /* 0x000fe2000bf25070 */
[----:B0-----:R-:W-:-:S03]  /*12010*/  ISETP.NE.AND P0, PT, R11, 0x1, PT ;  /* 0x000000010b00780c */ /* 0x001fc60003f05270 */
[----:B------:R-:W-:-:S06]  /*12020*/  UISETP.NE.AND.EX UP1, UPT, UR9, URZ, UPT, UP1 ;  /* 0x0000003f0900728c */ /* 0x000fcc000bf25310 */
[----:B------:R-:W-:-:S04]  /*12030*/  PLOP3.LUT P3, PT, PT, PT, UP1, 0x80, 0x0 ;  /* 0x000000000000781c */ /* 0x000fc80003f6f018 */
[----:B------:R-:W0:Y:S01]  /*12040*/  @P0 LDC R9, c[0x0][0xbec] ;  /* 0x0002fb00ff090b82 */ /* 0x000e220000000800 */
[----:B------:R-:W-:Y:S02]  /*12050*/  @UP1 ULDC.64 UR8, c[0x0][0xc08] ;  /* 0x0003020000081ab9 */ /* 0x000fe40000000a00 */
[----:B------:R-:W-:-:S03]  /*12060*/  @UP1 UIMAD.WIDE UR8, UR4, 0x4, UR8 ;  /* 0x00000004040818a5 */ /* 0x000fc6000f8e0208 */
[----:B------:R-:W-:Y:S02]  /*12070*/  ULDC UR4, c[0x0][0xa88] ;  /* 0x0002a20000047ab9 */ /* 0x000fe40000000800 */
[----:B------:R-:W-:Y:S01]  /*12080*/  IMAD.U32 R0, RZ, RZ, UR4 ;  /* 0x00000004ff007e24 */ /* 0x000fe2000f8e00ff */
[----:B------:R-:W-:Y:S01]  /*12090*/  UMOV UR4, URZ ;  /* 0x0000003f00047c82 */ /* 0x000fe20008000000 */
[----:B------:R-:W-:Y:S02]  /*120a0*/  IMAD.U32 R4, RZ, RZ, UR8 ;  /* 0x00000008ff047e24 */ /* 0x000fe4000f8e00ff */
[----:B------:R-:W-:Y:S01]  /*120b0*/  IMAD.U32 R5, RZ, RZ, UR9 ;  /* 0x00000009ff057e24 */ /* 0x000fe2000f8e00ff */
[----:B------:R-:W-:-:S04]  /*120c0*/  ISETP.GE.AND P1, PT, R220, 0x80, PT ;  /* 0x00000080dc00780c */ /* 0x000fc80003f26270 */
[----:B------:R1:W5:Y:S01]  /*120d0*/  @P3 LDG.E R0, desc[UR10][R4.64] ;  /* 0x0000000a04003981 */ /* 0x000362000c1e1900 */
[----:B------:R-:W-:Y:S01]  /*120e0*/  USHF.R.S32.HI UR11, URZ, 0x1f, UR7 ;  /* 0x0000001f3f0b7899 */ /* 0x000fe20008011407 */
[----:B--2---:R-:W-:-:S13]  /*120f0*/  @P2 R2UR UR4, R6 ;  /* 0x00000000060422ca */ /* 0x004fda00000e0000 */
[----:B------:R-:W-:Y:S01]  /*12100*/  USHF.R.S32.HI UR10, URZ, 0x1f, UR4 ;  /* 0x0000001f3f0a7899 */ /* 0x000fe20008011404 */
[----:B01----:R-:W-:Y:S11]  /*12110*/  @P3 BRA `(.L_x_2524) ;  /* 0x0000000000143947 */ /* 0x003ff60003800000 */
[----:B------:R-:W-:Y:S05]  /*12120*/  @!P2 BRA `(.L_x_2524) ;  /* 0x000000000010a947 */ /* 0x000fea0003800000 */
[----:B------:R-:W-:Y:S02]  /*12130*/  ULDC.64 UR8, c[0x0][0x208] ;  /* 0x0000820000087ab9 */ /* 0x000fe40000000a00 */
[----:B------:R-:W2:Y:S04]  /*12140*/  LDG.E R5, desc[UR8][R2.64] ;  /* 0x0000000802057981 */ /* 0x000ea8000c1e1900 */
[----:B-----5:R-:W2:Y:S02]  /*12150*/  LDG.E R0, desc[UR8][R2.64+0x4] ;  /* 0x0000040802007981 */ /* 0x020ea4000c1e1900 */
[----:B--2---:R-:W-:-:S07]  /*12160*/  IMAD.IADD R0, R0, 0x1, -R5 ;  /* 0x0000000100007824 */ /* 0x004fce00078e0a05 */
.L_x_2524:
[----:B------:R-:W-:Y:S01]  /*12170*/  R2UR UR8, R207 ;  /* 0x00000000cf0872ca */ /* 0x000fe200000e0000 */
[----:B------:R-:W-:Y:S01]  /*12180*/  BSSY B1, `(.L_x_2525) ;  /* 0x0000031000017945 */ /* 0x000fe20003800000 */
[----:B------:R-:W-:-:S11]  /*12190*/  R2UR UR7, R210 ;  /* 0x00000000d20772ca */ /* 0x000fd600000e0000 */
[----:B------:R-:W-:Y:S02]  /*121a0*/  USEL UR12, UR8, URZ, !UP0 ;  /* 0x0000003f080c7287 */ /* 0x000fe4000c000000 */
[----:B------:R-:W-:Y:S01]  /*121b0*/  USEL UR13, UR7, URZ, !UP0 ;  /* 0x0000003f070d7287 */ /* 0x000fe2000c000000 */
[----:B------:R-:W-:Y:S11]  /*121c0*/  @P1 BRA `(.L_x_2526) ;  /* 0x0000000000b01947 */ /* 0x000ff60003800000 */
[----:B------:R-:W0:Y:S01]  /*121d0*/  S2R R3, SR_TID.X ;  /* 0x0000000000037919 */ /* 0x000e220000002100 */
[----:B------:R-:W1:Y:S01]  /*121e0*/  LDC R7, c[0x0][0xbe8] ;  /* 0x0002fa00ff077b82 */ /* 0x000e620000000800 */
[----:B------:R-:W-:-:S13]  /*121f0*/  R2UR UR7, R19 ;  /* 0x00000000130772ca */ /* 0x000fda00000e0000 */
        /* <DEDUP_REMOVED lines=11> */
[----:B------:R-:W-:-:S07]  /*122b0*/  UMOV UR9, UR10 ;  /* 0x0000000a00097c82 */ /* 0x000fce0008000000 */
        /* <DEDUP_REMOVED lines=8> */
[----:B------:R-:W-:Y:S01]  /*12340*/  UIMAD UR7, UR12, UR15, UR7 ;  /* 0x0000000f0c0772a4 */ /* 0x000fe2000f8e0207 */
[----:B------:R-:W-:Y:S02]  /*12350*/  ULDC.64 UR16, c[0x0][0x208] ;  /* 0x0000820000107ab9 */ /* 0x000fe40000000a00 */
        /* <DEDUP_REMOVED lines=19> */
.L_x_2526:
[----:B------:R-:W-:Y:S05]  /*12490*/  BSYNC B1 ;  /* 0x0000000000017941 */ /* 0x000fea0003800000 */
.L_x_2525:
[----:B0-----:R-:W0:Y:S01]  /*124a0*/  @P0 LDC R3, c[0x0][0xbf0] ;  /* 0x0002fc00ff030b82 */ /* 0x001e220000000800 */
[----:B------:R-:W-:Y:S01]  /*124b0*/  R2UR UR16, R19 ;  /* 0x00000000131072ca */ /* 0x000fe200000e0000 */
[----:B------:R-:W-:Y:S01]  /*124c0*/  ULDC.64 UR14, c[0x0][0xaa0] ;  /* 0x0002a800000e7ab9 */ /* 0x000fe20000000a00 */
[----:B------:R-:W-:Y:S01]  /*124d0*/  R2UR UR17, R208 ;  /* 0x00000000d01172ca */ /* 0x000fe200000e0000 */
[----:B------:R-:W-:Y:S01]  /*124e0*/  UIMAD UR7, UR10, UR14, URZ ;  /* 0x0000000e0a0772a4 */ /* 0x000fe2000f8e023f */
[----:B------:R-:W-:Y:S01]  /*124f0*/  IMAD R2, R206, 0x20, R209 ;  /* 0x00000020ce027824 */ /* 0x000fe200078e02d1 */
[----:B------:R-:W-:Y:S01]  /*12500*/  UIMAD.WIDE.U32 UR8, UR4, UR14, URZ ;  /* 0x0000000e040872a5 */ /* 0x000fe2000f8e003f */
[----:B------:R-:W-:Y:S01]  /*12510*/  BSSY B1, `(.L_x_2527) ;  /* 0x000003d000017945 */ /* 0x000fe20003800000 */
[----:B------:R-:W-:-:S03]  /*12520*/  UIMAD UR7, UR4, UR15, UR7 ;  /* 0x0000000f040772a4 */ /* 0x000fc6000f8e0207 */
[----:B------:R-:W-:Y:S01]  /*12530*/  ULDC.64 UR14, c[0x0][0xae8] ;  /* 0x0002ba00000e7ab9 */ /* 0x000fe20000000a00 */
[----:B------:R-:W-:Y:S02]  /*12540*/  UIADD3 UR9, UR9, UR7, URZ ;  /* 0x0000000709097290 */ /* 0x000fe4000fffe03f */
[----:B------:R-:W-:Y:S01]  /*12550*/  UIMAD UR4, UR11, UR14, URZ ;  /* 0x0000000e0b0472a4 */ /* 0x000fe2000f8e023f */
[----:B------:R-:W-:Y:S01]  /*12560*/  VIADD R6, R2, UR16 ;  /* 0x0000001002067c36 */ /* 0x000fe20008000000 */
[----:B------:R-:W-:Y:S02]  /*12570*/  UIMAD.WIDE.U32 UR8, UR17, UR14, UR8 ;  /* 0x0000000e110872a5 */ /* 0x000fe4000f8e0008 */
[----:B------:R-:W-:Y:S01]  /*12580*/  UIMAD UR4, UR17, UR15, UR4 ;  /* 0x0000000f110472a4 */ /* 0x000fe2000f8e0204 */
[----:B------:R-:W-:Y:S01]  /*12590*/  @P0 IMAD.HI.U32 R2, R6, R9, RZ ;  /* 0x0000000906020227 */ /* 0x000fe200078e00ff */
[----:B------:R-:W-:Y:S02]  /*125a0*/  ULDC.64 UR10, c[0x0][0xaf0] ;  /* 0x0002bc00000a7ab9 */ /* 0x000fe40000000a00 */
[----:B------:R-:W-:Y:S01]  /*125b0*/  UIADD3 UR9, UR9, UR4, URZ ;  /* 0x0000000409097290 */ /* 0x000fe2000fffe03f */
[----:B------:R-:W-:Y:S01]  /*125c0*/  IMAD.MOV.U32 R5, RZ, RZ, R6 ;  /* 0x000000ffff057224 */ /* 0x000fe200078e0006 */
[----:B------:R-:W-:Y:S01]  /*125d0*/  UIMAD UR4, UR13, UR10, URZ ;  /* 0x0000000a0d0472a4 */ /* 0x000fe2000f8e023f */
[----:B0-----:R-:W-:Y:S01]  /*125e0*/  @P0 SHF.R.U32.HI R5, RZ, R3, R2 ;  /* 0x00000003ff050219 */ /* 0x001fe20000011602 */
[----:B------:R-:W-:-:S02]  /*125f0*/  UIMAD.WIDE.U32 UR8, UR12, UR10, UR8 ;  /* 0x0000000a0c0872a5 */ /* 0x000fc4000f8e0008 */
[----:B------:R-:W-:Y:S01]  /*12600*/  UIMAD UR4, UR12, UR11, UR4 ;  /* 0x0000000b0c0472a4 */ /* 0x000fe2000f8e0204 */
[--C-:B------:R-:W-:Y:S01]  /*12610*/  SHF.R.S32.HI R2, RZ, 0x1f, R5.reuse ;  /* 0x0000001fff027819 */ /* 0x100fe20000011405 */
[----:B------:R-:W-:Y:S01]  /*12620*/  IMAD.MOV R7, RZ, RZ, -R5 ;  /* 0x000000ffff077224 */ /* 0x000fe200078e0a05 */
[----:B------:R-:W-:Y:S01]  /*12630*/  ULDC.64 UR10, c[0x0][0xae0] ;  /* 0x0002b800000a7ab9 */ /* 0x000fe20000000a00 */
[----:B------:R-:W-:Y:S02]  /*12640*/  UIADD3 UR4, UR9, UR4, URZ ;  /* 0x0000000409047290 */ /* 0x000fe4000fffe03f */
[----:B------:R-:W-:Y:S02]  /*12650*/  IMAD.U32 R3, RZ, RZ, UR9 ;  /* 0x00000009ff037e24 */ /* 0x000fe4000f8e00ff */
[----:B------:R-:W-:Y:S02]  /*12660*/  IMAD R4, R2, UR10, RZ ;  /* 0x0000000a02047c24 */ /* 0x000fe4000f8e02ff */
[----:B------:R-:W-:-:S02]  /*12670*/  IMAD R7, R11, R7, R6 ;  /* 0x000000070b077224 */ /* 0x000fc400078e0206 */
        /* <DEDUP_REMOVED lines=34> */
[----:B------:R3:W-:Y:S01]  /*128a0*/  @!P4 ST.E.128 desc[UR8][R8.64], RZ ;  /* 0x000000ff0800c985 */ /* 0x0007e2000c101d08 */
[----:B------:R-:W-:-:S03]  /*128b0*/  @!P2 LEA.HI.X R3, R205, R0, R217, 0x1, P6 ;  /* 0x00000000cd03a211 */ /* 0x000fc600030f0cd9 */
[----:B------:R3:W-:Y:S04]  /*128c0*/  @!P3 ST.E.128 desc[UR8][R12.64], RZ ;  /* 0x000000ff0c00b985 */ /* 0x0007e8000c101d08 */
[----:B------:R3:W-:Y:S02]  /*128d0*/  @!P2 ST.E.128 desc[UR8][R2.64], RZ ;  /* 0x000000ff0200a985 */ /* 0x0007e4000c101d08 */
.L_x_2528:
[----:B------:R-:W-:Y:S05]  /*128e0*/  BSYNC B1 ;  /* 0x0000000000017941 */ /* 0x000fea0003800000 */
.L_x_2527:
        /* <DEDUP_REMOVED lines=18> */
.L_x_2530:
[----:B------:R-:W-:Y:S05]  /*12a10*/  BSYNC B1 ;  /* 0x0000000000017941 */ /* 0x000fea0003800000 */
.L_x_2529:
        /* <DEDUP_REMOVED lines=18> */
.L_x_2532:
[----:B------:R-:W-:Y:S05]  /*12b40*/  BSYNC B1 ;  /* 0x0000000000017941 */ /* 0x000fea0003800000 */
.L_x_2531:
[----:B0-----:R-:W-:Y:S01]  /*12b50*/  VIADD R0, R6, 0x60 ;  /* 0x0000006006007836 */ /* 0x001fe20000000000 */
[----:B--2-4-:R-:W0:Y:S04]  /*12b60*/  SHFL.IDX PT, R5, R5, 0x3, 0x181f ;  /* 0x00781f0005057f89 */ /* 0x014e2800000e0000 */
[----:B------:R-:W-:Y:S01]  /*12b70*/  ISETP.GE.AND P0, PT, R0, R11, PT ;  /* 0x0000000b0000720c */ /* 0x000fe20003f06270 */
[----:B-1-3--:R1:W2:-:S12]  /*12b80*/  SHFL.IDX PT, R3, R4, 0x3, 0x181f ;  /* 0x00781f0004037f89 */ /* 0x00a29800000e0000 */
        /* <DEDUP_REMOVED lines=15> */
.L_x_2523:
[----:B------:R-:W-:Y:S05]  /*12c80*/  BSYNC B0 ;  /* 0x0000000000007941 */ /* 0x000fea0003800000 */
.L_x_2514:
[----:B------:R-:W-:Y:S02]  /*12c90*/  ULDC UR4, c[0x0][0xc3c] ;  /* 0x00030f0000047ab9 */ /* 0x000fe40000000800 */
[----:B------:R-:W-:-:S13]  /*12ca0*/  ISETP.GE.AND P0, PT, R39, UR4, PT ;  /* 0x0000000427007c0c */ /* 0x000fda000bf06270 */
[----:B------:R-:W-:Y:S05]  /*12cb0*/  @!P0 BRA `(.L_x_2533) ;  /* 0xfffffee000608947 */ /* 0x000fea000383ffff */
[----:B------:R-:W-:Y:S05]  /*12cc0*/  EXIT ;  /* 0x000000000000794d */ /* 0x000fea0003800000 */
.L_x_2478:
[----:B------:R-:W-:-:S08]  /*12cd0*/  NOP ;  /* 0x0000000000007918 */ /* 0x000fd00000000000 */
[----:B0-----:R-:W0:-:S00]  /*12ce0*/  USETMAXREG.DEALLOC.CTAPOOL 0x18 ;  /* 0x00000018000079c8 */ /* 0x001e0000080e0500 */
[----:B0-----:R-:W-:Y:S01]  /*12cf0*/  LOP3.LUT R0, R0, 0x3, RZ, 0xc0, !PT ;  /* 0x0000000300007812 */ /* 0x001fe200078ec0ff */
[----:B------:R-:W-:-:S05]  /*12d00*/  IMAD.MOV.U32 R5, RZ, RZ, RZ ;  /* 0x000000ffff057224 */ /* 0x000fca00078e00ff */
[----:B------:R-:W0:Y:S02]  /*12d10*/  SHFL.IDX PT, R0, R0, RZ, 0x1f ;  /* 0x00001fff00007589 */ /* 0x000e2400000e0000 */
[----:B0-----:R-:W-:-:S04]  /*12d20*/  ISETP.NE.AND P0, PT, R0, RZ, PT ;  /* 0x000000ff0000720c */ /* 0x001fc80003f05270 */
[----:B------:R-:W-:-:S05]  /*12d30*/  P2R R0, PR, RZ, 0x1 ;  /* 0x00000001ff007803 */ /* 0x000fca0000000000 */
[----:B------:R0:W-:Y:S04]  /*12d40*/  STL [R1+0x50], R0 ;  /* 0x0000500001007387 */ /* 0x0001e80000100800 */
        /* <DEDUP_REMOVED lines=8> */
.L_x_2534:
[----:B0-----:R-:W0:Y:S01]  /*12dd0*/  S2R R0, SR_TID.X ;  /* 0x0000000000007919 */ /* 0x001e220000002100 */
[----:B------:R-:W-:Y:S01]  /*12de0*/  ULDC UR4, c[0x0][0xc3c] ;  /* 0x00030f0000047ab9 */ /* 0x000fe20000000800 */
[----:B------:R-:W-:Y:S01]  /*12df0*/  ULDC.64 UR6, c[0x0][0x208] ;  /* 0x0000820000067ab9 */ /* 0x000fe20000000a00 */
        /* <DEDUP_REMOVED lines=40> */
.L_x_2540:
        /* <DEDUP_REMOVED lines=13> */
.L_x_2539:
[----:B------:R-:W-:Y:S05]  /*13150*/  BSYNC B0 ;  /* 0x0000000000007941 */ /* 0x000fea0003800000 */
.L_x_2538:
        /* <DEDUP_REMOVED lines=21> */
.L_x_2536:
        /* <DEDUP_REMOVED lines=21> */
.L_x_2541:
        /* <DEDUP_REMOVED lines=57> */
.L_x_2537:
[----:B------:R-:W-:Y:S02]  /*13790*/  IMAD.MOV.U32 R17, RZ, RZ, RZ ;  /* 0x000000ffff117224 */ /* 0x000fe400078e00ff */
[----:B------:R-:W-:Y:S02]  /*137a0*/  IMAD.U32 R16, RZ, RZ, UR6 ;  /* 0x00000006ff107e24 */ /* 0x000fe4000f8e00ff */
[----:B------:R-:W-:-:S07]  /*137b0*/  IMAD.MOV.U32 R18, RZ, RZ, RZ ;  /* 0x000000ffff127224 */ /* 0x000fce00078e00ff */
.L_x_2542:
[----:B------:R-:W-:-:S13]  /*137c0*/  ISETP.NE.AND P0, PT, R0, RZ, PT ;  /* 0x000000ff0000720c */ /* 0x000fda0003f05270 */
[----:B------:R-:W1:Y:S01]  /*137d0*/  @!P0 S2R R3, SR_CgaCtaId ;  /* 0x0000000000038919 */ /* 0x000e620000008800 */
[----:B------:R-:W-:-:S04]  /*137e0*/  @!P0 MOV R0, 0x400 ;  /* 0x0000040000008802 */ /* 0x000fc80000000f00 */
[----:B-1----:R-:W-:-:S05]  /*137f0*/  @!P0 LEA R0, R3, R0, 0x18 ;  /* 0x0000000003008211 */ /* 0x002fca00078ec0ff */
[----:B------:R1:W-:Y:S01]  /*13800*/  @!P0 STS.128 [R0+0x368d0], R16 ;  /* 0x0368d01000008388 */ /* 0x0003e20000000c00 */
[----:B------:R-:W-:Y:S06]  /*13810*/  BAR.ARV 0x5, 0x180 ;  /* 0x0146000000007b1d */ /* 0x000fec0000002000 */
.L_x_2535:
[----:B01----:R-:W-:Y:S01]  /*13820*/  MOV R0, 0x1 ;  /* 0x0000000100007802 */ /* 0x003fe20000000f00 */
[----:B------:R0:W-:Y:S01]  /*13830*/  STL [R1+0x48], RZ ;  /* 0x000048ff01007387 */ /* 0x0001e20000100800 */
[----:B------:R-:W-:Y:S02]  /*13840*/  ULDC UR4, c[0x0][0xc3c] ;  /* 0x00030f0000047ab9 */ /* 0x000fe40000000800 */
[----:B--2---:R-:W-:Y:S01]  /*13850*/  ISETP.GE.AND P0, PT, R19, UR4, PT ;  /* 0x0000000413007c0c */ /* 0x004fe2000bf06270 */
        /* <DEDUP_REMOVED lines=30> */
.L_x_2649:
[----:B0--3--:R-:W0:Y:S01]  /*13a40*/  LDC.64 R2, c[0x0][0xc88] ;  /* 0x00032200ff027b82 */ /* 0x009e220000000a00 */
[----:B------:R-:W-:Y:S01]  /*13a50*/  ULDC.64 UR4, c[0x0][0x208] ;  /* 0x0000820000047ab9 */ /* 0x000fe20000000a00 */
[----:B0-----:R-:W-:-:S05]  /*13a60*/  IMAD.WIDE R2, R19, 0x4, R2 ;  /* 0x0000000413027825 */ /* 0x001fca00078e0202 */
[----:B------:R-:W2:Y:S01]  /*13a70*/  LDG.E R12, desc[UR4][R2.64] ;  /* 0x00000004020c7981 */ /* 0x000ea2000c1e1900 */
[----:B------:R-:W-:Y:S05]  /*13a80*/  YIELD ;  /* 0x0000000000007946 */ /* 0x000fea0003800000 */
[----:B------:R-:W-:Y:S01]  /*13a90*/  ULDC.64 UR4, c[0x0][0xa28] ;  /* 0x00028a0000047ab9 */ /* 0x000fe20000000a00 */
[----:B------:R-:W-:Y:S01]  /*13aa0*/  IMAD.MOV.U32 R0, RZ, RZ, RZ ;  /* 0x000000ffff007224 */ /* 0x000fe200078e00ff */
[----:B------:R-:W-:Y:S01]  /*13ab0*/  ISETP.NE.U32.AND P0, PT, RZ, UR4, PT ;  /* 0x00000004ff007c0c */ /* 0x000fe2000bf05070 */
[----:B------:R-:W-:Y:S01]  /*13ac0*/  ULDC.64 UR10, c[0x0][0x208] ;  /* 0x00008200000a7ab9 */ /* 0x000fe20000000a00 */
[----:B------:R-:W-:Y:S01]  /*13ad0*/  IMAD.MOV.U32 R6, RZ, RZ, RZ ;  /* 0x000000ffff067224 */ /* 0x000fe200078e00ff */
        /* <DEDUP_REMOVED lines=27> */
[----:B------:R-:W-:Y:S01]  /*13c90*/  IMAD.U32 R9, RZ, RZ, UR4 ;  /* 0x00000004ff097e24 */ /* 0x000fe2000f8e00ff */
        /* <DEDUP_REMOVED lines=21> */
.L_x_2544:
[----:B------:R-:W-:Y:S01]  /*13df0*/  IMAD.MOV.U32 R2, RZ, RZ, R12 ;  /* 0x000000ffff027224 */ /* 0x000fe200078e000c */
[----:B------:R-:W-:Y:S01]  /*13e00*/  ULDC.64 UR4, c[0x0][0xa20] ;  /* 0x0002880000047ab9 */ /* 0x000fe20000000a00 */
[----:B-----5:R-:W-:Y:S01]  /*13e10*/  IMAD.IADD R3, R8, 0x1, R0 ;  /* 0x0000000108037824 */ /* 0x020fe200078e0200 */
[----:B------:R-:W-:Y:S02]  /*13e20*/  ISETP.NE.U32.AND P1, PT, RZ, UR4, PT ;  /* 0x00000004ff007c0c */ /* 0x000fe4000bf25070 */
[----:B------:R2:W-:Y:S02]  /*13e30*/  STL [R1+0x10], R2 ;  /* 0x0000100201007387 */ /* 0x0005e40000100800 */
[----:B------:R-:W-:Y:S02]  /*13e40*/  ISETP.NE.AND.EX P1, PT, RZ, UR5, PT, P1 ;  /* 0x00000005ff007c0c */ /* 0x000fe4000bf25310 */
[----:B------:R2:W-:Y:S11]  /*13e50*/  STL [R1+0x18], R3 ;  /* 0x0000180301007387 */ /* 0x0005f60000100800 */
[----:B--2---:R-:W-:Y:S05]  /*13e60*/  @!P1 BRA `(.L_x_2545) ;  /* 0x0000000000149947 */ /* 0x004fea0003800000 */
[----:B------:R-:W-:Y:S01]  /*13e70*/  IADD3 R6, P0, R11, UR4, RZ ;  /* 0x000000040b067c10 */ /* 0x000fe2000ff1e0ff */
[----:B------:R-:W-:-:S03]  /*13e80*/  ULDC.64 UR6, c[0x0][0x208] ;  /* 0x0000820000067ab9 */ /* 0x000fc60000000a00 */
[----:B------:R-:W-:-:S05]  /*13e90*/  IADD3.X R7, R10, UR5, RZ, P0, !PT ;  /* 0x000000050a077c10 */ /* 0x000fca00087fe4ff */
[----:B------:R2:W5:Y:S01]  /*13ea0*/  LDG.E R6, desc[UR6][R6.64] ;  /* 0x0000000606067981 */ /* 0x000562000c1e1900 */
[----:B------:R-:W-:Y:S05]  /*13eb0*/  BRA `(.L_x_2546) ;  /* 0x0000000000147947 */ /* 0x000fea0003800000 */
.L_x_2545:
[----:B------:R-:W-:Y:S05]  /*13ec0*/  @!P0 BRA `(.L_x_2546) ;  /* 0x0000000000108947 */ /* 0x000fea0003800000 */
[----:B------:R-:W-:Y:S02]  /*13ed0*/  ULDC.64 UR4, c[0x0][0x208] ;  /* 0x0000820000047ab9 */ /* 0x000fe40000000a00 */
[----:B------:R-:W2:Y:S04]  /*13ee0*/  LDG.E R6, desc[UR4][R4.64] ;  /* 0x0000000404067981 */ /* 0x000ea8000c1e1900 */
[----:B------:R-:W2:Y:S02]  /*13ef0*/  LDG.E R4, desc[UR4][R4.64+0x4] ;  /* 0x0000040404047981 */ /* 0x000ea4000c1e1900 */
[----:B--2---:R-:W-:-:S07]  /*13f00*/  IMAD.IADD R6, R4, 0x1, -R6 ;  /* 0x0000000104067824 */ /* 0x004fce00078e0a06 */
.L_x_2546:
[----:B-----5:R-:W-:Y:S01]  /*13f10*/  IMAD.IADD R6, R6, 0x1, -R0 ;  /* 0x0000000106067824 */ /* 0x020fe200078e0a00 */
[----:B------:R-:W-:Y:S01]  /*13f20*/  BSSY B7, `(.L_x_2547) ;  /* 0x000048a000077945 */ /* 0x000fe20003800000 */
[----:B------:R-:W3:Y:S01]  /*13f30*/  LDC R0, c[0x0][0x448] ;  /* 0x00011200ff007b82 */ /* 0x000ee20000000800 */
[----:B------:R-:W-:Y:S02]  /*13f40*/  IMAD.SHL.U32 R2, R17, 0x80, RZ ;  /* 0x0000008011027824 */ /* 0x000fe400078e00ff */
[----:B------:R-:W-:Y:S02]  /*13f50*/  VIADD R5, R6, 0x6f ;  /* 0x0000006f06057836 */ /* 0x000fe40000000000 */
[----:B------:R-:W-:Y:S02]  /*13f60*/  VIADD R2, R2, 0x7f ;  /* 0x0000007f02027836 */ /* 0x000fe40000000000 */
[----:B------:R-:W-:-:S04]  /*13f70*/  IMAD.MOV.U32 R4, RZ, RZ, RZ ;  /* 0x000000ffff047224 */ /* 0x000fc800078e00ff */
[----:B------:R-:W-:Y:S01]  /*13f80*/  IMAD.HI R4, R5, -0x6db6db6d, R4 ;  /* 0x9249249305047827 */ /* 0x000fe200078e0204 */
[----:B---3--:R-:W-:-:S13]  /*13f90*/  ISETP.NE.AND P0, PT, R0, 0x1, PT ;  /* 0x000000010000780c */ /* 0x008fda0003f05270 */
[----:B------:R-:W3:Y:S08]  /*13fa0*/  @P0 LDC R0, c[0x0][0x44c] ;  /* 0x00011300ff000b82 */ /* 0x000ef00000000800 */
[----:B------:R-:W4:Y:S01]  /*13fb0*/  @P0 LDC R3, c[0x0][0x450] ;  /* 0x00011400ff030b82 */ /* 0x000f220000000800 */
[----:B---3--:R-:W-:-:S05]  /*13fc0*/  @P0 IMAD.HI.U32 R0, R2, R0, RZ ;  /* 0x0000000002000227 */ /* 0x008fca00078e00ff */
[----:B----4-:R-:W-:Y:S02]  /*13fd0*/  @P0 SHF.R.U32.HI R2, RZ, R3, R0 ;  /* 0x00000003ff020219 */ /* 0x010fe40000011600 */
[----:B------:R-:W-:Y:S02]  /*13fe0*/  IADD3 R3, R6, 0x70, -R9 ;  /* 0x0000007006037810 */ /* 0x000fe40007ffe809 */
[----:B------:R-:W-:-:S03]  /*13ff0*/  SHF.R.U32.HI R0, RZ, 0x1f, R4 ;  /* 0x0000001fff007819 */ /* 0x000fc60000011604 */
[----:B------:R-:W-:Y:S01]  /*14000*/  IMAD.IADD R3, R3, 0x1, R2 ;  /* 0x0000000103037824 */ /* 0x000fe200078e0202 */
[----:B------:R-:W-:Y:S01]  /*14010*/  LEA.HI.SX32 R0, R4, R0, 0x1a ;  /* 0x0000000004007211 */ /* 0x000fe200078fd2ff */
[----:B------:R-:W-:-:S04]  /*14020*/  IMAD.MOV.U32 R2, RZ, RZ, RZ ;  /* 0x000000ffff027224 */ /* 0x000fc800078e00ff */
[----:B------:R-:W-:-:S05]  /*14030*/  IMAD.HI R2, R3, -0x6db6db6d, R2 ;  /* 0x9249249303027827 */ /* 0x000fca00078e0202 */
[----:B------:R-:W-:-:S04]  /*14040*/  SHF.R.U32.HI R3, RZ, 0x1f, R2 ;  /* 0x0000001fff037819 */ /* 0x000fc80000011602 */
[----:B------:R-:W-:-:S04]  /*14050*/  LEA.HI.SX32 R3, R2, R3, 0x1a ;  /* 0x0000000302037211 */ /* 0x000fc800078fd2ff */
[----:B--2---:R-:W-:-:S04]  /*14060*/  VIMNMX R7, R0, R3, PT ;  /* 0x0000000300077248 */ /* 0x004fc80003fe0100 */
[----:B------:R-:W-:Y:S01]  /*14070*/  ISETP.GT.AND P0, PT, R7, RZ, PT ;  /* 0x000000ff0700720c */ /* 0x000fe20003f04270 */
[----:B------:R2:W-:-:S12]  /*14080*/  STL [R1+0x2c], R7 ;  /* 0x00002c0701007387 */ /* 0x0005d80000100800 */
[----:B--2---:R-:W-:Y:S05]  /*14090*/  @P0 BRA `(.L_x_2548) ;  /* 0x0000000000480947 */ /* 0x004fea0003800000 */
[----:B------:R-:W2:Y:S02]  /*140a0*/  S2R R7, SR_TID.X ;  /* 0x0000000000077919 */ /* 0x000ea40000002100 */
[----:B--2---:R-:W-:-:S04]  /*140b0*/  LOP3.LUT R7, R7, 0x7f, RZ, 0xc0, !PT ;  /* 0x0000007f07077812 */ /* 0x004fc800078ec0ff */
[----:B------:R-:W-:-:S13]  /*140c0*/  ISETP.NE.AND P0, PT, R7, RZ, PT ;  /* 0x000000ff0700720c */ /* 0x000fda0003f05270 */
[----:B------:R-:W-:Y:S05]  /*140d0*/  @P0 BRA `(.L_x_2549) ;  /* 0x0000004400b80947 */ /* 0x000fea0003800000 */
[----:B------:R-:W2:Y:S01]  /*140e0*/  S2R R5, SR_LANEID ;  /* 0x0000000000057919 */ /* 0x000ea20000000000 */
[----:B------:R-:W-:Y:S01]  /*140f0*/  VOTEU.ANY UR4, UPT, PT ;  /* 0x0000000000047886 */ /* 0x000fe200038e0100 */
[----:B------:R-:W3:Y:S01]  /*14100*/  LDC.64 R2, c[0x0][0xc60] ;  /* 0x00031800ff027b82 */ /* 0x000ee20000000a00 */
[----:B------:R-:W2:Y:S01]  /*14110*/  FLO.U32 R0, UR4 ;  /* 0x0000000400007d00 */ /* 0x000ea200080e0000 */
[----:B------:R-:W-:Y:S01]  /*14120*/  ULDC.64 UR6, c[0x0][0x208] ;  /* 0x0000820000067ab9 */ /* 0x000fe20000000a00 */
[----:B--2---:R-:W-:-:S06]  /*14130*/  ISETP.EQ.U32.AND P0, PT, R0, R5, PT ;  /* 0x000000050000720c */ /* 0x004fcc0003f02070 */
[----:B------:R-:W3:Y:S07]  /*14140*/  POPC R5, UR4 ;  /* 0x0000000400057d09 */ /* 0x000eee0008000000 */
[----:B---3--:R-:W2:Y:S01]  /*14150*/  @P0 ATOMG.E.ADD.STRONG.GPU PT, R3, desc[UR6][R2.64], R5 ;  /* 0x00000005020309a8 */ /* 0x008ea200081ee1c6 */
[----:B------:R-:W3:Y:S02]  /*14160*/  S2R R4, SR_LTMASK ;  /* 0x0000000000047919 */ /* 0x000ee40000003900 */
[----:B---3--:R-:W-:-:S04]  /*14170*/  LOP3.LUT R4, R4, UR4, RZ, 0xc0, !PT ;  /* 0x0000000404047c12 */ /* 0x008fc8000f8ec0ff */
[----:B------:R-:W3:Y:S01]  /*14180*/  POPC R7, R4 ;  /* 0x0000000400077309 */ /* 0x000ee20000000000 */
[----:B--2---:R-:W3:Y:S02]  /*14190*/  SHFL.IDX PT, R0, R3, R0, 0x1f ;  /* 0x00001f0003007589 */ /* 0x004ee400000e0000 */
[----:B---3--:R-:W-:Y:S01]  /*141a0*/  IADD3 R16, R0, UR38, R7 ;  /* 0x0000002600107c10 */ /* 0x008fe2000fffe007 */
[----:B------:R-:W-:Y:S06]  /*141b0*/  BRA `(.L_x_2549) ;  /* 0x0000004400807947 */ /* 0x000fec0003800000 */
.L_x_2548:
        /* <DEDUP_REMOVED lines=9> */
[----:B------:R-:W-:Y:S02]  /*14250*/  IMAD.U32 R4, RZ, RZ, UR6 ;  /* 0x00000006ff047e24 */ /* 0x000fe4000f8e00ff */
[----:B------:R-:W2:Y:S01]  /*14260*/  LDC.64 R2, c[0x4][R2] ;  /* 0x0100000002027b82 */ /* 0x000ea20000000a00 */
        /* <DEDUP_REMOVED lines=9> */
[----:B012---:R-:W-:Y:S05]  /*14300*/  CALL.ABS.NOINC R2 ;  /* 0x0000000002007343 */ /* 0x007fea0003c00000 */
.L_x_2551:
[----:B------:R-:W-:Y:S05]  /*14310*/  BSYNC B6 ;  /* 0x0000000000067941 */ /* 0x000fea0003800000 */
.L_x_2550:
        /* <DEDUP_REMOVED lines=18> */
[----:B--2---:R-:W-:-:S07]  /*14440*/  IMAD.MOV.U32 R13, RZ, RZ, RZ ;  /* 0x000000ffff0d7224 */ /* 0x004fce00078e00ff */
[----:B------:R-:W-:-:S07]  /*14450*/  LEPC R20, `(.L_x_2554) ;  /* 0x000000001014794e */ /* 0x000fce0000000000 */
[----:B01-3--:R-:W-:Y:S05]  /*14460*/  CALL.ABS.NOINC R2 ;  /* 0x0000000002007343 */ /* 0x00bfea0003c00000 */
.L_x_2554:
        /* <DEDUP_REMOVED lines=16> */
.L_x_2553:
[----:B------:R-:W-:Y:S05]  /*14570*/  BSYNC B6 ;  /* 0x0000000000067941 */ /* 0x000fea0003800000 */
.L_x_2552:
[----:B------:R-:W2:Y:S01]  /*14580*/  LDL.LU R2, [R1] ;  /* 0x0000000001027983 */ /* 0x000ea20000300800 */
[----:B------:R-:W-:-:S03]  /*14590*/  ULDC.64 UR4, c[0x0][0x9f8] ;  /* 0x00027e0000047ab9 */ /* 0x000fc60000000a00 */
[----:B------:R-:W3:Y:S04]  /*145a0*/  LDL.LU R4, [R1+0xc] ;  /* 0x00000c0001047983 */ /* 0x000ee80000300800 */
[----:B------:R-:W4:Y:S01]  /*145b0*/  LDL R7, [R1+0x10] ;  /* 0x0000100001077983 */ /* 0x000f220000100800 */
[----:B------:R-:W-:Y:S01]  /*145c0*/  ISETP.NE.U32.AND P0, PT, RZ, UR4, PT ;  /* 0x00000004ff007c0c */ /* 0x000fe2000bf05070 */
[----:B------:R-:W-:Y:S02]  /*145d0*/  ULDC.64 UR6, c[0x0][0x208] ;  /* 0x0000820000067ab9 */ /* 0x000fe40000000a00 */
[----:B------:R-:W5:Y:S01]  /*145e0*/  LDL R0, [R1+0x2c] ;  /* 0x00002c0001007983 */ /* 0x000f620000100800 */
[----:B------:R-:W-:-:S13]  /*145f0*/  ISETP.NE.AND.EX P0, PT, RZ, UR5, PT, P0 ;  /* 0x00000005ff007c0c */ /* 0x000fda000bf05300 */
[----:B--2---:R-:W-:-:S04]  /*14600*/  @P0 IADD3 R2, P1, R2, UR4, RZ ;  /* 0x0000000402020c10 */ /* 0x004fc8000ff3e0ff */
[----:B---3--:R-:W-:Y:S01]  /*14610*/  @P0 IADD3.X R3, R4, UR5, RZ, P1, !PT ;  /* 0x0000000504030c10 */ /* 0x008fe20008ffe4ff */
[----:B------:R-:W-:-:S04]  /*14620*/  ULDC.64 UR4, c[0x0][0xa08] ;  /* 0x0002820000047ab9 */ /* 0x000fc80000000a00 */
[----:B----4-:R2:W3:Y:S02]  /*14630*/  @P0 LDG.E R7, desc[UR6][R2.64] ;  /* 0x0000000602070981 */ /* 0x0104e4000c1e1900 */
[----:B--2---:R-:W2:Y:S01]  /*14640*/  LDC.64 R2, c[0x0][0x418] ;  /* 0x00010600ff027b82 */ /* 0x004ea20000000a00 */
[----:B-----5:R-:W-:Y:S01]  /*14650*/  VIADD R4, R0, 0xffffffff ;  /* 0xffffffff00047836 */ /* 0x020fe20000000000 */
[----:B---3--:R-:W-:Y:S01]  /*14660*/  SHF.R.S32.HI R8, RZ, 0x1f, R7 ;  /* 0x0000001fff087819 */ /* 0x008fe20000011407 */
[----:B------:R3:W-:Y:S04]  /*14670*/  @P0 STL [R1+0x10], R7 ;  /* 0x0000100701000387 */ /* 0x0007e80000100800 */
[----:B------:R3:W-:Y:S01]  /*14680*/  STL [R1+0x1c], R8 ;  /* 0x00001c0801007387 */ /* 0x0007e20000100800 */
[----:B--2---:R-:W-:Y:S01]  /*14690*/  LOP3.LUT P0, RZ, R2, UR4, RZ, 0xfc, !PT ;  /* 0x0000000402ff7c12 */ /* 0x004fe2000f80fcff */
[----:B------:R-:W-:-:S03]  /*146a0*/  UMOV UR4, 0xffffffff ;  /* 0xffffffff00047882 */ /* 0x000fc60000000000 */
[----:B------:R-:W-:-:S04]  /*146b0*/  LOP3.LUT P0, RZ, R3, UR5, RZ, 0xfc, P0 ;  /* 0x0000000503ff7c12 */ /* 0x000fc8000800fcff */
[----:B------:R-:W-:Y:S01]  /*146c0*/  SEL R0, R7, RZ, !P0 ;  /* 0x000000ff07007207 */ /* 0x000fe20004000000 */
[----:B---3--:R-:W-:Y:S08]  /*146d0*/  BRA.DIV UR4, `(.L_x_2555) ;  /* 0x0000005604047947 */ /* 0x008ff0000b800000 */
[----:B------:R-:W2:Y:S02]  /*146e0*/  S2R R5, SR_TID.X ;  /* 0x0000000000057919 */ /* 0x000ea40000002100 */
[----:B--2---:R-:W-:-:S04]  /*146f0*/  SHF.R.U32.HI R5, RZ, 0x5, R5 ;  /* 0x00000005ff057819 */ /* 0x004fc80000011605 */
[----:B------:R-:W-:-:S05]  /*14700*/  LOP3.LUT R5, R5, 0x3, RZ, 0xc0, !PT ;  /* 0x0000000305057812 */ /* 0x000fca00078ec0ff */
[----:B------:R2:W3:Y:S02]  /*14710*/  SHFL.IDX PT, R14, R5, RZ, 0x1f ;  /* 0x00001fff050e7589 */ /* 0x0004e400000e0000 */
.L_x_2665:
[----:B------:R-:W-:Y:S01]  /*14720*/  PLOP3.LUT P1, PT, PT, PT, PT, 0x8, 0x0 ;  /* 0x000000000000781c */ /* 0x000fe20003f2e170 */
[----:B------:R4:W-:Y:S01]  /*14730*/  STL [R1], R0 ;  /* 0x0000000001007387 */ /* 0x0009e20000100800 */
[----:B---3--:R-:W-:-:S03]  /*14740*/  ISETP.NE.AND P0, PT, R14, RZ, PT ;  /* 0x000000ff0e00720c */ /* 0x008fc60003f05270 */
[----:B------:R3:W-:Y:S01]  /*14750*/  STL [R1+0xc], R4 ;  /* 0x00000c0401007387 */ /* 0x0007e20000100800 */
[----:B----4-:R-:W-:-:S05]  /*14760*/  P2R R0, PR, RZ, 0x2 ;  /* 0x00000002ff007803 */ /* 0x010fca0000000000 */
[----:B------:R3:W-:Y:S04]  /*14770*/  STL [R1+0x20], R0 ;  /* 0x0000200001007387 */ /* 0x0007e80000100800 */
[----:B------:R-:W-:Y:S05]  /*14780*/  @P0 BRA `(.L_x_2556) ;  /* 0x00000004004c0947 */ /* 0x000fea0003800000 */
[----:B------:R-:W-:-:S03]  /*14790*/  UMOV UR4, 0xffffffff ;  /* 0xffffffff00047882 */ /* 0x000fc60000000000 */
[----:B------:R-:W-:Y:S05]  /*147a0*/  BRA.DIV UR4, `(.L_x_2557) ;  /* 0x0000005604047947 */ /* 0x000fea000b800000 */
[----:B------:R-:W-:-:S13]  /*147b0*/  ELECT P6, URZ, PT ;  /* 0x00000000003f782f */ /* 0x000fda00038c0000 */
.L_x_2668:
[----:B------:R-:W-:Y:S05]  /*147c0*/  @!P6 BRA `(.L_x_2556) ;  /* 0x00000004003ce947 */ /* 0x000fea0003800000 */
[----:B------:R-:W-:-:S04]  /*147d0*/  ISETP.NE.U32.AND P0, PT, R2, RZ, PT ;  /* 0x000000ff0200720c */ /* 0x000fc80003f05070 */
[----:B------:R-:W-:-:S13]  /*147e0*/  ISETP.NE.AND.EX P0, PT, R3, RZ, PT, P0 ;  /* 0x000000ff0300720c */ /* 0x000fda0003f05300 */
[----:B------:R-:W-:Y:S05]  /*147f0*/  @!P0 BRA `(.L_x_2558) ;  /* 0x0000000000588947 */ /* 0x000fea0003800000 */
[----:B------:R-:W4:Y:S01]  /*14800*/  LDC R6, c[0x0][0x43c] ;  /* 0x00010f00ff067b82 */ /* 0x000f220000000800 */
[----:B01----:R-:W-:Y:S01]  /*14810*/  IMAD.MOV.U32 R9, RZ, RZ, R4 ;  /* 0x000000ffff097224 */ /* 0x003fe200078e0004 */
[----:B------:R-:W-:Y:S01]  /*14820*/  ULDC.64 UR4, c[0x0][0x428] ;  /* 0x00010a0000047ab9 */ /* 0x000fe20000000a00 */
[----:B------:R-:W-:Y:S02]  /*14830*/  ULDC.64 UR6, c[0x0][0x208] ;  /* 0x0000820000067ab9 */ /* 0x000fe40000000a00 */
[----:B---3--:R-:W-:Y:S01]  /*14840*/  IMAD.MOV.U32 R0, RZ, RZ, R9 ;  /* 0x000000ffff007224 */ /* 0x008fe200078e0009 */
[----:B----4-:R-:W-:-:S13]  /*14850*/  ISETP.NE.AND P0, PT, R6, 0x1, PT ;  /* 0x000000010600780c */ /* 0x010fda0003f05270 */
[----:B--2---:R-:W0:Y:S02]  /*14860*/  @P0 LDC.64 R4, c[0x0][0x440] ;  /* 0x00011000ff040b82 */ /* 0x004e240000000a00 */
        /* <DEDUP_REMOVED lines=13> */
[----:B------:R-:W2:Y:S04]  /*14940*/  LDG.E R0, desc[UR6][R2.64] ;  /* 0x0000000602007981 */ /* 0x000ea8000c1e1900 */
[----:B--2---:R4:W-:Y:S02]  /*14950*/  STL [R1], R0 ;  /* 0x0000000001007387 */ /* 0x0049e40000100800 */
.L_x_2558:
[----:B------:R-:W5:Y:S04]  /*14960*/  LDL R7, [R1+0x4] ;  /* 0x0000040001077983 */ /* 0x000f680000100800 */
[----:B---34-:R-:W5:Y:S04]  /*14970*/  LDL R0, [R1+0x8] ;  /* 0x0000080001007983 */ /* 0x018f680000100800 */
[----:B------:R-:W3:Y:S01]  /*14980*/  LDL R2, [R1+0x14] ;  /* 0x0000140001027983 */ /* 0x000ee20000100800 */
[----:B-----5:R-:W-:Y:S01]  /*14990*/  IMAD R0, R0, 0x8, R7 ;  /* 0x0000000800007824 */ /* 0x020fe200078e0207 */
[----:B---3--:R-:W-:-:S04]  /*149a0*/  SHF.L.U32 R2, R2, 0x1f, RZ ;  /* 0x0000001f02027819 */ /* 0x008fc800000006ff */
[----:B------:R-:W3:Y:S02]  /*149b0*/  SYNCS.PHASECHK.TRANS64.TRYWAIT P0, [R0+URZ+0x36840], R2 ;  /* 0x03684002000075a7 */ /* 0x000ee4000800017f */
[----:B---3--:R-:W-:Y:S05]  /*149c0*/  @!P0 BRA `(.L_x_2559) ;  /* 0x00000050009c8947 */ /* 0x008fea0003800000 */
.L_x_2669:
[----:B------:R-:W4:Y:S02]  /*149d0*/  S2R R3, SR_TID.X ;  /* 0x0000000000037919 */ /* 0x000f240000002100 */
        /* <DEDUP_REMOVED lines=10> */
.L_x_2560:
[----:B------:R-:W4:Y:S04]  /*14a80*/  LDL R6, [R1+0x4] ;  /* 0x0000040001067983 */ /* 0x000f280000100800 */
[----:B--2---:R-:W4:Y:S04]  /*14a90*/  LDL R5, [R1+0x8] ;  /* 0x0000080001057983 */ /* 0x004f280000100800 */
[----:B------:R-:W2:Y:S04]  /*14aa0*/  LDL R4, [R1+0xc] ;  /* 0x00000c0001047983 */ /* 0x000ea80000100800 */
[----:B------:R-:W5:Y:S04]  /*14ab0*/  LDL R3, [R1+0x18] ;  /* 0x0000180001037983 */ /* 0x000f680000100800 */
[----:B---3--:R-:W3:Y:S01]  /*14ac0*/  LDL R2, [R1] ;  /* 0x0000000001027983 */ /* 0x008ee20000100800 */
        /* <DEDUP_REMOVED lines=9> */
[----:B----4-:R-:W-:Y:S01]  /*14b60*/  IMAD R0, R5, 0xa800, R6 ;  /* 0x0000a80005007824 */ /* 0x010fe200078e0206 */
[----:B--2---:R-:W-:-:S04]  /*14b70*/  R2UR UR11, R4 ;  /* 0x00000000040b72ca */ /* 0x004fc800000e0000 */
[----:B------:R-:W-:Y:S02]  /*14b80*/  R2UR UR8, R0 ;  /* 0x00000000000872ca */ /* 0x000fe400000e0000 */
[----:B-----5:R-:W-:Y:S02]  /*14b90*/  R2UR UR5, R3 ;  /* 0x00000000030572ca */ /* 0x020fe400000e0000 */
[----:B------:R-:W-:Y:S02]  /*14ba0*/  P2R R0, PR, RZ, 0x1 ;  /* 0x00000001ff007803 */ /* 0x000fe40000000000 */
[----:B---3--:R-:W-:-:S03]  /*14bb0*/  R2UR UR13, R2 ;  /* 0x00000000020d72ca */ /* 0x008fc600000e0000 */
        /* <DEDUP_REMOVED lines=15> */
[----:B----4-:R-:W-:Y:S01]  /*14cb0*/  NOP ;  /* 0x0000000000007918 */ /* 0x010fe20000000000 */
.L_x_2556:
[----:B------:R-:W4:Y:S04]  /*14cc0*/  LDL R2, [R1+0x4] ;  /* 0x0000040001027983 */ /* 0x000f280000100800 */
[----:B------:R-:W5:Y:S04]  /*14cd0*/  LDL.LU R3, [R1+0x30] ;  /* 0x0000300001037983 */ /* 0x000f680000300800 */
[----:B--2---:R-:W2:Y:S04]  /*14ce0*/  LDL.LU R5, [R1+0x28] ;  /* 0x0000280001057983 */ /* 0x004ea80000300800 */
[----:B---3--:R-:W3:Y:S01]  /*14cf0*/  LDL.LU R4, [R1+0x38] ;  /* 0x0000380001047983 */ /* 0x008ee20000300800 */
[----:B------:R-:W-:Y:S05]  /*14d00*/  WARPSYNC.ALL ;  /* 0x0000000000007948 */ /* 0x000fea0003800000 */
[----:B------:R-:W-:Y:S01]  /*14d10*/  ULDC.64 UR4, c[0x0][0x298] ;  /* 0x0000a60000047ab9 */ /* 0x000fe20000000a00 */
[----:B------:R-:W-:Y:S01]  /*14d20*/  ULDC.64 UR6, c[0x0][0xa00] ;  /* 0x0002800000067ab9 */ /* 0x000fe20000000a00 */
[----:B------:R-:W-:Y:S01]  /*14d30*/  BSSY B6, `(.L_x_2561) ;  /* 0x0000024000067945 */ /* 0x000fe20003800000 */
[----:B------:R-:W-:Y:S01]  /*14d40*/  BAR.SYNC.DEFER_BLOCKING 0x8, 0x180 ;  /* 0x0206000000007b1d */ /* 0x000fe20000010000 */
[----:B------:R-:W-:-:S04]  /*14d50*/  ISETP.NE.U32.AND P0, PT, RZ, UR6, PT ;  /* 0x00000006ff007c0c */ /* 0x000fc8000bf05070 */
[----:B------:R-:W-:Y:S01]  /*14d60*/  ISETP.NE.AND.EX P0, PT, RZ, UR7, PT, P0 ;  /* 0x00000007ff007c0c */ /* 0x000fe2000bf05300 */
[----:B----4-:R-:W-:Y:S01]  /*14d70*/  VIADD R2, R2, 0x15400 ;  /* 0x0001540002027836 */ /* 0x010fe20000000000 */
[----:B-----5:R-:W-:-:S04]  /*14d80*/  SHF.R.S32.HI R0, RZ, 0x1f, R3 ;  /* 0x0000001fff007819 */ /* 0x020fc80000011403 */
[----:B------:R-:W-:Y:S02]  /*14d90*/  LOP3.LUT P1, RZ, R2, 0x3ff, RZ, 0xc0, !PT ;  /* 0x000003ff02ff7812 */ /* 0x000fe4000782c0ff */
[----:B--2---:R-:W-:Y:S01]  /*14da0*/  SEL R5, R5, RZ, !P0 ;  /* 0x000000ff05057207 */ /* 0x004fe20004000000 */
[----:B------:R-:W-:Y:S01]  /*14db0*/  IMAD R0, R0, UR4, RZ ;  /* 0x0000000400007c24 */ /* 0x000fe2000f8e02ff */
[----:B---3--:R-:W-:-:S03]  /*14dc0*/  SEL R4, R4, RZ, !P0 ;  /* 0x000000ff04047207 */ /* 0x008fc60004000000 */
[C---:B------:R-:W-:Y:S02]  /*14dd0*/  IMAD R0, R3.reuse, UR5, R0 ;  /* 0x0000000503007c24 */ /* 0x040fe4000f8e0200 */
[----:B------:R-:W-:-:S05]  /*14de0*/  IMAD.WIDE.U32 R2, R3, UR4, RZ ;  /* 0x0000000403027c25 */ /* 0x000fca000f8e00ff */
[----:B------:R2:W-:Y:S04]  /*14df0*/  STL.64 [R1+0x40], R2 ;  /* 0x0000400201007387 */ /* 0x0005e80000100a00 */
[----:B------:R3:W-:Y:S04]  /*14e00*/  STL [R1+0x28], R5 ;  /* 0x0000280501007387 */ /* 0x0007e80000100800 */
[----:B------:R3:W-:Y:S01]  /*14e10*/  STL [R1+0x4c], R4 ;  /* 0x00004c0401007387 */ /* 0x0007e20000100800 */
[----:B--2---:R-:W-:Y:S01]  /*14e20*/  IMAD.IADD R2, R3, 0x1, R0 ;  /* 0x0000000103027824 */ /* 0x004fe200078e0200 */
[----:B------:R-:W-:-:S05]  /*14e30*/  SHF.R.S32.HI R0, RZ, 0x1f, R18 ;  /* 0x0000001fff007819 */ /* 0x000fca0000011412 */
[----:B------:R3:W-:Y:S04]  /*14e40*/  STL [R1+0x38], R0 ;  /* 0x0000380001007387 */ /* 0x0007e80000100800 */
[----:B------:R3:W-:Y:S01]  /*14e50*/  STL [R1+0x30], R2 ;  /* 0x0000300201007387 */ /* 0x0007e20000100800 */
[----:B------:R-:W-:Y:S05]  /*14e60*/  @!P1 BRA `(.L_x_2562) ;  /* 0x0000000000409947 */ /* 0x000fea0003800000 */
[----:B---3--:R-:W-:Y:S01]  /*14e70*/  MOV R2, 0x0 ;  /* 0x0000000000027802 */ /* 0x008fe20000000f00 */
        /* <DEDUP_REMOVED lines=15> */
.L_x_2562:
[----:B------:R-:W-:Y:S05]  /*14f70*/  BSYNC B6 ;  /* 0x0000000000067941 */ /* 0x000fea0003800000 */
.L_x_2561:
[----:B---3--:R-:W2:Y:S01]  /*14f80*/  LDL.LU R5, [R1+0x30] ;  /* 0x0000300001057983 */ /* 0x008ea20000300800 */
[----:B------:R-:W-:Y:S01]  /*14f90*/  ULDC.64 UR4, c[0x0][0x2d8] ;  /* 0x0000b60000047ab9 */ /* 0x000fe20000000a00 */
[----:B------:R-:W3:Y:S01]  /*14fa0*/  LDC R7, c[0x0][0x448] ;  /* 0x00011200ff077b82 */ /* 0x000ee20000000800 */
[----:B------:R-:W-:Y:S01]  /*14fb0*/  ULDC.64 UR6, c[0x0][0x280] ;  /* 0x0000a00000067ab9 */ /* 0x000fe20000000a00 */
[----:B------:R-:W2:Y:S04]  /*14fc0*/  LDL.LU.64 R2, [R1+0x40] ;  /* 0x0000400001027983 */ /* 0x000ea80000300a00 */
[----:B------:R-:W4:Y:S04]  /*14fd0*/  LDL.LU R0, [R1+0x38] ;  /* 0x0000380001007983 */ /* 0x000f280000300800 */
[----:B------:R-:W4:Y:S04]  /*14fe0*/  LDL.LU R6, [R1+0x4c] ;  /* 0x00004c0001067983 */ /* 0x000f280000300800 */
[----:B------:R-:W4:Y:S01]  /*14ff0*/  LDL.LU R4, [R1+0x28] ;  /* 0x0000280001047983 */ /* 0x000f220000300800 */
[----:B01----:R-:W0:Y:S01]  /*15000*/  S2R R9, SR_TID.X ;  /* 0x0000000000097919 */ /* 0x003e220000002100 */
[----:B------:R-:W1:Y:S01]  /*15010*/  S2R R8, SR_TID.X ;  /* 0x0000000000087919 */ /* 0x000e620000002100 */
[----:B---3--:R-:W-:Y:S01]  /*15020*/  ISETP.NE.AND P0, PT, R7, 0x1, PT ;  /* 0x000000010700780c */ /* 0x008fe20003f05270 */
[----:B0-----:R-:W-:-:S02]  /*15030*/  IMAD.SHL.U32 R9, R9, 0x8, RZ ;  /* 0x0000000809097824 */ /* 0x001fc400078e00ff */
[----:B-1----:R-:W-:-:S03]  /*15040*/  IMAD.SHL.U32 R10, R8, 0x8, RZ ;  /* 0x00000008080a7824 */ /* 0x002fc600078e00ff */
[----:B------:R-:W-:-:S04]  /*15050*/  LOP3.LUT R9, R9, 0x38, RZ, 0xc0, !PT ;  /* 0x0000003809097812 */ /* 0x000fc800078ec0ff */
[C---:B------:R-:W-:Y:S02]  /*15060*/  LOP3.LUT R11, R9.reuse, 0x40, RZ, 0xfc, !PT ;  /* 0x00000040090b7812 */ /* 0x040fe400078efcff */
[----:B------:R-:W-:Y:S02]  /*15070*/  LOP3.LUT R9, R9, 0x80, RZ, 0xfc, !PT ;  /* 0x0000008009097812 */ /* 0x000fe400078efcff */
[----:B------:R-:W-:Y:S01]  /*15080*/  LOP3.LUT R10, R10, 0x38, RZ, 0xc0, !PT ;  /* 0x000000380a0a7812 */ /* 0x000fe200078ec0ff */
[----:B--2---:R-:W-:Y:S02]  /*15090*/  IMAD.MOV.U32 R3, RZ, RZ, R5 ;  /* 0x000000ffff037224 */ /* 0x004fe400078e0005 */
[----:B------:R-:W0:Y:S01]  /*150a0*/  S2R R5, SR_TID.X ;  /* 0x0000000000057919 */ /* 0x000e220000002100 */
[----:B----4-:R-:W-:Y:S02]  /*150b0*/  IMAD R0, R0, UR4, RZ ;  /* 0x0000000400007c24 */ /* 0x010fe4000f8e02ff */
[----:B------:R-:W-:-:S04]  /*150c0*/  IMAD.WIDE.U32 R2, R18, UR4, R2 ;  /* 0x0000000412027c25 */ /* 0x000fc8000f8e0002 */
[----:B------:R-:W-:Y:S01]  /*150d0*/  IMAD R0, R18, UR5, R0 ;  /* 0x0000000512007c24 */ /* 0x000fe2000f8e0200 */
[----:B------:R-:W-:-:S03]  /*150e0*/  ULDC.64 UR4, c[0x0][0x2e0] ;  /* 0x0000b80000047ab9 */ /* 0x000fc60000000a00 */
[----:B------:R-:W-:Y:S02]  /*150f0*/  IMAD.IADD R3, R3, 0x1, R0 ;  /* 0x0000000103037824 */ /* 0x000fe400078e0200 */
[----:B------:R-:W-:Y:S02]  /*15100*/  IMAD R0, R6, UR4, RZ ;  /* 0x0000000406007c24 */ /* 0x000fe4000f8e02ff */
[C---:B------:R-:W-:Y:S01]  /*15110*/  IMAD.WIDE.U32 R2, R4.reuse, UR4, R2 ;  /* 0x0000000404027c25 */ /* 0x040fe2000f8e0002 */
[----:B------:R-:W1:Y:S03]  /*15120*/  @P0 LDC R6, c[0x0][0x450] ;  /* 0x00011400ff060b82 */ /* 0x000e660000000800 */
[----:B------:R-:W-:Y:S01]  /*15130*/  IMAD R0, R4, UR5, R0 ;  /* 0x0000000504007c24 */ /* 0x000fe2000f8e0200 */
[----:B------:R-:W-:Y:S01]  /*15140*/  ULDC.64 UR4, c[0x0][0x2d0] ;  /* 0x0000b40000047ab9 */ /* 0x000fe20000000a00 */
[----:B------:R-:W2:Y:S02]  /*15150*/  S2R R4, SR_TID.X ;  /* 0x0000000000047919 */ /* 0x000ea40000002100 */
[----:B------:R-:W-:Y:S01]  /*15160*/  IMAD.IADD R3, R3, 0x1, R0 ;  /* 0x0000000103037824 */ /* 0x000fe200078e0200 */
[----:B0-----:R-:W-:-:S04]  /*15170*/  LOP3.LUT R5, R5, 0x7f, RZ, 0xc0, !PT ;  /* 0x0000007f05057812 */ /* 0x001fc800078ec0ff */
[----:B------:R-:W-:Y:S01]  /*15180*/  SHF.R.U32.HI R5, RZ, 0x3, R5 ;  /* 0x00000003ff057819 */ /* 0x000fe20000011605 */
[----:B--2---:R-:W-:-:S05]  /*15190*/  IMAD.SHL.U32 R4, R4, 0x10, RZ ;  /* 0x0000001004047824 */ /* 0x004fca00078e00ff */
[----:B------:R-:W-:Y:S02]  /*151a0*/  LOP3.LUT R4, R5, 0x70, R4, 0xf8, !PT ;  /* 0x0000007005047812 */ /* 0x000fe400078ef804 */
[----:B------:R-:W0:Y:S03]  /*151b0*/  @P0 LDC R5, c[0x0][0x44c] ;  /* 0x00011300ff050b82 */ /* 0x000e260000000800 */
[----:B------:R-:W-:-:S04]  /*151c0*/  IMAD R0, R17, 0x80, R4 ;  /* 0x0000008011007824 */ /* 0x000fc800078e0204 */
        /* <DEDUP_REMOVED lines=11> */
[----:B------:R-:W-:-:S05]  /*15280*/  SHF.R.S32.HI R4, RZ, 0x1f, R0 ;  /* 0x0000001fff047819 */ /* 0x000fca0000011400 */
[----:B------:R-:W-:Y:S02]  /*15290*/  IMAD R6, R4, UR4, RZ ;  /* 0x0000000404067c24 */ /* 0x000fe4000f8e02ff */
[C---:B------:R-:W-:Y:S01]  /*152a0*/  IMAD.WIDE.U32 R4, R0.reuse, UR4, R2 ;  /* 0x0000000400047c25 */ /* 0x040fe2000f8e0002 */
[----:B------:R-:W-:Y:S02]  /*152b0*/  ULDC UR4, c[0x0][0x2b8] ;  /* 0x0000ae0000047ab9 */ /* 0x000fe40000000800 */
[----:B------:R-:W-:Y:S01]  /*152c0*/  ISETP.GE.AND P0, PT, R9, UR4, PT ;  /* 0x0000000409007c0c */ /* 0x000fe2000bf06270 */
[----:B------:R-:W-:Y:S01]  /*152d0*/  IMAD R0, R0, UR5, R6 ;  /* 0x0000000500007c24 */ /* 0x000fe2000f8e0206 */
[----:B------:R0:W5:Y:S01]  /*152e0*/  LDL R9, [R1+0x24] ;  /* 0x0000240001097983 */ /* 0x0001620000100800 */
[----:B------:R-:W-:Y:S02]  /*152f0*/  LEA R3, P3, R4, UR6, 0x1 ;  /* 0x0000000604037c11 */ /* 0x000fe4000f8608ff */
[----:B------:R-:W-:Y:S01]  /*15300*/  IMAD.IADD R0, R5, 0x1, R0 ;  /* 0x0000000105007824 */ /* 0x000fe200078e0200 */
[----:B------:R-:W-:-:S02]  /*15310*/  ISETP.GE.AND P2, PT, R10, UR4, PT ;  /* 0x000000040a007c0c */ /* 0x000fc4000bf46270 */
[----:B------:R-:W-:Y:S01]  /*15320*/  ISETP.GE.AND P1, PT, R11, UR4, PT ;  /* 0x000000040b007c0c */ /* 0x000fe2000bf26270 */
[----:B------:R-:W-:Y:S01]  /*15330*/  UMOV UR4, 0xffffffff ;  /* 0xffffffff00047882 */ /* 0x000fe20000000000 */
[----:B------:R-:W-:Y:S02]  /*15340*/  LEA.HI.X R0, R4, UR7, R0, 0x1, P3 ;  /* 0x0000000704007c11 */ /* 0x000fe400098f0c00 */
[----:B0-----:R-:W-:Y:S09]  /*15350*/  BRA.DIV UR4, `(.L_x_2563) ;  /* 0x0000004a044c7947 */ /* 0x001ff2000b800000 */
[----:B------:R-:W0:Y:S02]  /*15360*/  S2R R4, SR_TID.X ;  /* 0x0000000000047919 */ /* 0x000e240000002100 */
[----:B0-----:R-:W-:-:S04]  /*15370*/  LOP3.LUT R4, R4, 0x7f, RZ, 0xc0, !PT ;  /* 0x0000007f04047812 */ /* 0x001fc800078ec0ff */
[----:B------:R-:W-:Y:S02]  /*15380*/  SHF.R.U32.HI R5, RZ, 0x3, R4 ;  /* 0x00000003ff057819 */ /* 0x000fe40000011604 */
[----:B------:R-:W2:Y:S01]  /*15390*/  LDL.LU R4, [R1+0x34] ;  /* 0x0000340001047983 */ /* 0x000ea20000300800 */
[----:B------:R-:W-:Y:S02]  /*153a0*/  ULDC.64 UR4, c[0x0][0x208] ;  /* 0x0000820000047ab9 */ /* 0x000fe40000000a00 */
[----:B------:R-:W-:Y:S01]  /*153b0*/  IMAD R17, R17, 0x80, R5 ;  /* 0x0000008011117824 */ /* 0x000fe200078e0205 */
[----:B------:R-:W-:Y:S04]  /*153c0*/  SHFL.IDX PT, R6, R3, 0x1, 0x181f ;  /* 0x00381f0003067f89 */ /* 0x000fe800000e0000 */
[----:B------:R-:W0:Y:S04]  /*153d0*/  SHFL.IDX PT, R5, R3, RZ, 0x181f ;  /* 0x00181fff03057589 */ /* 0x000e2800000e0000 */
[----:B------:R-:W-:Y:S01]  /*153e0*/  SHFL.IDX PT, R8, R0, 0x1, 0x181f ;  /* 0x00381f0000087f89 */ /* 0x000fe200000e0000 */
[----:B--2---:R-:W-:-:S02]  /*153f0*/  IMAD R2, R4, R7, RZ ;  /* 0x0000000704027224 */ /* 0x004fc400078e02ff */
[----:B------:R-:W-:-:S03]  /*15400*/  VIADD R4, R17, 0x10 ;  /* 0x0000001011047836 */ /* 0x000fc60000000000 */
[-C--:B------:R-:W-:Y:S02]  /*15410*/  ISETP.GE.AND P4, PT, R17, R2.reuse, PT ;  /* 0x000000021100720c */ /* 0x080fe40003f86270 */
[----:B------:R-:W-:Y:S02]  /*15420*/  ISETP.GE.AND P3, PT, R4, R2, PT ;  /* 0x000000020400720c */ /* 0x000fe40003f66270 */
[----:B------:R-:W1:Y:S09]  /*15430*/  SHFL.IDX PT, R4, R0, RZ, 0x181f ;  /* 0x00181fff00047589 */ /* 0x000e7200000e0000 */
[----:B0-----:R-:W-:-:S05]  /*15440*/  @!P4 LEA R5, P5, R10, R5, 0x1 ;  /* 0x000000050a05c211 */ /* 0x001fca00078a08ff */
[----:B-1----:R-:W-:Y:S01]  /*15450*/  @!P4 IMAD.X R4, RZ, RZ, R4, P5 ;  /* 0x000000ffff04c224 */ /* 0x002fe200028e0604 */
[----:B------:R-:W-:-:S04]  /*15460*/  @!P3 LEA R7, P5, R10, R6, 0x1 ;  /* 0x000000060a07b211 */ /* 0x000fc800078a08ff */
        /* <DEDUP_REMOVED lines=9> */
[----:B------:R-:W0:Y:S04]  /*15500*/  SHFL.IDX PT, R7, R3, 0x2, 0x181f ;  /* 0x00581f0003077f89 */ /* 0x000e2800000e0000 */
[----:B------:R-:W-:Y:S04]  /*15510*/  @!P3 LDGSTS.E.BYPASS.LTC128B.128 [R9+0x15c00], desc[UR4][R4.64], !P2 ;  /* 0x15c000000409bfae */ /* 0x000fe8000d101d44 */
[----:B------:R-:W-:Y:S04]  /*15520*/  @!P3 LDGSTS.E.BYPASS.LTC128B.128 [R9+0x19c00], desc[UR4][R4.64+0x80], !P1 ;  /* 0x19c000800409bfae */ /* 0x000fe8000c901d44 */
[----:B------:R1:W-:Y:S04]  /*15530*/  @!P3 LDGSTS.E.BYPASS.LTC128B.128 [R9+0x1dc00], desc[UR4][R4.64+0x100], !P0 ;  /* 0x1dc001000409bfae */ /* 0x0003e8000c101d44 */
[----:B------:R-:W2:Y:S01]  /*15540*/  SHFL.IDX PT, R6, R0, 0x2, 0x181f ;  /* 0x00581f0000067f89 */ /* 0x000ea200000e0000 */
[----:B-1----:R-:W-:-:S05]  /*15550*/  VIADD R4, R17, 0x20 ;  /* 0x0000002011047836 */ /* 0x002fca0000000000 */
[----:B------:R-:W-:-:S13]  /*15560*/  ISETP.GE.AND P3, PT, R4, R2, PT ;  /* 0x000000020400720c */ /* 0x000fda0003f66270 */
[----:B0-----:R-:W-:-:S05]  /*15570*/  @!P3 LEA R7, P4, R10, R7, 0x1 ;  /* 0x000000070a07b211 */ /* 0x001fca00078808ff */
[----:B--2---:R-:W-:-:S04]  /*15580*/  @!P3 IMAD.X R4, RZ, RZ, R6, P4 ;  /* 0x000000ffff04b224 */ /* 0x004fc800020e0606 */
[----:B------:R-:W-:Y:S02]  /*15590*/  @!P3 IMAD.MOV.U32 R5, RZ, RZ, R4 ;  /* 0x000000ffff05b224 */ /* 0x000fe400078e0004 */
[----:B------:R-:W-:-:S05]  /*155a0*/  @!P3 IMAD.MOV.U32 R4, RZ, RZ, R7 ;  /* 0x000000ffff04b224 */ /* 0x000fca00078e0007 */
        /* <DEDUP_REMOVED lines=39> */
[----:B0-----:R-:W-:-:S02]  /*15820*/  IADD3 R4, R17, 0x60, RZ ;  /* 0x0000006011047810 */ /* 0x001fc40007ffe0ff */
[----:B------:R-:W0:Y:S02]  /*15830*/  SHFL.IDX PT, R5, R3, 0x6, 0x181f ;  /* 0x00d81f0003057f89 */ /* 0x000e2400000e0000 */
[----:B------:R-:W-:Y:S02]  /*15840*/  ISETP.GE.AND P4, PT, R4, R2, PT ;  /* 0x000000020400720c */ /* 0x000fe40003f86270 */
[----:B------:R-:W-:Y:S04]  /*15850*/  SHFL.IDX PT, R3, R3, 0x7, 0x181f ;  /* 0x00f81f0003037f89 */ /* 0x000fe800000e0000 */
[----:B------:R-:W1:Y:S04]  /*15860*/  SHFL.IDX PT, R4, R0, 0x6, 0x181f ;  /* 0x00d81f0000047f89 */ /* 0x000e6800000e0000 */
[----:B------:R-:W2:Y:S03]  /*15870*/  SHFL.IDX PT, R0, R0, 0x7, 0x181f ;  /* 0x00f81f0000007f89 */ /* 0x000ea600000e0000 */
        /* <DEDUP_REMOVED lines=8> */
.L_x_2686:
        /* <DEDUP_REMOVED lines=13> */
.L_x_2565:
[----:B------:R-:W-:Y:S05]  /*159d0*/  BSYNC B0 ;  /* 0x0000000000007941 */ /* 0x000fea0003800000 */
.L_x_2564:
[----:B01----:R-:W2:Y:S01]  /*159e0*/  LDL R9, [R1+0x4] ;  /* 0x0000040001097983 */ /* 0x003ea20000100800 */
[----:B------:R-:W-:Y:S01]  /*159f0*/  PLOP3.LUT P0, PT, PT, PT, PT, 0x80, 0x0 ;  /* 0x000000000000781c */ /* 0x000fe20003f0f070 */
[----:B------:R-:W-:Y:S01]  /*15a00*/  NOP ;  /* 0x0000000000007918 */ /* 0x000fe20000000000 */
[----:B--2---:R-:W-:-:S11]  /*15a10*/  VIADD R6, R9, 0x36800 ;  /* 0x0003680009067836 */ /* 0x004fd60000000000 */
.L_x_2566:
        /* <DEDUP_REMOVED lines=19> */
.L_x_2687:
[----:B------:R-:W-:Y:S05]  /*15b50*/  BSYNC B0 ;  /* 0x0000000000007941 */ /* 0x000fea0003800000 */
.L_x_2567:
[----:B0-----:R-:W2:Y:S01]  /*15b60*/  LDL R2, [R1+0x2c] ;  /* 0x00002c0001027983 */ /* 0x001ea20000100800 */
[----:B------:R-:W-:Y:S01]  /*15b70*/  BSSY B0, `(.L_x_2569) ;  /* 0x0000256000007945 */ /* 0x000fe20003800000 */
[----:B--2---:R-:W-:-:S13]  /*15b80*/  ISETP.GE.AND P0, PT, R2, 0x2, PT ;  /* 0x000000020200780c */ /* 0x004fda0003f06270 */
[----:B------:R-:W-:Y:S05]  /*15b90*/  @!P0 BRA `(.L_x_2570) ;  /* 0x00000024004c8947 */ /* 0x000fea0003800000 */
[C---:B------:R-:W-:Y:S01]  /*15ba0*/  LOP3.LUT R0, R2.reuse, 0x1, RZ, 0xc0, !PT ;  /* 0x0000000102007812 */ /* 0x040fe200078ec0ff */
[----:B------:R-:W-:Y:S01]  /*15bb0*/  VIADD R4, R2, 0xfffffffe ;  /* 0xfffffffe02047836 */ /* 0x000fe20000000000 */
[----:B------:R-:W-:Y:S02]  /*15bc0*/  BSSY B2, `(.L_x_2571) ;  /* 0x00000cc000027945 */ /* 0x000fe40003800000 */
[----:B------:R-:W-:Y:S01]  /*15bd0*/  ISETP.NE.U32.AND P0, PT, R0, 0x1, PT ;  /* 0x000000010000780c */ /* 0x000fe20003f05070 */
[----:B------:R-:W-:-:S12]  /*15be0*/  IMAD.MOV.U32 R0, RZ, RZ, R4 ;  /* 0x000000ffff007224 */ /* 0x000fd800078e0004 */
[----:B------:R-:W-:Y:S05]  /*15bf0*/  @!P0 BRA `(.L_x_2572) ;  /* 0x0000000c00208947 */ /* 0x000fea0003800000 */
        /* <DEDUP_REMOVED lines=14> */
[----:B------:R-:W-:Y:S01]  /*15ce0*/  ISETP.NE.AND.EX P0, PT, RZ, UR5, PT, P0 ;  /* 0x00000005ff007c0c */ /* 0x000fe2000bf05300 */
[----:B------:R-:W-:-:S12]  /*15cf0*/  IMAD.MOV.U32 R8, RZ, RZ, R4 ;  /* 0x000000ffff087224 */ /* 0x000fd800078e0004 */
[----:B0-----:R-:W-:Y:S05]  /*15d00*/  @!P0 BRA `(.L_x_2575) ;  /* 0x0000000000548947 */ /* 0x001fea0003800000 */
[----:B------:R-:W2:Y:S01]  /*15d10*/  LDL R10, [R1+0x1c] ;  /* 0x00001c00010a7983 */ /* 0x000ea20000100800 */
[----:B------:R-:W0:Y:S03]  /*15d20*/  LDC R5, c[0x0][0x43c] ;  /* 0x00010f00ff057b82 */ /* 0x000e260000000800 */
[----:B------:R-:W3:Y:S01]  /*15d30*/  LDL R7, [R1+0x10] ;  /* 0x0000100001077983 */ /* 0x000ee20000100800 */
[----:B------:R-:W-:Y:S01]  /*15d40*/  IMAD.MOV.U32 R0, RZ, RZ, R4 ;  /* 0x000000ffff007224 */ /* 0x000fe200078e0004 */
[----:B------:R-:W-:Y:S01]  /*15d50*/  ULDC.64 UR6, c[0x0][0x428] ;  /* 0x00010a0000067ab9 */ /* 0x000fe20000000a00 */
[----:B------:R-:W-:Y:S01]  /*15d60*/  ULDC.64 UR8, c[0x0][0x208] ;  /* 0x0000820000087ab9 */ /* 0x000fe20000000a00 */
[----:B0-----:R-:W-:-:S13]  /*15d70*/  ISETP.NE.AND P0, PT, R5, 0x1, PT ;  /* 0x000000010500780c */ /* 0x001fda0003f05270 */
[----:B-----5:R-:W0:Y:S02]  /*15d80*/  @P0 LDC.64 R2, c[0x0][0x440] ;  /* 0x00011000ff020b82 */ /* 0x020e240000000a00 */
[----:B0-----:R-:W-:-:S05]  /*15d90*/  @P0 IMAD.HI.U32 R2, R4, R2, RZ ;  /* 0x0000000204020227 */ /* 0x001fca00078e00ff */
[----:B------:R-:W-:-:S04]  /*15da0*/  @P0 SHF.R.U32.HI R0, RZ, R3, R2 ;  /* 0x00000003ff000219 */ /* 0x000fc80000011602 */
[--C-:B------:R-:W-:Y:S01]  /*15db0*/  SHF.R.S32.HI R3, RZ, 0x1f, R0.reuse ;  /* 0x0000001fff037819 */ /* 0x100fe20000011400 */
[----:B------:R-:W-:-:S04]  /*15dc0*/  IMAD.MOV R8, RZ, RZ, -R0 ;  /* 0x000000ffff087224 */ /* 0x000fc800078e0a00 */
[----:B------:R-:W-:Y:S02]  /*15dd0*/  IMAD R8, R5, R8, R4 ;  /* 0x0000000805087224 */ /* 0x000fe400078e0204 */
[----:B--2---:R-:W-:-:S04]  /*15de0*/  IMAD R2, R10, UR6, RZ ;  /* 0x000000060a027c24 */ /* 0x004fc8000f8e02ff */
[----:B---3--:R-:W-:Y:S02]  /*15df0*/  IMAD R5, R7, UR7, R2 ;  /* 0x0000000707057c24 */ /* 0x008fe4000f8e0202 */
[----:B------:R-:W-:-:S04]  /*15e00*/  IMAD.MOV.U32 R2, RZ, RZ, R0 ;  /* 0x000000ffff027224 */ /* 0x000fc800078e0000 */
[----:B------:R-:W-:-:S04]  /*15e10*/  IMAD.WIDE.U32 R2, R7, UR6, R2 ;  /* 0x0000000607027c25 */ /* 0x000fc8000f8e0002 */
[----:B------:R-:W-:Y:S01]  /*15e20*/  IMAD.IADD R0, R5, 0x1, R3 ;  /* 0x0000000105007824 */ /* 0x000fe200078e0203 */
[----:B------:R-:W-:-:S04]  /*15e30*/  LEA R10, P0, R2, UR4, 0x2 ;  /* 0x00000004020a7c11 */ /* 0x000fc8000f8010ff */
[----:B------:R-:W-:-:S05]  /*15e40*/  LEA.HI.X R11, R2, UR5, R0, 0x2, P0 ;  /* 0x00000005020b7c11 */ /* 0x000fca00080f1400 */
[----:B------:R0:W5:Y:S04]  /*15e50*/  LDG.E R3, desc[UR8][R10.64] ;  /* 0x000000080a037981 */ /* 0x000168000c1e1900 */
.L_x_2575:
[----:B------:R-:W2:Y:S01]  /*15e60*/  LDL R0, [R1+0x4] ;  /* 0x0000040001007983 */ /* 0x000ea20000100800 */
[----:B------:R-:W-:Y:S01]  /*15e70*/  BSSY B3, `(.L_x_2576) ;  /* 0x0000005000037945 */ /* 0x000fe20003800000 */
[----:B--2---:R-:W-:Y:S01]  /*15e80*/  IMAD R2, R9, 0x8, R0 ;  /* 0x0000000809027824 */ /* 0x004fe200078e0200 */
[----:B------:R-:W-:-:S04]  /*15e90*/  SHF.L.U32 R0, R12, 0x1f, RZ ;  /* 0x0000001f0c007819 */ /* 0x000fc800000006ff */
[----:B------:R-:W1:Y:S02]  /*15ea0*/  SYNCS.PHASECHK.TRANS64.TRYWAIT P0, [R2+URZ+0x36840], R0 ;  /* 0x03684000020075a7 */ /* 0x000e64000800017f */
[----:B-1----:R-:W-:Y:S05]  /*15eb0*/  @!P0 BRA `(.L_x_2577) ;  /* 0x0000004800888947 */ /* 0x002fea0003800000 */
.L_x_2688:
[----:B------:R-:W-:Y:S05]  /*15ec0*/  BSYNC B3 ;  /* 0x0000000000037941 */ /* 0x000fea0003800000 */
.L_x_2576:
[----:B------:R-:W2:Y:S01]  /*15ed0*/  S2R R5, SR_TID.X ;  /* 0x0000000000057919 */ /* 0x000ea20000002100 */
        /* <DEDUP_REMOVED lines=11> */
.L_x_2579:
[----:B------:R-:W-:Y:S05]  /*15f90*/  BSYNC B3 ;  /* 0x0000000000037941 */ /* 0x000fea0003800000 */
.L_x_2578:
        /* <DEDUP_REMOVED lines=13> */
.L_x_2580:
        /* <DEDUP_REMOVED lines=10> */
[----:B------:R-:W-:Y:S01]  /*16110*/  IMAD.MOV.U32 R15, RZ, RZ, 0x40 ;  /* 0x00000040ff0f7424 */ /* 0x000fe200078e00ff */
[----:B------:R-:W-:Y:S01]  /*16120*/  PLOP3.LUT P0, PT, PT, PT, PT, 0x80, 0x0 ;  /* 0x000000000000781c */ /* 0x000fe20003f0f070 */
[----:B------:R-:W-:Y:S01]  /*16130*/  VIADD R5, R7, 0x24c00 ;  /* 0x00024c0007057836 */ /* 0x000fe20000000000 */
[----:B------:R-:W-:Y:S01]  /*16140*/  UMOV UR6, 0x0 ;  /* 0x0000000000067882 */ /* 0x000fe20000000000 */
[----:B------:R-:W-:Y:S01]  /*16150*/  UMOV UR7, 0x14f00000 ;  /* 0x14f0000000077882 */ /* 0x000fe20000000000 */
[----:B------:R-:W-:-:S15]  /*16160*/  R2UR UR10, R15 ;  /* 0x000000000f0a72ca */ /* 0x000fde00000e0000 */
.L_x_2581:
        /* <DEDUP_REMOVED lines=16> */
.L_x_2582:
        /* <DEDUP_REMOVED lines=10> */
[----:B0-----:R-:W2:Y:S04]  /*16310*/  LDL.LU R10, [R1+0x14] ;  /* 0x00001400010a7983 */ /* 0x001ea80000300800 */
[----:B------:R-:W3:Y:S01]  /*16320*/  LDL R5, [R1+0x8] ;  /* 0x0000080001057983 */ /* 0x000ee20000100800 */
[----:B------:R-:W-:Y:S01]  /*16330*/  BSSY B3, `(.L_x_2583) ;  /* 0x0000005000037945 */ /* 0x000fe20003800000 */
[----:B--2---:R-:W-:Y:S01]  /*16340*/  SHF.L.U32 R0, R10, 0x1f, RZ ;  /* 0x0000001f0a007819 */ /* 0x004fe200000006ff */
[----:B---3--:R-:W-:-:S04]  /*16350*/  IMAD R2, R5, 0x8, R6 ;  /* 0x0000000805027824 */ /* 0x008fc800078e0206 */
[----:B------:R-:W0:Y:S02]  /*16360*/  SYNCS.PHASECHK.TRANS64.TRYWAIT P0, [R2+URZ+0x60], R0 ;  /* 0x00006000020075a7 */ /* 0x000e24000800017f */
[----:B0-----:R-:W-:Y:S05]  /*16370*/  @!P0 BRA `(.L_x_2584) ;  /* 0x00000044006c8947 */ /* 0x001fea0003800000 */
.L_x_2689:
[----:B------:R-:W-:Y:S05]  /*16380*/  BSYNC B3 ;  /* 0x0000000000037941 */ /* 0x000fea0003800000 */
.L_x_2583:
        /* <DEDUP_REMOVED lines=14> */
.L_x_2586:
[----:B------:R-:W-:Y:S05]  /*16470*/  BSYNC B3 ;  /* 0x0000000000037941 */ /* 0x000fea0003800000 */
.L_x_2585:
        /* <DEDUP_REMOVED lines=8> */
[----:B------:R-:W-:Y:S01]  /*16500*/  PLOP3.LUT P0, PT, PT, PT, PT, 0x80, 0x0 ;  /* 0x000000000000781c */ /* 0x000fe20003f0f070 */
[C-C-:B--2--5:R-:W-:Y:S02]  /*16510*/  IMAD R2, R17.reuse, 0x8, R0.reuse ;  /* 0x0000000811027824 */ /* 0x164fe400078e0200 */
[----:B------:R-:W-:Y:S02]  /*16520*/  IMAD R0, R17, 0xa800, R0 ;  /* 0x0000a80011007824 */ /* 0x000fe400078e0200 */
[----:B------:R-:W-:Y:S02]  /*16530*/  VIADD R2, R2, 0x36850 ;  /* 0x0003685002027836 */ /* 0x000fe40000000000 */
[----:B---3--:R-:W-:Y:S02]  /*16540*/  IMAD R5, R5, 0x70, R7 ;  /* 0x0000007005057824 */ /* 0x008fe400078e0207 */
[----:B------:R-:W-:-:S07]  /*16550*/  VIADD R7, R0, 0x400 ;  /* 0x0000040000077836 */ /* 0x000fce0000000000 */
.L_x_2587:
        /* <DEDUP_REMOVED lines=16> */
.L_x_2588:
        /* <DEDUP_REMOVED lines=16> */
.L_x_2589:
        /* <DEDUP_REMOVED lines=13> */
.L_x_2574:
[----:B------:R-:W-:Y:S05]  /*16830*/  BSYNC B1 ;  /* 0x0000000000017941 */ /* 0x000fea0003800000 */
.L_x_2573:
[----:B------:R-:W2:Y:S04]  /*16840*/  LDL.LU R0, [R1+0x2c] ;  /* 0x00002c0001007983 */ /* 0x000ea80000300800 */
[----:B------:R3:W-:Y:S04]  /*16850*/  STL [R1+0x8], R9 ;  /* 0x0000080901007387 */ /* 0x0007e80000100800 */
[----:B------:R3:W-:Y:S02]  /*16860*/  STL [R1+0x14], R12 ;  /* 0x0000140c01007387 */ /* 0x0007e40000100800 */
[----:B--23--:R-:W-:-:S07]  /*16870*/  VIADD R0, R0, 0xfffffffd ;  /* 0xfffffffd00007836 */ /* 0x00cfce0000000000 */
.L_x_2572:
[----:B------:R-:W-:Y:S05]  /*16880*/  BSYNC B2 ;  /* 0x0000000000027941 */ /* 0x000fea0003800000 */
.L_x_2571:
[----:B------:R-:W-:-:S13]  /*16890*/  ISETP.NE.AND P0, PT, R4, RZ, PT ;  /* 0x000000ff0400720c */ /* 0x000fda0003f05270 */
[----:B------:R-:W-:Y:S05]  /*168a0*/  @!P0 BRA `(.L_x_2570) ;  /* 0x0000001800088947 */ /* 0x000fea0003800000 */
[----:B0-----:R0:W5:Y:S02]  /*168b0*/  LDL R8, [R1] ;  /* 0x0000000001087983 */ /* 0x0011640000100800 */
.L_x_2624:
        /* <DEDUP_REMOVED lines=21> */
[----:B------:R-:W-:Y:S01]  /*16a10*/  ULDC.64 UR8, c[0x0][0x208] ;  /* 0x0000820000087ab9 */ /* 0x000fe20000000a00 */
        /* <DEDUP_REMOVED lines=10> */
[----:B------:R-:W-:-:S04]  /*16ac0*/  IMAD.WIDE.U32 R2, R9, UR6, R2 ;  /* 0x0000000609027c25 */ /* 0x000fc8000f8e0002 */
[----:B------:R-:W-:Y:S01]  /*16ad0*/  IMAD.IADD R3, R8, 0x1, R3 ;  /* 0x0000000108037824 */ /* 0x000fe200078e0203 */
[----:B------:R-:W-:-:S04]  /*16ae0*/  LEA R8, P0, R2, UR4, 0x2 ;  /* 0x0000000402087c11 */ /* 0x000fc8000f8010ff */
[----:B------:R-:W-:-:S05]  /*16af0*/  LEA.HI.X R9, R2, UR5, R3, 0x2, P0 ;  /* 0x0000000502097c11 */ /* 0x000fca00080f1403 */
[----:B------:R2:W5:Y:S04]  /*16b00*/  LDG.E R8, desc[UR8][R8.64] ;  /* 0x0000000808087981 */ /* 0x000568000c1e1900 */
.L_x_2592:
[----:B------:R-:W3:Y:S01]  /*16b10*/  LDL R2, [R1+0x4] ;  /* 0x0000040001027983 */ /* 0x000ee20000100800 */
[----:B------:R-:W-:Y:S01]  /*16b20*/  BSSY B2, `(.L_x_2593) ;  /* 0x0000005000027945 */ /* 0x000fe20003800000 */
[----:B---3--:R-:W-:Y:S01]  /*16b30*/  IMAD R3, R4, 0x8, R2 ;  /* 0x0000000804037824 */ /* 0x008fe200078e0202 */
[----:B------:R-:W-:-:S04]  /*16b40*/  SHF.L.U32 R2, R5, 0x1f, RZ ;  /* 0x0000001f05027819 */ /* 0x000fc800000006ff */
[----:B------:R-:W3:Y:S02]  /*16b50*/  SYNCS.PHASECHK.TRANS64.TRYWAIT P0, [R3+URZ+0x36840], R2 ;  /* 0x03684002030075a7 */ /* 0x000ee4000800017f */
[----:B---3--:R-:W-:Y:S05]  /*16b60*/  @!P0 BRA `(.L_x_2594) ;  /* 0x0000003c00848947 */ /* 0x008fea0003800000 */
.L_x_2690:
[----:B------:R-:W-:Y:S05]  /*16b70*/  BSYNC B2 ;  /* 0x0000000000027941 */ /* 0x000fea0003800000 */
.L_x_2593:
        /* <DEDUP_REMOVED lines=12> */
.L_x_2596:
[----:B------:R-:W-:Y:S05]  /*16c40*/  BSYNC B2 ;  /* 0x0000000000027941 */ /* 0x000fea0003800000 */
.L_x_2595:
        /* <DEDUP_REMOVED lines=13> */
.L_x_2597:
        /* <DEDUP_REMOVED lines=16> */
.L_x_2598:
        /* <DEDUP_REMOVED lines=16> */
.L_x_2599:
        /* <DEDUP_REMOVED lines=17> */
.L_x_2691:
[----:B------:R-:W-:Y:S05]  /*17030*/  BSYNC B2 ;  /* 0x0000000000027941 */ /* 0x000fea0003800000 */
.L_x_2600:
[----:B------:R-:W-:Y:S01]  /*17040*/  BSSY B2, `(.L_x_2602) ;  /* 0x000000b000027945 */ /* 0x000fe20003800000 */
[----:B------:R-:W-:Y:S02]  /*17050*/  IMAD.MOV.U32 R12, RZ, RZ, 0x0 ;  /* 0x00000000ff0c7424 */ /* 0x000fe400078e00ff */
[----:B------:R-:W-:Y:S01]  /*17060*/  IMAD.MOV.U32 R13, RZ, RZ, 0x14f00000 ;  /* 0x14f00000ff0d7424 */ /* 0x000fe200078e00ff */
[----:B------:R-:W-:Y:S06]  /*17070*/  @P1 BRA `(.L_x_2603) ;  /* 0x00000000001c1947 */ /* 0x000fec0003800000 */
[----:B------:R-:W3:Y:S01]  /*17080*/  S2R R9, SR_TID.X ;  /* 0x0000000000097919 */ /* 0x000ee20000002100 */
[----:B--2---:R-:W-:-:S04]  /*17090*/  IMAD.MOV.U32 R3, RZ, RZ, 0xa800 ;  /* 0x0000a800ff037424 */ /* 0x004fc800078e00ff */
[----:B------:R4:W-:Y:S01]  /*170a0*/  SYNCS.ARRIVE.TRANS64 RZ, [R2+URZ+0x50], R3 ;  /* 0x0000500302ff79a7 */ /* 0x0009e2000800003f */
[----:B---3--:R-:W-:-:S04]  /*170b0*/  LOP3.LUT R9, R9, 0x1f, RZ, 0xc0, !PT ;  /* 0x0000001f09097812 */ /* 0x008fc800078ec0ff */
[----:B------:R-:W-:-:S13]  /*170c0*/  ISETP.NE.AND P0, PT, R9, RZ, PT ;  /* 0x000000ff0900720c */ /* 0x000fda0003f05270 */
[----:B----4-:R-:W-:Y:S05]  /*170d0*/  @!P0 BRA `(.L_x_2603) ;  /* 0x0000000000048947 */ /* 0x010fea0003800000 */
[----:B------:R-:W-:Y:S01]  /*170e0*/  BPT.TRAP 0x1 ;  /* 0x000000040000795c */ /* 0x000fe20000300000 */
.L_x_2603:
[----:B------:R-:W-:Y:S05]  /*170f0*/  BSYNC B2 ;  /* 0x0000000000027941 */ /* 0x000fea0003800000 */
.L_x_2602:
        /* <DEDUP_REMOVED lines=14> */
.L_x_2604:
        /* <DEDUP_REMOVED lines=16> */
.L_x_2605:
        /* <DEDUP_REMOVED lines=16> */
.L_x_2606:
        /* <DEDUP_REMOVED lines=13> */
.L_x_2591:
[----:B------:R-:W-:Y:S05]  /*174b0*/  BSYNC B1 ;  /* 0x0000000000017941 */ /* 0x000fea0003800000 */
.L_x_2590:
        /* <DEDUP_REMOVED lines=20> */
[----:B------:R-:W-:Y:S01]  /*17600*/  ULDC.64 UR8, c[0x0][0x208] ;  /* 0x0000820000087ab9 */ /* 0x000fe20000000a00 */
        /* <DEDUP_REMOVED lines=15> */
.L_x_2609:
[----:B------:R-:W4:Y:S01]  /*17700*/  LDL R2, [R1+0x4] ;  /* 0x0000040001027983 */ /* 0x000f220000100800 */
[----:B------:R-:W-:Y:S01]  /*17710*/  SHF.L.U32 R3, R10, 0x1f, RZ ;  /* 0x0000001f0a037819 */ /* 0x000fe200000006ff */
[----:B------:R-:W-:Y:S01]  /*17720*/  BSSY B2, `(.L_x_2610) ;  /* 0x0000004000027945 */ /* 0x000fe20003800000 */
[----:B----4-:R-:W-:-:S04]  /*17730*/  IMAD R2, R11, 0x8, R2 ;  /* 0x000000080b027824 */ /* 0x010fc800078e0202 */
[----:B------:R-:W4:Y:S02]  /*17740*/  SYNCS.PHASECHK.TRANS64.TRYWAIT P0, [R2+URZ+0x36840], R3 ;  /* 0x03684003020075a7 */ /* 0x000f24000800017f */
[----:B----4-:R-:W-:Y:S05]  /*17750*/  @!P0 BRA `(.L_x_2611) ;  /* 0x0000003000b08947 */ /* 0x010fea0003800000 */
.L_x_2692:
[----:B------:R-:W-:Y:S05]  /*17760*/  BSYNC B2 ;  /* 0x0000000000027941 */ /* 0x000fea0003800000 */
.L_x_2610:
        /* <DEDUP_REMOVED lines=12> */
.L_x_2613:
[----:B------:R-:W-:Y:S05]  /*17830*/  BSYNC B2 ;  /* 0x0000000000027941 */ /* 0x000fea0003800000 */
.L_x_2612:
        /* <DEDUP_REMOVED lines=15> */
.L_x_2614:
        /* <DEDUP_REMOVED lines=16> */
.L_x_2615:
        /* <DEDUP_REMOVED lines=16> */
.L_x_2616:
        /* <DEDUP_REMOVED lines=11> */
[----:B------:R-:W-:Y:S01]  /*17be0*/  IMAD R2, R4, 0x8, R6 ;  /* 0x0000000804027824 */ /* 0x000fe200078e0206 */
[----:B------:R-:W-:Y:S03]  /*17bf0*/  BSSY B2, `(.L_x_2617) ;  /* 0x0000003000027945 */ /* 0x000fe60003800000 */
[----:B------:R-:W2:Y:S02]  /*17c00*/  SYNCS.PHASECHK.TRANS64.TRYWAIT P0, [R2+URZ+0x60], R5 ;  /* 0x00006005020075a7 */ /* 0x000ea4000800017f */
[----:B--2---:R-:W-:Y:S05]  /*17c10*/  @!P0 BRA `(.L_x_2618) ;  /* 0x0000002c00948947 */ /* 0x004fea0003800000 */
.L_x_2693:
[----:B------:R-:W-:Y:S05]  /*17c20*/  BSYNC B2 ;  /* 0x0000000000027941 */ /* 0x000fea0003800000 */
.L_x_2617:
        /* <DEDUP_REMOVED lines=11> */
.L_x_2620:
[----:B------:R-:W-:Y:S05]  /*17ce0*/  BSYNC B2 ;  /* 0x0000000000027941 */ /* 0x000fea0003800000 */
.L_x_2619:
        /* <DEDUP_REMOVED lines=13> */
.L_x_2621:
        /* <DEDUP_REMOVED lines=16> */
.L_x_2622:
        /* <DEDUP_REMOVED lines=16> */
.L_x_2623:
        /* <DEDUP_REMOVED lines=13> */
.L_x_2608:
[----:B------:R-:W-:Y:S05]  /*18090*/  BSYNC B1 ;  /* 0x0000000000017941 */ /* 0x000fea0003800000 */
.L_x_2607:
[C---:B------:R-:W-:Y:S01]  /*180a0*/  ISETP.GT.AND P0, PT, R0.reuse, 0x1, PT ;  /* 0x000000010000780c */ /* 0x040fe20003f04270 */
[----:B------:R-:W-:-:S12]  /*180b0*/  VIADD R0, R0, 0xfffffffe ;  /* 0xfffffffe00007836 */ /* 0x000fd80000000000 */
[----:B------:R-:W-:Y:S05]  /*180c0*/  @P0 BRA `(.L_x_2624) ;  /* 0xffffffe400fc0947 */ /* 0x000fea000383ffff */
.L_x_2570:
[----:B------:R-:W-:Y:S05]  /*180d0*/  BSYNC B0 ;  /* 0x0000000000007941 */ /* 0x000fea0003800000 */
.L_x_2569:
        /* <DEDUP_REMOVED lines=18> */
.L_x_2626:
[----:B------:R-:W-:Y:S05]  /*18200*/  BSYNC B0 ;  /* 0x0000000000007941 */ /* 0x000fea0003800000 */
.L_x_2625:
        /* <DEDUP_REMOVED lines=13> */
.L_x_2694:
[----:B------:R-:W-:Y:S05]  /*182e0*/  BSYNC B1 ;  /* 0x0000000000017941 */ /* 0x000fea0003800000 */
.L_x_2629:
        /* <DEDUP_REMOVED lines=9> */
.L_x_2632:
[----:B------:R-:W-:Y:S05]  /*18380*/  BSYNC B1 ;  /* 0x0000000000017941 */ /* 0x000fea0003800000 */
.L_x_2631:
[----:B------:R-:W2:Y:S04]  /*18390*/  LDL.LU R5, [R1+0x18] ;  /* 0x0000180001057983 */ /* 0x000ea80000300800 */
[----:B------:R-:W2:Y:S04]  /*183a0*/  LDL.LU R3, [R1+0xc] ;  /* 0x00000c0001037983 */ /* 0x000ea80000300800 */
[----:B------:R-:W3:Y:S04]  /*183b0*/  LDL R4, [R1+0x4] ;  /* 0x0000040001047983 */ /* 0x000ee80000100800 */
[----:B0-----:R-:W3:Y:S01]  /*183c0*/  LDL R2, [R1+0x8] ;  /* 0x0000080001027983 */ /* 0x001ee20000100800 */
        /* <DEDUP_REMOVED lines=8> */
[----:B---3--:R-:W-:-:S04]  /*18450*/  IMAD R2, R2, 0xa800, R4 ;  /* 0x0000a80002027824 */ /* 0x008fc800078e0204 */
[----:B------:R-:W-:-:S07]  /*18460*/  VIADD R4, R2, 0x400 ;  /* 0x0000040002047836 */ /* 0x000fce0000000000 */
.L_x_2633:
        /* <DEDUP_REMOVED lines=16> */
.L_x_2634:
        /* <DEDUP_REMOVED lines=16> */
.L_x_2635:
        /* <DEDUP_REMOVED lines=11> */
.L_x_2628:
[----:B------:R-:W-:Y:S05]  /*18720*/  BSYNC B0 ;  /* 0x0000000000007941 */ /* 0x000fea0003800000 */
.L_x_2627:
        /* <DEDUP_REMOVED lines=9> */
.L_x_2549:
[----:B------:R-:W-:Y:S05]  /*187c0*/  BSYNC B7 ;  /* 0x0000000000077941 */ /* 0x000fea0003800000 */
.L_x_2547:
[----:B0-----:R-:W2:Y:S02]  /*187d0*/  LDL R0, [R1+0x50] ;  /* 0x0000500001007983 */ /* 0x001ea40000100800 */
        /* <DEDUP_REMOVED lines=12> */
.L_x_2636:
[----:B------:R-:W0:Y:S01]  /*188a0*/  S2R R0, SR_TID.X ;  /* 0x0000000000007919 */ /* 0x000e220000002100 */
[----:B------:R-:W-:Y:S01]  /*188b0*/  UMOV UR4, 0xffffffff ;  /* 0xffffffff00047882 */ /* 0x000fe20000000000 */
[----:B0-----:R-:W-:-:S04]  /*188c0*/  LOP3.LUT R6, R0, 0x1f, RZ, 0xc0, !PT ;  /* 0x0000001f00067812 */ /* 0x001fc800078ec0ff */
[----:B------:R-:W-:Y:S01]  /*188d0*/  ISETP.NE.AND P0, PT, R6, 0x1f, PT ;  /* 0x0000001f0600780c */ /* 0x000fe20003f05270 */
[----:B------:R-:W-:-:S12]  /*188e0*/  BRA.DIV UR4, `(.L_x_2638) ;  /* 0x0000002204887947 */ /* 0x000fd8000b800000 */
[----:B------:R-:W-:Y:S01]  /*188f0*/  IMAD.IADD R5, R19, 0x1, R6 ;  /* 0x0000000113057824 */ /* 0x000fe200078e0206 */
[----:B------:R-:W-:Y:S01]  /*18900*/  ULDC UR4, c[0x0][0xc3c] ;  /* 0x00030f0000047ab9 */ /* 0x000fe20000000800 */
[----:B------:R-:W-:-:S03]  /*18910*/  ULDC.64 UR6, c[0x0][0x208] ;  /* 0x0000820000067ab9 */ /* 0x000fc60000000a00 */
        /* <DEDUP_REMOVED lines=9> */
[----:B0-----:R-:W-:Y:S02]  /*189b0*/  IMAD.MOV.U32 R2, RZ, RZ, RZ ;  /* 0x000000ffff027224 */ /* 0x001fe400078e00ff */
[----:B--2---:R-:W-:Y:S01]  /*189c0*/  @!P1 IMAD.MOV.U32 R2, RZ, RZ, R3 ;  /* 0x000000ffff029224 */ /* 0x004fe200078e0003 */
[----:B------:R-:W-:-:S04]  /*189d0*/  ISETP.NE.AND P1, PT, R6, RZ, PT ;  /* 0x000000ff0600720c */ /* 0x000fc80003f25270 */
[----:B------:R-:W0:Y:S02]  /*189e0*/  SHFL.UP PT, R14, R2, 0x1, RZ ;  /* 0x04200000020e7989 */ /* 0x000e2400000e00ff */
[----:B0-----:R-:W-:-:S05]  /*189f0*/  SEL R5, R14, RZ, P1 ;  /* 0x000000ff0e057207 */ /* 0x001fca0000800000 */
[----:B------:R-:W-:Y:S02]  /*18a00*/  IMAD.IADD R3, R2, 0x1, R5 ;  /* 0x0000000102037824 */ /* 0x000fe400078e0205 */
[----:B------:R-:W-:Y:S04]  /*18a10*/  SHFL.IDX PT, R5, R16, 0x1, 0x1f ;  /* 0x00201f0010057f89 */ /* 0x000fe800000e0000 */
        /* <DEDUP_REMOVED lines=12> */
[----:B------:R0:W2:Y:S02]  /*18ae0*/  SHFL.IDX PT, R16, R3, 0x1f, 0x1f ;  /* 0x03e01f0003107f89 */ /* 0x0000a400000e0000 */
.L_x_2704:
[----:B------:R-:W-:Y:S02]  /*18af0*/  ULDC UR4, c[0x0][0xc38] ;  /* 0x00030e0000047ab9 */ /* 0x000fe40000000800 */
[----:B------:R-:W-:-:S04]  /*18b00*/  IMAD.U32 R4, RZ, RZ, UR4 ;  /* 0x00000004ff047e24 */ /* 0x000fc8000f8e00ff */
[----:B--2---:R-:W-:-:S04]  /*18b10*/  IMAD R16, R16, R4, RZ ;  /* 0x0000000410107224 */ /* 0x004fc800078e02ff */
[----:B------:R-:W-:-:S05]  /*18b20*/  IMAD.IADD R5, R5, 0x1, R16 ;  /* 0x0000000105057824 */ /* 0x000fca00078e0210 */
[----:B------:R-:W-:-:S13]  /*18b30*/  ISETP.GT.AND P6, PT, R5, R0, PT ;  /* 0x000000000500720c */ /* 0x000fda0003fc4270 */
[----:B------:R-:W-:Y:S05]  /*18b40*/  @P6 BRA `(.L_x_2639) ;  /* 0x0000000000a06947 */ /* 0x000fea0003800000 */
.L_x_2644:
[----:B------:R-:W2:Y:S01]  /*18b50*/  LDC R2, c[0x0][0xc3c] ;  /* 0x00030f00ff027b82 */ /* 0x000ea20000000800 */
[----:B------:R-:W-:-:S04]  /*18b60*/  IADD3 R19, R19, 0x1f, RZ ;  /* 0x0000001f13137810 */ /* 0x000fc80007ffe0ff */
[----:B--2---:R-:W-:-:S13]  /*18b70*/  ISETP.GE.AND P6, PT, R19, R2, PT ;  /* 0x000000021300720c */ /* 0x004fda0003fc6270 */
[----:B------:R-:W-:Y:S05]  /*18b80*/  @P6 BRA `(.L_x_2640) ;  /* 0x0000000400dc6947 */ /* 0x000fea0003800000 */
[----:B0-----:R-:W0:Y:S01]  /*18b90*/  S2R R3, SR_TID.X ;  /* 0x0000000000037919 */ /* 0x001e220000002100 */
[----:B------:R-:W-:Y:S01]  /*18ba0*/  BSSY B0, `(.L_x_2641) ;  /* 0x000000a000007945 */ /* 0x000fe20003800000 */
[----:B0-----:R-:W-:-:S05]  /*18bb0*/  LOP3.LUT R3, R3, 0x1f, RZ, 0xc0, !PT ;  /* 0x0000001f03037812 */ /* 0x001fca00078ec0ff */
[----:B------:R-:W-:-:S05]  /*18bc0*/  IMAD.IADD R4, R19, 0x1, R3 ;  /* 0x0000000113047824 */ /* 0x000fca00078e0203 */
[----:B------:R-:W-:Y:S01]  /*18bd0*/  ISETP.GE.OR P6, PT, R4, R2, !P0 ;  /* 0x000000020400720c */ /* 0x000fe200047c6670 */
[----:B------:R-:W-:-:S12]  /*18be0*/  IMAD.MOV.U32 R2, RZ, RZ, RZ ;  /* 0x000000ffff027224 */ /* 0x000fd800078e00ff */
[----:B------:R-:W-:Y:S05]  /*18bf0*/  @P6 BRA `(.L_x_2642) ;  /* 0x0000000000106947 */ /* 0x000fea0003800000 */
[----:B------:R-:W0:Y:S01]  /*18c00*/  LDC.64 R2, c[0x0][0xc80] ;  /* 0x00032000ff027b82 */ /* 0x000e220000000a00 */
[----:B------:R-:W-:Y:S01]  /*18c10*/  ULDC.64 UR4, c[0x0][0x208] ;  /* 0x0000820000047ab9 */ /* 0x000fe20000000a00 */
[----:B0-----:R-:W-:-:S06]  /*18c20*/  IMAD.WIDE R2, R4, 0x4, R2 ;  /* 0x0000000404027825 */ /* 0x001fcc00078e0202 */
[----:B------:R0:W5:Y:S02]  /*18c30*/  LDG.E R2, desc[UR4][R2.64] ;  /* 0x0000000402027981 */ /* 0x000164000c1e1900 */
.L_x_2642:
[----:B------:R-:W-:Y:S05]  /*18c40*/  BSYNC B0 ;  /* 0x0000000000007941 */ /* 0x000fea0003800000 */
.L_x_2641:
        /* <DEDUP_REMOVED lines=18> */
.L_x_2712:
[----:B------:R-:W-:Y:S02]  /*18d70*/  ULDC UR4, c[0x0][0xc38] ;  /* 0x00030e0000047ab9 */ /* 0x000fe40000000800 */
[----:B------:R-:W-:-:S04]  /*18d80*/  IMAD.U32 R4, RZ, RZ, UR4 ;  /* 0x00000004ff047e24 */ /* 0x000fc8000f8e00ff */
[----:B--2---:R-:W-:-:S04]  /*18d90*/  IMAD R16, R16, R4, RZ ;  /* 0x0000000410107224 */ /* 0x004fc800078e02ff */
[----:B------:R-:W-:-:S05]  /*18da0*/  IMAD.IADD R5, R16, 0x1, R5 ;  /* 0x0000000110057824 */ /* 0x000fca00078e0205 */
[----:B------:R-:W-:-:S13]  /*18db0*/  ISETP.GT.AND P6, PT, R5, R0, PT ;  /* 0x000000000500720c */ /* 0x000fda0003fc4270 */
[----:B------:R-:W-:Y:S05]  /*18dc0*/  @!P6 BRA `(.L_x_2644) ;  /* 0xfffffffc0060e947 */ /* 0x000fea000383ffff */
.L_x_2639:
        /* <DEDUP_REMOVED lines=8> */
.L_x_2716:
[----:B------:R-:W-:Y:S01]  /*18e50*/  ISETP.NE.AND P0, PT, R5, RZ, PT ;  /* 0x000000ff0500720c */ /* 0x000fe20003f05270 */
[----:B------:R-:W-:-:S12]  /*18e60*/  IMAD.MOV.U32 R5, RZ, RZ, RZ ;  /* 0x000000ffff057224 */ /* 0x000fd800078e00ff */
[----:B------:R-:W-:Y:S05]  /*18e70*/  @!P0 BRA `(.L_x_2646) ;  /* 0x0000000000148947 */ /* 0x000fea0003800000 */
[----:B------:R-:W-:Y:S01]  /*18e80*/  UMOV UR4, 0xffffffff ;  /* 0xffffffff00047882 */ /* 0x000fe20000000000 */
[----:B------:R-:W-:Y:S02]  /*18e90*/  VIADD R12, R6, 0xffffffff ;  /* 0xffffffff060c7836 */ /* 0x000fe40000000000 */
[----:B------:R-:W-:Y:S05]  /*18ea0*/  BRA.DIV UR4, `(.L_x_2647) ;  /* 0x0000002604607947 */ /* 0x000fea000b800000 */
[----:B0-----:R0:W0:Y:S02]  /*18eb0*/  SHFL.IDX PT, R3, R3, R12, 0x1f ;  /* 0x00001f0c03037589 */ /* 0x00102400000e0000 */
.L_x_2719:
[----:B0-----:R-:W-:-:S07]  /*18ec0*/  IMAD.MOV.U32 R5, RZ, RZ, R3 ;  /* 0x000000ffff057224 */ /* 0x001fce00078e0003 */
.L_x_2646:
[----:B0-2---:R-:W0:Y:S01]  /*18ed0*/  LDC.64 R2, c[0x0][0xc90] ;  /* 0x00032400ff027b82 */ /* 0x005e220000000a00 */
[----:B------:R-:W-:Y:S01]  /*18ee0*/  IMAD.IADD R19, R6, 0x1, R19 ;  /* 0x0000000106137824 */ /* 0x000fe200078e0213 */
[----:B------:R-:W-:-:S03]  /*18ef0*/  ULDC.64 UR4, c[0x0][0x208] ;  /* 0x0000820000047ab9 */ /* 0x000fc60000000a00 */
[----:B0-----:R-:W-:-:S05]  /*18f00*/  IMAD.WIDE R2, R19, 0x4, R2 ;  /* 0x0000000413027825 */ /* 0x001fca00078e0202 */
[----:B----4-:R-:W3:Y:S01]  /*18f10*/  LDG.E R7, desc[UR4][R2.64] ;  /* 0x0000000402077981 */ /* 0x010ee2000c1e1900 */
[----:B------:R-:W-:-:S04]  /*18f20*/  IMAD R16, R5, R4, R16 ;  /* 0x0000000405107224 */ /* 0x000fc800078e0210 */
[----:B------:R-:W-:Y:S02]  /*18f30*/  IMAD.IADD R0, R0, 0x1, -R16 ;  /* 0x0000000100007824 */ /* 0x000fe400078e0a10 */
[----:B---3--:R-:W-:-:S05]  /*18f40*/  IMAD R6, R17, R7, RZ ;  /* 0x0000000711067224 */ /* 0x008fca00078e02ff */
[----:B-----5:R-:W-:-:S04]  /*18f50*/  IABS R8, R6 ;  /* 0x0000000600087213 */ /* 0x020fc80000000000 */
        /* <DEDUP_REMOVED lines=58> */
.L_x_2640:
[----:B------:R-:W-:Y:S01]  /*19300*/  UMOV UR4, URZ ;  /* 0x0000003f00047c82 */ /* 0x000fe20008000000 */
[----:B------:R-:W-:Y:S01]  /*19310*/  UMOV UR5, URZ ;  /* 0x0000003f00057c82 */ /* 0x000fe20008000000 */
[----:B------:R-:W-:Y:S01]  /*19320*/  ULDC UR6, c[0x0][0xc3c] ;  /* 0x00030f0000067ab9 */ /* 0x000fe20000000800 */
[----:B------:R-:W-:Y:S02]  /*19330*/  IMAD.MOV.U32 R16, RZ, RZ, R0 ;  /* 0x000000ffff107224 */ /* 0x000fe400078e0000 */
[----:B------:R-:W-:Y:S02]  /*19340*/  IMAD.U32 R17, RZ, RZ, UR4 ;  /* 0x00000004ff117e24 */ /* 0x000fe4000f8e00ff */
[----:B------:R-:W-:Y:S02]  /*19350*/  IMAD.U32 R18, RZ, RZ, UR5 ;  /* 0x00000005ff127e24 */ /* 0x000fe4000f8e00ff */
[----:B------:R-:W-:-:S07]  /*19360*/  IMAD.U32 R19, RZ, RZ, UR6 ;  /* 0x00000006ff137e24 */ /* 0x000fce000f8e00ff */
.L_x_2648:
        /* <DEDUP_REMOVED lines=12> */
.L_x_2637:
[----:B------:R-:W-:Y:S02]  /*19430*/  ULDC UR4, c[0x0][0xc3c] ;  /* 0x00030f0000047ab9 */ /* 0x000fe40000000800 */
[----:B--2---:R-:W-:-:S13]  /*19440*/  ISETP.GE.AND P0, PT, R19, UR4, PT ;  /* 0x0000000413007c0c */ /* 0x004fda000bf06270 */
[----:B------:R-:W-:Y:S05]  /*19450*/  @!P0 BRA `(.L_x_2649) ;  /* 0xffffffa400788947 */ /* 0x000fea000383ffff */
[----:B------:R-:W-:Y:S05]  /*19460*/  BSYNC B8 ;  /* 0x0000000000087941 */ /* 0x000fea0003800000 */
.L_x_2543:
[----:B0-----:R-:W2:Y:S01]  /*19470*/  LDL.LU R0, [R1+0x48] ;  /* 0x0000480001007983 */ /* 0x001ea20000300800 */
[----:B------:R-:W-:Y:S01]  /*19480*/  BSSY B0, `(.L_x_2650) ;  /* 0x000000b000007945 */ /* 0x000fe20003800000 */
[----:B------:R-:W0:Y:S01]  /*19490*/  S2R R5, SR_CgaCtaId ;  /* 0x0000000000057919 */ /* 0x000e220000008800 */
[----:B--2---:R-:W-:-:S05]  /*194a0*/  VIADD R0, R0, 0x1 ;  /* 0x0000000100007836 */ /* 0x004fca0000000000 */
[----:B---3--:R-:W-:-:S04]  /*194b0*/  LEA.HI R2, R0, R0, RZ, 0x1 ;  /* 0x0000000000027211 */ /* 0x008fc800078f08ff */
[----:B------:R-:W-:-:S05]  /*194c0*/  LOP3.LUT R3, R2, 0xfffffffe, RZ, 0xc0, !PT ;  /* 0xfffffffe02037812 */ /* 0x000fca00078ec0ff */
[----:B------:R-:W-:Y:S01]  /*194d0*/  IMAD.IADD R3, R0, 0x1, -R3 ;  /* 0x0000000100037824 */ /* 0x000fe200078e0a03 */
[----:B------:R-:W-:-:S04]  /*194e0*/  MOV R0, 0x400 ;  /* 0x0000040000007802 */ /* 0x000fc80000000f00 */
[----:B0-----:R-:W-:Y:S02]  /*194f0*/  LEA R0, R5, R0, 0x18 ;  /* 0x0000000005007211 */ /* 0x001fe400078ec0ff */
[----:B------:R-:W-:-:S04]  /*19500*/  SHF.L.U32 R3, R3, 0x1f, RZ ;  /* 0x0000001f03037819 */ /* 0x000fc800000006ff */
[----:B------:R-:W0:Y:S02]  /*19510*/  SYNCS.PHASECHK.TRANS64.TRYWAIT P0, [R0+URZ+0x36820], R3 ;  /* 0x03682003000075a7 */ /* 0x000e24000800017f */
[----:B0-----:R-:W-:Y:S05]  /*19520*/  @!P0 BRA `(.L_x_2651) ;  /* 0x0000001c00e88947 */ /* 0x001fea0003800000 */
.L_x_2720:
[----:B------:R-:W-:Y:S05]  /*19530*/  BSYNC B0 ;  /* 0x0000000000007941 */ /* 0x000fea0003800000 */
.L_x_2650:
[----:B------:R-:W-:-:S03]  /*19540*/  UMOV UR4, 0xffffffff ;  /* 0xffffffff00047882 */ /* 0x000fc60000000000 */
[----:B------:R-:W-:Y:S05]  /*19550*/  BRA.DIV UR4, `(.L_x_2652) ;  /* 0x0000001e04f07947 */ /* 0x000fea000b800000 */
[----:B------:R-:W2:Y:S02]  /*19560*/  S2R R2, SR_TID.X ;  /* 0x0000000000027919 */ /* 0x000ea40000002100 */
[----:B--2---:R-:W-:-:S04]  /*19570*/  SHF.R.U32.HI R2, RZ, 0x5, R2 ;  /* 0x00000005ff027819 */ /* 0x004fc80000011602 */
[----:B------:R-:W-:-:S05]  /*19580*/  LOP3.LUT R2, R2, 0x3, RZ, 0xc0, !PT ;  /* 0x0000000302027812 */ /* 0x000fca00078ec0ff */
[----:B------:R2:W3:Y:S02]  /*19590*/  SHFL.IDX PT, R14, R2, RZ, 0x1f ;  /* 0x00001fff020e7589 */ /* 0x0004e400000e0000 */
.L_x_2723:
[----:B---3--:R-:W-:Y:S01]  /*195a0*/  ISETP.NE.AND P0, PT, R14, RZ, PT ;  /* 0x000000ff0e00720c */ /* 0x008fe20003f05270 */
[----:B------:R-:W-:-:S12]  /*195b0*/  BSSY B0, `(.L_x_2653) ;  /* 0x0000029000007945 */ /* 0x000fd80003800000 */
[----:B------:R-:W-:Y:S05]  /*195c0*/  @P0 BRA `(.L_x_2654) ;  /* 0x00000000009c0947 */ /* 0x000fea0003800000 */
[----:B------:R-:W-:-:S03]  /*195d0*/  UMOV UR4, 0xffffffff ;  /* 0xffffffff00047882 */ /* 0x000fc60000000000 */
[----:B------:R-:W-:Y:S05]  /*195e0*/  BRA.DIV UR4, `(.L_x_2655) ;  /* 0x0000002204007947 */ /* 0x000fea000b800000 */
[----:B------:R-:W-:-:S13]  /*195f0*/  ELECT P6, URZ, PT ;  /* 0x00000000003f782f */ /* 0x000fda00038c0000 */
.L_x_2726:
        /* <DEDUP_REMOVED lines=8> */
.L_x_2656:
[----:B0-----:R-:W2:Y:S04]  /*19680*/  LDL R3, [R1+0x8] ;  /* 0x0000080001037983 */ /* 0x001ea80000100800 */
[----:B----4-:R-:W3:Y:S01]  /*19690*/  LDL.LU R7, [R1+0x14] ;  /* 0x0000140001077983 */ /* 0x010ee20000300800 */
        /* <DEDUP_REMOVED lines=12> */
.L_x_2727:
[----:B------:R-:W2:Y:S02]  /*19760*/  SYNCS.PHASECHK.TRANS64.TRYWAIT P0, [R7+URZ], R2 ;  /* 0x00000002070075a7 */ /* 0x000ea4000800017f */
[----:B--2---:R-:W-:Y:S05]  /*19770*/  @!P0 BRA `(.L_x_2658) ;  /* 0x0000001c00d08947 */ /* 0x004fea0003800000 */
.L_x_2728:
[----:B------:R-:W-:Y:S05]  /*19780*/  @!P2 BRA `(.L_x_2659) ;  /* 0x000000000004a947 */ /* 0x000fea0003800000 */
[----:B------:R-:W-:Y:S01]  /*19790*/  BPT.TRAP 0x1 ;  /* 0x000000040000795c */ /* 0x000fe20000300000 */
.L_x_2659:
[----:B------:R-:W3:Y:S01]  /*197a0*/  LDL.LU R4, [R1+0x8] ;  /* 0x0000080001047983 */ /* 0x000ee20000300800 */
[----:B------:R-:W-:-:S04]  /*197b0*/  VIADD R0, R0, 0x36860 ;  /* 0x0003686000007836 */ /* 0x000fc80000000000 */
[----:B---3--:R-:W-:-:S04]  /*197c0*/  IMAD R4, R4, 0x8, R0 ;  /* 0x0000000804047824 */ /* 0x008fc800078e0200 */
[----:B------:R-:W3:Y:S02]  /*197d0*/  SYNCS.PHASECHK.TRANS64.TRYWAIT P0, [R4+URZ], R5 ;  /* 0x00000005040075a7 */ /* 0x000ee4000800017f */
[----:B---3--:R-:W-:Y:S05]  /*197e0*/  @!P0 BRA `(.L_x_2660) ;  /* 0x0000001c00c88947 */ /* 0x008fea0003800000 */
.L_x_2729:
[----:B------:R-:W-:-:S07]  /*197f0*/  IMAD R3, R3, 0x8, R0 ;  /* 0x0000000803037824 */ /* 0x000fce00078e0200 */
.L_x_2661:
[----:B----4-:R4:W0:Y:S02]  /*19800*/  SYNCS.PHASECHK.TRANS64.TRYWAIT P0, [R3+URZ], R2 ;  /* 0x00000002030075a7 */ /* 0x010824000800017f */
[----:B0-----:R-:W-:Y:S05]  /*19810*/  @!P0 NANOSLEEP.SYNCS 0x989680 ;  /* 0x009896800000895d */ /* 0x001fea0003900000 */
[----:B------:R-:W0:Y:S02]  /*19820*/  @!P0 SYNCS.PHASECHK.TRANS64 P0, [R3+URZ], R2 ;  /* 0x00000002030085a7 */ /* 0x000e24000800007f */
[----:B0-----:R-:W-:Y:S05]  /*19830*/  @!P0 BRA `(.L_x_2661) ;  /* 0xfffffffc00f08947 */ /* 0x001fea000383ffff */
.L_x_2654:
[----:B------:R-:W-:Y:S05]  /*19840*/  BSYNC B0 ;  /* 0x0000000000007941 */ /* 0x000fea0003800000 */
.L_x_2653:
[----:B------:R-:W-:Y:S05]  /*19850*/  EXIT ;  /* 0x000000000000794d */ /* 0x000fea0003800000 */
.L_x_2485:
[----:B0-----:R-:W-:-:S04]  /*19860*/  IMAD.U32 R3, RZ, RZ, UR38 ;  /* 0x00000026ff037e24 */ /* 0x001fc8000f8e00ff */
[----:B------:R0:W1:Y:S03]  /*19870*/  SYNCS.PHASECHK.TRANS64.TRYWAIT P1, [R3+URZ+0x36800], R0 ;  /* 0x03680000030075a7 */ /* 0x000066000802017f */
[----:B-1----:R-:W-:Y:S05]  /*19880*/  @!P1 NANOSLEEP.SYNCS 0x989680 ;  /* 0x009896800000995d */ /* 0x002fea0003900000 */
[----:B------:R-:W1:Y:S02]  /*19890*/  @!P1 SYNCS.PHASECHK.TRANS64 P1, [R3+URZ+0x36800], R0 ;  /* 0x03680000030095a7 */ /* 0x000e64000802007f */
[----:B-1----:R-:W-:Y:S05]  /*198a0*/  @!P1 BRA `(.L_x_2485) ;  /* 0xfffffffc00ec9947 */ /* 0x002fea000383ffff */
[----:B------:R-:W-:Y:S05]  /*198b0*/  BRA `(.L_x_2662) ;  /* 0xfffffe8000987947 */ /* 0x000fea000383ffff */
.L_x_2489:
[----:B-1----:R1:W2:Y:S02]  /*198c0*/  SYNCS.PHASECHK.TRANS64.TRYWAIT P2, [R0+URZ+0x36830], R3 ;  /* 0x03683003000075a7 */ /* 0x0022a4000804017f */
[----:B--2---:R-:W-:Y:S05]  /*198d0*/  @!P2 NANOSLEEP.SYNCS 0x989680 ;  /* 0x009896800000a95d */ /* 0x004fea0003900000 */
[----:B------:R-:W2:Y:S02]  /*198e0*/  @!P2 SYNCS.PHASECHK.TRANS64 P2, [R0+URZ+0x36830], R3 ;  /* 0x036830030000a5a7 */ /* 0x000ea4000804007f */
[----:B--2---:R-:W-:Y:S05]  /*198f0*/  @!P2 BRA `(.L_x_2489) ;  /* 0xfffffffc00f0a947 */ /* 0x004fea000383ffff */
[----:B------:R-:W-:Y:S05]  /*19900*/  BRA `(.L_x_2488) ;  /* 0xfffffe8000bc7947 */ /* 0x000fea000383ffff */
.L_x_2494:
[----:B-1----:R-:W-:-:S04]  /*19910*/  IMAD.U32 R7, RZ, RZ, UR37 ;  /* 0x00000025ff077e24 */ /* 0x002fc8000f8e00ff */
[----:B------:R1:W2:Y:S03]  /*19920*/  SYNCS.PHASECHK.TRANS64.TRYWAIT P3, [R7+URZ+0x36830], R6 ;  /* 0x03683006070075a7 */ /* 0x0002a6000806017f */
[----:B--2---:R-:W-:Y:S05]  /*19930*/  @!P3 NANOSLEEP.SYNCS 0x989680 ;  /* 0x009896800000b95d */ /* 0x004fea0003900000 */
[----:B------:R-:W2:Y:S02]  /*19940*/  @!P3 SYNCS.PHASECHK.TRANS64 P3, [R7+URZ+0x36830], R6 ;  /* 0x036830060700b5a7 */ /* 0x000ea4000806007f */
[----:B--2---:R-:W-:Y:S05]  /*19950*/  @!P3 BRA `(.L_x_2494) ;  /* 0xfffffffc00ecb947 */ /* 0x004fea000383ffff */
[----:B------:R-:W-:Y:S05]  /*19960*/  BRA `(.L_x_2493) ;  /* 0xfffffecc00307947 */ /* 0x000fea000383ffff */
.L_x_2498:
[----:B-1----:R-:W-:-:S04]  /*19970*/  IMAD.U32 R7, RZ, RZ, UR4 ;  /* 0x00000004ff077e24 */ /* 0x002fc8000f8e00ff */
[----:B------:R1:W3:Y:S03]  /*19980*/  SYNCS.PHASECHK.TRANS64.TRYWAIT P3, [R7+URZ+0x36850], R0 ;  /* 0x03685000070075a7 */ /* 0x0002e6000806017f */
[----:B---3--:R-:W-:Y:S05]  /*19990*/  @!P3 NANOSLEEP.SYNCS 0x989680 ;  /* 0x009896800000b95d */ /* 0x008fea0003900000 */
[----:B------:R-:W3:Y:S02]  /*199a0*/  @!P3 SYNCS.PHASECHK.TRANS64 P3, [R7+URZ+0x36850], R0 ;  /* 0x036850000700b5a7 */ /* 0x000ee4000806007f */
[----:B---3--:R-:W-:Y:S05]  /*199b0*/  @!P3 BRA `(.L_x_2498) ;  /* 0xfffffffc00ecb947 */ /* 0x008fea000383ffff */
[----:B------:R-:W-:Y:S05]  /*199c0*/  BRA `(.L_x_2497) ;  /* 0xfffffef0007c7947 */ /* 0x000fea000383ffff */
.L_x_2504:
[----:B-1----:R-:W-:-:S04]  /*199d0*/  IMAD.U32 R7, RZ, RZ, UR4 ;  /* 0x00000004ff077e24 */ /* 0x002fc8000f8e00ff */
[----:B------:R1:W2:Y:S03]  /*199e0*/  SYNCS.PHASECHK.TRANS64.TRYWAIT P2, [R7+URZ+0x36830], R6 ;  /* 0x03683006070075a7 */ /* 0x0002a6000804017f */
[----:B--2---:R-:W-:Y:S05]  /*199f0*/  @!P2 NANOSLEEP.SYNCS 0x989680 ;  /* 0x009896800000a95d */ /* 0x004fea0003900000 */
[----:B------:R-:W2:Y:S02]  /*19a00*/  @!P2 SYNCS.PHASECHK.TRANS64 P2, [R7+URZ+0x36830], R6 ;  /* 0x036830060700a5a7 */ /* 0x000ea4000804007f */
[----:B--2---:R-:W-:Y:S05]  /*19a10*/  @!P2 BRA `(.L_x_2504) ;  /* 0xfffffffc00eca947 */ /* 0x004fea000383ffff */
[----:B------:R-:W-:Y:S05]  /*19a20*/  BRA `(.L_x_2503) ;  /* 0xffffff1400b47947 */ /* 0x000fea000383ffff */
.L_x_2508:
[----:B-1----:R-:W-:-:S04]  /*19a30*/  IMAD.U32 R7, RZ, RZ, UR14 ;  /* 0x0000000eff077e24 */ /* 0x002fc8000f8e00ff */
[----:B------:R1:W3:Y:S03]  /*19a40*/  SYNCS.PHASECHK.TRANS64.TRYWAIT P2, [R7+URZ+0x36850], R0 ;  /* 0x03685000070075a7 */ /* 0x0002e6000804017f */
[----:B---3--:R-:W-:Y:S05]  /*19a50*/  @!P2 NANOSLEEP.SYNCS 0x989680 ;  /* 0x009896800000a95d */ /* 0x008fea0003900000 */
[----:B------:R-:W3:Y:S02]  /*19a60*/  @!P2 SYNCS.PHASECHK.TRANS64 P2, [R7+URZ+0x36850], R0 ;  /* 0x036850000700a5a7 */ /* 0x000ee4000804007f */
[----:B---3--:R-:W-:Y:S05]  /*19a70*/  @!P2 BRA `(.L_x_2508) ;  /* 0xfffffffc00eca947 */ /* 0x008fea000383ffff */
[----:B------:R-:W-:Y:S05]  /*19a80*/  BRA `(.L_x_2507) ;  /* 0xffffff3c00007947 */ /* 0x000fea000383ffff */
.L_x_2513:
[----:B-1----:R-:W-:-:S04]  /*19a90*/  IMAD.U32 R5, RZ, RZ, UR5 ;  /* 0x00000005ff057e24 */ /* 0x002fc8000f8e00ff */
[----:B------:R1:W2:Y:S03]  /*19aa0*/  SYNCS.PHASECHK.TRANS64.TRYWAIT P0, [R5+URZ+0x36850], R0 ;  /* 0x03685000050075a7 */ /* 0x0002a6000800017f */
[----:B--2---:R-:W-:Y:S05]  /*19ab0*/  @!P0 NANOSLEEP.SYNCS 0x989680 ;  /* 0x009896800000895d */ /* 0x004fea0003900000 */
[----:B------:R-:W2:Y:S02]  /*19ac0*/  @!P0 SYNCS.PHASECHK.TRANS64 P0, [R5+URZ+0x36850], R0 ;  /* 0x03685000050085a7 */ /* 0x000ea4000800007f */
[----:B--2---:R-:W-:Y:S05]  /*19ad0*/  @!P0 BRA `(.L_x_2513) ;  /* 0xfffffffc00ec8947 */ /* 0x004fea000383ffff */
[----:B------:R-:W-:Y:S05]  /*19ae0*/  BRA `(.L_x_2512) ;  /* 0xffffff5c00707947 */ /* 0x000fea000383ffff */
.L_x_2555:
        /* <DEDUP_REMOVED lines=8> */
[----:B01----:R-:W-:Y:S05]  /*19b70*/  WARPSYNC.COLLECTIVE R15, `(.L_x_2664) ;  /* 0x000000000f087348 */ /* 0x003fea0003c00000 */
[----:B------:R2:W3:Y:S02]  /*19b80*/  SHFL.IDX P6, R14, R13, R12, R11 ;  /* 0x0000000c0d0e7389 */ /* 0x0004e400000c000b */
[----:B0123--:R-:W-:Y:S01]  /*19b90*/  ENDCOLLECTIVE ;  /* 0x000000000000791b */ /* 0x00ffe20003800000 */
.L_x_2664:
[----:B------:R-:W-:Y:S05]  /*19ba0*/  BSYNC B0 ;  /* 0x0000000000007941 */ /* 0x000fea0003800000 */
.L_x_2663:
[----:B------:R-:W-:Y:S05]  /*19bb0*/  BRA `(.L_x_2665) ;  /* 0xffffffa800d87947 */ /* 0x000fea000383ffff */
.L_x_2557:
[----:B------:R-:W-:Y:S01]  /*19bc0*/  BSSY B0, `(.L_x_2666) ;  /* 0x0000006000007945 */ /* 0x000fe20003800000 */
[----:B------:R-:W-:-:S07]  /*19bd0*/  IMAD.MOV.U32 R15, RZ, RZ, -0x1 ;  /* 0xffffffffff0f7424 */ /* 0x000fce00078e00ff */
[----:B0123--:R-:W-:Y:S05]  /*19be0*/  WARPSYNC.COLLECTIVE R15, `(.L_x_2667) ;  /* 0x000000000f0c7348 */ /* 0x00ffea0003c00000 */
[----:B------:R-:W-:Y:S02]  /*19bf0*/  ELECT P6, UR62, PT ;  /* 0x00000000003e782f */ /* 0x000fe400038c0000 */
[----:B------:R-:W-:Y:S01]  /*19c00*/  MOV R14, UR62 ;  /* 0x0000003e000e7c02 */ /* 0x000fe20008000f00 */
[----:B0123--:R-:W-:Y:S10]  /*19c10*/  ENDCOLLECTIVE ;  /* 0x000000000000791b */ /* 0x00fff40003800000 */
.L_x_2667:
[----:B------:R-:W-:Y:S05]  /*19c20*/  BSYNC B0 ;  /* 0x0000000000007941 */ /* 0x000fea0003800000 */
.L_x_2666:
[----:B------:R-:W-:Y:S05]  /*19c30*/  BRA `(.L_x_2668) ;  /* 0xffffffa800e07947 */ /* 0x000fea000383ffff */
.L_x_2559:
[----:B---3--:R3:W4:Y:S02]  /*19c40*/  SYNCS.PHASECHK.TRANS64.TRYWAIT P0, [R0+URZ+0x36840], R2 ;  /* 0x03684002000075a7 */ /* 0x008724000800017f */
[----:B----4-:R-:W-:Y:S05]  /*19c50*/  @!P0 NANOSLEEP.SYNCS 0x989680 ;  /* 0x009896800000895d */ /* 0x010fea0003900000 */
[----:B------:R-:W4:Y:S02]  /*19c60*/  @!P0 SYNCS.PHASECHK.TRANS64 P0, [R0+URZ+0x36840], R2 ;  /* 0x03684002000085a7 */ /* 0x000f24000800007f */
[----:B----4-:R-:W-:Y:S05]  /*19c70*/  @!P0 BRA `(.L_x_2559) ;  /* 0xfffffffc00f08947 */ /* 0x010fea000383ffff */
[----:B------:R-:W-:Y:S05]  /*19c80*/  BRA `(.L_x_2669) ;  /* 0xffffffac00507947 */ /* 0x000fea000383ffff */
.L_x_2563:
[----:B------:R-:W2:Y:S01]  /*19c90*/  LDL.LU R11, [R1+0x34] ;  /* 0x00003400010b7983 */ /* 0x000ea20000300800 */
[----:B------:R-:W-:Y:S01]  /*19ca0*/  IMAD.MOV.U32 R13, RZ, RZ, R0 ;  /* 0x000000ffff0d7224 */ /* 0x000fe200078e0000 */
[----:B------:R-:W-:Y:S01]  /*19cb0*/  LOP3.LUT R8, R8, 0x7f, RZ, 0xc0, !PT ;  /* 0x0000007f08087812 */ /* 0x000fe200078ec0ff */
[----:B------:R-:W-:Y:S02]  /*19cc0*/  IMAD.MOV.U32 R12, RZ, RZ, RZ ;  /* 0x000000ffff0c7224 */ /* 0x000fe400078e00ff */
[----:B------:R-:W-:Y:S01]  /*19cd0*/  IMAD.MOV.U32 R15, RZ, RZ, -0x1 ;  /* 0xffffffffff0f7424 */ /* 0x000fe200078e00ff */
[----:B------:R-:W-:-:S05]  /*19ce0*/  SHF.R.U32.HI R6, RZ, 0x3, R8 ;  /* 0x00000003ff067819 */ /* 0x000fca0000011608 */
[----:B------:R-:W-:Y:S02]  /*19cf0*/  IMAD R17, R17, 0x80, R6 ;  /* 0x0000008011117824 */ /* 0x000fe400078e0206 */
[----:B--2---:R-:W-:Y:S02]  /*19d00*/  IMAD R2, R11, R7, RZ ;  /* 0x000000070b027224 */ /* 0x004fe400078e02ff */
[----:B------:R-:W-:-:S03]  /*19d10*/  IMAD.MOV.U32 R11, RZ, RZ, 0x181f ;  /* 0x0000181fff0b7424 */ /* 0x000fc600078e00ff */
[----:B------:R-:W-:-:S13]  /*19d20*/  ISETP.GE.AND P3, PT, R17, R2, PT ;  /* 0x000000021100720c */ /* 0x000fda0003f66270 */
[----:B-----5:R-:W-:Y:S05]  /*19d30*/  WARPSYNC.COLLECTIVE R15, `(.L_x_2670) ;  /* 0x000000000f087348 */ /* 0x020fea0003c00000 */
[----:B------:R0:W1:Y:S02]  /*19d40*/  SHFL.IDX P6, R14, R13, R12, R11 ;  /* 0x0000000c0d0e7389 */ /* 0x00006400000c000b */
[----:B01---5:R-:W-:Y:S01]  /*19d50*/  ENDCOLLECTIVE ;  /* 0x000000000000791b */ /* 0x023fe20003800000 */
.L_x_2670:
[----:B------:R-:W-:Y:S02]  /*19d60*/  IMAD.MOV.U32 R13, RZ, RZ, R3 ;  /* 0x000000ffff0d7224 */ /* 0x000fe400078e0003 */
[----:B------:R-:W-:-:S07]  /*19d70*/  IMAD.MOV.U32 R4, RZ, RZ, R14 ;  /* 0x000000ffff047224 */ /* 0x000fce00078e000e */
[----:B------:R-:W-:Y:S05]  /*19d80*/  WARPSYNC.COLLECTIVE R15, `(.L_x_2671) ;  /* 0x000000000f087348 */ /* 0x000fea0003c00000 */
[----:B------:R0:W1:Y:S02]  /*19d90*/  SHFL.IDX P6, R14, R13, R12, R11 ;  /* 0x0000000c0d0e7389 */ /* 0x00006400000c000b */
[----:B01----:R-:W-:Y:S01]  /*19da0*/  ENDCOLLECTIVE ;  /* 0x000000000000791b */ /* 0x003fe20003800000 */
.L_x_2671:
        /* <DEDUP_REMOVED lines=18> */
.L_x_2672:
[----:B------:R-:W-:-:S05]  /*19ed0*/  VIADD R4, R17, 0x10 ;  /* 0x0000001011047836 */ /* 0x000fca0000000000 */
[----:B------:R-:W-:Y:S01]  /*19ee0*/  ISETP.GE.AND P3, PT, R4, R2, PT ;  /* 0x000000020400720c */ /* 0x000fe20003f66270 */
[----:B------:R-:W-:Y:S02]  /*19ef0*/  IMAD.MOV.U32 R13, RZ, RZ, R3 ;  /* 0x000000ffff0d7224 */ /* 0x000fe400078e0003 */
[----:B------:R-:W-:-:S10]  /*19f00*/  IMAD.MOV.U32 R8, RZ, RZ, R14 ;  /* 0x000000ffff087224 */ /* 0x000fd400078e000e */
[----:B------:R-:W-:Y:S05]  /*19f10*/  WARPSYNC.COLLECTIVE R15, `(.L_x_2673) ;  /* 0x000000000f087348 */ /* 0x000fea0003c00000 */
[----:B------:R0:W1:Y:S02]  /*19f20*/  SHFL.IDX P6, R14, R13, R12, R11 ;  /* 0x0000000c0d0e7389 */ /* 0x00006400000c000b */
[----:B01----:R-:W-:Y:S01]  /*19f30*/  ENDCOLLECTIVE ;  /* 0x000000000000791b */ /* 0x003fe20003800000 */
.L_x_2673:
[----:B------:R-:W-:Y:S01]  /*19f40*/  ULDC.64 UR4, c[0x0][0x208] ;  /* 0x0000820000047ab9 */ /* 0x000fe20000000a00 */
[----:B------:R-:W-:Y:S02]  /*19f50*/  IMAD.MOV.U32 R13, RZ, RZ, R0 ;  /* 0x000000ffff0d7224 */ /* 0x000fe400078e0000 */
[----:B------:R-:W-:Y:S02]  /*19f60*/  IMAD.MOV.U32 R12, RZ, RZ, 0x2 ;  /* 0x00000002ff0c7424 */ /* 0x000fe400078e00ff */
[----:B------:R-:W-:-:S05]  /*19f70*/  IMAD.MOV.U32 R6, RZ, RZ, R14 ;  /* 0x000000ffff067224 */ /* 0x000fca00078e000e */
[----:B------:R-:W-:-:S05]  /*19f80*/  @!P3 LEA R7, P5, R10, R6, 0x1 ;  /* 0x000000060a07b211 */ /* 0x000fca00078a08ff */
[----:B------:R-:W-:Y:S02]  /*19f90*/  @!P3 IMAD.X R6, RZ, RZ, R8, P5 ;  /* 0x000000ffff06b224 */ /* 0x000fe400028e0608 */
        /* <DEDUP_REMOVED lines=11> */
.L_x_2674:
[----:B------:R-:W-:-:S05]  /*1a050*/  VIADD R4, R17, 0x20 ;  /* 0x0000002011047836 */ /* 0x000fca0000000000 */
[----:B------:R-:W-:Y:S01]  /*1a060*/  ISETP.GE.AND P3, PT, R4, R2, PT ;  /* 0x000000020400720c */ /* 0x000fe20003f66270 */
[----:B------:R-:W-:Y:S02]  /*1a070*/  IMAD.MOV.U32 R13, RZ, RZ, R3 ;  /* 0x000000ffff0d7224 */ /* 0x000fe400078e0003 */
[----:B------:R-:W-:-:S10]  /*1a080*/  IMAD.MOV.U32 R6, RZ, RZ, R14 ;  /* 0x000000ffff067224 */ /* 0x000fd400078e000e */
[----:B------:R-:W-:Y:S05]  /*1a090*/  WARPSYNC.COLLECTIVE R15, `(.L_x_2675) ;  /* 0x000000000f087348 */ /* 0x000fea0003c00000 */
[----:B------:R0:W1:Y:S02]  /*1a0a0*/  SHFL.IDX P6, R14, R13, R12, R11 ;  /* 0x0000000c0d0e7389 */ /* 0x00006400000c000b */
[----:B01----:R-:W-:Y:S01]  /*1a0b0*/  ENDCOLLECTIVE ;  /* 0x000000000000791b */ /* 0x003fe20003800000 */
.L_x_2675:
        /* <DEDUP_REMOVED lines=18> */
.L_x_2676:
[----:B------:R-:W-:-:S05]  /*1a1e0*/  VIADD R4, R17, 0x30 ;  /* 0x0000003011047836 */ /* 0x000fca0000000000 */
[----:B------:R-:W-:Y:S01]  /*1a1f0*/  ISETP.GE.AND P3, PT, R4, R2, PT ;  /* 0x000000020400720c */ /* 0x000fe20003f66270 */
[----:B------:R-:W-:Y:S02]  /*1a200*/  IMAD.MOV.U32 R13, RZ, RZ, R3 ;  /* 0x000000ffff0d7224 */ /* 0x000fe400078e0003 */
[----:B------:R-:W-:-:S10]  /*1a210*/  IMAD.MOV.U32 R4, RZ, RZ, R14 ;  /* 0x000000ffff047224 */ /* 0x000fd400078e000e */
[----:B------:R-:W-:Y:S05]  /*1a220*/  WARPSYNC.COLLECTIVE R15, `(.L_x_2677) ;  /* 0x000000000f087348 */ /* 0x000fea0003c00000 */
[----:B------:R0:W1:Y:S02]  /*1a230*/  SHFL.IDX P6, R14, R13, R12, R11 ;  /* 0x0000000c0d0e7389 */ /* 0x00006400000c000b */
[----:B01----:R-:W-:Y:S01]  /*1a240*/  ENDCOLLECTIVE ;  /* 0x000000000000791b */ /* 0x003fe20003800000 */
.L_x_2677:
        /* <DEDUP_REMOVED lines=18> */
.L_x_2678:
[----:B------:R-:W-:-:S05]  /*1a370*/  VIADD R4, R17, 0x40 ;  /* 0x0000004011047836 */ /* 0x000fca0000000000 */
[----:B------:R-:W-:Y:S01]  /*1a380*/  ISETP.GE.AND P3, PT, R4, R2, PT ;  /* 0x000000020400720c */ /* 0x000fe20003f66270 */
[----:B------:R-:W-:Y:S01]  /*1a390*/  IMAD.MOV.U32 R13, RZ, RZ, R3 ;  /* 0x000000ffff0d7224 */ /* 0x000fe200078e0003 */
[----:B------:R-:W-:-:S11]  /*1a3a0*/  MOV R4, R14 ;  /* 0x0000000e00047202 */ /* 0x000fd60000000f00 */
[----:B------:R-:W-:Y:S05]  /*1a3b0*/  WARPSYNC.COLLECTIVE R15, `(.L_x_2679) ;  /* 0x000000000f087348 */ /* 0x000fea0003c00000 */
[----:B------:R0:W1:Y:S02]  /*1a3c0*/  SHFL.IDX P6, R14, R13, R12, R11 ;  /* 0x0000000c0d0e7389 */ /* 0x00006400000c000b */
[----:B01----:R-:W-:Y:S01]  /*1a3d0*/  ENDCOLLECTIVE ;  /* 0x000000000000791b */ /* 0x003fe20003800000 */
.L_x_2679:
        /* <DEDUP_REMOVED lines=18> */
.L_x_2680:
[----:B------:R-:W-:-:S05]  /*1a500*/  VIADD R4, R17, 0x50 ;  /* 0x0000005011047836 */ /* 0x000fca0000000000 */
[----:B------:R-:W-:Y:S01]  /*1a510*/  ISETP.GE.AND P3, PT, R4, R2, PT ;  /* 0x000000020400720c */ /* 0x000fe20003f66270 */
[----:B------:R-:W-:Y:S02]  /*1a520*/  IMAD.MOV.U32 R13, RZ, RZ, R3 ;  /* 0x000000ffff0d7224 */ /* 0x000fe400078e0003 */
[----:B------:R-:W-:-:S10]  /*1a530*/  IMAD.MOV.U32 R4, RZ, RZ, R14 ;  /* 0x000000ffff047224 */ /* 0x000fd400078e000e */
[----:B------:R-:W-:Y:S05]  /*1a540*/  WARPSYNC.COLLECTIVE R15, `(.L_x_2681) ;  /* 0x000000000f087348 */ /* 0x000fea0003c00000 */
[----:B------:R0:W1:Y:S02]  /*1a550*/  SHFL.IDX P6, R14, R13, R12, R11 ;  /* 0x0000000c0d0e7389 */ /* 0x00006400000c000b */
[----:B01----:R-:W-:Y:S01]  /*1a560*/  ENDCOLLECTIVE ;  /* 0x000000000000791b */ /* 0x003fe20003800000 */
.L_x_2681:
[----:B------:R-:W-:Y:S01]  /*1a570*/  ULDC.64 UR4, c[0x0][0x208] ;  /* 0x0000820000047ab9 */ /* 0x000fe20000000a00 */
[----:B------:R-:W-:Y:S02]  /*1a580*/  IMAD.MOV.U32 R13, RZ, RZ, R0 ;  /* 0x000000ffff0d7224 */ /* 0x000fe400078e0000 */
[----:B------:R-:W-:Y:S02]  /*1a590*/  IMAD.MOV.U32 R12, RZ, RZ, 0x6 ;  /* 0x00000006ff0c7424 */ /* 0x000fe400078e00ff */
[----:B------:R-:W-:-:S05]  /*1a5a0*/  IMAD.MOV.U32 R5, RZ, RZ, R14 ;  /* 0x000000ffff057224 */ /* 0x000fca00078e000e */
[----:B------:R-:W-:-:S05]  /*1a5b0*/  @!P3 LEA R5, P4, R10, R5, 0x1 ;  /* 0x000000050a05b211 */ /* 0x000fca00078808ff */
[----:B------:R-:W-:Y:S01]  /*1a5c0*/  @!P3 IMAD.X R4, RZ, RZ, R4, P4 ;  /* 0x000000ffff04b224 */ /* 0x000fe200020e0604 */
[----:B------:R-:W-:-:S04]  /*1a5d0*/  ISETP.GE.AND P4, PT, R7, R2, PT ;  /* 0x000000020700720c */ /* 0x000fc80003f86270 */
        /* <DEDUP_REMOVED lines=12> */
.L_x_2682:
[----:B------:R-:W-:Y:S02]  /*1a6a0*/  IMAD.MOV.U32 R13, RZ, RZ, R3 ;  /* 0x000000ffff0d7224 */ /* 0x000fe400078e0003 */
[----:B------:R-:W-:-:S07]  /*1a6b0*/  IMAD.MOV.U32 R4, RZ, RZ, R14 ;  /* 0x000000ffff047224 */ /* 0x000fce00078e000e */
[----:B------:R-:W-:Y:S05]  /*1a6c0*/  WARPSYNC.COLLECTIVE R15, `(.L_x_2683) ;  /* 0x000000000f087348 */ /* 0x000fea0003c00000 */
[----:B------:R0:W1:Y:S02]  /*1a6d0*/  SHFL.IDX P6, R14, R13, R12, R11 ;  /* 0x0000000c0d0e7389 */ /* 0x00006400000c000b */
[----:B01----:R-:W-:Y:S01]  /*1a6e0*/  ENDCOLLECTIVE ;  /* 0x000000000000791b */ /* 0x003fe20003800000 */
.L_x_2683:
        /* <DEDUP_REMOVED lines=18> */
.L_x_2684:
[----:B------:R-:W-:Y:S02]  /*1a810*/  IMAD.MOV.U32 R13, RZ, RZ, R3 ;  /* 0x000000ffff0d7224 */ /* 0x000fe400078e0003 */
[----:B------:R-:W-:-:S07]  /*1a820*/  IMAD.MOV.U32 R0, RZ, RZ, R14 ;  /* 0x000000ffff007224 */ /* 0x000fce00078e000e */
[----:B------:R-:W-:Y:S05]  /*1a830*/  WARPSYNC.COLLECTIVE R15, `(.L_x_2685) ;  /* 0x000000000f087348 */ /* 0x000fea0003c00000 */
[----:B------:R0:W1:Y:S02]  /*1a840*/  SHFL.IDX P6, R14, R13, R12, R11 ;  /* 0x0000000c0d0e7389 */ /* 0x00006400000c000b */
[----:B01----:R-:W-:Y:S01]  /*1a850*/  ENDCOLLECTIVE ;  /* 0x000000000000791b */ /* 0x003fe20003800000 */
.L_x_2685:
[----:B------:R-:W-:Y:S01]  /*1a860*/  IMAD.MOV.U32 R3, RZ, RZ, R14 ;  /* 0x000000ffff037224 */ /* 0x000fe200078e000e */
[----:B------:R-:W-:Y:S06]  /*1a870*/  BRA `(.L_x_2686) ;  /* 0xffffffb000207947 */ /* 0x000fec000383ffff */
.L_x_2568:
[----:B0-----:R-:W2:Y:S02]  /*1a880*/  LDL R2, [R1+0x4] ;  /* 0x0000040001027983 */ /* 0x001ea40000100800 */
[----:B--2---:R0:W1:Y:S02]  /*1a890*/  SYNCS.PHASECHK.TRANS64.TRYWAIT P0, [R2+URZ+0x36820], R0 ;  /* 0x03682000020075a7 */ /* 0x004064000800017f */
[----:B-1----:R-:W-:Y:S05]  /*1a8a0*/  @!P0 NANOSLEEP.SYNCS 0x989680 ;  /* 0x009896800000895d */ /* 0x002fea0003900000 */
[----:B------:R-:W1:Y:S02]  /*1a8b0*/  @!P0 SYNCS.PHASECHK.TRANS64 P0, [R2+URZ+0x36820], R0 ;  /* 0x03682000020085a7 */ /* 0x000e64000800007f */
[----:B-1----:R-:W-:Y:S05]  /*1a8c0*/  @!P0 BRA `(.L_x_2568) ;  /* 0xfffffffc00ec8947 */ /* 0x002fea000383ffff */
[----:B------:R-:W-:Y:S05]  /*1a8d0*/  BRA `(.L_x_2687) ;  /* 0xffffffb0009c7947 */ /* 0x000fea000383ffff */
.L_x_2577:
[----:B-1----:R1:W2:Y:S02]  /*1a8e0*/  SYNCS.PHASECHK.TRANS64.TRYWAIT P0, [R2+URZ+0x36840], R0 ;  /* 0x03684000020075a7 */ /* 0x0022a4000800017f */
[----:B--2---:R-:W-:Y:S05]  /*1a8f0*/  @!P0 NANOSLEEP.SYNCS 0x989680 ;  /* 0x009896800000895d */ /* 0x004fea0003900000 */
[----:B------:R-:W2:Y:S02]  /*1a900*/  @!P0 SYNCS.PHASECHK.TRANS64 P0, [R2+URZ+0x36840], R0 ;  /* 0x03684000020085a7 */ /* 0x000ea4000800007f */
[----:B--2---:R-:W-:Y:S05]  /*1a910*/  @!P0 BRA `(.L_x_2577) ;  /* 0xfffffffc00f08947 */ /* 0x004fea000383ffff */
[----:B------:R-:W-:Y:S05]  /*1a920*/  BRA `(.L_x_2688) ;  /* 0xffffffb400647947 */ /* 0x000fea000383ffff */
.L_x_2584:
[----:B0-----:R0:W1:Y:S02]  /*1a930*/  SYNCS.PHASECHK.TRANS64.TRYWAIT P0, [R2+URZ+0x60], R0 ;  /* 0x00006000020075a7 */ /* 0x001064000800017f */
[----:B-1----:R-:W-:Y:S05]  /*1a940*/  @!P0 NANOSLEEP.SYNCS 0x989680 ;  /* 0x009896800000895d */ /* 0x002fea0003900000 */
[----:B------:R-:W1:Y:S02]  /*1a950*/  @!P0 SYNCS.PHASECHK.TRANS64 P0, [R2+URZ+0x60], R0 ;  /* 0x00006000020085a7 */ /* 0x000e64000800007f */
[----:B-1----:R-:W-:Y:S05]  /*1a960*/  @!P0 BRA `(.L_x_2584) ;  /* 0xfffffffc00f08947 */ /* 0x002fea000383ffff */
[----:B------:R-:W-:Y:S05]  /*1a970*/  BRA `(.L_x_2689) ;  /* 0xffffffb800807947 */ /* 0x000fea000383ffff */
.L_x_2594:
[----:B---3--:R3:W4:Y:S02]  /*1a980*/  SYNCS.PHASECHK.TRANS64.TRYWAIT P0, [R3+URZ+0x36840], R2 ;  /* 0x03684002030075a7 */ /* 0x008724000800017f */
[----:B----4-:R-:W-:Y:S05]  /*1a990*/  @!P0 NANOSLEEP.SYNCS 0x989680 ;  /* 0x009896800000895d */ /* 0x010fea0003900000 */
[----:B------:R-:W4:Y:S02]  /*1a9a0*/  @!P0 SYNCS.PHASECHK.TRANS64 P0, [R3+URZ+0x36840], R2 ;  /* 0x03684002030085a7 */ /* 0x000f24000800007f */
[----:B----4-:R-:W-:Y:S05]  /*1a9b0*/  @!P0 BRA `(.L_x_2594) ;  /* 0xfffffffc00f08947 */ /* 0x010fea000383ffff */
[----:B------:R-:W-:Y:S05]  /*1a9c0*/  BRA `(.L_x_2690) ;  /* 0xffffffc000687947 */ /* 0x000fea000383ffff */
.L_x_2601:
[----:B--2---:R2:W3:Y:S02]  /*1a9d0*/  SYNCS.PHASECHK.TRANS64.TRYWAIT P0, [R2+URZ+0x60], R3 ;  /* 0x00006003020075a7 */ /* 0x0044e4000800017f */
[----:B---3--:R-:W-:Y:S05]  /*1a9e0*/  @!P0 NANOSLEEP.SYNCS 0x989680 ;  /* 0x009896800000895d */ /* 0x008fea0003900000 */
[----:B------:R-:W3:Y:S02]  /*1a9f0*/  @!P0 SYNCS.PHASECHK.TRANS64 P0, [R2+URZ+0x60], R3 ;  /* 0x00006003020085a7 */ /* 0x000ee4000800007f */
[----:B---3--:R-:W-:Y:S05]  /*1aa00*/  @!P0 BRA `(.L_x_2601) ;  /* 0xfffffffc00f08947 */ /* 0x008fea000383ffff */
[----:B------:R-:W-:Y:S05]  /*1aa10*/  BRA `(.L_x_2691) ;  /* 0xffffffc400847947 */ /* 0x000fea000383ffff */
.L_x_2611:
[----:B----4-:R4:W0:Y:S02]  /*1aa20*/  SYNCS.PHASECHK.TRANS64.TRYWAIT P0, [R2+URZ+0x36840], R3 ;  /* 0x03684003020075a7 */ /* 0x010824000800017f */
[----:B0-----:R-:W-:Y:S05]  /*1aa30*/  @!P0 NANOSLEEP.SYNCS 0x989680 ;  /* 0x009896800000895d */ /* 0x001fea0003900000 */
[----:B------:R-:W0:Y:S02]  /*1aa40*/  @!P0 SYNCS.PHASECHK.TRANS64 P0, [R2+URZ+0x36840], R3 ;  /* 0x03684003020085a7 */ /* 0x000e24000800007f */
[----:B0-----:R-:W-:Y:S05]  /*1aa50*/  @!P0 BRA `(.L_x_2611) ;  /* 0xfffffffc00f08947 */ /* 0x001fea000383ffff */
[----:B------:R-:W-:Y:S05]  /*1aa60*/  BRA `(.L_x_2692) ;  /* 0xffffffcc003c7947 */ /* 0x000fea000383ffff */
.L_x_2618:
[----:B--2---:R2:W3:Y:S02]  /*1aa70*/  SYNCS.PHASECHK.TRANS64.TRYWAIT P0, [R2+URZ+0x60], R5 ;  /* 0x00006005020075a7 */ /* 0x0044e4000800017f */
[----:B---3--:R-:W-:Y:S05]  /*1aa80*/  @!P0 NANOSLEEP.SYNCS 0x989680 ;  /* 0x009896800000895d */ /* 0x008fea0003900000 */
[----:B------:R-:W3:Y:S02]  /*1aa90*/  @!P0 SYNCS.PHASECHK.TRANS64 P0, [R2+URZ+0x60], R5 ;  /* 0x00006005020085a7 */ /* 0x000ee4000800007f */
[----:B---3--:R-:W-:Y:S05]  /*1aaa0*/  @!P0 BRA `(.L_x_2618) ;  /* 0xfffffffc00f08947 */ /* 0x008fea000383ffff */
[----:B------:R-:W-:Y:S05]  /*1aab0*/  BRA `(.L_x_2693) ;  /* 0xffffffd000587947 */ /* 0x000fea000383ffff */
.L_x_2630:
[----:B0-----:R0:W2:Y:S02]  /*1aac0*/  SYNCS.PHASECHK.TRANS64.TRYWAIT P0, [R0+URZ+0x36860], R2 ;  /* 0x03686002000075a7 */ /* 0x0010a4000800017f */
[----:B--2---:R-:W-:Y:S05]  /*1aad0*/  @!P0 NANOSLEEP.SYNCS 0x989680 ;  /* 0x009896800000895d */ /* 0x004fea0003900000 */
[----:B------:R-:W2:Y:S02]  /*1aae0*/  @!P0 SYNCS.PHASECHK.TRANS64 P0, [R0+URZ+0x36860], R2 ;  /* 0x03686002000085a7 */ /* 0x000ea4000800007f */
[----:B--2---:R-:W-:Y:S05]  /*1aaf0*/  @!P0 BRA `(.L_x_2630) ;  /* 0xfffffffc00f08947 */ /* 0x004fea000383ffff */
[----:B------:R-:W-:Y:S05]  /*1ab00*/  BRA `(.L_x_2694) ;  /* 0xffffffd400f47947 */ /* 0x000fea000383ffff */
.L_x_2638:
[----:B------:R-:W-:Y:S01]  /*1ab10*/  BSSY B0, `(.L_x_2695) ;  /* 0x0000008000007945 */ /* 0x000fe20003800000 */
[----:B------:R-:W-:Y:S02]  /*1ab20*/  IMAD.MOV.U32 R13, RZ, RZ, R16 ;  /* 0x000000ffff0d7224 */ /* 0x000fe400078e0010 */
[----:B------:R-:W-:Y:S02]  /*1ab30*/  IMAD.MOV.U32 R12, RZ, RZ, RZ ;  /* 0x000000ffff0c7224 */ /* 0x000fe400078e00ff */
[----:B------:R-:W-:Y:S02]  /*1ab40*/  IMAD.MOV.U32 R11, RZ, RZ, 0x1f ;  /* 0x0000001fff0b7424 */ /* 0x000fe400078e00ff */
[----:B------:R-:W-:-:S07]  /*1ab50*/  IMAD.MOV.U32 R15, RZ, RZ, -0x1 ;  /* 0xffffffffff0f7424 */ /* 0x000fce00078e00ff */
[----:B-1--45:R-:W-:Y:S05]  /*1ab60*/  WARPSYNC.COLLECTIVE R15, `(.L_x_2696) ;  /* 0x000000000f087348 */ /* 0x032fea0003c00000 */
[----:B------:R0:W2:Y:S02]  /*1ab70*/  SHFL.IDX P6, R14, R13, R12, R11 ;  /* 0x0000000c0d0e7389 */ /* 0x0000a400000c000b */
[----:B012-45:R-:W-:Y:S01]  /*1ab80*/  ENDCOLLECTIVE ;  /* 0x000000000000791b */ /* 0x037fe20003800000 */
.L_x_2696:
[----:B------:R-:W-:Y:S05]  /*1ab90*/  BSYNC B0 ;  /* 0x0000000000007941 */ /* 0x000fea0003800000 */
.L_x_2695:
        /* <DEDUP_REMOVED lines=9> */
.L_x_2697:
        /* <DEDUP_REMOVED lines=19> */
.L_x_2698:
[----:B------:R-:W-:Y:S01]  /*1ad60*/  IMAD.MOV.U32 R12, RZ, RZ, 0x2 ;  /* 0x00000002ff0c7424 */ /* 0x000fe200078e00ff */
[----:B------:R-:W-:-:S05]  /*1ad70*/  SEL R7, R14, RZ, P1 ;  /* 0x000000ff0e077207 */ /* 0x000fca0000800000 */
[----:B------:R-:W-:-:S04]  /*1ad80*/  IMAD.IADD R3, R2, 0x1, R7 ;  /* 0x0000000102037824 */ /* 0x000fc800078e0207 */
[----:B------:R-:W-:-:S07]  /*1ad90*/  IMAD.MOV.U32 R13, RZ, RZ, R3 ;  /* 0x000000ffff0d7224 */ /* 0x000fce00078e0003 */
[----:B------:R-:W-:Y:S05]  /*1ada0*/  WARPSYNC.COLLECTIVE R15, `(.L_x_2699) ;  /* 0x000000000f087348 */ /* 0x000fea0003c00000 */
[----:B------:R0:W1:Y:S02]  /*1adb0*/  SHFL.UP P6, R14, R13, R12, R11 ;  /* 0x0400000c0d0e7389 */ /* 0x00006400000c000b */
[----:B01----:R-:W-:Y:S01]  /*1adc0*/  ENDCOLLECTIVE ;  /* 0x000000000000791b */ /* 0x003fe20003800000 */
.L_x_2699:
        /* <DEDUP_REMOVED lines=8> */
.L_x_2700:
        /* <DEDUP_REMOVED lines=8> */
.L_x_2701:
        /* <DEDUP_REMOVED lines=8> */
.L_x_2702:
        /* <DEDUP_REMOVED lines=9> */
.L_x_2703:
[----:B------:R-:W-:Y:S01]  /*1afe0*/  IMAD.MOV.U32 R16, RZ, RZ, R14 ;  /* 0x000000ffff107224 */ /* 0x000fe200078e000e */
[----:B------:R-:W-:Y:S06]  /*1aff0*/  BRA `(.L_x_2704) ;  /* 0xffffffd800bc7947 */ /* 0x000fec000383ffff */
.L_x_2643:
[----:B------:R-:W-:Y:S01]  /*1b000*/  BSSY B0, `(.L_x_2705) ;  /* 0x0000008000007945 */ /* 0x000fe20003800000 */
[----:B-----5:R-:W-:Y:S02]  /*1b010*/  IMAD.MOV.U32 R13, RZ, RZ, R2 ;  /* 0x000000ffff0d7224 */ /* 0x020fe400078e0002 */
[----:B------:R-:W-:Y:S02]  /*1b020*/  IMAD.MOV.U32 R12, RZ, RZ, 0x1 ;  /* 0x00000001ff0c7424 */ /* 0x000fe400078e00ff */
[----:B------:R-:W-:Y:S02]  /*1b030*/  IMAD.MOV.U32 R11, RZ, RZ, RZ ;  /* 0x000000ffff0b7224 */ /* 0x000fe400078e00ff */
[----:B------:R-:W-:-:S07]  /*1b040*/  IMAD.MOV.U32 R15, RZ, RZ, -0x1 ;  /* 0xffffffffff0f7424 */ /* 0x000fce00078e00ff */
[----:B01--4-:R-:W-:Y:S05]  /*1b050*/  WARPSYNC.COLLECTIVE R15, `(.L_x_2706) ;  /* 0x000000000f087348 */ /* 0x013fea0003c00000 */
[----:B------:R2:W3:Y:S02]  /*1b060*/  SHFL.UP P6, R14, R13, R12, R11 ;  /* 0x0400000c0d0e7389 */ /* 0x0004e400000c000b */
[----:B01234-:R-:W-:Y:S01]  /*1b070*/  ENDCOLLECTIVE ;  /* 0x000000000000791b */ /* 0x01ffe20003800000 */
.L_x_2706:
[----:B------:R-:W-:Y:S05]  /*1b080*/  BSYNC B0 ;  /* 0x0000000000007941 */ /* 0x000fea0003800000 */
.L_x_2705:
        /* <DEDUP_REMOVED lines=9> */
.L_x_2707:
[----:B------:R-:W-:Y:S01]  /*1b120*/  IMAD.MOV.U32 R12, RZ, RZ, 0x4 ;  /* 0x00000004ff0c7424 */ /* 0x000fe200078e00ff */
[----:B------:R-:W-:-:S05]  /*1b130*/  SEL R14, R14, RZ, P2 ;  /* 0x000000ff0e0e7207 */ /* 0x000fca0001000000 */
[----:B------:R-:W-:-:S04]  /*1b140*/  IMAD.IADD R3, R3, 0x1, R14 ;  /* 0x0000000103037824 */ /* 0x000fc800078e020e */
[----:B------:R-:W-:-:S07]  /*1b150*/  IMAD.MOV.U32 R13, RZ, RZ, R3 ;  /* 0x000000ffff0d7224 */ /* 0x000fce00078e0003 */
[----:B------:R-:W-:Y:S05]  /*1b160*/  WARPSYNC.COLLECTIVE R15, `(.L_x_2708) ;  /* 0x000000000f087348 */ /* 0x000fea0003c00000 */
[----:B------:R0:W1:Y:S02]  /*1b170*/  SHFL.UP P6, R14, R13, R12, R11 ;  /* 0x0400000c0d0e7389 */ /* 0x00006400000c000b */
[----:B01----:R-:W-:Y:S01]  /*1b180*/  ENDCOLLECTIVE ;  /* 0x000000000000791b */ /* 0x003fe20003800000 */
.L_x_2708:
[----:B------:R-:W-:Y:S01]  /*1b190*/  IMAD.MOV.U32 R12, RZ, RZ, 0x8 ;  /* 0x00000008ff0c7424 */ /* 0x000fe200078e00ff */
[----:B------:R-:W-:-:S05]  /*1b1a0*/  SEL R14, R14, RZ, P3 ;  /* 0x000000ff0e0e7207 */ /* 0x000fca0001800000 */
[----:B------:R-:W-:-:S04]  /*1b1b0*/  IMAD.IADD R3, R3, 0x1, R14 ;  /* 0x0000000103037824 */ /* 0x000fc800078e020e */
[----:B------:R-:W-:-:S07]  /*1b1c0*/  IMAD.MOV.U32 R13, RZ, RZ, R3 ;  /* 0x000000ffff0d7224 */ /* 0x000fce00078e0003 */
[----:B------:R-:W-:Y:S05]  /*1b1d0*/  WARPSYNC.COLLECTIVE R15, `(.L_x_2709) ;  /* 0x000000000f087348 */ /* 0x000fea0003c00000 */
[----:B------:R0:W1:Y:S02]  /*1b1e0*/  SHFL.UP P6, R14, R13, R12, R11 ;  /* 0x0400000c0d0e7389 */ /* 0x00006400000c000b */
[----:B01----:R-:W-:Y:S01]  /*1b1f0*/  ENDCOLLECTIVE ;  /* 0x000000000000791b */ /* 0x003fe20003800000 */
.L_x_2709:
[----:B------:R-:W-:Y:S01]  /*1b200*/  IMAD.MOV.U32 R12, RZ, RZ, 0x10 ;  /* 0x00000010ff0c7424 */ /* 0x000fe200078e00ff */
[----:B------:R-:W-:-:S05]  /*1b210*/  SEL R14, R14, RZ, P4 ;  /* 0x000000ff0e0e7207 */ /* 0x000fca0002000000 */
[----:B------:R-:W-:-:S04]  /*1b220*/  IMAD.IADD R3, R3, 0x1, R14 ;  /* 0x0000000103037824 */ /* 0x000fc800078e020e */
[----:B------:R-:W-:-:S07]  /*1b230*/  IMAD.MOV.U32 R13, RZ, RZ, R3 ;  /* 0x000000ffff0d7224 */ /* 0x000fce00078e0003 */
[----:B------:R-:W-:Y:S05]  /*1b240*/  WARPSYNC.COLLECTIVE R15, `(.L_x_2710) ;  /* 0x000000000f087348 */ /* 0x000fea0003c00000 */
[----:B------:R0:W1:Y:S02]  /*1b250*/  SHFL.UP P6, R14, R13, R12, R11 ;  /* 0x0400000c0d0e7389 */ /* 0x00006400000c000b */
[----:B01----:R-:W-:Y:S01]  /*1b260*/  ENDCOLLECTIVE ;  /* 0x000000000000791b */ /* 0x003fe20003800000 */
.L_x_2710:
        /* <DEDUP_REMOVED lines=8> */
.L_x_2711:
[----:B------:R-:W-:Y:S01]  /*1b2f0*/  IMAD.MOV.U32 R16, RZ, RZ, R14 ;  /* 0x000000ffff107224 */ /* 0x000fe200078e000e */
[----:B------:R-:W-:Y:S06]  /*1b300*/  BRA `(.L_x_2712) ;  /* 0xffffffd800987947 */ /* 0x000fec000383ffff */
.L_x_2645:
[----:B------:R-:W-:Y:S01]  /*1b310*/  BSSY B0, `(.L_x_2713) ;  /* 0x0000006000007945 */ /* 0x000fe20003800000 */
[----:B------:R-:W-:Y:S01]  /*1b320*/  PLOP3.LUT P6, PT, P6, PT, PT, 0x8, 0x0 ;  /* 0x000000000000781c */ /* 0x000fe200037ce170 */
[----:B------:R-:W-:-:S12]  /*1b330*/  IMAD.MOV.U32 R15, RZ, RZ, -0x1 ;  /* 0xffffffffff0f7424 */ /* 0x000fd800078e00ff */
[----:B01--45:R-:W-:Y:S05]  /*1b340*/  WARPSYNC.COLLECTIVE R15, `(.L_x_2714) ;  /* 0x000000000f087348 */ /* 0x033fea0003c00000 */
[----:B------:R-:W-:Y:S01]  /*1b350*/  VOTE.ANY R14, PT, P6 ;  /* 0x00000000000e7806 */ /* 0x000fe200030e0100 */
[----:B01--45:R-:W-:Y:S06]  /*1b360*/  ENDCOLLECTIVE ;  /* 0x000000000000791b */ /* 0x033fec0003800000 */
.L_x_2714:
[----:B------:R-:W-:Y:S05]  /*1b370*/  BSYNC B0 ;  /* 0x0000000000007941 */ /* 0x000fea0003800000 */
.L_x_2713:
        /* <DEDUP_REMOVED lines=9> */
.L_x_2715:
[----:B------:R-:W-:Y:S01]  /*1b410*/  IMAD.MOV.U32 R17, RZ, RZ, R14 ;  /* 0x000000ffff117224 */ /* 0x000fe200078e000e */
[----:B------:R-:W-:Y:S06]  /*1b420*/  BRA `(.L_x_2716) ;  /* 0xffffffd800887947 */ /* 0x000fec000383ffff */
.L_x_2647:
[----:B------:R-:W-:Y:S01]  /*1b430*/  BSSY B0, `(.L_x_2717) ;  /* 0x0000007000007945 */ /* 0x000fe20003800000 */
[----:B------:R-:W-:Y:S02]  /*1b440*/  IMAD.MOV.U32 R13, RZ, RZ, R3 ;  /* 0x000000ffff0d7224 */ /* 0x000fe400078e0003 */
[----:B------:R-:W-:Y:S02]  /*1b450*/  IMAD.MOV.U32 R11, RZ, RZ, 0x1f ;  /* 0x0000001fff0b7424 */ /* 0x000fe400078e00ff */
[----:B------:R-:W-:-:S07]  /*1b460*/  IMAD.MOV.U32 R15, RZ, RZ, -0x1 ;  /* 0xffffffffff0f7424 */ /* 0x000fce00078e00ff */
[----:B012345:R-:W-:Y:S05]  /*1b470*/  WARPSYNC.COLLECTIVE R15, `(.L_x_2718) ;  /* 0x000000000f087348 */ /* 0x03ffea0003c00000 */
[----:B------:R0:W0:Y:S02]  /*1b480*/  SHFL.IDX P6, R14, R13, R12, R11 ;  /* 0x0000000c0d0e7389 */ /* 0x00002400000c000b */
[----:B012345:R-:W-:Y:S01]  /*1b490*/  ENDCOLLECTIVE ;  /* 0x000000000000791b */ /* 0x03ffe20003800000 */
.L_x_2718:
[----:B------:R-:W-:Y:S05]  /*1b4a0*/  BSYNC B0 ;  /* 0x0000000000007941 */ /* 0x000fea0003800000 */
.L_x_2717:
[----:B------:R-:W-:Y:S01]  /*1b4b0*/  IMAD.MOV.U32 R3, RZ, RZ, R14 ;  /* 0x000000ffff037224 */ /* 0x000fe200078e000e */
[----:B------:R-:W-:Y:S06]  /*1b4c0*/  BRA `(.L_x_2719) ;  /* 0xffffffd8007c7947 */ /* 0x000fec000383ffff */
.L_x_2651:
[----:B0-----:R0:W2:Y:S02]  /*1b4d0*/  SYNCS.PHASECHK.TRANS64.TRYWAIT P0, [R0+URZ+0x36820], R3 ;  /* 0x03682003000075a7 */ /* 0x0010a4000800017f */
[----:B--2---:R-:W-:Y:S05]  /*1b4e0*/  @!P0 NANOSLEEP.SYNCS 0x989680 ;  /* 0x009896800000895d */ /* 0x004fea0003900000 */
[----:B------:R-:W2:Y:S02]  /*1b4f0*/  @!P0 SYNCS.PHASECHK.TRANS64 P0, [R0+URZ+0x36820], R3 ;  /* 0x03682003000085a7 */ /* 0x000ea4000800007f */
[----:B--2---:R-:W-:Y:S05]  /*1b500*/  @!P0 BRA `(.L_x_2651) ;  /* 0xfffffffc00f08947 */ /* 0x004fea000383ffff */
[----:B------:R-:W-:Y:S05]  /*1b510*/  BRA `(.L_x_2720) ;  /* 0xffffffe000047947 */ /* 0x000fea000383ffff */
.L_x_2652:
        /* <DEDUP_REMOVED lines=11> */
.L_x_2722:
[----:B------:R-:W-:Y:S05]  /*1b5d0*/  BSYNC B0 ;  /* 0x0000000000007941 */ /* 0x000fea0003800000 */
.L_x_2721:
[----:B------:R-:W-:Y:S05]  /*1b5e0*/  BRA `(.L_x_2723) ;  /* 0xffffffdc00ec7947 */ /* 0x000fea000383ffff */
.L_x_2655:
[----:B------:R-:W-:Y:S01]  /*1b5f0*/  BSSY B1, `(.L_x_2724) ;  /* 0x0000006000017945 */ /* 0x000fe20003800000 */
[----:B------:R-:W-:-:S07]  /*1b600*/  IMAD.MOV.U32 R15, RZ, RZ, -0x1 ;  /* 0xffffffffff0f7424 */ /* 0x000fce00078e00ff */
[----:B012-45:R-:W-:Y:S05]  /*1b610*/  WARPSYNC.COLLECTIVE R15, `(.L_x_2725) ;  /* 0x000000000f0c7348 */ /* 0x037fea0003c00000 */
[----:B------:R-:W-:Y:S02]  /*1b620*/  ELECT P6, UR62, PT ;  /* 0x00000000003e782f */ /* 0x000fe400038c0000 */
[----:B------:R-:W-:Y:S01]  /*1b630*/  MOV R14, UR62 ;  /* 0x0000003e000e7c02 */ /* 0x000fe20008000f00 */
[----:B012-45:R-:W-:Y:S10]  /*1b640*/  ENDCOLLECTIVE ;  /* 0x000000000000791b */ /* 0x037ff40003800000 */
.L_x_2725:
[----:B------:R-:W-:Y:S05]  /*1b650*/  BSYNC B1 ;  /* 0x0000000000017941 */ /* 0x000fea0003800000 */
.L_x_2724:
[----:B------:R-:W-:Y:S05]  /*1b660*/  BRA `(.L_x_2726) ;  /* 0xffffffdc00e47947 */ /* 0x000fea000383ffff */
.L_x_2657:
[----:B0-----:R0:W2:Y:S02]  /*1b670*/  SYNCS.PHASECHK.TRANS64.TRYWAIT P0, [R6+URZ], R5 ;  /* 0x00000005060075a7 */ /* 0x0010a4000800017f */
[----:B--2---:R-:W-:Y:S05]  /*1b680*/  @!P0 NANOSLEEP.SYNCS 0x989680 ;  /* 0x009896800000895d */ /* 0x004fea0003900000 */
[----:B------:R-:W2:Y:S02]  /*1b690*/  @!P0 SYNCS.PHASECHK.TRANS64 P0, [R6+URZ], R5 ;  /* 0x00000005060085a7 */ /* 0x000ea4000800007f */
[----:B--2---:R-:W-:Y:S05]  /*1b6a0*/  @!P0 BRA `(.L_x_2657) ;  /* 0xfffffffc00f08947 */ /* 0x004fea000383ffff */
[----:B------:R-:W-:Y:S05]  /*1b6b0*/  BRA `(.L_x_2727) ;  /* 0xffffffe000287947 */ /* 0x000fea000383ffff */
.L_x_2658:
[----:B--2---:R2:W3:Y:S02]  /*1b6c0*/  SYNCS.PHASECHK.TRANS64.TRYWAIT P0, [R7+URZ], R2 ;  /* 0x00000002070075a7 */ /* 0x0044e4000800017f */
[----:B---3--:R-:W-:Y:S05]  /*1b6d0*/  @!P0 NANOSLEEP.SYNCS 0x989680 ;  /* 0x009896800000895d */ /* 0x008fea0003900000 */
[----:B------:R-:W3:Y:S02]  /*1b6e0*/  @!P0 SYNCS.PHASECHK.TRANS64 P0, [R7+URZ], R2 ;  /* 0x00000002070085a7 */ /* 0x000ee4000800007f */
[----:B---3--:R-:W-:Y:S05]  /*1b6f0*/  @!P0 BRA `(.L_x_2658) ;  /* 0xfffffffc00f08947 */ /* 0x008fea000383ffff */
[----:B------:R-:W-:Y:S05]  /*1b700*/  BRA `(.L_x_2728) ;  /* 0xffffffe0001c7947 */ /* 0x000fea000383ffff */
.L_x_2660:
[----:B---3--:R3:W4:Y:S02]  /*1b710*/  SYNCS.PHASECHK.TRANS64.TRYWAIT P0, [R4+URZ], R5 ;  /* 0x00000005040075a7 */ /* 0x008724000800017f */
[----:B----4-:R-:W-:Y:S05]  /*1b720*/  @!P0 NANOSLEEP.SYNCS 0x989680 ;  /* 0x009896800000895d */ /* 0x010fea0003900000 */
[----:B------:R-:W4:Y:S02]  /*1b730*/  @!P0 SYNCS.PHASECHK.TRANS64 P0, [R4+URZ], R5 ;  /* 0x00000005040085a7 */ /* 0x000f24000800007f */
[----:B----4-:R-:W-:Y:S05]  /*1b740*/  @!P0 BRA `(.L_x_2660) ;  /* 0xfffffffc00f08947 */ /* 0x010fea000383ffff */
[----:B------:R-:W-:Y:S05]  /*1b750*/  BRA `(.L_x_2729) ;  /* 0xffffffe000247947 */ /* 0x000fea000383ffff */
.L_x_2730:
        /* <DEDUP_REMOVED lines=10> */
.L_x_3248:


//--------------------- .text._ZN7cutlass13device_kernelIN5flash11enable_sm90INS1_16FlashAttnFwdSm90INS1_25CollectiveMainloopFwdSm90ILi2EN4cute5tupleIJNS5_1CILi1EEES8_S8_EEENS6_IJNS7_ILi128EEENS7_ILi112EEENS7_ILi192EEEEEELi192ENS_6half_tEfNS_4arch4Sm90ELb1ELb0ELb1ELb1ELb0ELb1ELb0ELb1ELb1ELb1ELb0ELb0EEENS1_21CollectiveEpilogueFwdINS6_IJSA_SC_SB_EEES9_SE_SG_Li256ELb1ELb1ELb0ELb0EEENS1_36VarlenDynamicPersistentTileSchedulerILi128ELi112ELi256ELi128ELb0ELb1ELb1ELb1ELb1ELb1EEEEEEEEEvNT_6ParamsE --------------------------
	.section	.text._ZN7cutlass13device_kernelIN5flash11enable_sm90INS1_16FlashAttnFwdSm90INS1_25CollectiveMainloopFwdSm90ILi2EN4cute5tupleIJNS5_1CILi1EEES8_S8_EEENS6_IJNS7_ILi128EEENS7_ILi112EEENS7_ILi192EEEEEELi192ENS_6half_tEfNS_4arch4Sm90ELb1ELb0ELb1ELb1ELb0ELb1ELb0ELb1ELb1ELb1ELb0ELb0EEENS1_21CollectiveEpilogueFwdINS6_IJSA_SC_SB_EEES9_SE_SG_Li256ELb1ELb1ELb0ELb0EEENS1_36VarlenDynamicPersistentTileSchedulerILi128ELi112ELi256ELi128ELb0ELb1ELb1ELb1ELb1ELb1EEEEEEEEEvNT_6ParamsE,"ax",@progbits
	.align	128
.text._ZN7cutlass13device_kernelIN5flash11enable_sm90INS1_16FlashAttnFwdSm90INS1_25CollectiveMainloopFwdSm90ILi2EN4cute5tupleIJNS5_1CILi1EEES8_S8_EEENS6_IJNS7_ILi128EEENS7_ILi112EEENS7_ILi192EEEEEELi192ENS_6half_tEfNS_4arch4Sm90ELb1ELb0ELb1ELb1ELb0ELb1ELb0ELb1ELb1ELb1ELb0ELb0EEENS1_21CollectiveEpilogueFwdINS6_IJSA_SC_SB_EEES9_SE_SG_Li256ELb1ELb1ELb0ELb0EEENS1_36VarlenDynamicPersistentTileSchedulerILi128ELi112ELi256ELi128ELb0ELb1ELb1ELb1ELb1ELb1EEEEEEEEEvNT_6ParamsE:
        .type           _ZN7cutlass13device_kernelIN5flash11enable_sm90INS1_16FlashAttnFwdSm90INS1_25CollectiveMainloopFwdSm90ILi2EN4cute5tupleIJNS5_1CILi1EEES8_S8_EEENS6_IJNS7_ILi128EEENS7_ILi112EEENS7_ILi192EEEEEELi192ENS_6half_tEfNS_4arch4Sm90ELb1ELb0ELb1ELb1ELb0ELb1ELb0ELb1ELb1ELb1ELb0ELb0EEENS1_21CollectiveEpilogueFwdINS6_IJSA_SC_SB_EEES9_SE_SG_Li256ELb1ELb1ELb0ELb0EEENS1_36VarlenDynamicPersistentTileSchedulerILi128ELi112ELi256ELi128ELb0ELb1ELb1ELb1ELb1ELb1EEEEEEEEEvNT_6ParamsE,@function
        .size           _ZN7cutlass13device_kernelIN5flash11enable_sm90INS1_16FlashAttnFwdSm90INS1_25CollectiveMainloopFwdSm90ILi2EN4cute5tupleIJNS5_1CILi1EEES8_S8_EEENS6_IJNS7_ILi128EEENS7_ILi112EEENS7_ILi192EEEEEELi192ENS_6half_tEfNS_4arch4Sm90ELb1ELb0ELb1ELb1ELb0ELb1ELb0ELb1ELb1ELb1ELb0ELb0EEENS1_21CollectiveEpilogueFwdINS6_IJSA_SC_SB_EEES9_SE_SG_Li256ELb1ELb1ELb0ELb0EEENS1_36VarlenDynamicPersistentTileSchedulerILi128ELi112ELi256ELi128ELb0ELb1ELb1ELb1ELb1ELb1EEEEEEEEEvNT_6ParamsE,(.L_x_3249 - _ZN7cutlass13device_kernelIN5flash11enable_sm90INS1_16FlashAttnFwdSm90INS1_25CollectiveMainloopFwdSm90ILi2EN4cute5tupleIJNS5_1CILi1EEES8_S8_EEENS6_IJNS7_ILi128EEENS7_ILi112EEENS7_ILi192EEEEEELi192ENS_6half_tEfNS_4arch4Sm90ELb1ELb0ELb1ELb1ELb0ELb1ELb0ELb1ELb1ELb1ELb0ELb0EEENS1_21CollectiveEpilogueFwdINS6_IJSA_SC_SB_EEES9_SE_SG_Li256ELb1ELb1ELb0ELb0EEENS1_36VarlenDynamicPersistentTileSchedulerILi128ELi112ELi256ELi128ELb0ELb1ELb1ELb1ELb1ELb1EEEEEEEEEvNT_6ParamsE)
        .other          _ZN7cutlass13device_kernelIN5flash11enable_sm90INS1_16FlashAttnFwdSm90INS1_25CollectiveMainloopFwdSm90ILi2EN4cute5tupleIJNS5_1CILi1EEES8_S8_EEENS6_IJNS7_ILi128EEENS7_ILi112EEENS7_ILi192EEEEEELi192ENS_6half_tEfNS_4arch4Sm90ELb1ELb0ELb1ELb1ELb0ELb1ELb0ELb1ELb1ELb1ELb0ELb0EEENS1_21CollectiveEpilogueFwdINS6_IJSA_SC_SB_EEES9_SE_SG_Li256ELb1ELb1ELb0ELb0EEENS1_36VarlenDynamicPersistentTileSchedulerILi128ELi112ELi256ELi128ELb0ELb1ELb1ELb1ELb1ELb1EEEEEEEEEvNT_6ParamsE,@"STO_CUDA_ENTRY STV_DEFAULT"
_ZN7cutlass13device_kernelIN5flash11enable_sm90INS1_16FlashAttnFwdSm90INS1_25CollectiveMainloopFwdSm90ILi2EN4cute5tupleIJNS5_1CILi1EEES8_S8_EEENS6_IJNS7_ILi128EEENS7_ILi112EEENS7_ILi192EEEEEELi192ENS_6half_tEfNS_4arch4Sm90ELb1ELb0ELb1ELb1ELb0ELb1ELb0ELb1ELb1ELb1ELb0ELb0EEENS1_21CollectiveEpilogueFwdINS6_IJSA_SC_SB_EEES9_SE_SG_Li256ELb1ELb1ELb0ELb0EEENS1_36VarlenDynamicPersistentTileSchedulerILi128ELi112ELi256ELi128ELb0ELb1ELb1ELb1ELb1ELb1EEEEEEEEEvNT_6ParamsE:
        /* <DEDUP_REMOVED lines=24> */
.L_x_2732:
[----:B------:R-:W-:Y:S05]  /*0180*/  BSYNC B0 ;  /* 0x0000000000007941 */ /* 0x000fea0003800000 */
.L_x_2731:
        /* <DEDUP_REMOVED lines=41> */
.L_x_2733:
        /* <DEDUP_REMOVED lines=22> */
.L_x_2734:
        /* <DEDUP_REMOVED lines=18> */
.L_x_2735:
        /* <DEDUP_REMOVED lines=22> */
.L_x_2736:
        /* <DEDUP_REMOVED lines=22> */
.L_x_2737:
        /* <DEDUP_REMOVED lines=10> */
.L_x_2740:
        /* <DEDUP_REMOVED lines=15> */
[----:B------:R-:W2:Y:S01]  /*0af0*/  LDL R0, [R1+0x98] ;  /* 0x0000980001007983 */ /* 0x000ea20000100800 */
[----:B------:R-:W-:Y:S01]  /*0b00*/  VIADD R18, R4, 0xffffff80 ;  /* 0xffffff8004127836 */ /* 0x000fe20000000000 */
[----:B------:R-:W-:Y:S01]  /*0b10*/  R2UR UR4, R16 ;  /* 0x00000000100472ca */ /* 0x000fe200000e0000 */
[----:B------:R-:W-:Y:S01]  /*0b20*/  IMAD.MOV.U32 R17, RZ, RZ, RZ ;  /* 0x000000ffff117224 */ /* 0x000fe200078e00ff */
[----:B------:R-:W-:Y:S01]  /*0b30*/  CS2R R208, SRZ ;  /* 0x0000000000d07805 */ /* 0x000fe2000001ff00 */
[----:B------:R-:W-:-:S10]  /*0b40*/  IMAD.MOV.U32 R205, RZ, RZ, RZ ;  /* 0x000000ffffcd7224 */ /* 0x000fd400078e00ff */
[----:B------:R-:W-:Y:S01]  /*0b50*/  UIADD3 UR4, UR4, 0x15400, URZ ;  /* 0x0001540004047890 */ /* 0x000fe2000fffe03f */
[----:B--2---:R-:W-:Y:S02]  /*0b60*/  R2UR UR5, R0 ;  /* 0x00000000000572ca */ /* 0x004fe400000e0000 */
[----:B------:R-:W-:-:S04]  /*0b70*/  SHF.R.S32.HI R0, RZ, 0x1f, R18 ;  /* 0x0000001fff007819 */ /* 0x000fc80000011412 */
[----:B0-----:R-:W-:-:S04]  /*0b80*/  LEA.HI R2, R0, R18, RZ, 0x7 ;  /* 0x0000001200027211 */ /* 0x001fc800078f38ff */
[----:B------:R-:W-:Y:S02]  /*0b90*/  LOP3.LUT R3, R2, 0xffffff80, RZ, 0xc0, !PT ;  /* 0xffffff8002037812 */ /* 0x000fe400078ec0ff */
[----:B------:R-:W-:Y:S01]  /*0ba0*/  SHF.R.S32.HI R11, RZ, 0x7, R2 ;  /* 0x00000007ff0b7819 */ /* 0x000fe20000011402 */
[----:B------:R-:W-:Y:S01]  /*0bb0*/  ULOP3.LUT UR5, UR5, 0x1, URZ, 0xfc, !UPT ;  /* 0x0000000105057892 */ /* 0x000fe2000f8efc3f */
[----:B------:R-:W-:Y:S02]  /*0bc0*/  IADD3 R15, R18, -R3, RZ ;  /* 0x80000003120f7210 */ /* 0x000fe40007ffe0ff */
[----:B------:R-:W-:Y:S02]  /*0bd0*/  LEA.HI R3, R0, R18, RZ, 0x4 ;  /* 0x0000001200037211 */ /* 0x000fe400078f20ff */
[----:B------:R-:W-:Y:S02]  /*0be0*/  SHF.R.S32.HI R7, RZ, 0x1f, R15 ;  /* 0x0000001fff077819 */ /* 0x000fe4000001140f */
[----:B------:R-:W-:-:S02]  /*0bf0*/  SHF.R.S32.HI R6, RZ, 0x4, R3 ;  /* 0x00000004ff067819 */ /* 0x000fc40000011403 */
[-C--:B------:R-:W-:Y:S02]  /*0c00*/  LEA.HI R8, R7, R15.reuse, RZ, 0x2 ;  /* 0x0000000f07087211 */ /* 0x080fe400078f10ff */
[----:B------:R-:W-:Y:S02]  /*0c10*/  LEA.HI R4, R3, R6, RZ, 0x1 ;  /* 0x0000000603047211 */ /* 0x000fe400078f08ff */
[--C-:B------:R-:W-:Y:S02]  /*0c20*/  SHF.R.S32.HI R9, RZ, 0x2, R8.reuse ;  /* 0x00000002ff097819 */ /* 0x100fe40000011408 */
[----:B------:R-:W-:Y:S02]  /*0c30*/  SHF.R.S32.HI R10, RZ, 0x1f, R8 ;  /* 0x0000001fff0a7819 */ /* 0x000fe40000011408 */
[----:B------:R-:W-:Y:S02]  /*0c40*/  LEA.HI R7, R7, R15, RZ, 0x5 ;  /* 0x0000000f07077211 */ /* 0x000fe400078f28ff */
[----:B------:R-:W-:-:S02]  /*0c50*/  LEA.HI R10, R10, R9, RZ, 0x3 ;  /* 0x000000090a0a7211 */ /* 0x000fc400078f18ff */
[----:B------:R-:W-:Y:S02]  /*0c60*/  LOP3.LUT R3, R3, 0x3fffff0, RZ, 0xc0, !PT ;  /* 0x03fffff003037812 */ /* 0x000fe400078ec0ff */
[----:B------:R-:W-:Y:S02]  /*0c70*/  LOP3.LUT R10, R10, 0xfffffff8, RZ, 0xc0, !PT ;  /* 0xfffffff80a0a7812 */ /* 0x000fe400078ec0ff */
[----:B------:R-:W-:Y:S01]  /*0c80*/  LOP3.LUT R5, R4, 0x1ffffffe, RZ, 0xc0, !PT ;  /* 0x1ffffffe04057812 */ /* 0x000fe200078ec0ff */
[----:B------:R-:W-:Y:S01]  /*0c90*/  IMAD.IADD R3, R18, 0x1, -R3 ;  /* 0x0000000112037824 */ /* 0x000fe200078e0a03 */
[----:B------:R-:W-:Y:S01]  /*0ca0*/  LEA.HI R4, R0, R18, RZ, 0x5 ;  /* 0x0000001200047211 */ /* 0x000fe200078f28ff */
[----:B------:R-:W-:Y:S01]  /*0cb0*/  IMAD.IADD R10, R9, 0x1, -R10 ;  /* 0x00000001090a7824 */ /* 0x000fe200078e0a0a */
[----:B------:R-:W-:Y:S01]  /*0cc0*/  SHF.R.S32.HI R7, RZ, 0x5, R7 ;  /* 0x00000005ff077819 */ /* 0x000fe20000011407 */
[----:B------:R-:W-:Y:S01]  /*0cd0*/  IMAD.IADD R5, R6, 0x1, -R5 ;  /* 0x0000000106057824 */ /* 0x000fe200078e0a05 */
[----:B------:R-:W-:-:S02]  /*0ce0*/  SHF.R.S32.HI R4, RZ, 0x5, R4 ;  /* 0x00000005ff047819 */ /* 0x000fc40000011404 */
[----:B------:R-:W-:Y:S01]  /*0cf0*/  LEA.HI R6, R0, R18, RZ, 0x2 ;  /* 0x0000001200067211 */ /* 0x000fe200078f10ff */
[----:B------:R-:W-:Y:S01]  /*0d00*/  IMAD R7, R7, 0x10, R10 ;  /* 0x0000001007077824 */ /* 0x000fe200078e020a */
[----:B------:R-:W-:Y:S01]  /*0d10*/  LEA.HI R2, R2, R11, RZ, 0x1 ;  /* 0x0000000b02027211 */ /* 0x000fe200078f08ff */
[C---:B------:R-:W-:Y:S01]  /*0d20*/  IMAD.SHL.U32 R220, R4.reuse, 0x200, RZ ;  /* 0x0000020004dc7824 */ /* 0x040fe200078e00ff */
[----:B------:R-:W-:Y:S02]  /*0d30*/  LEA R10, R4, R3, 0x4 ;  /* 0x00000003040a7211 */ /* 0x000fe400078e20ff */
[--C-:B------:R-:W-:Y:S02]  /*0d40*/  SHF.R.S32.HI R204, RZ, 0x2, R6.reuse ;  /* 0x00000002ffcc7819 */ /* 0x100fe40000011406 */
[----:B------:R-:W-:Y:S01]  /*0d50*/  SHF.R.S32.HI R3, RZ, 0x1f, R6 ;  /* 0x0000001fff037819 */ /* 0x000fe20000011406 */
[----:B------:R-:W-:Y:S01]  /*0d60*/  IMAD R12, R10, 0x8, R5 ;  /* 0x000000080a0c7824 */ /* 0x000fe200078e0205 */
[----:B------:R-:W-:Y:S01]  /*0d70*/  LOP3.LUT R6, R6, 0xfffffffc, RZ, 0xc0, !PT ;  /* 0xfffffffc06067812 */ /* 0x000fe200078ec0ff */
[----:B------:R-:W-:Y:S01]  /*0d80*/  VIADD R9, R204, 0x40 ;  /* 0x00000040cc097836 */ /* 0x000fe20000000000 */
[----:B------:R-:W-:-:S02]  /*0d90*/  LOP3.LUT R2, R2, 0x3fffffe, RZ, 0xc0, !PT ;  /* 0x03fffffe02027812 */ /* 0x000fc400078ec0ff */
[----:B------:R-:W-:Y:S01]  /*0da0*/  IADD3 R20, R18, -R6, RZ ;  /* 0x8000000612147210 */ /* 0x000fe20007ffe0ff */
[----:B------:R-:W-:Y:S01]  /*0db0*/  IMAD.SHL.U32 R217, R9, 0x40, RZ ;  /* 0x0000004009d97824 */ /* 0x000fe200078e00ff */
[----:B------:R-:W-:Y:S01]  /*0dc0*/  LEA.HI R3, R3, R204, RZ, 0x3 ;  /* 0x000000cc03037211 */ /* 0x000fe200078f18ff */
[----:B------:R-:W-:Y:S01]  /*0dd0*/  IMAD.IADD R2, R11, 0x1, -R2 ;  /* 0x000000010b027824 */ /* 0x000fe200078e0a02 */
[----:B------:R-:W-:Y:S01]  /*0de0*/  LEA.HI R0, R0, R18, RZ, 0x3 ;  /* 0x0000001200007211 */ /* 0x000fe200078f18ff */
[----:B------:R-:W-:Y:S01]  /*0df0*/  IMAD.SHL.U32 R22, R20, 0x4, RZ ;  /* 0x0000000414167824 */ /* 0x000fe200078e00ff */
[----:B------:R-:W-:Y:S01]  /*0e00*/  LOP3.LUT R3, R3, 0xfffffff8, RZ, 0xc0, !PT ;  /* 0xfffffff803037812 */ /* 0x000fe200078ec0ff */
[----:B------:R-:W-:Y:S01]  /*0e10*/  IMAD R13, R2, 0x40, R7 ;  /* 0x00000040020d7824 */ /* 0x000fe200078e0207 */
[----:B------:R-:W-:Y:S01]  /*0e20*/  SHF.R.S32.HI R2, RZ, 0x1f, R9 ;  /* 0x0000001fff027819 */ /* 0x000fe20000011409 */
[C---:B------:R-:W-:Y:S01]  /*0e30*/  VIADD R212, R22.reuse, 0x40 ;  /* 0x0000004016d47836 */ /* 0x040fe20000000000 */
[----:B------:R-:W-:Y:S01]  /*0e40*/  IADD3 R213, R22, 0x20, RZ ;  /* 0x0000002016d57810 */ /* 0x000fe20007ffe0ff */
[----:B------:R-:W-:Y:S01]  /*0e50*/  IMAD.IADD R228, R204, 0x1, -R3 ;  /* 0x00000001cce47824 */ /* 0x000fe200078e0a03 */
[----:B------:R-:W-:Y:S01]  /*0e60*/  LEA.HI R2, R2, R9, RZ, 0x3 ;  /* 0x0000000902027211 */ /* 0x000fe200078f18ff */
[----:B------:R-:W-:Y:S01]  /*0e70*/  STL [R1+0x90], R13 ;  /* 0x0000900d01007387 */ /* 0x000fe20000100800 */
[C---:B------:R-:W-:Y:S01]  /*0e80*/  IADD3 R207, R22.reuse, R212, RZ ;  /* 0x000000d416cf7210 */ /* 0x040fe20007ffe0ff */
[----:B------:R-:W-:Y:S01]  /*0e90*/  IMAD.IADD R206, R22, 0x1, R213 ;  /* 0x0000000116ce7824 */ /* 0x000fe200078e02d5 */
[----:B------:R-:W-:Y:S01]  /*0ea0*/  LOP3.LUT R217, R217, 0x1c0, RZ, 0xc0, !PT ;  /* 0x000001c0d9d97812 */ /* 0x000fe200078ec0ff */
[----:B------:R-:W-:Y:S01]  /*0eb0*/  IMAD.SHL.U32 R2, R2, 0x40, RZ ;  /* 0x0000004002027824 */ /* 0x000fe200078e00ff */
[----:B------:R-:W-:Y:S01]  /*0ec0*/  LOP3.LUT R233, R0, 0xfffffff8, RZ, 0xc0, !PT ;  /* 0xfffffff800e97812 */ /* 0x000fe200078ec0ff */
[----:B------:R-:W-:Y:S01]  /*0ed0*/  IMAD.SHL.U32 R218, R228, 0x40, RZ ;  /* 0x00000040e4da7824 */ /* 0x000fe200078e00ff */
[----:B------:R-:W-:Y:S01]  /*0ee0*/  SHF.R.S32.HI R3, RZ, 0x1f, R206 ;  /* 0x0000001fff037819 */ /* 0x000fe200000114ce */
[----:B------:R-:W-:Y:S01]  /*0ef0*/  STL [R1+0x48], RZ ;  /* 0x000048ff01007387 */ /* 0x000fe20000100800 */
[----:B------:R-:W-:Y:S01]  /*0f00*/  LOP3.LUT R222, R2, 0xfffffe00, RZ, 0xc0, !PT ;  /* 0xfffffe0002de7812 */ /* 0x000fe200078ec0ff */
[C---:B------:R-:W-:Y:S01]  /*0f10*/  VIADD R214, R22.reuse, 0x30 ;  /* 0x0000003016d67836 */ /* 0x040fe20000000000 */
[----:B------:R-:W-:Y:S01]  /*0f20*/  SHF.R.S32.HI R2, RZ, 0x1f, R207 ;  /* 0x0000001fff027819 */ /* 0x000fe200000114cf */
[----:B------:R-:W-:Y:S01]  /*0f30*/  VIADD R216, R22, 0x50 ;  /* 0x0000005016d87836 */ /* 0x000fe20000000000 */
[----:B------:R-:W-:-:S02]  /*0f40*/  LEA.HI R5, R3, R206, RZ, 0x6 ;  /* 0x000000ce03057211 */ /* 0x000fc400078f30ff */
[----:B------:R-:W-:Y:S02]  /*0f50*/  LOP3.LUT R218, R218, 0x1c0, RZ, 0xc0, !PT ;  /* 0x000001c0dada7812 */ /* 0x000fe400078ec0ff */
[----:B------:R-:W-:Y:S01]  /*0f60*/  LEA.HI R4, R3, R206, RZ, 0x3 ;  /* 0x000000ce03047211 */ /* 0x000fe200078f18ff */
[----:B------:R-:W-:Y:S01]  /*0f70*/  IMAD.SHL.U32 R5, R5, 0x80, RZ ;  /* 0x0000008005057824 */ /* 0x000fe200078e00ff */
[CC--:B------:R-:W-:Y:S02]  /*0f80*/  LEA.HI R6, R2.reuse, R207.reuse, RZ, 0x6 ;  /* 0x000000cf02067211 */ /* 0x0c0fe400078f30ff */
[----:B------:R-:W-:Y:S02]  /*0f90*/  LEA.HI R3, R2, R207, RZ, 0x3 ;  /* 0x000000cf02037211 */ /* 0x000fe400078f18ff */
[----:B------:R-:W-:Y:S01]  /*0fa0*/  SHF.R.U32.HI R14, RZ, 0x3, R217 ;  /* 0x00000003ff0e7819 */ /* 0x000fe200000116d9 */
[----:B------:R-:W-:Y:S01]  /*0fb0*/  IMAD.SHL.U32 R7, R6, 0x80, RZ ;  /* 0x0000008006077824 */ /* 0x000fe200078e00ff */
[----:B------:R-:W-:-:S02]  /*0fc0*/  SHF.R.U32.HI R219, RZ, 0x3, R218 ;  /* 0x00000003ffdb7819 */ /* 0x000fc400000116da */
[C-C-:B------:R-:W-:Y:S02]  /*0fd0*/  LOP3.LUT R2, R218.reuse, 0x38, R4.reuse, 0xf8, !PT ;  /* 0x00000038da027812 */ /* 0x140fe400078ef804 */
[----:B------:R-:W-:Y:S02]  /*0fe0*/  LOP3.LUT R9, R217, 0x38, R4, 0xf8, !PT ;  /* 0x00000038d9097812 */ /* 0x000fe400078ef804 */
[----:B------:R-:W-:Y:S02]  /*0ff0*/  LOP3.LUT R6, R218, 0x38, R3, 0xf8, !PT ;  /* 0x00000038da067812 */ /* 0x000fe400078ef803 */
[----:B------:R-:W-:Y:S02]  /*1000*/  LOP3.LUT R5, R5, 0xffffe000, RZ, 0xc0, !PT ;  /* 0xffffe00005057812 */ /* 0x000fe400078ec0ff */
[----:B------:R-:W-:Y:S02]  /*1010*/  LOP3.LUT R2, R2, R219, RZ, 0x3c, !PT ;  /* 0x000000db02027212 */ /* 0x000fe400078e3cff */
[----:B------:R-:W-:-:S02]  /*1020*/  LOP3.LUT R10, R9, R14, RZ, 0x3c, !PT ;  /* 0x0000000e090a7212 */ /* 0x000fc400078e3cff */
[----:B------:R-:W-:Y:S01]  /*1030*/  IADD3 R233, R18, -R233, RZ ;  /* 0x800000e912e97210 */ /* 0x000fe20007ffe0ff */
[----:B------:R-:W-:Y:S01]  /*1040*/  IMAD.SHL.U32 R18, R20, 0x8, RZ ;  /* 0x0000000814127824 */ /* 0x000fe200078e00ff */
[----:B------:R-:W-:Y:S02]  /*1050*/  LOP3.LUT R9, R6, R219, RZ, 0x3c, !PT ;  /* 0x000000db06097212 */ /* 0x000fe400078e3cff */
[-C--:B------:R-:W-:Y:S01]  /*1060*/  IADD3 R6, R2, R5.reuse, R220 ;  /* 0x0000000502067210 */ /* 0x080fe20007ffe0dc */
[----:B------:R-:W-:Y:S01]  /*1070*/  IMAD.U32 R2, RZ, RZ, UR5 ;  /* 0x00000005ff027e24 */ /* 0x000fe2000f8e00ff */
[----:B------:R-:W-:Y:S01]  /*1080*/  IADD3 R10, R10, R5, R222 ;  /* 0x000000050a0a7210 */ /* 0x000fe20007ffe0de */
[----:B------:R-:W-:Y:S01]  /*1090*/  IMAD.SHL.U32 R225, R233, 0x8, RZ ;  /* 0x00000008e9e17824 */ /* 0x000fe200078e00ff */
[----:B------:R-:W-:Y:S02]  /*10a0*/  LOP3.LUT R11, R217, 0x38, R3, 0xf8, !PT ;  /* 0x00000038d90b7812 */ /* 0x000fe400078ef803 */
[----:B------:R-:W-:Y:S01]  /*10b0*/  SHF.R.S32.HI R5, RZ, 0x3, R0 ;  /* 0x00000003ff057819 */ /* 0x000fe20000011400 */
[----:B------:R-:W-:Y:S01]  /*10c0*/  IMAD.U32 R0, RZ, RZ, UR4 ;  /* 0x00000004ff007e24 */ /* 0x000fe2000f8e00ff */
[----:B------:R-:W-:Y:S01]  /*10d0*/  LOP3.LUT R7, R7, 0xffffe000, RZ, 0xc0, !PT ;  /* 0xffffe00007077812 */ /* 0x000fe200078ec0ff */
[----:B------:R-:W-:Y:S01]  /*10e0*/  STL [R1+0x44], R2 ;  /* 0x0000440201007387 */ /* 0x000fe20000100800 */
[----:B------:R-:W-:Y:S01]  /*10f0*/  LOP3.LUT R11, R11, R14, RZ, 0x3c, !PT ;  /* 0x0000000e0b0b7212 */ /* 0x000fe200078e3cff */
[----:B------:R-:W-:Y:S01]  /*1100*/  VIADD R231, R225, 0x40 ;  /* 0x00000040e1e77836 */ /* 0x000fe20000000000 */
[----:B------:R-:W-:Y:S01]  /*1110*/  IADD3 R215, R22, 0x10, RZ ;  /* 0x0000001016d77810 */ /* 0x000fe20007ffe0ff */
[----:B------:R0:W-:Y:S01]  /*1120*/  STL [R1+0x8c], R0 ;  /* 0x00008c0001007387 */ /* 0x0001e20000100800 */
[-C--:B------:R-:W-:Y:S01]  /*1130*/  IADD3 R9, R9, R7.reuse, R220 ;  /* 0x0000000709097210 */ /* 0x080fe20007ffe0dc */
[----:B------:R-:W-:Y:S01]  /*1140*/  VIADD R232, R225, 0x80 ;  /* 0x00000080e1e87836 */ /* 0x000fe20000000000 */
[----:B------:R-:W-:-:S02]  /*1150*/  IADD3 R11, R11, R7, R222 ;  /* 0x000000070b0b7210 */ /* 0x000fc40007ffe0de */
[----:B------:R-:W-:Y:S02]  /*1160*/  SHF.R.S32.HI R7, RZ, 0x1f, R213 ;  /* 0x0000001fff077819 */ /* 0x000fe400000114d5 */
[----:B------:R-:W-:Y:S02]  /*1170*/  LOP3.LUT R229, R8, 0x7ffffffc, RZ, 0xc0, !PT ;  /* 0x7ffffffc08e57812 */ /* 0x000fe400078ec0ff */
[----:B------:R-:W-:Y:S02]  /*1180*/  SHF.R.S32.HI R8, RZ, 0x1f, R231 ;  /* 0x0000001fff087819 */ /* 0x000fe400000114e7 */
[----:B0-----:R-:W-:Y:S01]  /*1190*/  SHF.R.S32.HI R0, RZ, 0x1f, R225 ;  /* 0x0000001fff007819 */ /* 0x001fe200000114e1 */
[----:B------:R-:W-:Y:S01]  /*11a0*/  IMAD.IADD R229, R15, 0x1, -R229 ;  /* 0x000000010fe57824 */ /* 0x000fe200078e0ae5 */
[----:B------:R-:W-:Y:S02]  /*11b0*/  SHF.R.S32.HI R0, RZ, 0x1f, R215 ;  /* 0x0000001fff007819 */ /* 0x000fe400000114d7 */
[----:B------:R-:W-:-:S02]  /*11c0*/  SHF.R.S32.HI R8, RZ, 0x1f, R214 ;  /* 0x0000001fff087819 */ /* 0x000fc400000114d6 */
[----:B------:R-:W-:Y:S01]  /*11d0*/  LOP3.LUT R5, R217, 0x38, R18, 0xf8, !PT ;  /* 0x00000038d9057812 */ /* 0x000fe200078ef812 */
[----:B------:R0:W-:Y:S01]  /*11e0*/  STL [R1+0x74], R0 ;  /* 0x0000740001007387 */ /* 0x0001e20000100800 */
[----:B------:R-:W-:Y:S02]  /*11f0*/  LEA.HI R2, R20, R20, RZ, 0x1 ;  /* 0x0000001414027211 */ /* 0x000fe400078f08ff */
[----:B------:R-:W-:Y:S01]  /*1200*/  LOP3.LUT R5, R222, R5, R14, 0xf6, !PT ;  /* 0x00000005de057212 */ /* 0x000fe200078ef60e */
[----:B------:R1:W-:Y:S01]  /*1210*/  STL [R1+0x70], R7 ;  /* 0x0000700701007387 */ /* 0x0003e20000100800 */
[----:B------:R-:W-:-:S03]  /*1220*/  LOP3.LUT R2, R2, 0x1ffffffe, RZ, 0xc0, !PT ;  /* 0x1ffffffe02027812 */ /* 0x000fc600078ec0ff */
[----:B------:R-:W-:Y:S01]  /*1230*/  STL [R1+0x6c], R8 ;  /* 0x00006c0801007387 */ /* 0x000fe20000100800 */
[----:B------:R-:W-:Y:S02]  /*1240*/  IADD3 R2, R20, -R2, RZ ;  /* 0x8000000214027210 */ /* 0x000fe40007ffe0ff */
[----:B0-----:R-:W-:Y:S02]  /*1250*/  SHF.R.S32.HI R0, RZ, 0x1f, R232 ;  /* 0x0000001fff007819 */ /* 0x001fe400000114e8 */
[----:B------:R-:W-:Y:S01]  /*1260*/  SHF.R.S32.HI R0, RZ, 0x1f, R216 ;  /* 0x0000001fff007819 */ /* 0x000fe200000114d8 */
[----:B------:R-:W-:Y:S01]  /*1270*/  IMAD R230, R2, 0x8, R13 ;  /* 0x0000000802e67824 */ /* 0x000fe200078e020d */
[----:B-1----:R-:W-:-:S05]  /*1280*/  SHF.R.S32.HI R7, RZ, 0x1f, R212 ;  /* 0x0000001fff077819 */ /* 0x002fca00000114d4 */
[----:B------:R0:W-:Y:S04]  /*1290*/  STL [R1+0x68], R7 ;  /* 0x0000680701007387 */ /* 0x0001e80000100800 */
[----:B------:R1:W-:Y:S01]  /*12a0*/  STL [R1+0x64], R0 ;  /* 0x0000640001007387 */ /* 0x0003e20000100800 */
[----:B0-----:R-:W-:Y:S01]  /*12b0*/  IMAD.SHL.U32 R7, R12, 0x8, RZ ;  /* 0x000000080c077824 */ /* 0x001fe200078e00ff */
[----:B-1----:R-:W-:-:S04]  /*12c0*/  SHF.R.S32.HI R0, RZ, 0x3, R4 ;  /* 0x00000003ff007819 */ /* 0x002fc80000011404 */
[----:B------:R-:W-:Y:S01]  /*12d0*/  STL [R1+0x94], R7 ;  /* 0x0000940701007387 */ /* 0x000fe20000100800 */
[----:B------:R-:W-:Y:S02]  /*12e0*/  SHF.R.S32.HI R4, RZ, 0x3, R3 ;  /* 0x00000003ff047819 */ /* 0x000fe40000011403 */
[----:B------:R-:W-:Y:S01]  /*12f0*/  LEA R3, R5, UR4, 0x1 ;  /* 0x0000000405037c11 */ /* 0x000fe2000f8e08ff */
[----:B------:R0:W-:Y:S04]  /*1300*/  STL [R1+0x5c], R0 ;  /* 0x00005c0001007387 */ /* 0x0001e80000100800 */
[----:B------:R1:W-:Y:S04]  /*1310*/  STL [R1+0x60], R4 ;  /* 0x0000600401007387 */ /* 0x0003e80000100800 */
[----:B------:R2:W-:Y:S01]  /*1320*/  STL [R1+0x84], R3 ;  /* 0x0000840301007387 */ /* 0x0005e20000100800 */
[----:B0-----:R-:W-:-:S02]  /*1330*/  LEA R0, R6, UR4, 0x1 ;  /* 0x0000000406007c11 */ /* 0x001fc4000f8e08ff */
[----:B-1----:R-:W-:-:S03]  /*1340*/  LEA R4, R10, UR4, 0x1 ;  /* 0x000000040a047c11 */ /* 0x002fc6000f8e08ff */
[----:B------:R0:W-:Y:S01]  /*1350*/  STL [R1+0x88], R0 ;  /* 0x0000880001007387 */ /* 0x0001e20000100800 */
[----:B--2---:R-:W-:-:S03]  /*1360*/  LEA R3, R9, UR4, 0x1 ;  /* 0x0000000409037c11 */ /* 0x004fc6000f8e08ff */
[----:B------:R1:W-:Y:S04]  /*1370*/  STL [R1+0x7c], R4 ;  /* 0x00007c0401007387 */ /* 0x0003e80000100800 */
[----:B------:R1:W-:Y:S01]  /*1380*/  STL [R1+0x80], R3 ;  /* 0x0000800301007387 */ /* 0x0003e20000100800 */
[----:B0-----:R-:W-:-:S05]  /*1390*/  LEA R0, R11, UR4, 0x1 ;  /* 0x000000040b007c11 */ /* 0x001fca000f8e08ff */
[----:B------:R1:W-:Y:S02]  /*13a0*/  STL [R1+0x78], R0 ;  /* 0x0000780001007387 */ /* 0x0003e40000100800 */
.L_x_2965:
[----:B01--4-:R-:W0:Y:S01]  /*13b0*/  LDC.64 R2, c[0x0][0xc88] ;  /* 0x00032200ff027b82 */ /* 0x013e220000000a00 */
[----:B------:R-:W-:Y:S01]  /*13c0*/  ULDC.64 UR4, c[0x0][0xa28] ;  /* 0x00028a0000047ab9 */ /* 0x000fe20000000a00 */
[----:B------:R-:W-:Y:S01]  /*13d0*/  ULDC.64 UR8, c[0x0][0xa18] ;  /* 0x0002860000087ab9 */ /* 0x000fe20000000a00 */
[----:B------:R-:W-:Y:S01]  /*13e0*/  ULDC.64 UR6, c[0x0][0xa08] ;  /* 0x0002820000067ab9 */ /* 0x000fe20000000a00 */
[----:B0-----:R-:W-:-:S05]  /*13f0*/  IMAD.WIDE R2, R27, 0x4, R2 ;  /* 0x000000041b027825 */ /* 0x001fca00078e0202 */
[----:B--2---:R-:W2:Y:S01]  /*1400*/  LDG.E R237, desc[UR60][R2.64] ;  /* 0x0000003c02ed7981 */ /* 0x004ea2000c1e1900 */
[----:B------:R-:W-:Y:S01]  /*1410*/  ISETP.NE.U32.AND P2, PT, RZ, UR4, PT ;  /* 0x00000004ff007c0c */ /* 0x000fe2000bf45070 */
[----:B------:R-:W-:Y:S01]  /*1420*/  IMAD.MOV.U32 R121, RZ, RZ, RZ ;  /* 0x000000ffff797224 */ /* 0x000fe200078e00ff */
[----:B------:R-:W-:Y:S02]  /*1430*/  ISETP.NE.U32.AND P1, PT, RZ, UR8, PT ;  /* 0x00000008ff007c0c */ /* 0x000fe4000bf25070 */
[----:B------:R-:W-:Y:S02]  /*1440*/  ISETP.NE.AND.EX P2, PT, RZ, UR5, PT, P2 ;  /* 0x00000005ff007c0c */ /* 0x000fe4000bf45320 */
[----:B------:R-:W-:Y:S02]  /*1450*/  ISETP.NE.AND.EX P1, PT, RZ, UR9, PT, P1 ;  /* 0x00000009ff007c0c */ /* 0x000fe4000bf25310 */
[----:B------:R-:W-:Y:S02]  /*1460*/  ISETP.NE.U32.AND P0, PT, RZ, UR6, PT ;  /* 0x00000006ff007c0c */ /* 0x000fe4000bf05070 */
[----:B------:R-:W-:-:S02]  /*1470*/  MOV R9, RZ ;  /* 0x000000ff00097202 */ /* 0x000fc40000000f00 */
[----:B------:R-:W-:Y:S02]  /*1480*/  ISETP.NE.AND.EX P0, PT, RZ, UR7, PT, P0 ;  /* 0x00000007ff007c0c */ /* 0x000fe4000bf05300 */
[----:B--2---:R-:W-:Y:S01]  /*1490*/  SHF.R.S32.HI R0, RZ, 0x1f, R237 ;  /* 0x0000001fff007819 */ /* 0x004fe200000114ed */
[C---:B------:R-:W-:Y:S02]  /*14a0*/  IMAD.SHL.U32 R235, R237.reuse, 0x4, RZ ;  /* 0x00000004edeb7824 */ /* 0x040fe400078e00ff */
[C---:B------:R-:W-:Y:S02]  /*14b0*/  @P2 LEA R2, P3, R237.reuse, UR4, 0x2 ;  /* 0x00000004ed022c11 */ /* 0x040fe4000f8610ff */
[C-C-:B------:R-:W-:Y:S01]  /*14c0*/  SHF.L.U64.HI R236, R237.reuse, 0x2, R0.reuse ;  /* 0x00000002edec7819 */ /* 0x140fe20000010200 */
[----:B------:R0:W-:Y:S01]  /*14d0*/  STL [R1+0x58], R0 ;  /* 0x0000580001007387 */ /* 0x0001e20000100800 */
[----:B------:R-:W-:Y:S01]  /*14e0*/  @P2 LEA.HI.X R3, R237, UR5, R0, 0x2, P3 ;  /* 0x00000005ed032c11 */ /* 0x000fe200098f1400 */
[----:B------:R-:W-:Y:S01]  /*14f0*/  ULDC UR4, c[0x0][0x288] ;  /* 0x0000a20000047ab9 */ /* 0x000fe20000000800 */
[----:B---3--:R-:W-:-:S03]  /*1500*/  IADD3 R6, P4, R235, UR6, RZ ;  /* 0x00000006eb067c10 */ /* 0x008fc6000ff9e0ff */
[----:B------:R0:W5:Y:S01]  /*1510*/  @P2 LDG.E R9, desc[UR60][R2.64] ;  /* 0x0000003c02092981 */ /* 0x000162000c1e1900 */
[----:B------:R-:W-:Y:S01]  /*1520*/  @P1 IADD3 R4, P2, R235, UR8, RZ ;  /* 0x00000008eb041c10 */ /* 0x000fe2000ff5e0ff */
[----:B------:R-:W-:Y:S01]  /*1530*/  IMAD.U32 R226, RZ, RZ, UR4 ;  /* 0x00000004ffe27e24 */ /* 0x000fe2000f8e00ff */
[C---:B------:R-:W-:Y:S01]  /*1540*/  IADD3.X R7, R236.reuse, UR7, RZ, P4, !PT ;  /* 0x00000007ec077c10 */ /* 0x040fe2000a7fe4ff */
[----:B------:R-:W-:Y:S01]  /*1550*/  ULDC.64 UR4, c[0x0][0x418] ;  /* 0x0001060000047ab9 */ /* 0x000fe20000000a00 */
[----:B------:R-:W-:Y:S01]  /*1560*/  @P1 IADD3.X R5, R236, UR9, RZ, P2, !PT ;  /* 0x00000009ec051c10 */ /* 0x000fe200097fe4ff */
[----:B------:R-:W-:Y:S02]  /*1570*/  ULDC.64 UR6, c[0x0][0xa20] ;  /* 0x0002880000067ab9 */ /* 0x000fe40000000a00 */
[----:B------:R0:W5:Y:S04]  /*1580*/  @P0 LDG.E R121, desc[UR60][R6.64] ;  /* 0x0000003c06790981 */ /* 0x000168000c1e1900 */
[----:B------:R0:W5:Y:S01]  /*1590*/  @P1 LDG.E R226, desc[UR60][R4.64] ;  /* 0x0000003c04e21981 */ /* 0x000162000c1e1900 */
[----:B------:R-:W-:-:S03]  /*15a0*/  UISETP.NE.U32.AND UP0, UPT, UR4, URZ, UPT ;  /* 0x0000003f0400728c */ /* 0x000fc6000bf05070 */
[----:B------:R-:W-:Y:S01]  /*15b0*/  ULDC UR4, c[0x0][0x424] ;  /* 0x0001090000047ab9 */ /* 0x000fe20000000800 */
        /* <DEDUP_REMOVED lines=8> */
[----:B------:R-:W-:Y:S01]  /*1640*/  IMAD.MOV.U32 R27, RZ, RZ, R237 ;  /* 0x000000ffff1b7224 */ /* 0x000fe200078e00ed */
[----:B0-----:R-:W-:Y:S06]  /*1650*/  @P1 BRA `(.L_x_2742) ;  /* 0x0000000000241947 */ /* 0x001fec0003800000 */
        /* <DEDUP_REMOVED lines=9> */
.L_x_2742:
[----:B------:R-:W-:Y:S02]  /*16f0*/  IMAD.U32 R2, RZ, RZ, UR5 ;  /* 0x00000005ff027e24 */ /* 0x000fe4000f8e00ff */
[----:B------:R-:W-:Y:S01]  /*1700*/  IMAD.U32 R28, RZ, RZ, UR4 ;  /* 0x00000004ff1c7e24 */ /* 0x000fe2000f8e00ff */
[----:B------:R-:W-:Y:S06]  /*1710*/  @!P2 BRA `(.L_x_2743) ;  /* 0x000000000010a947 */ /* 0x000fec0003800000 */
[----:B------:R-:W-:-:S04]  /*1720*/  IADD3 R4, P0, R235, UR6, RZ ;  /* 0x00000006eb047c10 */ /* 0x000fc8000ff1e0ff */
[----:B------:R-:W-:-:S05]  /*1730*/  IADD3.X R5, R236, UR7, RZ, P0, !PT ;  /* 0x00000007ec057c10 */ /* 0x000fca00087fe4ff */
[----:B------:R0:W5:Y:S01]  /*1740*/  LDG.E R28, desc[UR60][R4.64] ;  /* 0x0000003c041c7981 */ /* 0x000162000c1e1900 */
[----:B------:R-:W-:Y:S05]  /*1750*/  BRA `(.L_x_2744) ;  /* 0x0000000000107947 */ /* 0x000fea0003800000 */
.L_x_2743:
[----:B------:R-:W-:Y:S05]  /*1760*/  @!P0 BRA `(.L_x_2744) ;  /* 0x00000000000c8947 */ /* 0x000fea0003800000 */
[----:B------:R-:W2:Y:S04]  /*1770*/  LDG.E R3, desc[UR60][R6.64] ;  /* 0x0000003c06037981 */ /* 0x000ea8000c1e1900 */
[----:B------:R-:W2:Y:S02]  /*1780*/  LDG.E R28, desc[UR60][R6.64+0x4] ;  /* 0x0000043c061c7981 */ /* 0x000ea4000c1e1900 */
[----:B--2---:R-:W-:-:S07]  /*1790*/  IMAD.IADD R28, R28, 0x1, -R3 ;  /* 0x000000011c1c7824 */ /* 0x004fce00078e0a03 */
.L_x_2744:
[----:B------:R-:W-:Y:S01]  /*17a0*/  ULDC.64 UR4, c[0x0][0xa10] ;  /* 0x0002840000047ab9 */ /* 0x000fe20000000a00 */
[----:B------:R-:W1:Y:S01]  /*17b0*/  LDC R8, c[0x0][0x448] ;  /* 0x00011200ff087b82 */ /* 0x000e620000000800 */
[----:B------:R-:W-:-:S04]  /*17c0*/  ISETP.NE.U32.AND P0, PT, RZ, UR4, PT ;  /* 0x00000004ff007c0c */ /* 0x000fc8000bf05070 */
[----:B------:R-:W-:Y:S01]  /*17d0*/  ISETP.NE.AND.EX P0, PT, RZ, UR5, PT, P0 ;  /* 0x00000005ff007c0c */ /* 0x000fe2000bf05300 */
[----:B------:R-:W-:-:S12]  /*17e0*/  ULDC.64 UR4, c[0x0][0xa30] ;  /* 0x00028c0000047ab9 */ /* 0x000fd80000000a00 */
[----:B0-----:R-:W0:Y:S02]  /*17f0*/  @P0 LDC.64 R4, c[0x0][0xa10] ;  /* 0x00028400ff040b82 */ /* 0x001e240000000a00 */
[----:B0-----:R-:W-:-:S05]  /*1800*/  @P0 IMAD.WIDE R4, R27, 0x4, R4 ;  /* 0x000000041b040825 */ /* 0x001fca00078e0204 */
[----:B------:R-:W2:Y:S04]  /*1810*/  @P0 LDG.E R0, desc[UR60][R4.64] ;  /* 0x0000003c04000981 */ /* 0x000ea8000c1e1900 */
[----:B------:R0:W2:Y:S01]  /*1820*/  @P0 LDG.E R3, desc[UR60][R4.64+0x4] ;  /* 0x0000043c04030981 */ /* 0x0000a2000c1e1900 */
[----:B------:R-:W-:Y:S01]  /*1830*/  ISETP.NE.U32.AND P1, PT, RZ, UR4, PT ;  /* 0x00000004ff007c0c */ /* 0x000fe2000bf25070 */
[----:B-----5:R-:W-:-:S03]  /*1840*/  IMAD.MOV.U32 R144, RZ, RZ, R28 ;  /* 0x000000ffff907224 */ /* 0x020fc600078e001c */
[----:B------:R-:W-:-:S13]  /*1850*/  ISETP.NE.AND.EX P1, PT, RZ, UR5, PT, P1 ;  /* 0x00000005ff007c0c */ /* 0x000fda000bf25310 */
[----:B------:R-:W-:-:S04]  /*1860*/  @P1 IADD3 R6, P2, R235, UR4, RZ ;  /* 0x00000004eb061c10 */ /* 0x000fc8000ff5e0ff */
[----:B------:R-:W-:-:S05]  /*1870*/  @P1 IADD3.X R7, R236, UR5, RZ, P2, !PT ;  /* 0x00000005ec071c10 */ /* 0x000fca00097fe4ff */
[----:B------:R3:W5:Y:S01]  /*1880*/  @P1 LDG.E R144, desc[UR60][R6.64] ;  /* 0x0000003c06901981 */ /* 0x000762000c1e1900 */
[----:B-1----:R-:W-:Y:S01]  /*1890*/  ISETP.NE.AND P1, PT, R8, 0x1, PT ;  /* 0x000000010800780c */ /* 0x002fe20003f25270 */
[----:B------:R-:W-:Y:S01]  /*18a0*/  IMAD.IADD R9, R28, 0x1, -R9 ;  /* 0x000000011c097824 */ /* 0x000fe200078e0a09 */
[----:B------:R-:W-:Y:S02]  /*18b0*/  SHF.L.U32 R224, R25, 0x7, RZ ;  /* 0x0000000719e07819 */ /* 0x000fe400000006ff */
[----:B------:R-:W-:-:S03]  /*18c0*/  PLOP3.LUT P2, PT, PT, PT, PT, 0x80, 0x0 ;  /* 0x000000000000781c */ /* 0x000fc60003f4f070 */
[----:B0-----:R-:W-:Y:S02]  /*18d0*/  VIADD R4, R224, 0x7f ;  /* 0x0000007fe0047836 */ /* 0x001fe40000000000 */
[----:B---3--:R-:W-:-:S04]  /*18e0*/  IMAD.MOV.U32 R6, RZ, RZ, RZ ;  /* 0x000000ffff067224 */ /* 0x008fc800078e00ff */
[----:B------:R-:W0:Y:S08]  /*18f0*/  @P1 LDC R11, c[0x0][0x44c] ;  /* 0x00011300ff0b1b82 */ /* 0x000e300000000800 */
[----:B------:R-:W1:Y:S01]  /*1900*/  @P1 LDC R5, c[0x0][0x450] ;  /* 0x00011400ff051b82 */ /* 0x000e620000000800 */
[----:B--2---:R-:W-:Y:S02]  /*1910*/  @P0 IMAD.IADD R2, R3, 0x1, -R0 ;  /* 0x0000000103020824 */ /* 0x004fe400078e0a00 */
[----:B0-----:R-:W-:-:S04]  /*1920*/  @P1 IMAD.HI.U32 R0, R4, R11, RZ ;  /* 0x0000000b04001227 */ /* 0x001fc800078e00ff */
[----:B------:R-:W-:Y:S01]  /*1930*/  IMAD.IADD R227, R9, 0x1, R2 ;  /* 0x0000000109e37824 */ /* 0x000fe200078e0202 */
[----:B-1----:R-:W-:Y:S01]  /*1940*/  @P1 SHF.R.U32.HI R4, RZ, R5, R0 ;  /* 0x00000005ff041219 */ /* 0x002fe20000011600 */
[----:B------:R-:W-:-:S03]  /*1950*/  IMAD.MOV R0, RZ, RZ, -R9 ;  /* 0x000000ffff007224 */ /* 0x000fc600078e0a09 */
[C---:B------:R-:W-:Y:S02]  /*1960*/  IADD3 R149, R227.reuse, 0x70, -R226 ;  /* 0x00000070e3957810 */ /* 0x040fe40007ffe8e2 */
[----:B------:R-:W-:Y:S02]  /*1970*/  IADD3 R5, R227, 0x6f, RZ ;  /* 0x0000006fe3057810 */ /* 0x000fe40007ffe0ff */
[----:B------:R-:W-:Y:S01]  /*1980*/  VIMNMX R0, RZ, R0, !PT ;  /* 0x00000000ff007248 */ /* 0x000fe20007fe0100 */
[----:B------:R-:W-:Y:S02]  /*1990*/  IMAD.IADD R7, R149, 0x1, R4 ;  /* 0x0000000195077824 */ /* 0x000fe400078e0204 */
[----:B------:R-:W-:Y:S01]  /*19a0*/  IMAD.MOV.U32 R4, RZ, RZ, RZ ;  /* 0x000000ffff047224 */ /* 0x000fe200078e00ff */
[----:B------:R-:W-:Y:S01]  /*19b0*/  SHF.R.U32.HI R124, RZ, 0x4, R0 ;  /* 0x00000004ff7c7819 */ /* 0x000fe20000011600 */
[----:B------:R-:W-:-:S04]  /*19c0*/  IMAD.HI R6, R7, -0x6db6db6d, R6 ;  /* 0x9249249307067827 */ /* 0x000fc800078e0206 */
[----:B------:R-:W-:Y:S01]  /*19d0*/  IMAD.HI R4, R5, -0x6db6db6d, R4 ;  /* 0x9249249305047827 */ /* 0x000fe200078e0204 */
[----:B------:R-:W-:-:S03]  /*19e0*/  SHF.R.U32.HI R5, RZ, 0x1f, R6 ;  /* 0x0000001fff057819 */ /* 0x000fc60000011606 */
[----:B------:R-:W-:Y:S01]  /*19f0*/  IMAD.WIDE.U32 R124, R124, 0x24924925, RZ ;  /* 0x249249257c7c7825 */ /* 0x000fe200078e00ff */
[----:B------:R-:W-:Y:S02]  /*1a00*/  SHF.R.U32.HI R3, RZ, 0x1f, R4 ;  /* 0x0000001fff037819 */ /* 0x000fe40000011604 */
[----:B------:R-:W-:Y:S01]  /*1a10*/  LEA.HI.SX32 R5, R6, R5, 0x1a ;  /* 0x0000000506057211 */ /* 0x000fe200078fd2ff */
[----:B------:R-:W-:Y:S01]  /*1a20*/  IMAD.MOV.U32 R24, RZ, RZ, R125 ;  /* 0x000000ffff187224 */ /* 0x000fe200078e007d */
[----:B------:R-:W-:-:S04]  /*1a30*/  LEA.HI.SX32 R150, R4, R3, 0x1a ;  /* 0x0000000304967211 */ /* 0x000fc800078fd2ff */
[----:B------:R-:W-:-:S05]  /*1a40*/  VIMNMX R5, R150, R5, PT ;  /* 0x0000000596057248 */ /* 0x000fca0003fe0100 */
[----:B------:R-:W-:-:S05]  /*1a50*/  IMAD R5, R5, 0x70, -R9 ;  /* 0x0000007005057824 */ /* 0x000fca00078e0a09 */
[----:B------:R-:W-:-:S04]  /*1a60*/  VIMNMX R5, R5, R2, PT ;  /* 0x0000000205057248 */ /* 0x000fc80003fe0100 */
[----:B------:R-:W-:-:S13]  /*1a70*/  ISETP.GT.AND P0, PT, R5, R0, PT ;  /* 0x000000000500720c */ /* 0x000fda0003f04270 */
[----:B------:R-:W-:Y:S01]  /*1a80*/  @P0 IADD3 R5, R5, 0x6f, RZ ;  /* 0x0000006f05050810 */ /* 0x000fe20007ffe0ff */
[----:B------:R-:W-:-:S04]  /*1a90*/  @P0 IMAD.MOV.U32 R4, RZ, RZ, RZ ;  /* 0x000000ffff040224 */ /* 0x000fc800078e00ff */
[----:B------:R-:W-:-:S05]  /*1aa0*/  @P0 IMAD.HI R4, R5, -0x6db6db6d, R4 ;  /* 0x9249249305040827 */ /* 0x000fca00078e0204 */
[----:B------:R-:W-:-:S04]  /*1ab0*/  @P0 SHF.R.U32.HI R3, RZ, 0x1f, R4 ;  /* 0x0000001fff030819 */ /* 0x000fc80000011604 */
[----:B------:R-:W-:-:S04]  /*1ac0*/  @P0 LEA.HI.SX32 R24, R4, R3, 0x1a ;  /* 0x0000000304180211 */ /* 0x000fc800078fd2ff */
[----:B------:R-:W-:-:S13]  /*1ad0*/  ISETP.GT.AND P0, PT, R24, R125, PT ;  /* 0x0000007d1800720c */ /* 0x000fda0003f04270 */
[----:B------:R-:W-:Y:S05]  /*1ae0*/  @!P0 BRA `(.L_x_2745) ;  /* 0x0000008c00008947 */ /* 0x000fea0003800000 */
        /* <DEDUP_REMOVED lines=20> */
.L_x_2747:
[----:B------:R-:W-:Y:S05]  /*1c30*/  BSYNC B6 ;  /* 0x0000000000067941 */ /* 0x000fea0003800000 */
.L_x_2746:
        /* <DEDUP_REMOVED lines=20> */
.L_x_2749:
[----:B------:R-:W-:Y:S05]  /*1d80*/  BSYNC B6 ;  /* 0x0000000000067941 */ /* 0x000fea0003800000 */
.L_x_2748:
[----:B------:R-:W-:Y:S01]  /*1d90*/  ULDC.64 UR4, c[0x0][0x9f8] ;  /* 0x00027e0000047ab9 */ /* 0x000fe20000000a00 */
[----:B------:R-:W2:Y:S01]  /*1da0*/  LDL.LU R30, [R1+0x20] ;  /* 0x00002000011e7983 */ /* 0x000ea20000300800 */
        /* <DEDUP_REMOVED lines=9> */
[----:B------:R-:W-:-:S07]  /*1e40*/  SHF.R.S32.HI R147, RZ, 0x1f, R204 ;  /* 0x0000001fff937819 */ /* 0x000fce00000114cc */
[----:B------:R-:W3:Y:S03]  /*1e50*/  LDC.64 R100, c[0x0][0x3f8] ;  /* 0x0000fe00ff647b82 */ /* 0x000ee60000000a00 */
[----:B------:R-:W-:-:S04]  /*1e60*/  @P0 IADD3 R4, P1, R235, UR4, RZ ;  /* 0x00000004eb040c10 */ /* 0x000fc8000ff3e0ff */
[----:B------:R-:W-:Y:S01]  /*1e70*/  @P0 IADD3.X R5, R236, UR5, RZ, P1, !PT ;  /* 0x00000005ec050c10 */ /* 0x000fe20008ffe4ff */
[----:B------:R-:W-:Y:S01]  /*1e80*/  ULDC.64 UR4, c[0x0][0x330] ;  /* 0x0000cc0000047ab9 */ /* 0x000fe20000000a00 */
[----:B------:R-:W4:Y:S03]  /*1e90*/  LDC R31, c[0x0][0x3f4] ;  /* 0x0000fd00ff1f7b82 */ /* 0x000f260000000800 */
        /* <DEDUP_REMOVED lines=10> */
[----:B0-----:R-:W-:Y:S01]  /*1f40*/  SHF.L.U32 R5, R0, 0x1, RZ ;  /* 0x0000000100057819 */ /* 0x001fe200000006ff */
[C---:B------:R-:W-:Y:S01]  /*1f50*/  VIADD R0, R18.reuse, 0x60 ;  /* 0x0000006012007836 */ /* 0x040fe20000000000 */
[----:B------:R-:W-:Y:S01]  /*1f60*/  SEL R4, RZ, 0x1, P0 ;  /* 0x00000001ff047807 */ /* 0x000fe20000000000 */
[----:B------:R-:W-:Y:S01]  /*1f70*/  IMAD.IADD R115, R115, 0x1, R3 ;  /* 0x0000000173737824 */ /* 0x000fe200078e0203 */
[----:B------:R-:W-:Y:S01]  /*1f80*/  ISETP.GE.AND P0, PT, R207, UR6, PT ;  /* 0x00000006cf007c0c */ /* 0x000fe2000bf06270 */
[----:B------:R-:W-:Y:S01]  /*1f90*/  VIADD R3, R18, 0x80 ;  /* 0x0000008012037836 */ /* 0x000fe20000000000 */
[----:B------:R-:W-:Y:S01]  /*1fa0*/  ISETP.GE.AND P1, PT, R0, UR6, PT ;  /* 0x0000000600007c0c */ /* 0x000fe2000bf26270 */
[-C--:B------:R-:W-:Y:S01]  /*1fb0*/  IMAD R10, R12, R112.reuse, RZ ;  /* 0x000000700c0a7224 */ /* 0x080fe200078e02ff */
[----:B------:R-:W-:Y:S01]  /*1fc0*/  LOP3.LUT R6, R5, 0x2, R4, 0xe2, !PT ;  /* 0x0000000205067812 */ /* 0x000fe200078ee204 */
[----:B------:R-:W-:Y:S01]  /*1fd0*/  IMAD.WIDE.U32 R4, R121, R112, RZ ;  /* 0x0000007079047225 */ /* 0x000fe200078e00ff */
[----:B------:R-:W-:-:S02]  /*1fe0*/  ISETP.GE.AND P2, PT, R3, UR6, PT ;  /* 0x0000000603007c0c */ /* 0x000fc4000bf46270 */
[----:B------:R-:W-:Y:S01]  /*1ff0*/  SEL R7, RZ, 0x4, P0 ;  /* 0x00000004ff077807 */ /* 0x000fe20000000000 */
[----:B------:R-:W-:Y:S01]  /*2000*/  IMAD R11, R121, R113, R10 ;  /* 0x00000071790b7224 */ /* 0x000fe200078e020a */
[----:B------:R-:W-:Y:S01]  /*2010*/  SEL R8, RZ, 0x8, P1 ;  /* 0x00000008ff087807 */ /* 0x000fe20000800000 */
[----:B------:R-:W-:Y:S01]  /*2020*/  IMAD R9, R9, UR4, RZ ;  /* 0x0000000409097c24 */ /* 0x000fe2000f8e02ff */
[----:B------:R-:W-:Y:S01]  /*2030*/  SEL R29, RZ, 0x10, P2 ;  /* 0x00000010ff1d7807 */ /* 0x000fe20001000000 */
[----:B------:R-:W-:Y:S01]  /*2040*/  IMAD.IADD R5, R5, 0x1, R11 ;  /* 0x0000000105057824 */ /* 0x000fe200078e020b */
[----:B------:R-:W-:Y:S01]  /*2050*/  LOP3.LUT R6, R8, R6, R7, 0xfe, !PT ;  /* 0x0000000608067212 */ /* 0x000fe200078efe07 */
[C---:B------:R-:W-:Y:S01]  /*2060*/  IMAD R9, R26.reuse, UR5, R9 ;  /* 0x000000051a097c24 */ /* 0x040fe2000f8e0209 */
[----:B------:R-:W-:Y:S01]  /*2070*/  ISETP.NE.U32.AND P0, PT, RZ, UR8, PT ;  /* 0x00000008ff007c0c */ /* 0x000fe2000bf05070 */
[----:B------:R-:W-:Y:S01]  /*2080*/  IMAD.WIDE.U32 R4, R26, UR4, R4 ;  /* 0x000000041a047c25 */ /* 0x000fe2000f8e0004 */
[----:B------:R-:W-:Y:S01]  /*2090*/  LOP3.LUT R29, R6, R29, RZ, 0xfc, !PT ;  /* 0x0000001d061d7212 */ /* 0x000fe200078efcff */
[----:B------:R-:W-:Y:S01]  /*20a0*/  ULDC.64 UR4, c[0x0][0x310] ;  /* 0x0000c40000047ab9 */ /* 0x000fe20000000a00 */
[----:B------:R-:W-:Y:S01]  /*20b0*/  ISETP.NE.AND.EX P0, PT, RZ, UR9, PT, P0 ;  /* 0x00000009ff007c0c */ /* 0x000fe2000bf05300 */
[----:B------:R-:W-:Y:S01]  /*20c0*/  IMAD.IADD R5, R5, 0x1, R9 ;  /* 0x0000000105057824 */ /* 0x000fe200078e0209 */
[----:B------:R-:W-:Y:S01]  /*20d0*/  SHF.R.S32.HI R23, RZ, 0x1f, R22 ;  /* 0x0000001fff177819 */ /* 0x000fe20000011416 */
[----:B-1----:R-:W-:Y:S01]  /*20e0*/  IMAD.WIDE.U32 R108, R204, R106, R18 ;  /* 0x0000006acc6c7225 */ /* 0x002fe200078e0012 */
[----:B----4-:R-:W-:-:S02]  /*20f0*/  ISETP.GE.AND P1, PT, R206, R31, PT ;  /* 0x0000001fce00720c */ /* 0x010fc40003f26270 */
[----:B------:R-:W-:Y:S01]  /*2100*/  ISETP.GE.AND P3, PT, R207, R31, PT ;  /* 0x0000001fcf00720c */ /* 0x000fe20003f66270 */
[----:B------:R-:W-:Y:S01]  /*2110*/  IMAD.WIDE.U32 R110, R204, R106, R22 ;  /* 0x0000006acc6e7225 */ /* 0x000fe200078e0016 */
[----:B------:R-:W-:Y:S02]  /*2120*/  SHF.R.U32.HI R25, RZ, 0x3, R217 ;  /* 0x00000003ff197819 */ /* 0x000fe400000116d9 */
[----:B------:R-:W-:Y:S01]  /*2130*/  LOP3.LUT P2, RZ, R228, 0x4, RZ, 0xc0, !PT ;  /* 0x00000004e4ff7812 */ /* 0x000fe2000784c0ff */
[-C--:B---3--:R-:W-:Y:S01]  /*2140*/  IMAD.WIDE.U32 R104, R204, R100.reuse, R22 ;  /* 0x00000064cc687225 */ /* 0x088fe200078e0016 */
[----:B------:R-:W-:Y:S02]  /*2150*/  SHF.L.U64.HI R135, R112, 0x6, R113 ;  /* 0x0000000670877819 */ /* 0x000fe40000010271 */
[----:B------:R-:W-:Y:S01]  /*2160*/  LEA.HI R151, R151, 0x8, RZ, 0x19 ;  /* 0x0000000897977811 */ /* 0x000fe200078fc8ff */
[----:B------:R-:W-:-:S04]  /*2170*/  IMAD.WIDE.U32 R102, R204, R100, R18 ;  /* 0x00000064cc667225 */ /* 0x000fc800078e0012 */
[----:B------:R-:W-:Y:S02]  /*2180*/  IMAD.SHL.U32 R136, R112, 0x40, RZ ;  /* 0x0000004070887824 */ /* 0x000fe400078e00ff */
[----:B------:R-:W-:Y:S02]  /*2190*/  IMAD R15, R107, 0x70, RZ ;  /* 0x000000706b0f7824 */ /* 0x000fe400078e02ff */
[----:B------:R-:W-:Y:S02]  /*21a0*/  VIADD R32, R204, 0x40 ;  /* 0x00000040cc207836 */ /* 0x000fe40000000000 */
[----:B------:R-:W-:Y:S02]  /*21b0*/  IMAD R133, R101, 0x70, RZ ;  /* 0x0000007065857824 */ /* 0x000fe400078e02ff */
[----:B------:R-:W-:Y:S01]  /*21c0*/  IMAD.SHL.U32 R124, R31, 0x2, RZ ;  /* 0x000000021f7c7824 */ /* 0x000fe200078e00ff */
[----:B------:R-:W-:Y:S02]  /*21d0*/  SHF.R.S32.HI R148, RZ, 0x1f, R32 ;  /* 0x0000001fff947819 */ /* 0x000fe40000011420 */
[----:B--2---:R-:W-:-:S04]  /*21e0*/  LOP3.LUT R30, R30, 0xfffffffe, RZ, 0xc0, !PT ;  /* 0xfffffffe1e1e7812 */ /* 0x004fc800078ec0ff */
[----:B------:R-:W-:-:S04]  /*21f0*/  @P3 LOP3.LUT R30, R30, 0x1, RZ, 0xfc, !PT ;  /* 0x000000011e1e3812 */ /* 0x000fc800078efcff */
[----:B------:R-:W-:-:S04]  /*2200*/  LOP3.LUT R30, R30, 0xfffffffb, RZ, 0xc0, !PT ;  /* 0xfffffffb1e1e7812 */ /* 0x000fc800078ec0ff */
[----:B------:R-:W-:-:S05]  /*2210*/  @P2 LOP3.LUT R30, R30, 0x4, RZ, 0xfc, !PT ;  /* 0x000000041e1e2812 */ /* 0x000fca00078efcff */
[----:B------:R0:W-:Y:S01]  /*2220*/  STL [R1+0x20], R30 ;  /* 0x0000201e01007387 */ /* 0x0001e20000100800 */
[----:B------:R-:W-:Y:S02]  /*2230*/  SHF.R.S32.HI R6, RZ, 0x1f, R27 ;  /* 0x0000001fff067819 */ /* 0x000fe4000001141b */
[----:B------:R-:W-:Y:S02]  /*2240*/  SEL R9, R27, RZ, !P0 ;  /* 0x000000ff1b097207 */ /* 0x000fe40004000000 */
[----:B------:R-:W-:Y:S01]  /*2250*/  SEL R8, R6, RZ, !P0 ;  /* 0x000000ff06087207 */ /* 0x000fe20004000000 */
[----:B------:R-:W-:Y:S02]  /*2260*/  IMAD R6, R147, R106, RZ ;  /* 0x0000006a93067224 */ /* 0x000fe400078e02ff */
[----:B------:R-:W-:-:S04]  /*2270*/  IMAD.WIDE.U32 R116, R9, UR4, R4 ;  /* 0x0000000409747c25 */ /* 0x000fc8000f8e0004 */
[----:B------:R-:W-:Y:S02]  /*2280*/  IMAD R10, R8, UR4, RZ ;  /* 0x00000004080a7c24 */ /* 0x000fe4000f8e02ff */
[C---:B------:R-:W-:Y:S02]  /*2290*/  IMAD R11, R204.reuse, R107, R6 ;  /* 0x0000006bcc0b7224 */ /* 0x040fe400078e0206 */
        /* <DEDUP_REMOVED lines=13> */
[----:B------:R-:W-:-:S04]  /*2370*/  IMAD.WIDE.U32 R114, R9, UR4, R114 ;  /* 0x0000000409727c25 */ /* 0x000fc8000f8e0072 */
[----:B------:R-:W-:Y:S01]  /*2380*/  IMAD R39, R9, UR5, R8 ;  /* 0x0000000509277c24 */ /* 0x000fe2000f8e0208 */
[C---:B------:R-:W-:Y:S01]  /*2390*/  SEL R9, R31.reuse, RZ, P1 ;  /* 0x000000ff1f097207 */ /* 0x040fe20000800000 */
[----:B------:R-:W-:Y:S01]  /*23a0*/  IMAD R11, R204, R101, R7 ;  /* 0x00000065cc0b7224 */ /* 0x000fe200078e0207 */
[C---:B------:R-:W-:Y:S01]  /*23b0*/  SEL R7, R31.reuse, RZ, P0 ;  /* 0x000000ff1f077207 */ /* 0x040fe20000000000 */
[-C--:B-----5:R-:W-:Y:S01]  /*23c0*/  IMAD.WIDE.U32 R110, R144, R106.reuse, R110 ;  /* 0x0000006a906e7225 */ /* 0x0a0fe200078e006e */
[----:B------:R-:W-:Y:S02]  /*23d0*/  SEL R8, R31, RZ, P3 ;  /* 0x000000ff1f087207 */ /* 0x000fe40001800000 */
[----:B------:R-:W-:Y:S01]  /*23e0*/  IADD3 R7, R18, R7, RZ ;  /* 0x0000000712077210 */ /* 0x000fe20007ffe0ff */
[----:B------:R-:W-:Y:S01]  /*23f0*/  IMAD.IADD R9, R206, 0x1, R9 ;  /* 0x00000001ce097824 */ /* 0x000fe200078e0209 */
[----:B------:R-:W-:Y:S01]  /*2400*/  IADD3 R120, P3, R204, R121, RZ ;  /* 0x00000079cc787210 */ /* 0x000fe20007f7e0ff */
[----:B------:R-:W-:Y:S01]  /*2410*/  IMAD.IADD R13, R207, 0x1, R8 ;  /* 0x00000001cf0d7824 */ /* 0x000fe200078e0208 */
[----:B------:R-:W-:Y:S01]  /*2420*/  SHF.R.S32.HI R8, RZ, 0x1f, R7 ;  /* 0x0000001fff087819 */ /* 0x000fe20000011407 */
[----:B------:R-:W-:Y:S01]  /*2430*/  IMAD.IADD R105, R105, 0x1, R11 ;  /* 0x0000000169697824 */ /* 0x000fe200078e020b */
[----:B------:R-:W-:Y:S01]  /*2440*/  SHF.R.S32.HI R10, RZ, 0x1f, R9 ;  /* 0x0000001fff0a7819 */ /* 0x000fe20000011409 */
[----:B------:R-:W-:Y:S01]  /*2450*/  IMAD.IADD R103, R11, 0x1, R103 ;  /* 0x000000010b677824 */ /* 0x000fe200078e0267 */
[-C--:B------:R-:W-:Y:S01]  /*2460*/  LEA.HI R21, R8, R7.reuse, RZ, 0x3 ;  /* 0x0000000708157211 */ /* 0x080fe200078f18ff */
[----:B------:R-:W-:Y:S01]  /*2470*/  IMAD.WIDE.U32 R108, R144, R106, R108 ;  /* 0x0000006a906c7225 */ /* 0x000fe200078e006c */
[----:B------:R-:W-:-:S02]  /*2480*/  LEA.HI R7, R8, R7, RZ, 0x6 ;  /* 0x0000000708077211 */ /* 0x000fc400078f30ff */
[-C--:B------:R-:W-:Y:S01]  /*2490*/  LEA.HI R8, R10, R9.reuse, RZ, 0x6 ;  /* 0x000000090a087211 */ /* 0x080fe200078f30ff */
[-C--:B------:R-:W-:Y:S01]  /*24a0*/  IMAD.WIDE.U32 R104, R144, R100.reuse, R104 ;  /* 0x0000006490687225 */ /* 0x080fe200078e0068 */
[----:B------:R-:W-:Y:S02]  /*24b0*/  LEA.HI R26, R10, R9, RZ, 0x3 ;  /* 0x000000090a1a7211 */ /* 0x000fe400078f18ff */
[----:B------:R-:W-:Y:S01]  /*24c0*/  SHF.R.S32.HI R7, RZ, 0x6, R7 ;  /* 0x00000006ff077819 */ /* 0x000fe20000011407 */
[----:B------:R-:W-:Y:S01]  /*24d0*/  IMAD.WIDE.U32 R102, R144, R100, R102 ;  /* 0x0000006490667225 */ /* 0x000fe200078e0066 */
[----:B------:R-:W-:Y:S02]  /*24e0*/  SHF.R.S32.HI R9, RZ, 0x6, R8 ;  /* 0x00000006ff097819 */ /* 0x000fe40000011408 */
[----:B------:R-:W-:Y:S01]  /*24f0*/  SHF.R.S32.HI R20, RZ, 0x1f, R13 ;  /* 0x0000001fff147819 */ /* 0x000fe2000001140d */
[C---:B------:R-:W-:Y:S01]  /*2500*/  IMAD R143, R7.reuse, 0x1c00, R220 ;  /* 0x00001c00078f7824 */ /* 0x040fe200078e02dc */
[C-C-:B------:R-:W-:Y:S01]  /*2510*/  LOP3.LUT R8, R218.reuse, 0x38, R21.reuse, 0xf8, !PT ;  /* 0x00000038da087812 */ /* 0x140fe200078ef815 */
[----:B------:R-:W-:Y:S01]  /*2520*/  IMAD R141, R7, 0x1c00, R222 ;  /* 0x00001c00078d7824 */ /* 0x000fe200078e02de */
[----:B------:R-:W-:Y:S01]  /*2530*/  LOP3.LUT R10, R218, 0x38, R26, 0xf8, !PT ;  /* 0x00000038da0a7812 */ /* 0x000fe200078ef81a */
[C---:B------:R-:W-:Y:S01]  /*2540*/  IMAD R142, R9.reuse, 0x1c00, R220 ;  /* 0x00001c00098e7824 */ /* 0x040fe200078e02dc */
[----:B------:R-:W-:Y:S01]  /*2550*/  LEA.HI R28, R20, R13, RZ, 0x3 ;  /* 0x0000000d141c7211 */ /* 0x000fe200078f18ff */
[----:B------:R-:W-:Y:S01]  /*2560*/  IMAD R139, R9, 0x1c00, R222 ;  /* 0x00001c00098b7824 */ /* 0x000fe200078e02de */
[----:B------:R-:W-:Y:S01]  /*2570*/  LOP3.LUT R11, R217, 0x38, R21, 0xf8, !PT ;  /* 0x00000038d90b7812 */ /* 0x000fe200078ef815 */
[----:B------:R-:W-:Y:S01]  /*2580*/  IMAD.IADD R38, R115, 0x1, R39 ;  /* 0x0000000173267824 */ /* 0x000fe200078e0227 */
[----:B------:R-:W-:-:S02]  /*2590*/  LOP3.LUT R8, R8, R219, RZ, 0x3c, !PT ;  /* 0x000000db08087212 */ /* 0x000fc400078e3cff */
[----:B------:R-:W-:Y:S02]  /*25a0*/  LOP3.LUT R7, R10, R219, RZ, 0x3c, !PT ;  /* 0x000000db0a077212 */ /* 0x000fe400078e3cff */
[----:B------:R-:W-:Y:S01]  /*25b0*/  LEA.HI R13, R20, R13, RZ, 0x6 ;  /* 0x0000000d140d7211 */ /* 0x000fe200078f30ff */
[----:B------:R-:W-:Y:S01]  /*25c0*/  IMAD.IADD R143, R143, 0x1, R8 ;  /* 0x000000018f8f7824 */ /* 0x000fe200078e0208 */
[----:B------:R-:W-:Y:S02]  /*25d0*/  LOP3.LUT R14, R11, R25, RZ, 0x3c, !PT ;  /* 0x000000190b0e7212 */ /* 0x000fe400078e3cff */
[----:B------:R-:W-:Y:S02]  /*25e0*/  IADD3 R142, R142, R7, RZ ;  /* 0x000000078e8e7210 */ /* 0x000fe40007ffe0ff */
[----:B------:R-:W-:Y:S01]  /*25f0*/  SHF.R.S32.HI R13, RZ, 0x6, R13 ;  /* 0x00000006ff0d7819 */ /* 0x000fe2000001140d */
[----:B------:R-:W-:Y:S01]  /*2600*/  IMAD.IADD R141, R141, 0x1, R14 ;  /* 0x000000018d8d7824 */ /* 0x000fe200078e020e */
[----:B------:R-:W-:-:S02]  /*2610*/  LOP3.LUT R7, R217, 0x38, R26, 0xf8, !PT ;  /* 0x00000038d9077812 */ /* 0x000fc400078ef81a */
[----:B------:R-:W-:Y:S01]  /*2620*/  LOP3.LUT R11, R217, 0x38, R28, 0xf8, !PT ;  /* 0x00000038d90b7812 */ /* 0x000fe200078ef81c */
[C---:B------:R-:W-:Y:S01]  /*2630*/  IMAD R138, R13.reuse, 0x1c00, R222 ;  /* 0x00001c000d8a7824 */ /* 0x040fe200078e02de */
[----:B------:R-:W-:Y:S01]  /*2640*/  LOP3.LUT R8, R218, 0x38, R28, 0xf8, !PT ;  /* 0x00000038da087812 */ /* 0x000fe200078ef81c */
[----:B------:R-:W-:Y:S01]  /*2650*/  IMAD R140, R13, 0x1c00, R220 ;  /* 0x00001c000d8c7824 */ /* 0x000fe200078e02dc */
[-C--:B------:R-:W-:Y:S01]  /*2660*/  LOP3.LUT R10, R7, R25.reuse, RZ, 0x3c, !PT ;  /* 0x00000019070a7212 */ /* 0x080fe200078e3cff */
[----:B------:R-:W-:Y:S01]  /*2670*/  IMAD R13, R113, 0x70, RZ ;  /* 0x00000070710d7824 */ /* 0x000fe200078e02ff */
[----:B------:R-:W-:Y:S01]  /*2680*/  LOP3.LUT R11, R11, R25, RZ, 0x3c, !PT ;  /* 0x000000190b0b7212 */ /* 0x000fe200078e3cff */
[----:B------:R-:W-:Y:S01]  /*2690*/  IMAD.WIDE.U32 R112, R112, 0x70, RZ ;  /* 0x0000007070707825 */ /* 0x000fe200078e00ff */
[----:B------:R-:W-:Y:S02]  /*26a0*/  LOP3.LUT R7, R8, R219, RZ, 0x3c, !PT ;  /* 0x000000db08077212 */ /* 0x000fe400078e3cff */
[----:B------:R-:W-:Y:S01]  /*26b0*/  SHF.R.S32.HI R9, RZ, 0x1f, R144 ;  /* 0x0000001fff097819 */ /* 0x000fe20000011490 */
[----:B------:R-:W-:Y:S01]  /*26c0*/  IMAD.IADD R138, R138, 0x1, R11 ;  /* 0x000000018a8a7824 */ /* 0x000fe200078e020b */
[----:B------:R-:W-:Y:S01]  /*26d0*/  SHF.L.U32 R8, R106, 0x6, RZ ;  /* 0x000000066a087819 */ /* 0x000fe200000006ff */
[----:B------:R-:W-:Y:S01]  /*26e0*/  IMAD.IADD R140, R140, 0x1, R7 ;  /* 0x000000018c8c7824 */ /* 0x000fe200078e0207 */
[----:B------:R-:W-:Y:S01]  /*26f0*/  LOP3.LUT R14, R218, 0x18, R18, 0xf8, !PT ;  /* 0x00000018da0e7812 */ /* 0x000fe200078ef812 */
[----:B------:R-:W-:Y:S01]  /*2700*/  VIADD R11, R18, 0xa0 ;  /* 0x000000a0120b7836 */ /* 0x000fe20000000000 */
[----:B------:R-:W-:Y:S01]  /*2710*/  IADD3.X R121, R12, R147, RZ, P3, !PT ;  /* 0x000000930c797210 */ /* 0x000fe20001ffe4ff */
[C---:B------:R-:W-:Y:S01]  /*2720*/  IMAD R7, R9.reuse, R106, RZ ;  /* 0x0000006a09077224 */ /* 0x040fe200078e02ff */
[----:B------:R-:W-:Y:S01]  /*2730*/  LOP3.LUT R137, R14, R219, RZ, 0x3c, !PT ;  /* 0x000000db0e897212 */ /* 0x000fe200078e3cff */
[----:B------:R-:W-:Y:S01]  /*2740*/  IMAD R9, R9, R100, RZ ;  /* 0x0000006409097224 */ /* 0x000fe200078e02ff */
[----:B------:R-:W-:Y:S01]  /*2750*/  ISETP.GE.AND P2, PT, R11, UR6, PT ;  /* 0x000000060b007c0c */ /* 0x000fe2000bf46270 */
[----:B------:R-:W-:Y:S01]  /*2760*/  IMAD R27, R144, R107, R7 ;  /* 0x0000006b901b7224 */ /* 0x000fe200078e0207 */
[C---:B------:R-:W-:Y:S01]  /*2770*/  SHF.L.U64.HI R7, R106.reuse, 0x6, R107 ;  /* 0x000000066a077819 */ /* 0x040fe2000001026b */
[----:B------:R-:W-:Y:S01]  /*2780*/  IMAD.WIDE.U32 R106, R106, 0x70, RZ ;  /* 0x000000706a6a7825 */ /* 0x000fe200078e00ff */
[----:B0-----:R-:W-:-:S02]  /*2790*/  SEL R30, RZ, 0x20, P2 ;  /* 0x00000020ff1e7807 */ /* 0x001fc40001000000 */
[----:B------:R-:W-:Y:S01]  /*27a0*/  IADD3 R12, R111, R27, RZ ;  /* 0x0000001b6f0c7210 */ /* 0x000fe20007ffe0ff */
[----:B------:R-:W-:Y:S01]  /*27b0*/  IMAD R25, R144, R101, R9 ;  /* 0x0000006590197224 */ /* 0x000fe200078e0209 */
[----:B------:R-:W-:Y:S01]  /*27c0*/  SHF.L.U64.HI R9, R100, 0x6, R101 ;  /* 0x0000000664097819 */ /* 0x000fe20000010265 */
[----:B------:R-:W-:Y:S01]  /*27d0*/  IMAD.IADD R132, R113, 0x1, R13 ;  /* 0x0000000171847824 */ /* 0x000fe200078e020d */
[----:B------:R-:W-:Y:S01]  /*27e0*/  SHF.R.S32.HI R20, RZ, 0x3, R21 ;  /* 0x00000003ff147819 */ /* 0x000fe20000011415 */
[----:B------:R-:W-:Y:S01]  /*27f0*/  IMAD.IADD R134, R107, 0x1, R15 ;  /* 0x000000016b867824 */ /* 0x000fe200078e020f */
[----:B------:R-:W-:Y:S01]  /*2800*/  LOP3.LUT R37, R29, R30, RZ, 0xfc, !PT ;  /* 0x0000001e1d257212 */ /* 0x000fe200078efcff */
[----:B------:R-:W-:Y:S01]  /*2810*/  IMAD.IADD R139, R139, 0x1, R10 ;  /* 0x000000018b8b7824 */ /* 0x000fe200078e020a */
[----:B------:R-:W-:Y:S01]  /*2820*/  LOP3.LUT R21, R21, 0xfffffff8, RZ, 0xc0, !PT ;  /* 0xfffffff815157812 */ /* 0x000fe200078ec0ff */
[----:B------:R-:W-:Y:S01]  /*2830*/  IMAD.IADD R13, R27, 0x1, R109 ;  /* 0x000000011b0d7824 */ /* 0x000fe200078e026d */
[----:B------:R-:W-:Y:S01]  /*2840*/  SHF.R.S32.HI R27, RZ, 0x3, R28 ;  /* 0x00000003ff1b7819 */ /* 0x000fe2000001141c */
[----:B------:R-:W-:Y:S01]  /*2850*/  IMAD.IADD R14, R105, 0x1, R25 ;  /* 0x00000001690e7824 */ /* 0x000fe200078e0219 */
[----:B------:R-:W-:Y:S01]  /*2860*/  LOP3.LUT R28, R28, 0xfffffff8, RZ, 0xc0, !PT ;  /* 0xfffffff81c1c7812 */ /* 0x000fe200078ec0ff */
[----:B------:R-:W-:Y:S01]  /*2870*/  IMAD.IADD R15, R25, 0x1, R103 ;  /* 0x00000001190f7824 */ /* 0x000fe200078e0267 */
[----:B------:R-:W-:Y:S01]  /*2880*/  SHF.R.S32.HI R25, RZ, 0x3, R26 ;  /* 0x00000003ff197819 */ /* 0x000fe2000001141a */
[----:B------:R-:W-:Y:S01]  /*2890*/  IMAD.SHL.U32 R10, R100, 0x40, RZ ;  /* 0x00000040640a7824 */ /* 0x000fe200078e00ff */
[----:B------:R-:W-:Y:S01]  /*28a0*/  LOP3.LUT R26, R26, 0xfffffff8, RZ, 0xc0, !PT ;  /* 0xfffffff81a1a7812 */ /* 0x000fe200078ec0ff */
[----:B------:R-:W-:Y:S01]  /*28b0*/  IMAD.WIDE.U32 R100, R100, 0x70, RZ ;  /* 0x0000007064647825 */ /* 0x000fe200078e00ff */
[----:B------:R-:W-:-:S02]  /*28c0*/  LOP3.LUT R33, R37, 0x2, RZ, 0xc0, !PT ;  /* 0x0000000225217812 */ /* 0x000fc400078ec0ff */
[C---:B------:R-:W-:Y:S01]  /*28d0*/  LOP3.LUT R34, R37.reuse, 0x4, RZ, 0xc0, !PT ;  /* 0x0000000425227812 */ /* 0x040fe200078ec0ff */
[----:B------:R-:W-:Y:S01]  /*28e0*/  IMAD.IADD R137, R220, 0x1, R137 ;  /* 0x00000001dc897824 */ /* 0x000fe200078e0289 */
[----:B------:R-:W-:Y:S01]  /*28f0*/  LOP3.LUT R35, R37, 0x8, RZ, 0xc0, !PT ;  /* 0x0000000825237812 */ /* 0x000fe200078ec0ff */
[----:B------:R-:W-:Y:S01]  /*2900*/  IMAD.IADD R133, R101, 0x1, R133 ;  /* 0x0000000165857824 */ /* 0x000fe200078e0285 */
[----:B------:R-:W-:Y:S02]  /*2910*/  LOP3.LUT R36, R37, 0x10, RZ, 0xc0, !PT ;  /* 0x0000001025247812 */ /* 0x000fe400078ec0ff */
[----:B------:R-:W-:Y:S02]  /*2920*/  LOP3.LUT R29, R29, 0x1, RZ, 0xc0, !PT ;  /* 0x000000011d1d7812 */ /* 0x000fe400078ec0ff */
[----:B------:R-:W-:Y:S02]  /*2930*/  SHF.R.S32.HI R30, RZ, 0x1f, R21 ;  /* 0x0000001fff1e7819 */ /* 0x000fe40000011415 */
[----:B------:R-:W-:-:S02]  /*2940*/  SHF.R.S32.HI R31, RZ, 0x1f, R26 ;  /* 0x0000001fff1f7819 */ /* 0x000fc4000001141a */
[----:B------:R-:W-:Y:S02]  /*2950*/  SHF.R.S32.HI R32, RZ, 0x1f, R28 ;  /* 0x0000001fff207819 */ /* 0x000fe4000001141c */
[----:B------:R-:W-:-:S07]  /*2960*/  LOP3.LUT R37, R37, 0x20, RZ, 0xc0, !PT ;  /* 0x0000002025257812 */ /* 0x000fce00078ec0ff */
.L_x_2849:
[----:B------:R-:W2:Y:S01]  /*2970*/  LDL.LU R43, [R1+0x20] ;  /* 0x00002000012b7983 */ /* 0x000ea20000300800 */
[----:B-----5:R-:W-:Y:S01]  /*2980*/  IADD3 R49, R24, -0x1, RZ ;  /* 0xffffffff18317810 */ /* 0x020fe20007ffe0ff */
[----:B------:R-:W0:Y:S01]  /*2990*/  LDC.64 R122, c[0x0][0x2e8] ;  /* 0x0000ba00ff7a7b82 */ /* 0x000e220000000a00 */
[----:B------:R-:W-:Y:S01]  /*29a0*/  LOP3.LUT P5, RZ, R228, 0x4, RZ, 0xc0, !PT ;  /* 0x00000004e4ff7812 */ /* 0x000fe200078ac0ff */
[----:B------:R-:W-:Y:S05]  /*29b0*/  YIELD ;  /* 0x0000000000007946 */ /* 0x000fea0003800000 */
[----:B------:R-:W-:Y:S01]  /*29c0*/  SHF.R.S32.HI R48, RZ, 0x1f, R49 ;  /* 0x0000001fff307819 */ /* 0x000fe20000011431 */
[-C--:B------:R-:W-:Y:S01]  /*29d0*/  IMAD R39, R132, R49.reuse, RZ ;  /* 0x0000003184277224 */ /* 0x080fe200078e02ff */
[----:B------:R-:W1:Y:S01]  /*29e0*/  LDC R119, c[0x0][0x3f4] ;  /* 0x0000fd00ff777b82 */ /* 0x000e620000000800 */
[----:B------:R-:W-:Y:S01]  /*29f0*/  IMAD.WIDE.U32 R126, R112, R49, RZ ;  /* 0x00000031707e7225 */ /* 0x000fe200078e00ff */
[----:B------:R-:W-:Y:S03]  /*2a00*/  BSSY B0, `(.L_x_2750) ;  /* 0x000074d000007945 */ /* 0x000fe60003800000 */
[----:B------:R-:W-:Y:S01]  /*2a10*/  IMAD R39, R48, R112, R39 ;  /* 0x0000007030277224 */ /* 0x000fe200078e0227 */
[----:B------:R-:W-:-:S02]  /*2a20*/  IADD3 R24, P2, P3, R4, R126, R136 ;  /* 0x0000007e04187210 */ /* 0x000fc40007b5e088 */
[----:B------:R-:W-:Y:S01]  /*2a30*/  IADD3 R41, P4, R4, R126, RZ ;  /* 0x0000007e04297210 */ /* 0x000fe20007f9e0ff */
[----:B------:R-:W-:Y:S02]  /*2a40*/  IMAD.IADD R92, R127, 0x1, R39 ;  /* 0x000000017f5c7824 */ /* 0x000fe400078e0227 */
[----:B------:R-:W-:Y:S02]  /*2a50*/  IMAD R39, R17, 0x5400, R137 ;  /* 0x0000540011277824 */ /* 0x000fe400078e0289 */
[----:B------:R-:W-:Y:S01]  /*2a60*/  IMAD.X R42, R92, 0x1, R6, P4 ;  /* 0x000000015c2a7824 */ /* 0x000fe200020e0606 */
[----:B------:R-:W-:Y:S02]  /*2a70*/  IADD3.X R40, R6, R92, R135, P2, P3 ;  /* 0x0000005c06287210 */ /* 0x000fe400017e6487 */
[----:B------:R-:W-:Y:S02]  /*2a80*/  ISETP.GT.AND P3, PT, R49, R125, PT ;  /* 0x0000007d3100720c */ /* 0x000fe40003f64270 */
[----:B0-----:R-:W-:-:S02]  /*2a90*/  LEA R44, P2, R24, R122, 0x1 ;  /* 0x0000007a182c7211 */ /* 0x001fc400078408ff */
[----:B------:R-:W-:Y:S02]  /*2aa0*/  LEA R46, P4, R41, R122, 0x1 ;  /* 0x0000007a292e7211 */ /* 0x000fe400078808ff */
[-C--:B------:R-:W-:Y:S01]  /*2ab0*/  LEA.HI.X R45, R24, R123.reuse, R40, 0x1, P2 ;  /* 0x0000007b182d7211 */ /* 0x080fe200010f0c28 */
[----:B------:R-:W-:Y:S01]  /*2ac0*/  IMAD.MOV.U32 R24, RZ, RZ, R49 ;  /* 0x000000ffff187224 */ /* 0x000fe200078e0031 */
[----:B-1----:R-:W-:Y:S02]  /*2ad0*/  ISETP.GE.AND P2, PT, R119, 0x1, PT ;  /* 0x000000017700780c */ /* 0x002fe40003f46270 */
[----:B------:R-:W-:Y:S01]  /*2ae0*/  LEA.HI.X R47, R41, R123, R42, 0x1, P4 ;  /* 0x0000007b292f7211 */ /* 0x000fe200020f0c2a */
[C---:B------:R-:W-:Y:S02]  /*2af0*/  VIADD R41, R39.reuse, 0x20 ;  /* 0x0000002027297836 */ /* 0x040fe40000000000 */
[C---:B------:R-:W-:Y:S01]  /*2b00*/  @P5 VIADD R41, R39.reuse, 0xffffffe0 ;  /* 0xffffffe027295836 */ /* 0x040fe20000000000 */
[----:B------:R-:W-:-:S03]  /*2b10*/  LEA R39, R39, R118, 0x1 ;  /* 0x0000007627277211 */ /* 0x000fc600078e08ff */
[----:B------:R-:W-:Y:S01]  /*2b20*/  IMAD R96, R41, 0x2, R118 ;  /* 0x0000000229607824 */ /* 0x000fe200078e0276 */
[----:B--2---:R-:W-:-:S04]  /*2b30*/  LOP3.LUT R43, R43, 0xfffffffd, RZ, 0xc0, !PT ;  /* 0xfffffffd2b2b7812 */ /* 0x004fc800078ec0ff */
[----:B------:R-:W-:-:S05]  /*2b40*/  @P3 LOP3.LUT R43, R43, 0x2, RZ, 0xfc, !PT ;  /* 0x000000022b2b3812 */ /* 0x000fca00078efcff */
[----:B------:R0:W-:Y:S01]  /*2b50*/  STL [R1+0x20], R43 ;  /* 0x0000202b01007387 */ /* 0x0001e20000100800 */
[----:B------:R-:W-:Y:S05]  /*2b60*/  @!P2 BRA `(.L_x_2751) ;  /* 0x0000006c00f4a947 */ /* 0x000fea0003800000 */
[----:B------:R-:W-:Y:S01]  /*2b70*/  ULDC.U8 UR4, c[0x0][0x410] ;  /* 0x0001040000047ab9 */ /* 0x000fe20000000000 */
[-C--:B------:R-:W-:Y:S01]  /*2b80*/  IMAD R41, R133, R49.reuse, RZ ;  /* 0x0000003185297224 */ /* 0x080fe200078e02ff */
[----:B------:R-:W-:Y:S01]  /*2b90*/  ISETP.NE.AND P2, PT, RZ, UR4, PT ;  /* 0x00000004ff007c0c */ /* 0x000fe2000bf45270 */
[-C--:B0-----:R-:W-:Y:S02]  /*2ba0*/  IMAD R43, R134, R49.reuse, RZ ;  /* 0x00000031862b7224 */ /* 0x081fe400078e02ff */
        /* <DEDUP_REMOVED lines=65> */
.L_x_2754:
[----:B------:R-:W-:Y:S05]  /*2fc0*/  BSYNC B1 ;  /* 0x0000000000017941 */ /* 0x000fea0003800000 */
.L_x_2753:
[----:B0-----:R-:W-:Y:S01]  /*2fd0*/  VIADD R40, R204, 0x40 ;  /* 0x00000040cc287836 */ /* 0x001fe20000000000 */
        /* <DEDUP_REMOVED lines=20> */
[----:B------:R-:W-:Y:S02]  /*3120*/  IADD3.X R41, R14, R98, R9, P2, P5 ;  /* 0x000000620e297210 */ /* 0x000fe400017ea409 */
        /* <DEDUP_REMOVED lines=35> */
.L_x_2756:
[----:B------:R-:W-:Y:S05]  /*3360*/  BSYNC B1 ;  /* 0x0000000000017941 */ /* 0x000fea0003800000 */
.L_x_2755:
[----:B0-----:R-:W2:Y:S01]  /*3370*/  LDL R40, [R1+0x44] ;  /* 0x0000440001287983 */ /* 0x001ea20000100800 */
[----:B------:R-:W-:Y:S01]  /*3380*/  IMAD.MOV.U32 R41, RZ, RZ, R77 ;  /* 0x000000ffff297224 */ /* 0x000fe200078e004d */
[----:B------:R-:W-:Y:S01]  /*3390*/  MOV R43, R85 ;  /* 0x00000055002b7202 */ /* 0x000fe20000000f00 */
[----:B------:R-:W-:Y:S01]  /*33a0*/  IMAD.MOV.U32 R42, RZ, RZ, R84 ;  /* 0x000000ffff2a7224 */ /* 0x000fe200078e0054 */
[----:B------:R-:W-:Y:S02]  /*33b0*/  PRMT R156, R129, 0x7610, R156 ;  /* 0x00007610819c7816 */ /* 0x000fe4000000009c */
[----:B------:R-:W-:Y:S02]  /*33c0*/  PRMT R155, R155, 0x5410, R128 ;  /* 0x000054109b9b7816 */ /* 0x000fe40000000080 */
        /* <DEDUP_REMOVED lines=8> */
[----:B------:R-:W-:Y:S02]  /*3450*/  IMAD.MOV.U32 R42, RZ, RZ, R86 ;  /* 0x000000ffff2a7224 */ /* 0x000fe400078e0056 */
[----:B------:R-:W-:-:S05]  /*3460*/  IMAD.MOV.U32 R43, RZ, RZ, R87 ;  /* 0x000000ffff2b7224 */ /* 0x000fca00078e0057 */
[----:B------:R-:W-:Y:S01]  /*3470*/  PRMT R166, R43, 0x7610, R166 ;  /* 0x000076102ba67816 */ /* 0x000fe200000000a6 */
[----:B------:R-:W-:Y:S01]  /*3480*/  IMAD.MOV.U32 R43, RZ, RZ, R95 ;  /* 0x000000ffff2b7224 */ /* 0x000fe200078e005f */
[----:B--2---:R-:W-:Y:S02]  /*3490*/  R2UR UR4, R40 ;  /* 0x00000000280472ca */ /* 0x004fe400000e0000 */
[----:B------:R-:W-:-:S04]  /*34a0*/  MOV R40, R76 ;  /* 0x0000004c00287202 */ /* 0x000fc80000000f00 */
[----:B------:R-:W-:Y:S01]  /*34b0*/  PRMT R158, R41, 0x5410, R40 ;  /* 0x00005410299e7816 */ /* 0x000fe20000000028 */
[----:B------:R-:W-:Y:S02]  /*34c0*/  IMAD.MOV.U32 R40, RZ, RZ, R80 ;  /* 0x000000ffff287224 */ /* 0x000fe400078e0050 */
[----:B------:R-:W-:-:S04]  /*34d0*/  IMAD.MOV.U32 R41, RZ, RZ, R81 ;  /* 0x000000ffff297224 */ /* 0x000fc800078e0051 */
[----:B------:R-:W-:Y:S01]  /*34e0*/  UISETP.NE.AND UP0, UPT, UR4, 0x3, UPT ;  /* 0x000000030400788c */ /* 0x000fe2000bf05270 */
[----:B------:R-:W-:Y:S01]  /*34f0*/  PRMT R161, R41, 0x5410, R40 ;  /* 0x0000541029a17816 */ /* 0x000fe20000000028 */
[----:B------:R-:W-:Y:S02]  /*3500*/  IMAD.MOV.U32 R40, RZ, RZ, R92 ;  /* 0x000000ffff287224 */ /* 0x000fe400078e005c */
[----:B------:R-:W-:Y:S02]  /*3510*/  IMAD.MOV.U32 R41, RZ, RZ, R93 ;  /* 0x000000ffff297224 */ /* 0x000fe400078e005d */
[----:B------:R-:W-:-:S03]  /*3520*/  PLOP3.LUT P2, PT, PT, PT, UP0, 0x80, 0x0 ;  /* 0x000000000000781c */ /* 0x000fc60003f4f008 */
[----:B------:R-:W-:Y:S01]  /*3530*/  PRMT R163, R40, 0x5410, R41 ;  /* 0x0000541028a37816 */ /* 0x000fe20000000029 */
[----:B------:R-:W-:Y:S01]  /*3540*/  IMAD.MOV.U32 R41, RZ, RZ, R75 ;  /* 0x000000ffff297224 */ /* 0x000fe200078e004b */
[----:B------:R-:W-:-:S04]  /*3550*/  MOV R40, R74 ;  /* 0x0000004a00287202 */ /* 0x000fc80000000f00 */
[----:B------:R-:W-:Y:S01]  /*3560*/  PRMT R156, R156, 0x5410, R40 ;  /* 0x000054109c9c7816 */ /* 0x000fe20000000028 */
[----:B------:R-:W-:Y:S01]  /*3570*/  IMAD.MOV.U32 R40, RZ, RZ, R82 ;  /* 0x000000ffff287224 */ /* 0x000fe200078e0052 */
[----:B------:R-:W-:Y:S02]  /*3580*/  PRMT R157, R41, 0x7610, R157 ;  /* 0x00007610299d7816 */ /* 0x000fe4000000009d */
[----:B------:R-:W-:Y:S02]  /*3590*/  MOV R41, R83 ;  /* 0x0000005300297202 */ /* 0x000fe40000000f00 */
[----:B------:R-:W-:Y:S01]  /*35a0*/  PRMT R164, R164, 0x5410, R40 ;  /* 0x00005410a4a47816 */ /* 0x000fe20000000028 */
[----:B------:R-:W-:Y:S01]  /*35b0*/  IMAD.MOV.U32 R40, RZ, RZ, R127 ;  /* 0x000000ffff287224 */ /* 0x000fe200078e007f */
[----:B------:R-:W-:Y:S01]  /*35c0*/  PRMT R165, R41, 0x5410, R42 ;  /* 0x0000541029a57816 */ /* 0x000fe2000000002a */
[----:B------:R-:W-:Y:S01]  /*35d0*/  IMAD.MOV.U32 R42, RZ, RZ, R94 ;  /* 0x000000ffff2a7224 */ /* 0x000fe200078e005e */
[----:B------:R-:W-:-:S02]  /*35e0*/  MOV R41, R126 ;  /* 0x0000007e00297202 */ /* 0x000fc40000000f00 */
[----:B------:R-:W-:Y:S01]  /*35f0*/  PRMT R167, R43, 0x5410, R40 ;  /* 0x000054102ba77816 */ /* 0x000fe20000000028 */
[----:B-----5:R-:W-:Y:S01]  /*3600*/  IMAD.MOV.U32 R43, RZ, RZ, R48 ;  /* 0x000000ffff2b7224 */ /* 0x020fe200078e0030 */
        /* <DEDUP_REMOVED lines=8> */
[----:B------:R-:W-:Y:S02]  /*3690*/  IMAD.MOV.U32 R40, RZ, RZ, R61 ;  /* 0x000000ffff287224 */ /* 0x000fe400078e003d */
[----:B------:R-:W-:Y:S02]  /*36a0*/  IMAD.MOV.U32 R43, RZ, RZ, R56 ;  /* 0x000000ffff2b7224 */ /* 0x000fe400078e0038 */
        /* <DEDUP_REMOVED lines=25> */
[----:B------:R-:W-:Y:S01]  /*3840*/  IMAD.MOV.U32 R40, RZ, RZ, R67 ;  /* 0x000000ffff287224 */ /* 0x000fe200078e0043 */
[----:B------:R-:W-:Y:S02]  /*3850*/  MOV R42, R71 ;  /* 0x00000047002a7202 */ /* 0x000fe40000000f00 */
[----:B------:R-:W-:Y:S02]  /*3860*/  PRMT R155, R43, 0x7610, R155 ;  /* 0x000076102b9b7816 */ /* 0x000fe4000000009b */
[----:B------:R-:W-:-:S02]  /*3870*/  PRMT R157, R157, 0x5410, R40 ;  /* 0x000054109d9d7816 */ /* 0x000fc40000000028 */
[----:B------:R-:W-:Y:S01]  /*3880*/  PRMT R160, R41, 0x5410, R42 ;  /* 0x0000541029a07816 */ /* 0x000fe2000000002a */
[----:B------:R-:W-:Y:S06]  /*3890*/  @!P2 BRA `(.L_x_2757) ;  /* 0x000000000004a947 */ /* 0x000fec0003800000 */
[----:B------:R-:W-:Y:S01]  /*38a0*/  BPT.TRAP 0x1 ;  /* 0x000000040000795c */ /* 0x000fe20000300000 */
.L_x_2757:
[----:B------:R-:W-:Y:S01]  /*38b0*/  IMAD R98, R17, 0x8, R16 ;  /* 0x0000000811627824 */ /* 0x000fe200078e0210 */
[----:B------:R-:W-:Y:S01]  /*38c0*/  SHF.L.U32 R99, R209, 0x1f, RZ ;  /* 0x0000001fd1637819 */ /* 0x000fe200000006ff */
[----:B------:R-:W-:Y:S03]  /*38d0*/  BSSY B1, `(.L_x_2758) ;  /* 0x0000003000017945 */ /* 0x000fe60003800000 */
[----:B------:R-:W0:Y:S02]  /*38e0*/  SYNCS.PHASECHK.TRANS64.TRYWAIT P5, [R98+URZ+0x36890], R99 ;  /* 0x03689063620075a7 */ /* 0x000e2400080a017f */
[----:B0-----:R-:W-:Y:S05]  /*38f0*/  @!P5 BRA `(.L_x_2759) ;  /* 0x000002a800d0d947 */ /* 0x001fea0003800000 */
.L_x_3132:
[----:B------:R-:W-:Y:S05]  /*3900*/  BSYNC B1 ;  /* 0x0000000000017941 */ /* 0x000fea0003800000 */
.L_x_2758:
        /* <DEDUP_REMOVED lines=20> */
[-C--:B------:R-:W-:Y:S01]  /*3a50*/  FFMA.FTZ R91, R91, R122.reuse, -R126 ;  /* 0x0000007a5b5b7223 */ /* 0x080fe2000001087e */
[--C-:B------:R-:W-:Y:S02]  /*3a60*/  HADD2.F32 R126, -RZ, R43.reuse.H0_H0 ;  /* 0x2000002bff7e7230 */ /* 0x100fe40000004100 */
[----:B------:R-:W-:Y:S01]  /*3a70*/  FFMA.FTZ R90, R41, R122, R90 ;  /* 0x0000007a295a7223 */ /* 0x000fe2000001005a */
[----:B------:R-:W-:Y:S01]  /*3a80*/  SHF.R.U32.HI R41, RZ, 0x10, R127 ;  /* 0x00000010ff297819 */ /* 0x000fe2000001167f */
[----:B------:R-:W-:Y:S02]  /*3a90*/  IMAD.MOV.U32 R122, RZ, RZ, R40 ;  /* 0x000000ffff7a7224 */ /* 0x000fe400078e0028 */
[----:B------:R-:W-:Y:S01]  /*3aa0*/  HADD2.F32 R40, -RZ, R43.H1_H1 ;  /* 0x3000002bff287230 */ /* 0x000fe20000004100 */
[----:B------:R-:W-:Y:S01]  /*3ab0*/  F2FP.F16.F32.PACK_AB R90, R90, R91 ;  /* 0x0000005b5a5a723e */ /* 0x000fe200000000ff */
[----:B------:R-:W-:-:S05]  /*3ac0*/  HADD2.F32 R41, -RZ, R41.H0_H0 ;  /* 0x20000029ff297230 */ /* 0x000fca0000004100 */
[-C--:B------:R-:W-:Y:S01]  /*3ad0*/  FMUL.FTZ R43, R40, R41.reuse ;  /* 0x00000029282b7220 */ /* 0x080fe20000410000 */
[----:B------:R-:W-:-:S03]  /*3ae0*/  FMUL.FTZ R127, R126, R41 ;  /* 0x000000297e7f7220 */ /* 0x000fc60000410000 */
[-C--:B------:R-:W-:Y:S01]  /*3af0*/  FFMA.FTZ R41, R126, R123.reuse, -R43 ;  /* 0x0000007b7e297223 */ /* 0x080fe2000001082b */
[----:B------:R-:W-:Y:S01]  /*3b00*/  FFMA.FTZ R40, R40, R123, R127 ;  /* 0x0000007b28287223 */ /* 0x000fe2000001007f */
[----:B------:R-:W-:Y:S02]  /*3b10*/  HADD2.F32 R126, -RZ, R152.H1_H1 ;  /* 0x30000098ff7e7230 */ /* 0x000fe40000004100 */
[--C-:B------:R-:W-:Y:S02]  /*3b20*/  HADD2.F32 R123, -RZ, R122.reuse.H1_H1 ;  /* 0x3000007aff7b7230 */ /* 0x100fe40000004100 */
[----:B------:R-:W-:Y:S01]  /*3b30*/  HADD2.F32 R43, -RZ, R122.H0_H0 ;  /* 0x2000007aff2b7230 */ /* 0x000fe20000004100 */
[----:B------:R-:W-:Y:S01]  /*3b40*/  F2FP.F16.F32.PACK_AB R91, R40, R41 ;  /* 0x00000029285b723e */ /* 0x000fe200000000ff */
[----:B------:R-:W-:Y:S02]  /*3b50*/  HADD2.F32 R122, -RZ, R152.H0_H0 ;  /* 0x20000098ff7a7230 */ /* 0x000fe40000004100 */
[----:B------:R-:W-:Y:S01]  /*3b60*/  FMUL.FTZ R152, R123, R126 ;  /* 0x0000007e7b987220 */ /* 0x000fe20000410000 */
[----:B------:R-:W-:-:S02]  /*3b70*/  HADD2.F32 R127, -RZ, R42.H0_H0 ;  /* 0x2000002aff7f7230 */ /* 0x000fc40000004100 */
[C---:B------:R-:W-:Y:S01]  /*3b80*/  FMUL.FTZ R126, R43.reuse, R126 ;  /* 0x0000007e2b7e7220 */ /* 0x040fe20000410000 */
[----:B------:R-:W-:Y:S02]  /*3b90*/  IMAD.MOV.U32 R41, RZ, RZ, R90 ;  /* 0x000000ffff297224 */ /* 0x000fe400078e005a */
[-C--:B------:R-:W-:Y:S01]  /*3ba0*/  FFMA.FTZ R43, R43, R122.reuse, -R152 ;  /* 0x0000007a2b2b7223 */ /* 0x080fe20000010898 */
[----:B------:R-:W-:Y:S01]  /*3bb0*/  FFMA.FTZ R122, R123, R122, R126 ;  /* 0x0000007a7b7a7223 */ /* 0x000fe2000001007e */
[----:B------:R-:W-:Y:S02]  /*3bc0*/  HADD2.F32 R126, -RZ, R167.H1_H1 ;  /* 0x300000a7ff7e7230 */ /* 0x000fe40000004100 */
[----:B------:R-:W-:Y:S02]  /*3bd0*/  HADD2.F32 R123, -RZ, R42.H1_H1 ;  /* 0x3000002aff7b7230 */ /* 0x000fe40000004100 */
[----:B------:R-:W-:Y:S01]  /*3be0*/  HADD2.F32 R42, -RZ, R164.H0_H0 ;  /* 0x200000a4ff2a7230 */ /* 0x000fe20000004100 */
[----:B------:R-:W-:-:S02]  /*3bf0*/  F2FP.F16.F32.PACK_AB R40, R122, R43 ;  /* 0x0000002b7a28723e */ /* 0x000fc400000000ff */
[-C--:B------:R-:W-:Y:S01]  /*3c00*/  FMUL.FTZ R152, R123, R126.reuse ;  /* 0x0000007e7b987220 */ /* 0x080fe20000410000 */
[C---:B------:R-:W-:Y:S01]  /*3c10*/  FMUL.FTZ R126, R127.reuse, R126 ;  /* 0x0000007e7f7e7220 */ /* 0x040fe20000410000 */
[----:B------:R-:W-:Y:S02]  /*3c20*/  MOV R43, R91 ;  /* 0x0000005b002b7202 */ /* 0x000fe40000000f00 */
[-C--:B------:R-:W-:Y:S01]  /*3c30*/  FFMA.FTZ R152, R127, R42.reuse, -R152 ;  /* 0x0000002a7f987223 */ /* 0x080fe20000010898 */
[----:B------:R-:W-:-:S05]  /*3c40*/  FFMA.FTZ R123, R123, R42, R126 ;  /* 0x0000002a7b7b7223 */ /* 0x000fca000001007e */
[----:B------:R-:W-:-:S07]  /*3c50*/  F2FP.F16.F32.PACK_AB R42, R123, R152 ;  /* 0x000000987b2a723e */ /* 0x000fce00000000ff */
.L_x_2765:
[----:B------:R-:W-:Y:S05]  /*3c60*/  BSYNC B3 ;  /* 0x0000000000037941 */ /* 0x000fea0003800000 */
.L_x_2764:
[----:B--2---:R1:W-:Y:S02]  /*3c70*/  STG.E.128 desc[UR60][R46.64], R40 ;  /* 0x000000282e007986 */ /* 0x0043e4000c101d3c */
.L_x_2763:
[----:B------:R-:W-:Y:S05]  /*3c80*/  BSYNC B2 ;  /* 0x0000000000027941 */ /* 0x000fea0003800000 */
.L_x_2762:
[----:B------:R-:W-:Y:S01]  /*3c90*/  ISETP.NE.AND P3, PT, R33, RZ, PT ;  /* 0x000000ff2100720c */ /* 0x000fe20003f65270 */
[----:B------:R-:W-:-:S12]  /*3ca0*/  BSSY B2, `(.L_x_2766) ;  /* 0x0000031000027945 */ /* 0x000fd80003800000 */
[----:B------:R-:W-:Y:S05]  /*3cb0*/  @!P3 BRA `(.L_x_2767) ;  /* 0x0000000000bcb947 */ /* 0x000fea0003800000 */
[----:B-1----:R1:W2:Y:S01]  /*3cc0*/  LDS.128 R40, [R96+0x21000] ;  /* 0x0210000060287984 */ /* 0x0022a20000000c00 */
[----:B------:R-:W-:Y:S01]  /*3cd0*/  ISETP.GE.AND P3, PT, R215, R119, PT ;  /* 0x00000077d700720c */ /* 0x000fe20003f66270 */
[----:B------:R-:W-:-:S12]  /*3ce0*/  BSSY B3, `(.L_x_2768) ;  /* 0x000002b000037945 */ /* 0x000fd80003800000 */
[----:B-1----:R-:W-:Y:S05]  /*3cf0*/  @P3 BRA `(.L_x_2769) ;  /* 0x0000000000a43947 */ /* 0x002fea0003800000 */
[--C-:B------:R-:W-:Y:S01]  /*3d00*/  SHF.R.U64 R91, R94, 0x10, R95.reuse ;  /* 0x000000105e5b7819 */ /* 0x100fe2000000125f */
[----:B------:R-:W-:Y:S01]  /*3d10*/  HADD2.F32 R127, -RZ, R163.H1_H1 ;  /* 0x300000a3ff7f7230 */ /* 0x000fe20000004100 */
[----:B------:R-:W-:Y:S01]  /*3d20*/  SHF.R.U32.HI R94, RZ, 0x10, R95 ;  /* 0x00000010ff5e7819 */ /* 0x000fe2000001165f */
[----:B--2---:R-:W-:Y:S01]  /*3d30*/  HADD2.F32 R95, -RZ, R40.H1_H1 ;  /* 0x30000028ff5f7230 */ /* 0x004fe20000004100 */
[--C-:B------:R-:W-:Y:S01]  /*3d40*/  SHF.R.U64 R90, R92, 0x10, R93.reuse ;  /* 0x000000105c5a7819 */ /* 0x100fe2000000125d */
[----:B------:R-:W-:Y:S01]  /*3d50*/  HADD2.F32 R122, -RZ, R91.H0_H0 ;  /* 0x2000005bff7a7230 */ /* 0x000fe20000004100 */
[----:B------:R-:W-:Y:S01]  /*3d60*/  SHF.R.U32.HI R92, RZ, 0x10, R93 ;  /* 0x00000010ff5c7819 */ /* 0x000fe2000001165d */
[--C-:B------:R-:W-:Y:S02]  /*3d70*/  HADD2.F32 R93, -RZ, R41.reuse.H1_H1 ;  /* 0x30000029ff5d7230 */ /* 0x100fe40000004100 */
[----:B------:R-:W-:Y:S02]  /*3d80*/  HADD2.F32 R41, -RZ, R41.H0_H0 ;  /* 0x20000029ff297230 */ /* 0x000fe40000004100 */
[----:B------:R-:W-:-:S02]  /*3d90*/  HADD2.F32 R94, -RZ, R94.H0_H0 ;  /* 0x2000005eff5e7230 */ /* 0x000fc40000004100 */
[-C--:B------:R-:W-:Y:S01]  /*3da0*/  FMUL.FTZ R126, R93, R122.reuse ;  /* 0x0000007a5d7e7220 */ /* 0x080fe20000410000 */
[--C-:B------:R-:W-:Y:S02]  /*3db0*/  HADD2.F32 R91, -RZ, R43.reuse.H1_H1 ;  /* 0x3000002bff5b7230 */ /* 0x100fe40000004100 */
[----:B------:R-:W-:Y:S01]  /*3dc0*/  FMUL.FTZ R152, R41, R122 ;  /* 0x0000007a29987220 */ /* 0x000fe20000410000 */
[----:B------:R-:W-:Y:S02]  /*3dd0*/  HADD2.F32 R90, -RZ, R90.H0_H0 ;  /* 0x2000005aff5a7230 */ /* 0x000fe40000004100 */
[----:B------:R-:W-:Y:S02]  /*3de0*/  HADD2.F32 R43, -RZ, R43.H0_H0 ;  /* 0x2000002bff2b7230 */ /* 0x000fe40000004100 */
[----:B------:R-:W-:Y:S01]  /*3df0*/  FMUL.FTZ R122, R91, R94 ;  /* 0x0000005e5b7a7220 */ /* 0x000fe20000410000 */
[----:B------:R-:W-:Y:S02]  /*3e00*/  HADD2.F32 R92, -RZ, R92.H0_H0 ;  /* 0x2000005cff5c7230 */ /* 0x000fe40000004100 */
[-C--:B------:R-:W-:Y:S01]  /*3e10*/  FFMA.FTZ R41, R41, R90.reuse, -R126 ;  /* 0x0000005a29297223 */ /* 0x080fe2000001087e */
[----:B------:R-:W-:Y:S01]  /*3e20*/  FFMA.FTZ R90, R93, R90, R152 ;  /* 0x0000005a5d5a7223 */ /* 0x000fe20000010098 */
[----:B------:R-:W-:Y:S01]  /*3e30*/  FMUL.FTZ R94, R43, R94 ;  /* 0x0000005e2b5e7220 */ /* 0x000fe20000410000 */
[----:B------:R-:W-:-:S02]  /*3e40*/  HADD2.F32 R93, -RZ, R166.H1_H1 ;  /* 0x300000a6ff5d7230 */ /* 0x000fc40000004100 */
[-C--:B------:R-:W-:Y:S01]  /*3e50*/  FFMA.FTZ R43, R43, R92.reuse, -R122 ;  /* 0x0000005c2b2b7223 */ /* 0x080fe2000001087a */
[----:B------:R-:W-:Y:S02]  /*3e60*/  HADD2.F32 R122, -RZ, R40.H0_H0 ;  /* 0x20000028ff7a7230 */ /* 0x000fe40000004100 */
[----:B------:R-:W-:Y:S01]  /*3e70*/  FFMA.FTZ R92, R91, R92, R94 ;  /* 0x0000005c5b5c7223 */ /* 0x000fe2000001005e */
[----:B------:R-:W-:Y:S02]  /*3e80*/  HADD2.F32 R91, -RZ, R167.H0_H0 ;  /* 0x200000a7ff5b7230 */ /* 0x000fe40000004100 */
[-C--:B------:R-:W-:Y:S01]  /*3e90*/  FMUL.FTZ R123, R95, R93.reuse ;  /* 0x0000005d5f7b7220 */ /* 0x080fe20000410000 */
[--C-:B------:R-:W-:Y:S02]  /*3ea0*/  HADD2.F32 R40, -RZ, R42.reuse.H1_H1 ;  /* 0x3000002aff287230 */ /* 0x100fe40000004100 */
[----:B------:R-:W-:Y:S01]  /*3eb0*/  FMUL.FTZ R126, R122, R93 ;  /* 0x0000005d7a7e7220 */ /* 0x000fe20000410000 */
[----:B------:R-:W-:Y:S01]  /*3ec0*/  HADD2.F32 R94, -RZ, R163.H0_H0 ;  /* 0x200000a3ff5e7230 */ /* 0x000fe20000004100 */
[----:B------:R-:W-:Y:S01]  /*3ed0*/  F2FP.F16.F32.PACK_AB R41, R90, R41 ;  /* 0x000000295a29723e */ /* 0x000fe200000000ff */
[----:B------:R-:W-:-:S02]  /*3ee0*/  HADD2.F32 R42, -RZ, R42.H0_H0 ;  /* 0x2000002aff2a7230 */ /* 0x000fc40000004100 */
[----:B------:R-:W-:Y:S01]  /*3ef0*/  FMUL.FTZ R93, R40, R91 ;  /* 0x0000005b285d7220 */ /* 0x000fe20000410000 */
[----:B------:R-:W-:Y:S01]  /*3f00*/  F2FP.F16.F32.PACK_AB R43, R92, R43 ;  /* 0x0000002b5c2b723e */ /* 0x000fe200000000ff */
        /* <DEDUP_REMOVED lines=8> */
.L_x_2769:
[----:B------:R-:W-:Y:S05]  /*3f90*/  BSYNC B3 ;  /* 0x0000000000037941 */ /* 0x000fea0003800000 */
.L_x_2768:
[----:B--2---:R2:W-:Y:S02]  /*3fa0*/  STG.E.128 desc[UR60][R46.64+0x40], R40 ;  /* 0x000040282e007986 */ /* 0x0045e4000c101d3c */
.L_x_2767:
[----:B------:R-:W-:Y:S05]  /*3fb0*/  BSYNC B2 ;  /* 0x0000000000027941 */ /* 0x000fea0003800000 */
.L_x_2766:
        /* <DEDUP_REMOVED lines=26> */
[----:B------:R-:W-:-:S02]  /*4160*/  HADD2.F32 R87, -RZ, R165.H1_H1 ;  /* 0x300000a5ff577230 */ /* 0x000fc40000004100 */
[-C--:B------:R-:W-:Y:S01]  /*4170*/  FFMA.FTZ R41, R41, R90.reuse, -R84 ;  /* 0x0000005a29297223 */ /* 0x080fe20000010854 */
[--C-:B------:R-:W-:Y:S02]  /*4180*/  HADD2.F32 R91, -RZ, R40.reuse.H1_H1 ;  /* 0x30000028ff5b7230 */ /* 0x100fe40000004100 */
[----:B------:R-:W-:Y:S01]  /*4190*/  FFMA.FTZ R84, R85, R90, R94 ;  /* 0x0000005a55547223 */ /* 0x000fe2000001005e */
[----:B------:R-:W-:Y:S01]  /*41a0*/  HADD2.F32 R92, -RZ, R40.H0_H0 ;  /* 0x20000028ff5c7230 */ /* 0x000fe20000004100 */
[----:B------:R-:W-:Y:S01]  /*41b0*/  F2FP.F16.F32.PACK_AB R43, R86, R43 ;  /* 0x0000002b562b723e */ /* 0x000fe200000000ff */
[----:B------:R-:W-:Y:S02]  /*41c0*/  HADD2.F32 R85, -RZ, R166.H0_H0 ;  /* 0x200000a6ff557230 */ /* 0x000fe40000004100 */
        /* <DEDUP_REMOVED lines=15> */
.L_x_2773:
[----:B------:R-:W-:Y:S05]  /*42c0*/  BSYNC B3 ;  /* 0x0000000000037941 */ /* 0x000fea0003800000 */
.L_x_2772:
[----:B--2---:R3:W-:Y:S02]  /*42d0*/  STG.E.128 desc[UR60][R46.64+0x80], R40 ;  /* 0x000080282e007986 */ /* 0x0047e4000c101d3c */
.L_x_2771:
[----:B------:R-:W-:Y:S05]  /*42e0*/  BSYNC B2 ;  /* 0x0000000000027941 */ /* 0x000fea0003800000 */
.L_x_2770:
        /* <DEDUP_REMOVED lines=34> */
[--C-:B------:R-:W-:Y:S02]  /*4510*/  HADD2.F32 R40, -RZ, R42.reuse.H1_H1 ;  /* 0x3000002aff287230 */ /* 0x100fe40000004100 */
        /* <DEDUP_REMOVED lines=13> */
.L_x_2777:
[----:B------:R-:W-:Y:S05]  /*45f0*/  BSYNC B3 ;  /* 0x0000000000037941 */ /* 0x000fea0003800000 */
.L_x_2776:
[----:B--2---:R4:W-:Y:S02]  /*4600*/  STG.E.128 desc[UR60][R46.64+0xc0], R40 ;  /* 0x0000c0282e007986 */ /* 0x0049e4000c101d3c */
.L_x_2775:
[----:B------:R-:W-:Y:S05]  /*4610*/  BSYNC B2 ;  /* 0x0000000000027941 */ /* 0x000fea0003800000 */
.L_x_2774:
        /* <DEDUP_REMOVED lines=8> */
[----:B--2---:R-:W-:Y:S01]  /*46a0*/  HADD2.F32 R81, -RZ, R41.H1_H1 ;  /* 0x30000029ff517230 */ /* 0x004fe20000004100 */
[----:B------:R-:W-:Y:S01]  /*46b0*/  SHF.R.U32.HI R79, RZ, 0x10, R79 ;  /* 0x00000010ff4f7819 */ /* 0x000fe2000001164f */
[----:B------:R-:W-:Y:S01]  /*46c0*/  HADD2.F32 R80, -RZ, R43.H1_H1 ;  /* 0x3000002bff507230 */ /* 0x000fe20000004100 */
[--C-:B------:R-:W-:Y:S01]  /*46d0*/  SHF.R.U64 R76, R76, 0x10, R77.reuse ;  /* 0x000000104c4c7819 */ /* 0x100fe2000000124d */
[----:B------:R-:W-:Y:S01]  /*46e0*/  HADD2.F32 R78, -RZ, R78.H0_H0 ;  /* 0x2000004eff4e7230 */ /* 0x000fe20000004100 */
[----:B------:R-:W-:Y:S01]  /*46f0*/  SHF.R.U32.HI R77, RZ, 0x10, R77 ;  /* 0x00000010ff4d7819 */ /* 0x000fe2000001164d */
[----:B------:R-:W-:Y:S02]  /*4700*/  HADD2.F32 R79, -RZ, R79.H0_H0 ;  /* 0x2000004fff4f7230 */ /* 0x000fe40000004100 */
[----:B------:R-:W-:Y:S02]  /*4710*/  HADD2.F32 R41, -RZ, R41.H0_H0 ;  /* 0x20000029ff297230 */ /* 0x000fe40000004100 */
[----:B------:R-:W-:Y:S01]  /*4720*/  FMUL.FTZ R84, R81, R78 ;  /* 0x0000004e51547220 */ /* 0x000fe20000410000 */
[----:B------:R-:W-:-:S02]  /*4730*/  HADD2.F32 R82, -RZ, R43.H0_H0 ;  /* 0x2000002bff527230 */ /* 0x000fc40000004100 */
[-C--:B------:R-:W-:Y:S01]  /*4740*/  FMUL.FTZ R43, R80, R79.reuse ;  /* 0x0000004f502b7220 */ /* 0x080fe20000410000 */
[----:B------:R-:W-:Y:S02]  /*4750*/  HADD2.F32 R76, -RZ, R76.H0_H0 ;  /* 0x2000004cff4c7230 */ /* 0x000fe40000004100 */
[C---:B------:R-:W-:Y:S01]  /*4760*/  FMUL.FTZ R78, R41.reuse, R78 ;  /* 0x0000004e294e7220 */ /* 0x040fe20000410000 */
[----:B------:R-:W-:Y:S02]  /*4770*/  HADD2.F32 R77, -RZ, R77.H0_H0 ;  /* 0x2000004dff4d7230 */ /* 0x000fe40000004100 */
[C---:B------:R-:W-:Y:S01]  /*4780*/  FMUL.FTZ R79, R82.reuse, R79 ;  /* 0x0000004f524f7220 */ /* 0x040fe20000410000 */
[-C--:B------:R-:W-:Y:S01]  /*4790*/  FFMA.FTZ R84, R41, R76.reuse, -R84 ;  /* 0x0000004c29547223 */ /* 0x080fe20000010854 */
[----:B------:R-:W-:Y:S01]  /*47a0*/  FFMA.FTZ R81, R81, R76, R78 ;  /* 0x0000004c51517223 */ /* 0x000fe2000001004e */
[-C--:B------:R-:W-:Y:S01]  /*47b0*/  FFMA.FTZ R43, R82, R77.reuse, -R43 ;  /* 0x0000004d522b7223 */ /* 0x080fe2000001082b */
[----:B------:R-:W-:Y:S01]  /*47c0*/  FFMA.FTZ R80, R80, R77, R79 ;  /* 0x0000004d50507223 */ /* 0x000fe2000001004f */
[----:B------:R-:W-:-:S02]  /*47d0*/  HADD2.F32 R76, -RZ, R159.H0_H0 ;  /* 0x2000009fff4c7230 */ /* 0x000fc40000004100 */
[--C-:B------:R-:W-:Y:S02]  /*47e0*/  HADD2.F32 R77, -RZ, R40.reuse.H1_H1 ;  /* 0x30000028ff4d7230 */ /* 0x100fe40000004100 */
[----:B------:R-:W-:Y:S01]  /*47f0*/  HADD2.F32 R78, -RZ, R40.H0_H0 ;  /* 0x20000028ff4e7230 */ /* 0x000fe20000004100 */
[----:B------:R-:W-:Y:S01]  /*4800*/  F2FP.F16.F32.PACK_AB R43, R80, R43 ;  /* 0x0000002b502b723e */ /* 0x000fe200000000ff */
[----:B------:R-:W-:Y:S02]  /*4810*/  HADD2.F32 R159, -RZ, R159.H1_H1 ;  /* 0x3000009fff9f7230 */ /* 0x000fe40000004100 */
[-C--:B------:R-:W-:Y:S01]  /*4820*/  FMUL.FTZ R83, R77, R76.reuse ;  /* 0x0000004c4d537220 */ /* 0x080fe20000410000 */
[----:B------:R-:W-:Y:S02]  /*4830*/  HADD2.F32 R40, -RZ, R42.H1_H1 ;  /* 0x3000002aff287230 */ /* 0x000fe40000004100 */
[----:B------:R-:W-:Y:S01]  /*4840*/  FMUL.FTZ R76, R78, R76 ;  /* 0x0000004c4e4c7220 */ /* 0x000fe20000410000 */
[----:B------:R-:W-:-:S02]  /*4850*/  HADD2.F32 R41, -RZ, R158.H1_H1 ;  /* 0x3000009eff297230 */ /* 0x000fc40000004100 */
[----:B------:R-:W-:Y:S02]  /*4860*/  HADD2.F32 R42, -RZ, R42.H0_H0 ;  /* 0x2000002aff2a7230 */ /* 0x000fe40000004100 */
[----:B------:R-:W-:Y:S01]  /*4870*/  FMUL.FTZ R85, R40, R159 ;  /* 0x0000009f28557220 */ /* 0x000fe20000410000 */
[----:B------:R-:W-:Y:S02]  /*4880*/  HADD2.F32 R79, -RZ, R158.H0_H0 ;  /* 0x2000009eff4f7230 */ /* 0x000fe40000004100 */
[-C--:B------:R-:W-:Y:S01]  /*4890*/  FFMA.FTZ R83, R78, R41.reuse, -R83 ;  /* 0x000000294e537223 */ /* 0x080fe20000010853 */
[----:B------:R-:W-:Y:S01]  /*48a0*/  FFMA.FTZ R76, R77, R41, R76 ;  /* 0x000000294d4c7223 */ /* 0x000fe2000001004c */
[C---:B------:R-:W-:Y:S01]  /*48b0*/  FMUL.FTZ R159, R42.reuse, R159 ;  /* 0x0000009f2a9f7220 */ /* 0x040fe20000410000 */
[----:B------:R-:W-:Y:S01]  /*48c0*/  F2FP.F16.F32.PACK_AB R41, R81, R84 ;  /* 0x000000545129723e */ /* 0x000fe200000000ff */
[-C--:B------:R-:W-:Y:S02]  /*48d0*/  FFMA.FTZ R85, R42, R79.reuse, -R85 ;  /* 0x0000004f2a557223 */ /* 0x080fe40000010855 */
[----:B------:R-:W-:Y:S01]  /*48e0*/  FFMA.FTZ R40, R40, R79, R159 ;  /* 0x0000004f28287223 */ /* 0x000fe2000001009f */
[----:B------:R-:W-:-:S04]  /*48f0*/  F2FP.F16.F32.PACK_AB R76, R76, R83 ;  /* 0x000000534c4c723e */ /* 0x000fc800000000ff */
[----:B------:R-:W-:Y:S01]  /*4900*/  F2FP.F16.F32.PACK_AB R42, R40, R85 ;  /* 0x00000055282a723e */ /* 0x000fe200000000ff */
[----:B------:R-:W-:-:S07]  /*4910*/  IMAD.MOV.U32 R40, RZ, RZ, R76 ;  /* 0x000000ffff287224 */ /* 0x000fce00078e004c */
.L_x_2781:
[----:B------:R-:W-:Y:S05]  /*4920*/  BSYNC B3 ;  /* 0x0000000000037941 */ /* 0x000fea0003800000 */
.L_x_2780:
[----:B--2---:R1:W-:Y:S02]  /*4930*/  STG.E.128 desc[UR60][R46.64+0x100], R40 ;  /* 0x000100282e007986 */ /* 0x0043e4000c101d3c */
.L_x_2779:
[----:B------:R-:W-:Y:S05]  /*4940*/  BSYNC B2 ;  /* 0x0000000000027941 */ /* 0x000fea0003800000 */
.L_x_2778:
[----:B------:R-:W-:-:S13]  /*4950*/  ISETP.NE.AND P3, PT, R37, RZ, PT ;  /* 0x000000ff2500720c */ /* 0x000fda0003f65270 */
[----:B------:R-:W-:Y:S05]  /*4960*/  @!P3 BRA `(.L_x_2761) ;  /* 0x0000000000bcb947 */ /* 0x000fea0003800000 */
[----:B-1234-:R1:W2:Y:S01]  /*4970*/  LDS.128 R40, [R96+0x28000] ;  /* 0x0280000060287984 */ /* 0x01e2a20000000c00 */
[----:B------:R-:W-:Y:S01]  /*4980*/  ISETP.GE.AND P3, PT, R216, R119, PT ;  /* 0x00000077d800720c */ /* 0x000fe20003f66270 */
[----:B------:R-:W-:-:S12]  /*4990*/  BSSY B2, `(.L_x_2782) ;  /* 0x000002b000027945 */ /* 0x000fd80003800000 */
[----:B-1----:R-:W-:Y:S05]  /*49a0*/  @P3 BRA `(.L_x_2783) ;  /* 0x0000000000a43947 */ /* 0x002fea0003800000 */
[----:B------:R-:W-:Y:S02]  /*49b0*/  SHF.R.U64 R76, R72, 0x10, R73 ;  /* 0x00000010484c7819 */ /* 0x000fe40000001249 */
[----:B------:R-:W-:Y:S01]  /*49c0*/  SHF.R.U64 R77, R74, 0x10, R75 ;  /* 0x000000104a4d7819 */ /* 0x000fe2000000124b */
[----:B--2---:R-:W-:Y:S01]  /*49d0*/  HADD2.F32 R74, -RZ, R41.H0_H0 ;  /* 0x20000029ff4a7230 */ /* 0x004fe20000004100 */
[----:B------:R-:W-:Y:S02]  /*49e0*/  SHF.R.U32.HI R72, RZ, 0x10, R73 ;  /* 0x00000010ff487819 */ /* 0x000fe40000011649 */
[----:B------:R-:W-:Y:S01]  /*49f0*/  SHF.R.U32.HI R80, RZ, 0x10, R75 ;  /* 0x00000010ff507819 */ /* 0x000fe2000001164b */
[----:B------:R-:W-:Y:S01]  /*4a00*/  HADD2.F32 R77, -RZ, R77.H0_H0 ;  /* 0x2000004dff4d7230 */ /* 0x000fe20000004100 */
[----:B------:R-:W-:Y:S01]  /*4a10*/  MOV R73, R43 ;  /* 0x0000002b00497202 */ /* 0x000fe20000000f00 */
[----:B------:R-:W-:Y:S02]  /*4a20*/  HADD2.F32 R43, -RZ, R76.H0_H0 ;  /* 0x2000004cff2b7230 */ /* 0x000fe40000004100 */
[----:B------:R-:W-:-:S02]  /*4a30*/  HADD2.F32 R76, -RZ, R41.H1_H1 ;  /* 0x30000029ff4c7230 */ /* 0x000fc40000004100 */
[----:B------:R-:W-:Y:S02]  /*4a40*/  HADD2.F32 R80, -RZ, R80.H0_H0 ;  /* 0x20000050ff507230 */ /* 0x000fe40000004100 */
[--C-:B------:R-:W-:Y:S02]  /*4a50*/  HADD2.F32 R75, -RZ, R73.reuse.H1_H1 ;  /* 0x30000049ff4b7230 */ /* 0x100fe40000004100 */
[-C--:B------:R-:W-:Y:S01]  /*4a60*/  FMUL.FTZ R41, R76, R77.reuse ;  /* 0x0000004d4c297220 */ /* 0x080fe20000410000 */
[----:B------:R-:W-:Y:S02]  /*4a70*/  HADD2.F32 R73, -RZ, R73.H0_H0 ;  /* 0x20000049ff497230 */ /* 0x000fe40000004100 */
[C---:B------:R-:W-:Y:S01]  /*4a80*/  FMUL.FTZ R77, R74.reuse, R77 ;  /* 0x0000004d4a4d7220 */ /* 0x040fe20000410000 */
[----:B------:R-:W-:Y:S02]  /*4a90*/  HADD2.F32 R78, -RZ, R72.H0_H0 ;  /* 0x20000048ff4e7230 */ /* 0x000fe40000004100 */
[-C--:B------:R-:W-:Y:S01]  /*4aa0*/  FMUL.FTZ R82, R75, R80.reuse ;  /* 0x000000504b527220 */ /* 0x080fe20000410000 */
[-C--:B------:R-:W-:Y:S01]  /*4ab0*/  FFMA.FTZ R41, R74, R43.reuse, -R41 ;  /* 0x0000002b4a297223 */ /* 0x080fe20000010829 */
[C---:B------:R-:W-:Y:S01]  /*4ac0*/  FMUL.FTZ R80, R73.reuse, R80 ;  /* 0x0000005049507220 */ /* 0x040fe20000410000 */
[----:B------:R-:W-:Y:S01]  /*4ad0*/  FFMA.FTZ R72, R76, R43, R77 ;  /* 0x0000002b4c487223 */ /* 0x000fe2000001004d */
[----:B------:R-:W-:Y:S01]  /*4ae0*/  FFMA.FTZ R43, R73, R78, -R82 ;  /* 0x0000004e492b7223 */ /* 0x000fe20000010852 */
[----:B------:R-:W-:-:S02]  /*4af0*/  HADD2.F32 R73, -RZ, R40.H1_H1 ;  /* 0x30000028ff497230 */ /* 0x000fc40000004100 */
[----:B------:R-:W-:Y:S01]  /*4b00*/  FFMA.FTZ R74, R75, R78, R80 ;  /* 0x0000004e4b4a7223 */ /* 0x000fe20000010050 */
[----:B------:R-:W-:Y:S01]  /*4b10*/  HADD2.F32 R77, -RZ, R156.H1_H1 ;  /* 0x3000009cff4d7230 */ /* 0x000fe20000004100 */
[----:B------:R-:W-:Y:S01]  /*4b20*/  F2FP.F16.F32.PACK_AB R41, R72, R41 ;  /* 0x000000294829723e */ /* 0x000fe200000000ff */
[----:B------:R-:W-:Y:S02]  /*4b30*/  HADD2.F32 R40, -RZ, R40.H0_H0 ;  /* 0x20000028ff287230 */ /* 0x000fe40000004100 */
[----:B------:R-:W-:Y:S02]  /*4b40*/  HADD2.F32 R78, -RZ, R157.H0_H0 ;  /* 0x2000009dff4e7230 */ /* 0x000fe40000004100 */
[-C--:B------:R-:W-:Y:S01]  /*4b50*/  FMUL.FTZ R79, R73, R77.reuse ;  /* 0x0000004d494f7220 */ /* 0x080fe20000410000 */
[--C-:B------:R-:W-:Y:S02]  /*4b60*/  HADD2.F32 R75, -RZ, R42.reuse.H1_H1 ;  /* 0x3000002aff4b7230 */ /* 0x100fe40000004100 */
[----:B------:R-:W-:Y:S01]  /*4b70*/  FMUL.FTZ R80, R40, R77 ;  /* 0x0000004d28507220 */ /* 0x000fe20000410000 */
[----:B------:R-:W-:Y:S01]  /*4b80*/  HADD2.F32 R42, -RZ, R42.H0_H0 ;  /* 0x2000002aff2a7230 */ /* 0x000fe20000004100 */
[----:B------:R-:W-:Y:S01]  /*4b90*/  F2FP.F16.F32.PACK_AB R43, R74, R43 ;  /* 0x0000002b4a2b723e */ /* 0x000fe200000000ff */
[----:B------:R-:W-:-:S02]  /*4ba0*/  HADD2.F32 R76, -RZ, R155.H1_H1 ;  /* 0x3000009bff4c7230 */ /* 0x000fc40000004100 */
[-C--:B------:R-:W-:Y:S01]  /*4bb0*/  FMUL.FTZ R77, R75, R78.reuse ;  /* 0x0000004e4b4d7220 */ /* 0x080fe20000410000 */
[----:B------:R-:W-:Y:S02]  /*4bc0*/  HADD2.F32 R156, -RZ, R156.H0_H0 ;  /* 0x2000009cff9c7230 */ /* 0x000fe40000004100 */
[----:B------:R-:W-:Y:S01]  /*4bd0*/  FMUL.FTZ R78, R42, R78 ;  /* 0x0000004e2a4e7220 */ /* 0x000fe20000410000 */
[-C--:B------:R-:W-:Y:S01]  /*4be0*/  FFMA.FTZ R79, R40, R76.reuse, -R79 ;  /* 0x0000004c284f7223 */ /* 0x080fe2000001084f */
[----:B------:R-:W-:Y:S01]  /*4bf0*/  FFMA.FTZ R80, R73, R76, R80 ;  /* 0x0000004c49507223 */ /* 0x000fe20000010050 */
[-C--:B------:R-:W-:Y:S01]  /*4c00*/  FFMA.FTZ R77, R42, R156.reuse, -R77 ;  /* 0x0000009c2a4d7223 */ /* 0x080fe2000001084d */
[----:B------:R-:W-:-:S03]  /*4c10*/  FFMA.FTZ R78, R75, R156, R78 ;  /* 0x0000009c4b4e7223 */ /* 0x000fc6000001004e */
[----:B------:R-:W-:Y:S02]  /*4c20*/  F2FP.F16.F32.PACK_AB R40, R80, R79 ;  /* 0x0000004f5028723e */ /* 0x000fe400000000ff */
[----:B------:R-:W-:-:S07]  /*4c30*/  F2FP.F16.F32.PACK_AB R42, R78, R77 ;  /* 0x0000004d4e2a723e */ /* 0x000fce00000000ff */
.L_x_2783:
[----:B------:R-:W-:Y:S05]  /*4c40*/  BSYNC B2 ;  /* 0x0000000000027941 */ /* 0x000fea0003800000 */
.L_x_2782:
[----:B--2---:R1:W-:Y:S02]  /*4c50*/  STG.E.128 desc[UR60][R46.64+0x140], R40 ;  /* 0x000140282e007986 */ /* 0x0043e4000c101d3c */
.L_x_2761:
[----:B------:R-:W-:Y:S05]  /*4c60*/  BSYNC B1 ;  /* 0x0000000000017941 */ /* 0x000fea0003800000 */
.L_x_2760:
        /* <DEDUP_REMOVED lines=17> */
[----:B------:R-:W-:-:S02]  /*4d80*/  HADD2.F32 R72, -RZ, R72.H0_H0 ;  /* 0x20000048ff487230 */ /* 0x000fc40000004100 */
[--C-:B------:R-:W-:Y:S02]  /*4d90*/  HADD2.F32 R41, -RZ, R47.reuse.H1_H1 ;  /* 0x3000002fff297230 */ /* 0x100fe40000004100 */
[-C--:B------:R-:W-:Y:S01]  /*4da0*/  FMUL.FTZ R71, R43, R69.reuse ;  /* 0x000000452b477220 */ /* 0x080fe20000410000 */
[----:B------:R-:W-:Y:S02]  /*4db0*/  HADD2.F32 R47, -RZ, R47.H0_H0 ;  /* 0x2000002fff2f7230 */ /* 0x000fe40000004100 */
[C---:B------:R-:W-:Y:S01]  /*4dc0*/  FMUL.FTZ R74, R40.reuse, R69 ;  /* 0x00000045284a7220 */ /* 0x040fe20000410000 */
[----:B------:R-:W-:Y:S02]  /*4dd0*/  HADD2.F32 R68, -RZ, R68.H0_H0 ;  /* 0x20000044ff447230 */ /* 0x000fe40000004100 */
[-C--:B------:R-:W-:Y:S01]  /*4de0*/  FMUL.FTZ R76, R41, R72.reuse ;  /* 0x00000048294c7220 */ /* 0x080fe20000410000 */
[----:B------:R-:W-:Y:S02]  /*4df0*/  HADD2.F32 R70, -RZ, R73.H0_H0 ;  /* 0x20000049ff467230 */ /* 0x000fe40000004100 */
[----:B------:R-:W-:Y:S01]  /*4e00*/  FMUL.FTZ R72, R47, R72 ;  /* 0x000000482f487220 */ /* 0x000fe20000410000 */
[-C--:B------:R-:W-:Y:S01]  /*4e10*/  FFMA.FTZ R40, R40, R68.reuse, -R71 ;  /* 0x0000004428287223 */ /* 0x080fe20000010847 */
[----:B------:R-:W-:-:S02]  /*4e20*/  FFMA.FTZ R71, R43, R68, R74 ;  /* 0x000000442b477223 */ /* 0x000fc4000001004a */
[-C--:B------:R-:W-:Y:S01]  /*4e30*/  FFMA.FTZ R75, R41, R70.reuse, R72 ;  /* 0x00000046294b7223 */ /* 0x080fe20000010048 */
[--C-:B------:R-:W-:Y:S02]  /*4e40*/  HADD2.F32 R68, -RZ, R160.reuse.H0_H0 ;  /* 0x200000a0ff447230 */ /* 0x100fe40000004100 */
[----:B------:R-:W-:Y:S01]  /*4e50*/  FFMA.FTZ R76, R47, R70, -R76 ;  /* 0x000000462f4c7223 */ /* 0x000fe2000001084c */
[----:B------:R-:W-:Y:S02]  /*4e60*/  HADD2.F32 R160, -RZ, R160.H1_H1 ;  /* 0x300000a0ffa07230 */ /* 0x000fe40000004100 */
[----:B------:R-:W-:Y:S02]  /*4e70*/  HADD2.F32 R41, -RZ, R46.H1_H1 ;  /* 0x3000002eff297230 */ /* 0x000fe40000004100 */
[----:B------:R-:W-:Y:S02]  /*4e80*/  HADD2.F32 R43, -RZ, R42.H1_H1 ;  /* 0x3000002aff2b7230 */ /* 0x000fe40000004100 */
[----:B------:R-:W-:-:S02]  /*4e90*/  HADD2.F32 R46, -RZ, R46.H0_H0 ;  /* 0x2000002eff2e7230 */ /* 0x000fc40000004100 */
[----:B------:R-:W-:Y:S01]  /*4ea0*/  FMUL.FTZ R69, R41, R68 ;  /* 0x0000004429457220 */ /* 0x000fe20000410000 */
[----:B------:R-:W-:Y:S02]  /*4eb0*/  HADD2.F32 R42, -RZ, R42.H0_H0 ;  /* 0x2000002aff2a7230 */ /* 0x000fe40000004100 */
[----:B------:R-:W-:Y:S01]  /*4ec0*/  FMUL.FTZ R73, R43, R160 ;  /* 0x000000a02b497220 */ /* 0x000fe20000410000 */
        /* <DEDUP_REMOVED lines=12> */
.L_x_2788:
[----:B------:R-:W-:Y:S05]  /*4f90*/  BSYNC B2 ;  /* 0x0000000000027941 */ /* 0x000fea0003800000 */
.L_x_2787:
[----:B--2---:R1:W-:Y:S02]  /*4fa0*/  STG.E.128 desc[UR60][R44.64], R40 ;  /* 0x000000282c007986 */ /* 0x0043e4000c101d3c */
.L_x_2786:
[----:B------:R-:W-:Y:S05]  /*4fb0*/  BSYNC B1 ;  /* 0x0000000000017941 */ /* 0x000fea0003800000 */
.L_x_2785:
        /* <DEDUP_REMOVED lines=32> */
[----:B------:R-:W-:Y:S02]  /*51c0*/  HADD2.F32 R40, -RZ, R40.H0_H0 ;  /* 0x20000028ff287230 */ /* 0x000fe40000004100 */
[----:B------:R-:W-:Y:S01]  /*51d0*/  FMUL.FTZ R69, R42, R157 ;  /* 0x0000009d2a457220 */ /* 0x000fe20000410000 */
[----:B------:R-:W-:-:S02]  /*51e0*/  HADD2.F32 R46, -RZ, R46.H0_H0 ;  /* 0x2000002eff2e7230 */ /* 0x000fc40000004100 */
[CC--:B------:R-:W-:Y:S01]  /*51f0*/  FMUL.FTZ R65, R41.reuse, R155.reuse ;  /* 0x0000009b29417220 */ /* 0x0c0fe20000410000 */
[----:B------:R-:W-:Y:S02]  /*5200*/  HADD2.F32 R43, -RZ, R146.H1_H1 ;  /* 0x30000092ff2b7230 */ /* 0x000fe40000004100 */
        /* <DEDUP_REMOVED lines=11> */
.L_x_2792:
[----:B------:R-:W-:Y:S05]  /*52c0*/  BSYNC B2 ;  /* 0x0000000000027941 */ /* 0x000fea0003800000 */
.L_x_2791:
[----:B--2---:R1:W-:Y:S02]  /*52d0*/  STG.E.128 desc[UR60][R44.64+0x40], R40 ;  /* 0x000040282c007986 */ /* 0x0043e4000c101d3c */
.L_x_2790:
[----:B------:R-:W-:Y:S05]  /*52e0*/  BSYNC B1 ;  /* 0x0000000000017941 */ /* 0x000fea0003800000 */
.L_x_2789:
        /* <DEDUP_REMOVED lines=48> */
.L_x_2796:
[----:B------:R-:W-:Y:S05]  /*55f0*/  BSYNC B2 ;  /* 0x0000000000027941 */ /* 0x000fea0003800000 */
.L_x_2795:
[----:B--2---:R1:W-:Y:S02]  /*5600*/  STG.E.128 desc[UR60][R44.64+0x80], R40 ;  /* 0x000080282c007986 */ /* 0x0043e4000c101d3c */
.L_x_2794:
[----:B------:R-:W-:Y:S05]  /*5610*/  BSYNC B1 ;  /* 0x0000000000017941 */ /* 0x000fea0003800000 */
.L_x_2793:
        /* <DEDUP_REMOVED lines=48> */
.L_x_2800:
[----:B------:R-:W-:Y:S05]  /*5920*/  BSYNC B2 ;  /* 0x0000000000027941 */ /* 0x000fea0003800000 */
.L_x_2799:
[----:B--2---:R1:W-:Y:S02]  /*5930*/  STG.E.128 desc[UR60][R44.64+0xc0], R40 ;  /* 0x0000c0282c007986 */ /* 0x0043e4000c101d3c */
.L_x_2798:
[----:B------:R-:W-:Y:S05]  /*5940*/  BSYNC B1 ;  /* 0x0000000000017941 */ /* 0x000fea0003800000 */
.L_x_2797:
        /* <DEDUP_REMOVED lines=48> */
.L_x_2804:
[----:B------:R-:W-:Y:S05]  /*5c50*/  BSYNC B2 ;  /* 0x0000000000027941 */ /* 0x000fea0003800000 */
.L_x_2803:
[----:B--2---:R1:W-:Y:S02]  /*5c60*/  STG.E.128 desc[UR60][R44.64+0x100], R40 ;  /* 0x000100282c007986 */ /* 0x0043e4000c101d3c */
.L_x_2802:
[----:B------:R-:W-:Y:S05]  /*5c70*/  BSYNC B1 ;  /* 0x0000000000017941 */ /* 0x000fea0003800000 */
.L_x_2801:
        /* <DEDUP_REMOVED lines=47> */
.L_x_2806:
[----:B------:R-:W-:Y:S05]  /*5f70*/  BSYNC B1 ;  /* 0x0000000000017941 */ /* 0x000fea0003800000 */
.L_x_2805:
[----:B--2---:R1:W-:Y:S01]  /*5f80*/  STG.E.128 desc[UR60][R44.64+0x140], R40 ;  /* 0x000140282c007986 */ /* 0x0043e2000c101d3c */
[----:B------:R-:W-:Y:S05]  /*5f90*/  BRA `(.L_x_2784) ;  /* 0x0000003c00cc7947 */ /* 0x000fea0003800000 */
.L_x_2752:
        /* <DEDUP_REMOVED lines=47> */
.L_x_2808:
[----:B------:R-:W-:Y:S05]  /*6290*/  BSYNC B1 ;  /* 0x0000000000017941 */ /* 0x000fea0003800000 */
.L_x_2807:
[----:B0-----:R-:W-:Y:S01]  /*62a0*/  IADD3 R64, R204, 0x40, RZ ;  /* 0x00000040cc407810 */ /* 0x001fe20007ffe0ff */
[----:B------:R-:W-:Y:S01]  /*62b0*/  BSSY B1, `(.L_x_2809) ;  /* 0x000002f000017945 */ /* 0x000fe20003800000 */
[----:B------:R-:W-:Y:S02]  /*62c0*/  CS2R R70, SRZ ;  /* 0x0000000000467805 */ /* 0x000fe4000001ff00 */
[----:B------:R-:W-:Y:S02]  /*62d0*/  CS2R R68, SRZ ;  /* 0x0000000000447805 */ /* 0x000fe4000001ff00 */
[----:B------:R-:W-:Y:S02]  /*62e0*/  ISETP.GE.AND P3, PT, R64, R97, PT ;  /* 0x000000614000720c */ /* 0x000fe40003f66270 */
        /* <DEDUP_REMOVED lines=43> */
.L_x_2810:
[----:B------:R-:W-:Y:S05]  /*65a0*/  BSYNC B1 ;  /* 0x0000000000017941 */ /* 0x000fea0003800000 */
.L_x_2809:
[----:B0-----:R-:W2:Y:S01]  /*65b0*/  LDL R88, [R1+0x44] ;  /* 0x0000440001587983 */ /* 0x001ea20000100800 */
[----:B------:R-:W-:Y:S01]  /*65c0*/  IMAD.MOV.U32 R89, RZ, RZ, R41 ;  /* 0x000000ffff597224 */ /* 0x000fe200078e0029 */
[----:B------:R-:W-:Y:S01]  /*65d0*/  PRMT R171, R93, 0x5410, R94 ;  /* 0x000054105dab7816 */ /* 0x000fe2000000005e */
[----:B------:R-:W-:Y:S02]  /*65e0*/  IMAD.MOV.U32 R91, RZ, RZ, R45 ;  /* 0x000000ffff5b7224 */ /* 0x000fe400078e002d */
[----:B------:R-:W-:-:S05]  /*65f0*/  IMAD.MOV.U32 R90, RZ, RZ, R44 ;  /* 0x000000ffff5a7224 */ /* 0x000fca00078e002c */
[----:B------:R-:W-:Y:S01]  /*6600*/  PRMT R176, R90, 0x7610, R176 ;  /* 0x000076105ab07816 */ /* 0x000fe200000000b0 */
[----:B------:R-:W-:-:S05]  /*6610*/  IMAD.MOV.U32 R90, RZ, RZ, R48 ;  /* 0x000000ffff5a7224 */ /* 0x000fca00078e0030 */
[----:B------:R-:W-:Y:S02]  /*6620*/  PRMT R179, R90, 0x7610, R179 ;  /* 0x000076105ab37816 */ /* 0x000fe400000000b3 */
[----:B------:R-:W-:Y:S02]  /*6630*/  MOV R90, R52 ;  /* 0x00000034005a7202 */ /* 0x000fe40000000f00 */
        /* <DEDUP_REMOVED lines=15> */
[----:B------:R-:W-:Y:S01]  /*6730*/  PLOP3.LUT P2, PT, PT, PT, UP0, 0x80, 0x0 ;  /* 0x000000000000781c */ /* 0x000fe20003f4f008 */
        /* <DEDUP_REMOVED lines=52> */
[----:B------:R-:W-:-:S05]  /*6a80*/  IMAD.MOV.U32 R88, RZ, RZ, R85 ;  /* 0x000000ffff587224 */ /* 0x000fca00078e0055 */
[----:B------:R-:W-:Y:S01]  /*6a90*/  PRMT R170, R89, 0x5410, R88 ;  /* 0x0000541059aa7816 */ /* 0x000fe20000000058 */
[----:B------:R-:W-:Y:S06]  /*6aa0*/  @!P2 BRA `(.L_x_2811) ;  /* 0x000000000004a947 */ /* 0x000fec0003800000 */
[----:B------:R-:W-:Y:S01]  /*6ab0*/  BPT.TRAP 0x1 ;  /* 0x000000040000795c */ /* 0x000fe20000300000 */
.L_x_2811:
        /* <DEDUP_REMOVED lines=8> */
.L_x_3133:
[----:B------:R-:W-:Y:S05]  /*6b40*/  BSYNC B1 ;  /* 0x0000000000017941 */ /* 0x000fea0003800000 */
.L_x_2812:
        /* <DEDUP_REMOVED lines=34> */
[----:B------:R-:W-:Y:S01]  /*6d70*/  SHF.R.U32.HI R49, RZ, 0x10, R49 ;  /* 0x00000010ff317819 */ /* 0x000fe20000011631 */
[----:B------:R-:W-:Y:S01]  /*6d80*/  HADD2.F32 R161, -RZ, R161.H0_H0 ;  /* 0x200000a1ffa17230 */ /* 0x000fe20000004100 */
[----:B------:R-:W-:Y:S01]  /*6d90*/  SHF.R.U64 R50, R50, 0x10, R51 ;  /* 0x0000001032327819 */ /* 0x000fe20000001233 */
[----:B------:R-:W-:Y:S02]  /*6da0*/  HADD2.F32 R89, -RZ, R163.H0_H0 ;  /* 0x200000a3ff597230 */ /* 0x000fe40000004100 */
[----:B------:R-:W-:Y:S02]  /*6db0*/  HADD2.F32 R165, -RZ, R162.H0_H0 ;  /* 0x200000a2ffa57230 */ /* 0x000fe40000004100 */
[----:B------:R-:W-:-:S02]  /*6dc0*/  HADD2.F32 R164, -RZ, R164.H0_H0 ;  /* 0x200000a4ffa47230 */ /* 0x000fc40000004100 */
[-C--:B------:R-:W-:Y:S01]  /*6dd0*/  FMUL.FTZ R93, R89, R161.reuse ;  /* 0x000000a1595d7220 */ /* 0x080fe20000410000 */
[----:B------:R-:W-:Y:S02]  /*6de0*/  HADD2.F32 R49, -RZ, R49.H0_H0 ;  /* 0x20000031ff317230 */ /* 0x000fe40000004100 */
[C---:B------:R-:W-:Y:S01]  /*6df0*/  FMUL.FTZ R161, R165.reuse, R161 ;  /* 0x000000a1a5a17220 */ /* 0x040fe20000410000 */
[----:B------:R-:W-:Y:S02]  /*6e00*/  HADD2.F32 R50, -RZ, R50.H0_H0 ;  /* 0x20000032ff327230 */ /* 0x000fe40000004100 */
[-C--:B------:R-:W-:Y:S01]  /*6e10*/  FFMA.FTZ R93, R165, R164.reuse, -R93 ;  /* 0x000000a4a55d7223 */ /* 0x080fe2000001085d */
[----:B------:R-:W-:Y:S01]  /*6e20*/  FFMA.FTZ R89, R89, R164, R161 ;  /* 0x000000a459597223 */ /* 0x000fe200000100a1 */
[--C-:B------:R-:W-:Y:S02]  /*6e30*/  SHF.R.U32.HI R164, RZ, 0x10, R61.reuse ;  /* 0x00000010ffa47819 */ /* 0x100fe4000001163d */
[----:B------:R-:W-:Y:S01]  /*6e40*/  SHF.R.U64 R161, R60, 0x10, R61 ;  /* 0x000000103ca17819 */ /* 0x000fe2000000123d */
[----:B------:R-:W-:-:S02]  /*6e50*/  HADD2.F32 R60, -RZ, R163.H1_H1 ;  /* 0x300000a3ff3c7230 */ /* 0x000fc40000004100 */
[----:B------:R-:W-:Y:S02]  /*6e60*/  HADD2.F32 R164, -RZ, R164.H0_H0 ;  /* 0x200000a4ffa47230 */ /* 0x000fe40000004100 */
[----:B------:R-:W-:Y:S02]  /*6e70*/  HADD2.F32 R61, -RZ, R162.H1_H1 ;  /* 0x300000a2ff3d7230 */ /* 0x000fe40000004100 */
[----:B------:R-:W-:Y:S02]  /*6e80*/  HADD2.F32 R161, -RZ, R161.H0_H0 ;  /* 0x200000a1ffa17230 */ /* 0x000fe40000004100 */
[-C--:B------:R-:W-:Y:S01]  /*6e90*/  FMUL.FTZ R162, R60, R164.reuse ;  /* 0x000000a43ca27220 */ /* 0x080fe20000410000 */
[----:B------:R-:W-:-:S03]  /*6ea0*/  FMUL.FTZ R164, R61, R164 ;  /* 0x000000a43da47220 */ /* 0x000fc60000410000 */
[-C--:B------:R-:W-:Y:S01]  /*6eb0*/  FFMA.FTZ R61, R61, R49.reuse, -R162 ;  /* 0x000000313d3d7223 */ /* 0x080fe200000108a2 */
[----:B------:R-:W-:Y:S02]  /*6ec0*/  HADD2.F32 R162, -RZ, R178.H1_H1 ;  /* 0x300000b2ffa27230 */ /* 0x000fe40000004100 */
[----:B------:R-:W-:Y:S01]  /*6ed0*/  FFMA.FTZ R49, R60, R49, R164 ;  /* 0x000000313c317223 */ /* 0x000fe200000100a4 */
[----:B------:R-:W-:Y:S02]  /*6ee0*/  IMAD.MOV.U32 R60, RZ, RZ, R91 ;  /* 0x000000ffff3c7224 */ /* 0x000fe400078e005b */
[----:B------:R-:W-:Y:S01]  /*6ef0*/  HADD2.F32 R164, -RZ, R181.H0_H0 ;  /* 0x200000b5ffa47230 */ /* 0x000fe20000004100 */
[----:B------:R-:W-:Y:S01]  /*6f00*/  F2FP.F16.F32.PACK_AB R61, R61, R93 ;  /* 0x0000005d3d3d723e */ /* 0x000fe200000000ff */
[----:B------:R-:W-:Y:S01]  /*6f10*/  HADD2.F32 R91, -RZ, R95.H0_H0 ;  /* 0x2000005fff5b7230 */ /* 0x000fe20000004100 */
[----:B------:R-:W-:Y:S01]  /*6f20*/  F2FP.F16.F32.PACK_AB R49, R49, R89 ;  /* 0x000000593131723e */ /* 0x000fe200000000ff */
[----:B------:R-:W-:-:S02]  /*6f30*/  HADD2.F32 R163, -RZ, R60.H0_H0 ;  /* 0x2000003cffa37230 */ /* 0x000fc40000004100 */
[----:B------:R-:W-:Y:S02]  /*6f40*/  HADD2.F32 R60, -RZ, R60.H1_H1 ;  /* 0x3000003cff3c7230 */ /* 0x000fe40000004100 */
[----:B------:R-:W-:Y:S01]  /*6f50*/  FMUL.FTZ R165, R91, R164 ;  /* 0x000000a45ba57220 */ /* 0x000fe20000410000 */
[----:B------:R-:W-:Y:S02]  /*6f60*/  IMAD.MOV.U32 R89, RZ, RZ, R61 ;  /* 0x000000ffff597224 */ /* 0x000fe400078e003d */
[----:B------:R-:W-:Y:S02]  /*6f70*/  IMAD.MOV.U32 R93, RZ, RZ, R49 ;  /* 0x000000ffff5d7224 */ /* 0x000fe400078e0031 */
        /* <DEDUP_REMOVED lines=14> */
[----:B------:R-:W-:-:S03]  /*7060*/  HADD2.F32 R63, -RZ, R179.H0_H0 ;  /* 0x200000b3ff3f7230 */ /* 0x000fc60000004100 */
        /* <DEDUP_REMOVED lines=21> */
[----:B------:R-:W-:Y:S01]  /*71c0*/  HADD2.F32 R88, -RZ, R178.H0_H0 ;  /* 0x200000b2ff587230 */ /* 0x000fe20000004100 */
        /* <DEDUP_REMOVED lines=8> */
[----:B------:R-:W-:Y:S01]  /*7250*/  MOV R88, R48 ;  /* 0x0000003000587202 */ /* 0x000fe20000000f00 */
[----:B------:R-:W-:Y:S02]  /*7260*/  IMAD.MOV.U32 R92, RZ, RZ, R62 ;  /* 0x000000ffff5c7224 */ /* 0x000fe400078e003e */
[-C--:B------:R-:W-:Y:S01]  /*7270*/  FFMA.FTZ R63, R90, R50.reuse, -R63 ;  /* 0x000000325a3f7223 */ /* 0x080fe2000001083f */
[----:B------:R-:W-:-:S04]  /*7280*/  FFMA.FTZ R51, R94, R50, R51 ;  /* 0x000000325e337223 */ /* 0x000fc80000010033 */
[----:B------:R-:W-:Y:S01]  /*7290*/  F2FP.F16.F32.PACK_AB R63, R63, R95 ;  /* 0x0000005f3f3f723e */ /* 0x000fe200000000ff */
[----:B------:R-:W-:Y:S01]  /*72a0*/  IMAD.MOV.U32 R95, RZ, RZ, R60 ;  /* 0x000000ffff5f7224 */ /* 0x000fe200078e003c */
[----:B------:R-:W-:-:S03]  /*72b0*/  F2FP.F16.F32.PACK_AB R51, R51, R161 ;  /* 0x000000a13333723e */ /* 0x000fc600000000ff */
[----:B------:R-:W-:Y:S01]  /*72c0*/  IMAD.MOV.U32 R90, RZ, RZ, R63 ;  /* 0x000000ffff5a7224 */ /* 0x000fe200078e003f */
[----:B------:R-:W-:-:S07]  /*72d0*/  MOV R94, R51 ;  /* 0x00000033005e7202 */ /* 0x000fce0000000f00 */
.L_x_2819:
[----:B------:R-:W-:Y:S05]  /*72e0*/  BSYNC B3 ;  /* 0x0000000000037941 */ /* 0x000fea0003800000 */
.L_x_2818:
        /* <DEDUP_REMOVED lines=12> */
.L_x_2817:
[----:B------:R-:W-:Y:S05]  /*73b0*/  BSYNC B2 ;  /* 0x0000000000027941 */ /* 0x000fea0003800000 */
.L_x_2816:
        /* <DEDUP_REMOVED lines=26> */
[----:B--2---:R-:W-:Y:S01]  /*7560*/  IMAD.MOV.U32 R93, RZ, RZ, R61 ;  /* 0x000000ffff5d7224 */ /* 0x004fe200078e003d */
[----:B------:R-:W-:Y:S01]  /*7570*/  SHF.R.U64 R56, R56, 0x10, R57 ;  /* 0x0000001038387819 */ /* 0x000fe20000001239 */
[----:B0-----:R-:W-:Y:S01]  /*7580*/  IMAD.MOV.U32 R61, RZ, RZ, R49 ;  /* 0x000000ffff3d7224 */ /* 0x001fe200078e0031 */
[----:B------:R-:W-:Y:S01]  /*7590*/  SHF.R.U64 R44, R44, 0x10, R45 ;  /* 0x000000102c2c7819 */ /* 0x000fe2000000122d */
[----:B------:R-:W-:Y:S01]  /*75a0*/  HADD2.F32 R94, -RZ, R180.H0_H0 ;  /* 0x200000b4ff5e7230 */ /* 0x000fe20000004100 */
[----:B------:R-:W-:Y:S01]  /*75b0*/  SHF.R.U64 R58, R58, 0x10, R59 ;  /* 0x000000103a3a7819 */ /* 0x000fe2000000123b */
[----:B------:R-:W-:Y:S01]  /*75c0*/  HADD2.F32 R91, -RZ, R93.H0_H0 ;  /* 0x2000005dff5b7230 */ /* 0x000fe20000004100 */
[----:B------:R-:W-:Y:S01]  /*75d0*/  SHF.R.U64 R46, R46, 0x10, R47 ;  /* 0x000000102e2e7819 */ /* 0x000fe2000000122f */
[----:B------:R-:W-:Y:S02]  /*75e0*/  HADD2.F32 R92, -RZ, R61.H0_H0 ;  /* 0x2000003dff5c7230 */ /* 0x000fe40000004100 */
[----:B------:R-:W-:-:S02]  /*75f0*/  HADD2.F32 R49, -RZ, R177.H1_H1 ;  /* 0x300000b1ff317230 */ /* 0x000fc40000004100 */
        /* <DEDUP_REMOVED lines=10> */
[----:B------:R-:W-:-:S02]  /*76a0*/  HADD2.F32 R162, -RZ, R176.H1_H1 ;  /* 0x300000b0ffa27230 */ /* 0x000fc40000004100 */
[----:B------:R-:W-:Y:S02]  /*76b0*/  HADD2.F32 R94, -RZ, R94.H0_H0 ;  /* 0x2000005eff5e7230 */ /* 0x000fe40000004100 */
[----:B------:R-:W-:Y:S02]  /*76c0*/  HADD2.F32 R93, -RZ, R93.H0_H0 ;  /* 0x2000005dff5d7230 */ /* 0x000fe40000004100 */
[----:B------:R-:W-:Y:S02]  /*76d0*/  HADD2.F32 R44, -RZ, R44.H0_H0 ;  /* 0x2000002cff2c7230 */ /* 0x000fe40000004100 */
[-C--:B------:R-:W-:Y:S01]  /*76e0*/  FMUL.FTZ R95, R49, R94.reuse ;  /* 0x0000005e315f7220 */ /* 0x080fe20000410000 */
[C---:B------:R-:W-:Y:S01]  /*76f0*/  FMUL.FTZ R94, R61.reuse, R94 ;  /* 0x0000005e3d5e7220 */ /* 0x040fe20000410000 */
[----:B------:R-:W-:Y:S02]  /*7700*/  HADD2.F32 R57, -RZ, R176.H0_H0 ;  /* 0x200000b0ff397230 */ /* 0x000fe40000004100 */
[-C--:B------:R-:W-:Y:S01]  /*7710*/  FFMA.FTZ R61, R61, R93.reuse, -R95 ;  /* 0x0000005d3d3d7223 */ /* 0x080fe2000001085f */
[----:B------:R-:W-:Y:S01]  /*7720*/  FFMA.FTZ R49, R49, R93, R94 ;  /* 0x0000005d31317223 */ /* 0x000fe2000001005e */
[----:B------:R-:W-:-:S02]  /*7730*/  IMAD.MOV.U32 R93, RZ, RZ, R63 ;  /* 0x000000ffff5d7224 */ /* 0x000fc400078e003f */
[----:B------:R-:W-:Y:S01]  /*7740*/  HADD2.F32 R63, -RZ, R51.H0_H0 ;  /* 0x20000033ff3f7230 */ /* 0x000fe20000004100 */
[----:B------:R-:W-:Y:S01]  /*7750*/  F2FP.F16.F32.PACK_AB R61, R61, R92 ;  /* 0x0000005c3d3d723e */ /* 0x000fe200000000ff */
[----:B------:R-:W-:Y:S01]  /*7760*/  HADD2.F32 R95, -RZ, R177.H0_H0 ;  /* 0x200000b1ff5f7230 */ /* 0x000fe20000004100 */
[----:B------:R-:W-:Y:S01]  /*7770*/  F2FP.F16.F32.PACK_AB R91, R49, R91 ;  /* 0x0000005b315b723e */ /* 0x000fe200000000ff */
[--C-:B------:R-:W-:Y:S01]  /*7780*/  HADD2.F32 R94, -RZ, R93.reuse.H0_H0 ;  /* 0x2000005dff5e7230 */ /* 0x100fe20000004100 */
[----:B------:R-:W-:Y:S01]  /*7790*/  MOV R49, R61 ;  /* 0x0000003d00317202 */ /* 0x000fe20000000f00 */
[----:B------:R-:W-:Y:S02]  /*77a0*/  HADD2.F32 R93, -RZ, R93.H1_H1 ;  /* 0x3000005dff5d7230 */ /* 0x000fe40000004100 */
[----:B------:R-:W-:Y:S02]  /*77b0*/  HADD2.F32 R51, -RZ, R51.H1_H1 ;  /* 0x30000033ff337230 */ /* 0x000fe40000004100 */
[-C--:B------:R-:W-:Y:S01]  /*77c0*/  FMUL.FTZ R161, R94, R160.reuse ;  /* 0x000000a05ea17220 */ /* 0x080fe20000410000 */
[----:B------:R-:W-:Y:S01]  /*77d0*/  FMUL.FTZ R160, R63, R160 ;  /* 0x000000a03fa07220 */ /* 0x000fe20000410000 */
[----:B------:R-:W-:-:S02]  /*77e0*/  HADD2.F32 R58, -RZ, R58.H0_H0 ;  /* 0x2000003aff3a7230 */ /* 0x000fc40000004100 */
[-C--:B------:R-:W-:Y:S01]  /*77f0*/  FFMA.FTZ R63, R63, R95.reuse, -R161 ;  /* 0x0000005f3f3f7223 */ /* 0x080fe200000108a1 */
[----:B------:R-:W-:Y:S01]  /*7800*/  FFMA.FTZ R160, R94, R95, R160 ;  /* 0x0000005f5ea07223 */ /* 0x000fe200000100a0 */
[----:B------:R-:W-:Y:S01]  /*7810*/  SHF.R.U32.HI R94, RZ, 0x10, R59 ;  /* 0x00000010ff5e7819 */ /* 0x000fe2000001163b */
[----:B------:R-:W-:Y:S01]  /*7820*/  HADD2.F32 R59, -RZ, R175.H1_H1 ;  /* 0x300000afff3b7230 */ /* 0x000fe20000004100 */
[----:B------:R-:W-:Y:S01]  /*7830*/  SHF.R.U32.HI R95, RZ, 0x10, R47 ;  /* 0x00000010ff5f7819 */ /* 0x000fe2000001162f */
[----:B------:R-:W-:Y:S02]  /*7840*/  HADD2.F32 R46, -RZ, R46.H0_H0 ;  /* 0x2000002eff2e7230 */ /* 0x000fe40000004100 */
[----:B------:R-:W-:Y:S02]  /*7850*/  HADD2.F32 R94, -RZ, R94.H0_H0 ;  /* 0x2000005eff5e7230 */ /* 0x000fe40000004100 */
[----:B------:R-:W-:Y:S02]  /*7860*/  HADD2.F32 R95, -RZ, R95.H0_H0 ;  /* 0x2000005fff5f7230 */ /* 0x000fe40000004100 */
[----:B------:R-:W-:-:S02]  /*7870*/  IMAD.MOV.U32 R61, RZ, RZ, R91 ;  /* 0x000000ffff3d7224 */ /* 0x000fc400078e005b */
        /* <DEDUP_REMOVED lines=10> */
[C---:B------:R-:W-:Y:S01]  /*7920*/  FMUL.FTZ R162, R93.reuse, R162 ;  /* 0x000000a25da27220 */ /* 0x040fe20000410000 */
[----:B------:R-:W-:Y:S01]  /*7930*/  F2FP.F16.F32.PACK_AB R94, R94, R160 ;  /* 0x000000a05e5e723e */ /* 0x000fe200000000ff */
[-C--:B------:R-:W-:Y:S01]  /*7940*/  FMUL.FTZ R45, R60, R56.reuse ;  /* 0x000000383c2d7220 */ /* 0x080fe20000410000 */
[-C--:B------:R-:W-:Y:S01]  /*7950*/  FFMA.FTZ R95, R93, R57.reuse, -R95 ;  /* 0x000000395d5f7223 */ /* 0x080fe2000001085f */
[C---:B------:R-:W-:Y:S01]  /*7960*/  FMUL.FTZ R56, R48.reuse, R56 ;  /* 0x0000003830387220 */ /* 0x040fe20000410000 */
[----:B------:R-:W-:Y:S01]  /*7970*/  FFMA.FTZ R162, R51, R57, R162 ;  /* 0x0000003933a27223 */ /* 0x000fe200000100a2 */
[----:B------:R-:W-:Y:S01]  /*7980*/  FFMA.FTZ R45, R48, R44, -R45 ;  /* 0x0000002c302d7223 */ /* 0x000fe2000001082d */
[----:B------:R-:W-:-:S02]  /*7990*/  HADD2.F32 R51, -RZ, R50.H0_H0 ;  /* 0x20000032ff337230 */ /* 0x000fc40000004100 */
[----:B------:R-:W-:Y:S01]  /*79a0*/  FFMA.FTZ R56, R60, R44, R56 ;  /* 0x0000002c3c387223 */ /* 0x000fe20000010038 */
[--C-:B------:R-:W-:Y:S02]  /*79b0*/  HADD2.F32 R44, -RZ, R62.reuse.H0_H0 ;  /* 0x2000003eff2c7230 */ /* 0x100fe40000004100 */
[----:B------:R-:W-:Y:S01]  /*79c0*/  HADD2.F32 R48, -RZ, R175.H0_H0 ;  /* 0x200000afff307230 */ /* 0x000fe20000004100 */
[----:B------:R-:W-:Y:S01]  /*79d0*/  F2FP.F16.F32.PACK_AB R45, R45, R95 ;  /* 0x0000005f2d2d723e */ /* 0x000fe200000000ff */
[----:B------:R-:W-:Y:S02]  /*79e0*/  HADD2.F32 R62, -RZ, R62.H1_H1 ;  /* 0x3000003eff3e7230 */ /* 0x000fe40000004100 */
[-C--:B------:R-:W-:Y:S01]  /*79f0*/  FMUL.FTZ R57, R44, R59.reuse ;  /* 0x0000003b2c397220 */ /* 0x080fe20000410000 */
[C---:B------:R-:W-:Y:S01]  /*7a00*/  FMUL.FTZ R59, R51.reuse, R59 ;  /* 0x0000003b333b7220 */ /* 0x040fe20000410000 */
[----:B------:R-:W-:Y:S01]  /*7a10*/  HADD2.F32 R50, -RZ, R50.H1_H1 ;  /* 0x30000032ff327230 */ /* 0x000fe20000004100 */
[----:B------:R-:W-:Y:S01]  /*7a20*/  F2FP.F16.F32.PACK_AB R56, R56, R162 ;  /* 0x000000a23838723e */ /* 0x000fe200000000ff */
[-C--:B------:R-:W-:Y:S01]  /*7a30*/  FFMA.FTZ R57, R51, R48.reuse, -R57 ;  /* 0x0000003033397223 */ /* 0x080fe20000010839 */
[----:B------:R-:W-:Y:S01]  /*7a40*/  FFMA.FTZ R59, R44, R48, R59 ;  /* 0x000000302c3b7223 */ /* 0x000fe2000001003b */
[-C--:B------:R-:W-:Y:S01]  /*7a50*/  FMUL.FTZ R44, R62, R58.reuse ;  /* 0x0000003a3e2c7220 */ /* 0x080fe20000410000 */
[----:B------:R-:W-:Y:S01]  /*7a60*/  FMUL.FTZ R58, R50, R58 ;  /* 0x0000003a323a7220 */ /* 0x000fe20000410000 */
[----:B------:R-:W-:-:S02]  /*7a70*/  IMAD.MOV.U32 R51, RZ, RZ, R63 ;  /* 0x000000ffff337224 */ /* 0x000fc400078e003f */
[-C--:B------:R-:W-:Y:S01]  /*7a80*/  FFMA.FTZ R44, R50, R46.reuse, -R44 ;  /* 0x0000002e322c7223 */ /* 0x080fe2000001082c */
[----:B------:R-:W-:Y:S01]  /*7a90*/  FFMA.FTZ R58, R62, R46, R58 ;  /* 0x0000002e3e3a7223 */ /* 0x000fe2000001003a */
[----:B------:R-:W-:Y:S02]  /*7aa0*/  IMAD.MOV.U32 R48, RZ, RZ, R45 ;  /* 0x000000ffff307224 */ /* 0x000fe400078e002d */
[----:B------:R-:W-:Y:S01]  /*7ab0*/  IMAD.MOV.U32 R60, RZ, RZ, R56 ;  /* 0x000000ffff3c7224 */ /* 0x000fe200078e0038 */
[----:B------:R-:W-:Y:S01]  /*7ac0*/  F2FP.F16.F32.PACK_AB R44, R44, R57 ;  /* 0x000000392c2c723e */ /* 0x000fe200000000ff */
[----:B------:R-:W-:Y:S01]  /*7ad0*/  IMAD.MOV.U32 R63, RZ, RZ, R94 ;  /* 0x000000ffff3f7224 */ /* 0x000fe200078e005e */
[----:B------:R-:W-:-:S03]  /*7ae0*/  F2FP.F16.F32.PACK_AB R58, R58, R59 ;  /* 0x0000003b3a3a723e */ /* 0x000fc600000000ff */
[----:B------:R-:W-:Y:S01]  /*7af0*/  IMAD.MOV.U32 R50, RZ, RZ, R44 ;  /* 0x000000ffff327224 */ /* 0x000fe200078e002c */
[----:B------:R-:W-:-:S07]  /*7b00*/  MOV R62, R58 ;  /* 0x0000003a003e7202 */ /* 0x000fce0000000f00 */
.L_x_2823:
[----:B------:R-:W-:Y:S05]  /*7b10*/  BSYNC B3 ;  /* 0x0000000000037941 */ /* 0x000fea0003800000 */
.L_x_2822:
        /* <DEDUP_REMOVED lines=10> */
.L_x_2821:
[----:B------:R-:W-:Y:S05]  /*7bc0*/  BSYNC B2 ;  /* 0x0000000000027941 */ /* 0x000fea0003800000 */
.L_x_2820:
[----:B------:R-:W-:-:S13]  /*7bd0*/  ISETP.NE.AND P4, PT, R34, RZ, PT ;  /* 0x000000ff2200720c */ /* 0x000fda0003f85270 */
[----:B------:R-:W-:Y:S05]  /*7be0*/  @!P4 BRA `(.L_x_2815) ;  /* 0x0000000400f0c947 */ /* 0x000fea0003800000 */
[----:B0-----:R-:W3:Y:S01]  /*7bf0*/  LDL R44, [R1+0x20] ;  /* 0x00002000012c7983 */ /* 0x001ee20000100800 */
        /* <DEDUP_REMOVED lines=18> */
[----:B--2---:R-:W-:Y:S02]  /*7d20*/  IMAD R48, R17, 0x5400, R45 ;  /* 0x0000540011307824 */ /* 0x004fe400078e022d */
        /* <DEDUP_REMOVED lines=34> */
[----:B------:R-:W-:Y:S01]  /*7f50*/  HADD2.F32 R54, -RZ, R54.H0_H0 ;  /* 0x20000036ff367230 */ /* 0x000fe20000004100 */
[----:B------:R-:W-:Y:S01]  /*7f60*/  F2FP.F16.F32.PACK_AB R52, R52, R88 ;  /* 0x000000583434723e */ /* 0x000fe200000000ff */
        /* <DEDUP_REMOVED lines=14> */
[----:B------:R-:W-:Y:S01]  /*8050*/  HADD2.F32 R48, -RZ, R48.H1_H1 ;  /* 0x30000030ff307230 */ /* 0x000fe20000004100 */
[----:B------:R-:W-:Y:S01]  /*8060*/  F2FP.F16.F32.PACK_AB R43, R49, R43 ;  /* 0x0000002b312b723e */ /* 0x000fe200000000ff */
        /* <DEDUP_REMOVED lines=18> */
[----:B------:R-:W-:Y:S01]  /*8190*/  HADD2.F32 R46, -RZ, R46.H1_H1 ;  /* 0x3000002eff2e7230 */ /* 0x000fe20000004100 */
[----:B------:R-:W-:Y:S01]  /*81a0*/  F2FP.F16.F32.PACK_AB R40, R55, R40 ;  /* 0x000000283728723e */ /* 0x000fe200000000ff */
[----:B------:R-:W-:Y:S02]  /*81b0*/  HADD2.F32 R47, -RZ, R42.H0_H0 ;  /* 0x2000002aff2f7230 */ /* 0x000fe40000004100 */
[----:B------:R-:W-:Y:S01]  /*81c0*/  FMUL.FTZ R42, R45, R173 ;  /* 0x000000ad2d2a7220 */ /* 0x000fe20000410000 */
[----:B------:R-:W-:-:S02]  /*81d0*/  HADD2.F32 R171, -RZ, R171.H0_H0 ;  /* 0x200000abffab7230 */ /* 0x000fc40000004100 */
[----:B------:R-:W-:Y:S01]  /*81e0*/  FMUL.FTZ R48, R50, R53 ;  /* 0x0000003532307220 */ /* 0x000fe20000410000 */
[----:B------:R-:W-:Y:S01]  /*81f0*/  FMUL.FTZ R173, R44, R173 ;  /* 0x000000ad2cad7220 */ /* 0x000fe20000410000 */
[----:B------:R-:W-:Y:S01]  /*8200*/  FMUL.FTZ R53, R46, R53 ;  /* 0x000000352e357220 */ /* 0x000fe20000410000 */
[----:B------:R-:W-:Y:S01]  /*8210*/  F2FP.F16.F32.PACK_AB R41, R41, R174 ;  /* 0x000000ae2929723e */ /* 0x000fe200000000ff */
[-C--:B------:R-:W-:Y:S01]  /*8220*/  FFMA.FTZ R42, R44, R171.reuse, -R42 ;  /* 0x000000ab2c2a7223 */ /* 0x080fe2000001082a */
[----:B------:R-:W-:Y:S01]  /*8230*/  FFMA.FTZ R173, R45, R171, R173 ;  /* 0x000000ab2dad7223 */ /* 0x000fe200000100ad */
[-C--:B------:R-:W-:Y:S01]  /*8240*/  FFMA.FTZ R53, R50, R47.reuse, R53 ;  /* 0x0000002f32357223 */ /* 0x080fe20000010035 */
[----:B------:R-:W-:Y:S01]  /*8250*/  FFMA.FTZ R48, R46, R47, -R48 ;  /* 0x0000002f2e307223 */ /* 0x000fe20000010830 */
[----:B------:R-:W-:Y:S02]  /*8260*/  IMAD.MOV.U32 R44, RZ, RZ, R40 ;  /* 0x000000ffff2c7224 */ /* 0x000fe400078e0028 */
[----:B------:R-:W-:Y:S01]  /*8270*/  IMAD.MOV.U32 R45, RZ, RZ, R59 ;  /* 0x000000ffff2d7224 */ /* 0x000fe200078e003b */
[----:B------:R-:W-:Y:S01]  /*8280*/  F2FP.F16.F32.PACK_AB R53, R53, R173 ;  /* 0x000000ad3535723e */ /* 0x000fe200000000ff */
[----:B------:R-:W-:Y:S01]  /*8290*/  IMAD.MOV.U32 R49, RZ, RZ, R52 ;  /* 0x000000ffff317224 */ /* 0x000fe200078e0034 */
[----:B------:R-:W-:Y:S01]  /*82a0*/  F2FP.F16.F32.PACK_AB R42, R48, R42 ;  /* 0x0000002a302a723e */ /* 0x000fe200000000ff */
[----:B------:R-:W-:-:S02]  /*82b0*/  IMAD.MOV.U32 R48, RZ, RZ, R41 ;  /* 0x000000ffff307224 */ /* 0x000fc400078e0029 */
[----:B------:R-:W-:Y:S01]  /*82c0*/  IMAD.MOV.U32 R47, RZ, RZ, R43 ;  /* 0x000000ffff2f7224 */ /* 0x000fe200078e002b */
[----:B------:R-:W-:Y:S01]  /*82d0*/  MOV R46, R42 ;  /* 0x0000002a002e7202 */ /* 0x000fe20000000f00 */
[----:B------:R-:W-:Y:S02]  /*82e0*/  IMAD.MOV.U32 R50, RZ, RZ, R53 ;  /* 0x000000ffff327224 */ /* 0x000fe400078e0035 */
[----:B------:R-:W-:-:S07]  /*82f0*/  IMAD.MOV.U32 R51, RZ, RZ, R54 ;  /* 0x000000ffff337224 */ /* 0x000fce00078e0036 */
.L_x_2825:
[----:B------:R-:W-:Y:S05]  /*8300*/  BSYNC B2 ;  /* 0x0000000000027941 */ /* 0x000fea0003800000 */
.L_x_2824:
        /* <DEDUP_REMOVED lines=10> */
.L_x_2815:
[----:B------:R-:W-:Y:S05]  /*83b0*/  BSYNC B1 ;  /* 0x0000000000017941 */ /* 0x000fea0003800000 */
.L_x_2814:
[----:B---3--:R-:W-:Y:S02]  /*83c0*/  VIADD R41, R204, 0x40 ;  /* 0x00000040cc297836 */ /* 0x008fe40000000000 */
[-C--:B--2---:R-:W-:Y:S02]  /*83d0*/  IMAD R40, R148, R128.reuse, RZ ;  /* 0x0000008094287224 */ /* 0x084fe400078e02ff */
        /* <DEDUP_REMOVED lines=39> */
[--C-:B------:R-:W-:Y:S01]  /*8650*/  SHF.R.U64 R54, R84, 0x10, R85.reuse ;  /* 0x0000001054367819 */ /* 0x100fe20000001255 */
[----:B------:R-:W-:Y:S01]  /*8660*/  HADD2.F32 R61, -RZ, R170.H1_H1 ;  /* 0x300000aaff3d7230 */ /* 0x000fe20000004100 */
[----:B------:R-:W-:Y:S01]  /*8670*/  SHF.R.U32.HI R84, RZ, 0x10, R85 ;  /* 0x00000010ff547819 */ /* 0x000fe20000011655 */
[--C-:B--2---:R-:W-:Y:S01]  /*8680*/  HADD2.F32 R58, -RZ, R45.reuse.H0_H0 ;  /* 0x2000002dff3a7230 */ /* 0x104fe20000004100 */
[--C-:B------:R-:W-:Y:S01]  /*8690*/  SHF.R.U64 R53, R72, 0x10, R73.reuse ;  /* 0x0000001048357819 */ /* 0x100fe20000001249 */
[----:B------:R-:W-:Y:S01]  /*86a0*/  HADD2.F32 R60, -RZ, R45.H1_H1 ;  /* 0x3000002dff3c7230 */ /* 0x000fe20000004100 */
[----:B------:R-:W-:Y:S01]  /*86b0*/  SHF.R.U32.HI R72, RZ, 0x10, R73 ;  /* 0x00000010ff487819 */ /* 0x000fe20000011649 */
[--C-:B0-----:R-:W-:Y:S01]  /*86c0*/  HADD2.F32 R88, -RZ, R41.reuse.H0_H0 ;  /* 0x20000029ff587230 */ /* 0x101fe20000004100 */
[--C-:B------:R-:W-:Y:S01]  /*86d0*/  SHF.R.U64 R56, R86, 0x10, R87.reuse ;  /* 0x0000001056387819 */ /* 0x100fe20000001257 */
[----:B------:R-:W-:Y:S01]  /*86e0*/  HADD2.F32 R45, -RZ, R84.H0_H0 ;  /* 0x20000054ff2d7230 */ /* 0x000fe20000004100 */
[----:B------:R-:W-:Y:S01]  /*86f0*/  SHF.R.U32.HI R86, RZ, 0x10, R87 ;  /* 0x00000010ff567819 */ /* 0x000fe20000011657 */
[----:B------:R-:W-:-:S02]  /*8700*/  HADD2.F32 R62, -RZ, R41.H1_H1 ;  /* 0x30000029ff3e7230 */ /* 0x000fc40000004100 */
[-C--:B------:R-:W-:Y:S01]  /*8710*/  FMUL.FTZ R41, R58, R61.reuse ;  /* 0x0000003d3a297220 */ /* 0x080fe20000410000 */
[----:B------:R-:W-:Y:S02]  /*8720*/  HADD2.F32 R57, -RZ, R168.H1_H1 ;  /* 0x300000a8ff397230 */ /* 0x000fe40000004100 */
[----:B------:R-:W-:Y:S01]  /*8730*/  FMUL.FTZ R61, R88, R61 ;  /* 0x0000003d583d7220 */ /* 0x000fe20000410000 */
[----:B------:R-:W-:Y:S02]  /*8740*/  HADD2.F32 R59, -RZ, R72.H0_H0 ;  /* 0x20000048ff3b7230 */ /* 0x000fe40000004100 */
[-C--:B------:R-:W-:Y:S01]  /*8750*/  FMUL.FTZ R63, R60, R45.reuse ;  /* 0x0000002d3c3f7220 */ /* 0x080fe20000410000 */
[----:B------:R-:W-:Y:S01]  /*8760*/  FMUL.FTZ R73, R62, R45 ;  /* 0x0000002d3e497220 */ /* 0x000fe20000410000 */
[----:B------:R-:W-:Y:S01]  /*8770*/  FFMA.FTZ R45, R58, R57, R61 ;  /* 0x000000393a2d7223 */ /* 0x000fe2000001003d */
[----:B------:R-:W-:Y:S02]  /*8780*/  HADD2.F32 R61, -RZ, R169.H1_H1 ;  /* 0x300000a9ff3d7230 */ /* 0x000fe40000004100 */
[----:B------:R-:W-:Y:S01]  /*8790*/  FFMA.FTZ R58, R62, R59, -R63 ;  /* 0x0000003b3e3a7223 */ /* 0x000fe2000001083f */
[----:B------:R-:W-:Y:S01]  /*87a0*/  HADD2.F32 R62, -RZ, R47.H0_H0 ;  /* 0x2000002fff3e7230 */ /* 0x000fe20000004100 */
[--C-:B------:R-:W-:Y:S01]  /*87b0*/  SHF.R.U64 R55, R74, 0x10, R75.reuse ;  /* 0x000000104a377819 */ /* 0x100fe2000000124b */
[----:B------:R-:W-:Y:S01]  /*87c0*/  HADD2.F32 R84, -RZ, R43.H0_H0 ;  /* 0x2000002bff547230 */ /* 0x000fe20000004100 */
[----:B------:R-:W-:Y:S01]  /*87d0*/  SHF.R.U32.HI R74, RZ, 0x10, R75 ;  /* 0x00000010ff4a7819 */ /* 0x000fe2000001164b */
[----:B------:R-:W-:Y:S01]  /*87e0*/  FFMA.FTZ R41, R88, R57, -R41 ;  /* 0x0000003958297223 */ /* 0x000fe20000010829 */
[----:B------:R-:W-:Y:S01]  /*87f0*/  FFMA.FTZ R60, R60, R59, R73 ;  /* 0x0000003b3c3c7223 */ /* 0x000fe20000010049 */
[----:B------:R-:W-:-:S02]  /*8800*/  HADD2.F32 R72, -RZ, R47.H1_H1 ;  /* 0x3000002fff487230 */ /* 0x000fc40000004100 */
[----:B------:R-:W-:Y:S01]  /*8810*/  FMUL.FTZ R47, R84, R61 ;  /* 0x0000003d542f7220 */ /* 0x000fe20000410000 */
[----:B------:R-:W-:Y:S01]  /*8820*/  HADD2.F32 R86, -RZ, R86.H0_H0 ;  /* 0x20000056ff567230 */ /* 0x000fe20000004100 */
[----:B------:R-:W-:Y:S01]  /*8830*/  F2FP.F16.F32.PACK_AB R41, R58, R41 ;  /* 0x000000293a29723e */ /* 0x000fe200000000ff */
[----:B------:R-:W-:Y:S01]  /*8840*/  HADD2.F32 R57, -RZ, R167.H1_H1 ;  /* 0x300000a7ff397230 */ /* 0x000fe20000004100 */
[----:B------:R-:W-:Y:S01]  /*8850*/  F2FP.F16.F32.PACK_AB R45, R60, R45 ;  /* 0x0000002d3c2d723e */ /* 0x000fe200000000ff */
[----:B------:R-:W-:Y:S02]  /*8860*/  HADD2.F32 R59, -RZ, R43.H1_H1 ;  /* 0x3000002bff3b7230 */ /* 0x000fe40000004100 */
[----:B------:R-:W-:Y:S01]  /*8870*/  FMUL.FTZ R43, R62, R61 ;  /* 0x0000003d3e2b7220 */ /* 0x000fe20000410000 */
[----:B------:R-:W-:Y:S02]  /*8880*/  HADD2.F32 R74, -RZ, R74.H0_H0 ;  /* 0x2000004aff4a7230 */ /* 0x000fe40000004100 */
[-C--:B------:R-:W-:Y:S01]  /*8890*/  FMUL.FTZ R88, R72, R86.reuse ;  /* 0x0000005648587220 */ /* 0x080fe20000410000 */
[-C--:B------:R-:W-:Y:S01]  /*88a0*/  FFMA.FTZ R47, R62, R57.reuse, R47 ;  /* 0x000000393e2f7223 */ /* 0x080fe2000001002f */
[----:B------:R-:W-:Y:S01]  /*88b0*/  FFMA.FTZ R43, R84, R57, -R43 ;  /* 0x00000039542b7223 */ /* 0x000fe2000001082b */
[----:B------:R-:W-:Y:S01]  /*88c0*/  FMUL.FTZ R61, R59, R86 ;  /* 0x000000563b3d7220 */ /* 0x000fe20000410000 */
[----:B------:R-:W-:-:S02]  /*88d0*/  HADD2.F32 R84, -RZ, R54.H0_H0 ;  /* 0x20000036ff547230 */ /* 0x000fc40000004100 */
[-C--:B------:R-:W-:Y:S01]  /*88e0*/  FFMA.FTZ R62, R59, R74.reuse, -R88 ;  /* 0x0000004a3b3e7223 */ /* 0x080fe20000010858 */
[----:B------:R-:W-:Y:S02]  /*88f0*/  HADD2.F32 R170, -RZ, R170.H0_H0 ;  /* 0x200000aaffaa7230 */ /* 0x000fe40000004100 */
[----:B------:R-:W-:Y:S01]  /*8900*/  FFMA.FTZ R72, R72, R74, R61 ;  /* 0x0000004a48487223 */ /* 0x000fe2000001003d */
[----:B------:R-:W-:Y:S02]  /*8910*/  HADD2.F32 R54, -RZ, R40.H0_H0 ;  /* 0x20000028ff367230 */ /* 0x000fe40000004100 */
[----:B------:R-:W-:Y:S01]  /*8920*/  HADD2.F32 R59, -RZ, R44.H0_H0 ;  /* 0x2000002cff3b7230 */ /* 0x000fe20000004100 */
[----:B------:R-:W-:Y:S01]  /*8930*/  F2FP.F16.F32.PACK_AB R43, R62, R43 ;  /* 0x0000002b3e2b723e */ /* 0x000fe200000000ff */
[----:B------:R-:W-:Y:S01]  /*8940*/  HADD2.F32 R168, -RZ, R168.H0_H0 ;  /* 0x200000a8ffa87230 */ /* 0x000fe20000004100 */
[----:B------:R-:W-:Y:S01]  /*8950*/  F2FP.F16.F32.PACK_AB R47, R72, R47 ;  /* 0x0000002f482f723e */ /* 0x000fe200000000ff */
[----:B------:R-:W-:-:S02]  /*8960*/  HADD2.F32 R61, -RZ, R44.H1_H1 ;  /* 0x3000002cff3d7230 */ /* 0x000fc40000004100 */
[CC--:B------:R-:W-:Y:S01]  /*8970*/  FMUL.FTZ R44, R54.reuse, R170.reuse ;  /* 0x000000aa362c7220 */ /* 0x0c0fe20000410000 */
[----:B------:R-:W-:Y:S02]  /*8980*/  HADD2.F32 R74, -RZ, R53.H0_H0 ;  /* 0x20000035ff4a7230 */ /* 0x000fe40000004100 */
        /* <DEDUP_REMOVED lines=12> */
[----:B------:R-:W-:Y:S02]  /*8a50*/  HADD2.F32 R46, -RZ, R46.H1_H1 ;  /* 0x3000002eff2e7230 */ /* 0x000fe40000004100 */
[----:B------:R-:W-:Y:S01]  /*8a60*/  FMUL.FTZ R61, R56, R169 ;  /* 0x000000a9383d7220 */ /* 0x000fe20000410000 */
        /* <DEDUP_REMOVED lines=11> */
[----:B------:R-:W-:-:S03]  /*8b20*/  F2FP.F16.F32.PACK_AB R44, R57, R44 ;  /* 0x0000002c392c723e */ /* 0x000fc600000000ff */
[----:B------:R-:W-:Y:S02]  /*8b30*/  F2FP.F16.F32.PACK_AB R42, R42, R61 ;  /* 0x0000003d2a2a723e */ /* 0x000fe400000000ff */
[----:B------:R-:W-:-:S07]  /*8b40*/  F2FP.F16.F32.PACK_AB R46, R46, R169 ;  /* 0x000000a92e2e723e */ /* 0x000fce00000000ff */
.L_x_2829:
[----:B------:R-:W-:Y:S05]  /*8b50*/  BSYNC B2 ;  /* 0x0000000000027941 */ /* 0x000fea0003800000 */
.L_x_2828:
[----:B0-----:R3:W-:Y:S04]  /*8b60*/  STG.E.128 desc[UR60][R48.64], R40 ;  /* 0x0000002830007986 */ /* 0x0017e8000c101d3c */
[----:B--2---:R3:W-:Y:S02]  /*8b70*/  @!P3 STG.E.128 desc[UR60][R50.64], R44 ;  /* 0x0000002c3200b986 */ /* 0x0047e4000c101d3c */
.L_x_2827:
[----:B------:R-:W-:Y:S05]  /*8b80*/  BSYNC B1 ;  /* 0x0000000000017941 */ /* 0x000fea0003800000 */
.L_x_2826:
        /* <DEDUP_REMOVED lines=63> */
[----:B------:R-:W-:Y:S01]  /*8f80*/  HADD2.F32 R59, -RZ, R59.H1_H1 ;  /* 0x3000003bff3b7230 */ /* 0x000fe20000004100 */
[----:B------:R-:W-:Y:S01]  /*8f90*/  SHF.R.U64 R55, R80, 0x10, R81 ;  /* 0x0000001050377819 */ /* 0x000fe20000001251 */
[--C-:B------:R-:W-:Y:S02]  /*8fa0*/  HADD2.F32 R47, -RZ, R45.reuse.H0_H0 ;  /* 0x2000002dff2f7230 */ /* 0x100fe40000004100 */
[-C--:B------:R-:W-:Y:S01]  /*8fb0*/  FMUL.FTZ R74, R57, R72.reuse ;  /* 0x00000048394a7220 */ /* 0x080fe20000410000 */
[----:B------:R-:W-:Y:S01]  /*8fc0*/  HADD2.F32 R82, -RZ, R82.H0_H0 ;  /* 0x20000052ff527230 */ /* 0x000fe20000004100 */
[----:B------:R-:W-:Y:S01]  /*8fd0*/  F2FP.F16.F32.PACK_AB R41, R58, R41 ;  /* 0x000000293a29723e */ /* 0x000fe200000000ff */
[----:B------:R-:W-:Y:S02]  /*8fe0*/  HADD2.F32 R62, -RZ, R45.H1_H1 ;  /* 0x3000002dff3e7230 */ /* 0x000fe40000004100 */
[----:B------:R-:W-:Y:S01]  /*8ff0*/  FMUL.FTZ R72, R47, R72 ;  /* 0x000000482f487220 */ /* 0x000fe20000410000 */
[----:B------:R-:W-:-:S02]  /*9000*/  HADD2.F32 R68, -RZ, R157.H1_H1 ;  /* 0x3000009dff447230 */ /* 0x000fc40000004100 */
[-C--:B------:R-:W-:Y:S01]  /*9010*/  FMUL.FTZ R61, R59, R82.reuse ;  /* 0x000000523b3d7220 */ /* 0x080fe20000410000 */
[----:B------:R-:W-:Y:S02]  /*9020*/  HADD2.F32 R70, -RZ, R70.H0_H0 ;  /* 0x20000046ff467230 */ /* 0x000fe40000004100 */
[C---:B------:R-:W-:Y:S01]  /*9030*/  FMUL.FTZ R82, R62.reuse, R82 ;  /* 0x000000523e527220 */ /* 0x040fe20000410000 */
[----:B------:R-:W-:Y:S02]  /*9040*/  HADD2.F32 R166, -RZ, R166.H0_H0 ;  /* 0x200000a6ffa67230 */ /* 0x000fe40000004100 */
[-C--:B------:R-:W-:Y:S01]  /*9050*/  FFMA.FTZ R45, R47, R68.reuse, -R74 ;  /* 0x000000442f2d7223 */ /* 0x080fe2000001084a */
[----:B------:R-:W-:Y:S01]  /*9060*/  FFMA.FTZ R47, R57, R68, R72 ;  /* 0x00000044392f7223 */ /* 0x000fe20000010048 */
        /* <DEDUP_REMOVED lines=13> */
[C---:B------:R-:W-:Y:S01]  /*9140*/  FMUL.FTZ R59, R40.reuse, R59 ;  /* 0x0000003b283b7220 */ /* 0x040fe20000410000 */
[----:B------:R-:W-:Y:S02]  /*9150*/  HADD2.F32 R159, -RZ, R159.H0_H0 ;  /* 0x2000009fff9f7230 */ /* 0x000fe40000004100 */
[-C--:B------:R-:W-:Y:S01]  /*9160*/  FFMA.FTZ R61, R40, R53.reuse, -R61 ;  /* 0x00000035283d7223 */ /* 0x080fe2000001083d */
[----:B------:R-:W-:Y:S02]  /*9170*/  HADD2.F32 R40, -RZ, R42.H0_H0 ;  /* 0x2000002aff287230 */ /* 0x000fe40000004100 */
[----:B------:R-:W-:Y:S01]  /*9180*/  FFMA.FTZ R59, R44, R53, R59 ;  /* 0x000000352c3b7223 */ /* 0x000fe2000001003b */
[-C--:B------:R-:W-:Y:S01]  /*9190*/  FFMA.FTZ R70, R55, R158.reuse, -R70 ;  /* 0x0000009e37467223 */ /* 0x080fe20000010846 */
[----:B------:R-:W-:Y:S02]  /*91a0*/  HADD2.F32 R44, -RZ, R46.H0_H0 ;  /* 0x2000002eff2c7230 */ /* 0x000fe40000004100 */
[----:B------:R-:W-:Y:S01]  /*91b0*/  FFMA.FTZ R166, R57, R158, R166 ;  /* 0x0000009e39a67223 */ /* 0x000fe200000100a6 */
[----:B------:R-:W-:Y:S01]  /*91c0*/  HADD2.F32 R55, -RZ, R56.H0_H0 ;  /* 0x20000038ff377230 */ /* 0x000fe20000004100 */
[----:B------:R-:W-:Y:S01]  /*91d0*/  F2FP.F16.F32.PACK_AB R62, R62, R45 ;  /* 0x0000002d3e3e723e */ /* 0x000fe200000000ff */
[----:B------:R-:W-:-:S02]  /*91e0*/  HADD2.F32 R46, -RZ, R46.H1_H1 ;  /* 0x3000002eff2e7230 */ /* 0x000fc40000004100 */
[-C--:B------:R-:W-:Y:S01]  /*91f0*/  FMUL.FTZ R57, R44, R159.reuse ;  /* 0x0000009f2c397220 */ /* 0x080fe20000410000 */
[----:B------:R-:W-:Y:S02]  /*9200*/  HADD2.F32 R42, -RZ, R42.H1_H1 ;  /* 0x3000002aff2a7230 */ /* 0x000fe40000004100 */
        /* <DEDUP_REMOVED lines=14> */
[----:B------:R-:W-:-:S07]  /*92f0*/  F2FP.F16.F32.PACK_AB R46, R46, R159 ;  /* 0x0000009f2e2e723e */ /* 0x000fce00000000ff */
.L_x_2833:
[----:B------:R-:W-:Y:S05]  /*9300*/  BSYNC B2 ;  /* 0x0000000000027941 */ /* 0x000fea0003800000 */
.L_x_2832:
[----:B0-----:R4:W-:Y:S04]  /*9310*/  STG.E.128 desc[UR60][R48.64], R40 ;  /* 0x0000002830007986 */ /* 0x0019e8000c101d3c */
[----:B--2---:R4:W-:Y:S02]  /*9320*/  @!P3 STG.E.128 desc[UR60][R50.64], R44 ;  /* 0x0000002c3200b986 */ /* 0x0049e4000c101d3c */
.L_x_2831:
[----:B------:R-:W-:Y:S05]  /*9330*/  BSYNC B1 ;  /* 0x0000000000017941 */ /* 0x000fea0003800000 */
.L_x_2830:
[----:B------:R-:W-:-:S13]  /*9340*/  ISETP.NE.AND P3, PT, R34, RZ, PT ;  /* 0x000000ff2200720c */ /* 0x000fda0003f65270 */
[----:B------:R-:W-:Y:S05]  /*9350*/  @!P3 BRA `(.L_x_2784) ;  /* 0x0000000800dcb947 */ /* 0x000fea0003800000 */
[----:B---34-:R-:W2:Y:S01]  /*9360*/  LDL R40, [R1+0x20] ;  /* 0x0000200001287983 */ /* 0x018ea20000100800 */
        /* <DEDUP_REMOVED lines=18> */
[----:B------:R-:W-:-:S04]  /*9490*/  IMAD R41, R41, 0x1c00, R222 ;  /* 0x00001c0029297824 */ /* 0x000fc800078e02de */
[----:B------:R-:W-:Y:S02]  /*94a0*/  IMAD.IADD R40, R41, 0x1, R40 ;  /* 0x0000000129287824 */ /* 0x000fe400078e0228 */
[C---:B------:R-:W-:Y:S02]  /*94b0*/  IMAD R41, R17.reuse, 0x5400, R138 ;  /* 0x0000540011297824 */ /* 0x040fe400078e028a */
[----:B------:R-:W-:-:S03]  /*94c0*/  IMAD R43, R17, 0x5400, R40 ;  /* 0x00005400112b7824 */ /* 0x000fc600078e0228 */
[----:B------:R-:W-:Y:S01]  /*94d0*/  LEA R41, R41, R16, 0x1 ;  /* 0x0000001029297211 */ /* 0x000fe200078e08ff */
[----:B------:R-:W-:-:S05]  /*94e0*/  IMAD R44, R43, 0x2, R16 ;  /* 0x000000022b2c7824 */ /* 0x000fca00078e0210 */
[----:B------:R-:W0:Y:S04]  /*94f0*/  LDS.128 R40, [R41+0x21400] ;  /* 0x0214000029287984 */ /* 0x000e280000000c00 */
[----:B------:R-:W2:Y:S01]  /*9500*/  LDS.128 R44, [R44+0x21400] ;  /* 0x021400002c2c7984 */ /* 0x000ea20000000c00 */
[----:B------:R-:W-:Y:S05]  /*9510*/  @P3 BRA `(.L_x_2835) ;  /* 0x00000004005c3947 */ /* 0x000fea0003800000 */
[----:B0-----:R-:W-:Y:S01]  /*9520*/  IMAD.MOV.U32 R56, RZ, RZ, R40 ;  /* 0x000000ffff387224 */ /* 0x001fe200078e0028 */
[----:B------:R-:W-:Y:S01]  /*9530*/  SHF.R.U32.HI R62, RZ, 0x10, R77 ;  /* 0x00000010ff3e7819 */ /* 0x000fe2000001164d */
[----:B--2---:R-:W-:Y:S01]  /*9540*/  IMAD.MOV.U32 R40, RZ, RZ, R45 ;  /* 0x000000ffff287224 */ /* 0x004fe200078e002d */
[----:B------:R-:W-:Y:S01]  /*9550*/  SHF.R.U32.HI R60, RZ, 0x10, R65 ;  /* 0x00000010ff3c7819 */ /* 0x000fe20000011641 */
[----:B------:R-:W-:Y:S01]  /*9560*/  IMAD.MOV.U32 R57, RZ, RZ, R44 ;  /* 0x000000ffff397224 */ /* 0x000fe200078e002c */
[----:B------:R-:W-:Y:S01]  /*9570*/  MOV R45, R43 ;  /* 0x0000002b002d7202 */ /* 0x000fe20000000f00 */
[----:B------:R-:W-:Y:S01]  /*9580*/  IMAD.MOV.U32 R58, RZ, RZ, R47 ;  /* 0x000000ffff3a7224 */ /* 0x000fe200078e002f */
[----:B------:R-:W-:Y:S01]  /*9590*/  SHF.R.U64 R54, R64, 0x10, R65 ;  /* 0x0000001040367819 */ /* 0x000fe20000001241 */
[----:B------:R-:W-:Y:S01]  /*95a0*/  HADD2.F32 R61, -RZ, R156.H1_H1 ;  /* 0x3000009cff3d7230 */ /* 0x000fe20000004100 */
[----:B------:R-:W-:Y:S01]  /*95b0*/  SHF.R.U32.HI R63, RZ, 0x10, R79 ;  /* 0x00000010ff3f7819 */ /* 0x000fe2000001164f */
[--C-:B------:R-:W-:Y:S01]  /*95c0*/  HADD2.F32 R44, -RZ, R40.reuse.H0_H0 ;  /* 0x20000028ff2c7230 */ /* 0x100fe20000004100 */
[--C-:B------:R-:W-:Y:S01]  /*95d0*/  SHF.R.U64 R51, R66, 0x10, R67.reuse ;  /* 0x0000001042337819 */ /* 0x100fe20000001243 */
[----:B------:R-:W-:Y:S01]  /*95e0*/  HADD2.F32 R47, -RZ, R40.H1_H1 ;  /* 0x30000028ff2f7230 */ /* 0x000fe20000004100 */
        /* <DEDUP_REMOVED lines=11> */
[----:B------:R-:W-:Y:S01]  /*96a0*/  FMUL.FTZ R62, R43, R62 ;  /* 0x0000003e2b3e7220 */ /* 0x000fe20000410000 */
[-C--:B------:R-:W-:Y:S01]  /*96b0*/  FFMA.FTZ R40, R40, R59.reuse, -R41 ;  /* 0x0000003b28287223 */ /* 0x080fe20000010829 */
[----:B------:R-:W-:Y:S01]  /*96c0*/  FFMA.FTZ R41, R44, R59, R61 ;  /* 0x0000003b2c297223 */ /* 0x000fe2000001003d */
[----:B------:R-:W-:-:S02]  /*96d0*/  HADD2.F32 R59, -RZ, R58.H0_H0 ;  /* 0x2000003aff3b7230 */ /* 0x000fc40000004100 */
[-C--:B------:R-:W-:Y:S01]  /*96e0*/  FFMA.FTZ R44, R47, R60.reuse, R62 ;  /* 0x0000003c2f2c7223 */ /* 0x080fe2000001003e */
[----:B------:R-:W-:Y:S02]  /*96f0*/  HADD2.F32 R62, -RZ, R153.H0_H0 ;  /* 0x20000099ff3e7230 */ /* 0x000fe40000004100 */
[----:B------:R-:W-:Y:S01]  /*9700*/  FFMA.FTZ R43, R43, R60, -R64 ;  /* 0x0000003c2b2b7223 */ /* 0x000fe20000010840 */
[----:B------:R-:W-:Y:S02]  /*9710*/  HADD2.F32 R58, -RZ, R58.H1_H1 ;  /* 0x3000003aff3a7230 */ /* 0x000fe40000004100 */
[----:B------:R-:W-:Y:S02]  /*9720*/  HADD2.F32 R63, -RZ, R63.H0_H0 ;  /* 0x2000003fff3f7230 */ /* 0x000fe40000004100 */
[----:B------:R-:W-:Y:S01]  /*9730*/  FMUL.FTZ R64, R59, R62 ;  /* 0x0000003e3b407220 */ /* 0x000fe20000410000 */
[----:B------:R-:W-:Y:S01]  /*9740*/  HADD2.F32 R47, -RZ, R45.H0_H0 ;  /* 0x2000002dff2f7230 */ /* 0x000fe20000004100 */
[----:B------:R-:W-:Y:S01]  /*9750*/  F2FP.F16.F32.PACK_AB R43, R43, R40 ;  /* 0x000000282b2b723e */ /* 0x000fe200000000ff */
[----:B------:R-:W-:-:S02]  /*9760*/  HADD2.F32 R60, -RZ, R155.H0_H0 ;  /* 0x2000009bff3c7230 */ /* 0x000fc40000004100 */
[----:B------:R-:W-:Y:S02]  /*9770*/  HADD2.F32 R45, -RZ, R45.H1_H1 ;  /* 0x3000002dff2d7230 */ /* 0x000fe40000004100 */
[C---:B------:R-:W-:Y:S01]  /*9780*/  FMUL.FTZ R62, R47.reuse, R62 ;  /* 0x0000003e2f3e7220 */ /* 0x040fe20000410000 */
[----:B------:R-:W-:Y:S02]  /*9790*/  HADD2.F32 R61, -RZ, R66.H0_H0 ;  /* 0x20000042ff3d7230 */ /* 0x000fe40000004100 */
[-C--:B------:R-:W-:Y:S01]  /*97a0*/  FMUL.FTZ R66, R58, R63.reuse ;  /* 0x0000003f3a427220 */ /* 0x080fe20000410000 */
[----:B------:R-:W-:Y:S01]  /*97b0*/  FFMA.FTZ R64, R47, R60, -R64 ;  /* 0x0000003c2f407223 */ /* 0x000fe20000010840 */
[C---:B------:R-:W-:Y:S01]  /*97c0*/  FMUL.FTZ R65, R45.reuse, R63 ;  /* 0x0000003f2d417220 */ /* 0x040fe20000410000 */
[----:B------:R-:W-:Y:S02]  /*97d0*/  HADD2.F32 R156, -RZ, R156.H0_H0 ;  /* 0x2000009cff9c7230 */ /* 0x000fe40000004100 */
[----:B------:R-:W-:Y:S01]  /*97e0*/  FFMA.FTZ R63, R45, R61, -R66 ;  /* 0x0000003d2d3f7223 */ /* 0x000fe20000010842 */
[----:B------:R-:W-:-:S02]  /*97f0*/  HADD2.F32 R47, -RZ, R57.H0_H0 ;  /* 0x20000039ff2f7230 */ /* 0x000fc40000004100 */
[----:B------:R-:W-:Y:S01]  /*9800*/  FFMA.FTZ R65, R58, R61, R65 ;  /* 0x0000003d3a417223 */ /* 0x000fe20000010041 */
[----:B------:R-:W-:Y:S02]  /*9810*/  HADD2.F32 R45, -RZ, R56.H0_H0 ;  /* 0x20000038ff2d7230 */ /* 0x000fe40000004100 */
[----:B------:R-:W-:Y:S01]  /*9820*/  FFMA.FTZ R62, R59, R60, R62 ;  /* 0x0000003c3b3e7223 */ /* 0x000fe2000001003e */
[----:B------:R-:W-:Y:S02]  /*9830*/  HADD2.F32 R55, -RZ, R55.H0_H0 ;  /* 0x20000037ff377230 */ /* 0x000fe40000004100 */
[-C--:B------:R-:W-:Y:S01]  /*9840*/  FMUL.FTZ R58, R47, R156.reuse ;  /* 0x0000009c2f3a7220 */ /* 0x080fe20000410000 */
[----:B------:R-:W-:Y:S02]  /*9850*/  HADD2.F32 R57, -RZ, R57.H1_H1 ;  /* 0x30000039ff397230 */ /* 0x000fe40000004100 */
[----:B------:R-:W-:Y:S01]  /*9860*/  FMUL.FTZ R156, R45, R156 ;  /* 0x0000009c2d9c7220 */ /* 0x000fe20000410000 */
[----:B------:R-:W-:Y:S01]  /*9870*/  HADD2.F32 R154, -RZ, R154.H1_H1 ;  /* 0x3000009aff9a7230 */ /* 0x000fe20000004100 */
[----:B------:R-:W-:Y:S01]  /*9880*/  F2FP.F16.F32.PACK_AB R63, R63, R64 ;  /* 0x000000403f3f723e */ /* 0x000fe200000000ff */
[----:B------:R-:W-:-:S02]  /*9890*/  HADD2.F32 R56, -RZ, R56.H1_H1 ;  /* 0x30000038ff387230 */ /* 0x000fc40000004100 */
[-C--:B------:R-:W-:Y:S01]  /*98a0*/  FMUL.FTZ R59, R57, R55.reuse ;  /* 0x00000037393b7220 */ /* 0x080fe20000410000 */
[----:B------:R-:W-:Y:S02]  /*98b0*/  HADD2.F32 R54, -RZ, R54.H0_H0 ;  /* 0x20000036ff367230 */ /* 0x000fe40000004100 */
[-C--:B------:R-:W-:Y:S01]  /*98c0*/  FFMA.FTZ R156, R47, R154.reuse, R156 ;  /* 0x0000009a2f9c7223 */ /* 0x080fe2000001009c */
[----:B------:R-:W-:Y:S01]  /*98d0*/  FFMA.FTZ R58, R45, R154, -R58 ;  /* 0x0000009a2d3a7223 */ /* 0x000fe2000001083a */
[C---:B------:R-:W-:Y:S01]  /*98e0*/  FMUL.FTZ R60, R56.reuse, R55 ;  /* 0x00000037383c7220 */ /* 0x040fe20000410000 */
[----:B------:R-:W-:Y:S02]  /*98f0*/  HADD2.F32 R47, -RZ, R46.H0_H0 ;  /* 0x2000002eff2f7230 */ /* 0x000fe40000004100 */
[-C--:B------:R-:W-:Y:S01]  /*9900*/  FFMA.FTZ R59, R56, R54.reuse, -R59 ;  /* 0x00000036383b7223 */ /* 0x080fe2000001083b */
[----:B------:R-:W-:Y:S02]  /*9910*/  HADD2.F32 R56, -RZ, R153.H1_H1 ;  /* 0x30000099ff387230 */ /* 0x000fe40000004100 */
[----:B------:R-:W-:Y:S01]  /*9920*/  FFMA.FTZ R57, R57, R54, R60 ;  /* 0x0000003639397223 */ /* 0x000fe2000001003c */
[----:B------:R-:W-:-:S02]  /*9930*/  HADD2.F32 R53, -RZ, R53.H0_H0 ;  /* 0x20000035ff357230 */ /* 0x000fc40000004100 */
[----:B------:R-:W-:Y:S02]  /*9940*/  HADD2.F32 R45, -RZ, R42.H0_H0 ;  /* 0x2000002aff2d7230 */ /* 0x000fe40000004100 */
[----:B------:R-:W-:Y:S01]  /*9950*/  FMUL.FTZ R60, R47, R56 ;  /* 0x000000382f3c7220 */ /* 0x000fe20000410000 */
[----:B------:R-:W-:Y:S01]  /*9960*/  HADD2.F32 R46, -RZ, R46.H1_H1 ;  /* 0x3000002eff2e7230 */ /* 0x000fe20000004100 */
[----:B------:R-:W-:Y:S01]  /*9970*/  F2FP.F16.F32.PACK_AB R40, R59, R58 ;  /* 0x0000003a3b28723e */ /* 0x000fe200000000ff */
[----:B------:R-:W-:Y:S02]  /*9980*/  HADD2.F32 R42, -RZ, R42.H1_H1 ;  /* 0x3000002aff2a7230 */ /* 0x000fe40000004100 */
[----:B------:R-:W-:Y:S01]  /*9990*/  FMUL.FTZ R56, R45, R56 ;  /* 0x000000382d387220 */ /* 0x000fe20000410000 */
[----:B------:R-:W-:Y:S02]  /*99a0*/  HADD2.F32 R54, -RZ, R155.H1_H1 ;  /* 0x3000009bff367230 */ /* 0x000fe40000004100 */
[----:B------:R-:W-:Y:S01]  /*99b0*/  FMUL.FTZ R55, R46, R53 ;  /* 0x000000352e377220 */ /* 0x000fe20000410000 */
[----:B------:R-:W-:-:S02]  /*99c0*/  HADD2.F32 R51, -RZ, R51.H0_H0 ;  /* 0x20000033ff337230 */ /* 0x000fc40000004100 */
[C---:B------:R-:W-:Y:S01]  /*99d0*/  FMUL.FTZ R53, R42.reuse, R53 ;  /* 0x000000352a357220 */ /* 0x040fe20000410000 */
[-C--:B------:R-:W-:Y:S01]  /*99e0*/  FFMA.FTZ R60, R45, R54.reuse, -R60 ;  /* 0x000000362d3c7223 */ /* 0x080fe2000001083c */
[----:B------:R-:W-:Y:S01]  /*99f0*/  FFMA.FTZ R56, R47, R54, R56 ;  /* 0x000000362f387223 */ /* 0x000fe20000010038 */
[-C--:B------:R-:W-:Y:S01]  /*9a00*/  FFMA.FTZ R55, R42, R51.reuse, -R55 ;  /* 0x000000332a377223 */ /* 0x080fe20000010837 */
[----:B------:R-:W-:Y:S01]  /*9a10*/  FFMA.FTZ R53, R46, R51, R53 ;  /* 0x000000332e357223 */ /* 0x000fe20000010035 */
[----:B------:R-:W-:Y:S01]  /*9a20*/  F2FP.F16.F32.PACK_AB R45, R44, R41 ;  /* 0x000000292c2d723e */ /* 0x000fe200000000ff */
[----:B------:R-:W-:Y:S01]  /*9a30*/  IMAD.MOV.U32 R41, RZ, RZ, R43 ;  /* 0x000000ffff297224 */ /* 0x000fe200078e002b */
[----:B------:R-:W-:Y:S01]  /*9a40*/  F2FP.F16.F32.PACK_AB R47, R65, R62 ;  /* 0x0000003e412f723e */ /* 0x000fe200000000ff */
[----:B------:R-:W-:Y:S01]  /*9a50*/  IMAD.MOV.U32 R43, RZ, RZ, R63 ;  /* 0x000000ffff2b7224 */ /* 0x000fe200078e003f */
[----:B------:R-:W-:Y:S02]  /*9a60*/  F2FP.F16.F32.PACK_AB R44, R57, R156 ;  /* 0x0000009c392c723e */ /* 0x000fe400000000ff */
[----:B------:R-:W-:-:S02]  /*9a70*/  F2FP.F16.F32.PACK_AB R42, R55, R60 ;  /* 0x0000003c372a723e */ /* 0x000fc400000000ff */
[----:B------:R-:W-:-:S07]  /*9a80*/  F2FP.F16.F32.PACK_AB R46, R53, R56 ;  /* 0x00000038352e723e */ /* 0x000fce00000000ff */
.L_x_2835:
[----:B------:R-:W-:Y:S05]  /*9a90*/  BSYNC B1 ;  /* 0x0000000000017941 */ /* 0x000fea0003800000 */
.L_x_2834:
        /* <DEDUP_REMOVED lines=10> */
.L_x_2751:
[----:B------:R-:W2:Y:S02]  /*9b40*/  LDL R40, [R1+0x44] ;  /* 0x0000440001287983 */ /* 0x000ea40000100800 */
[----:B--2---:R-:W-:-:S13]  /*9b50*/  R2UR UR4, R40 ;  /* 0x00000000280472ca */ /* 0x004fda00000e0000 */
[----:B------:R-:W-:-:S06]  /*9b60*/  UISETP.NE.AND UP0, UPT, UR4, 0x3, UPT ;  /* 0x000000030400788c */ /* 0x000fcc000bf05270 */
[----:B------:R-:W-:-:S13]  /*9b70*/  PLOP3.LUT P2, PT, PT, PT, UP0, 0x80, 0x0 ;  /* 0x000000000000781c */ /* 0x000fda0003f4f008 */
[----:B------:R-:W-:Y:S05]  /*9b80*/  @!P2 BRA `(.L_x_2836) ;  /* 0x000000000004a947 */ /* 0x000fea0003800000 */
[----:B------:R-:W-:Y:S01]  /*9b90*/  BPT.TRAP 0x1 ;  /* 0x000000040000795c */ /* 0x000fe20000300000 */
.L_x_2836:
[----:B------:R-:W-:Y:S01]  /*9ba0*/  IMAD R98, R17, 0x8, R16 ;  /* 0x0000000811627824 */ /* 0x000fe200078e0210 */
[----:B------:R-:W-:Y:S01]  /*9bb0*/  SHF.L.U32 R99, R209, 0x1f, RZ ;  /* 0x0000001fd1637819 */ /* 0x000fe200000006ff */
[----:B------:R-:W-:Y:S01]  /*9bc0*/  IMAD R97, R24, -0x70, R2 ;  /* 0xffffff9018617824 */ /* 0x000fe200078e0202 */
[----:B------:R-:W-:Y:S02]  /*9bd0*/  BSSY B1, `(.L_x_2837) ;  /* 0x0000004000017945 */ /* 0x000fe40003800000 */
[----:B------:R-:W1:Y:S02]  /*9be0*/  SYNCS.PHASECHK.TRANS64.TRYWAIT P3, [R98+URZ+0x36890], R99 ;  /* 0x03689063620075a7 */ /* 0x000e64000806017f */
[----:B------:R-:W-:Y:S01]  /*9bf0*/  VIMNMX R97, R97, 0x70, PT ;  /* 0x0000007061617848 */ /* 0x000fe20003fe0100 */
[----:B-1----:R-:W-:Y:S06]  /*9c00*/  @!P3 BRA `(.L_x_2838) ;  /* 0x000002480034b947 */ /* 0x002fec0003800000 */
.L_x_3134:
[----:B------:R-:W-:Y:S05]  /*9c10*/  BSYNC B1 ;  /* 0x0000000000017941 */ /* 0x000fea0003800000 */
.L_x_2837:
        /* <DEDUP_REMOVED lines=21> */
.L_x_2840:
[----:B------:R-:W-:Y:S05]  /*9d70*/  BSYNC B1 ;  /* 0x0000000000017941 */ /* 0x000fea0003800000 */
.L_x_2839:
[----:B--2---:R-:W-:-:S04]  /*9d80*/  IADD3 R40, R204, 0x40, RZ ;  /* 0x00000040cc287810 */ /* 0x004fc80007ffe0ff */
[----:B------:R-:W-:-:S13]  /*9d90*/  ISETP.GE.AND P3, PT, R40, R97, PT ;  /* 0x000000612800720c */ /* 0x000fda0003f66270 */
        /* <DEDUP_REMOVED lines=19> */
.L_x_2784:
[----:B------:R-:W-:Y:S05]  /*9ed0*/  BSYNC B0 ;  /* 0x0000000000007941 */ /* 0x000fea0003800000 */
.L_x_2750:
        /* <DEDUP_REMOVED lines=17> */
.L_x_2842:
[----:B------:R-:W-:Y:S05]  /*9ff0*/  BSYNC B0 ;  /* 0x0000000000007941 */ /* 0x000fea0003800000 */
.L_x_2841:
[----:B------:R-:W1:Y:S01]  /*a000*/  SYNCS.PHASECHK.TRANS64.TRYWAIT P2, [R98+URZ+0x368b0], R99 ;  /* 0x0368b063620075a7 */ /* 0x000e62000804017f */
[----:B------:R-:W-:Y:S01]  /*a010*/  ULDC.64 UR4, c[0x0][0x318] ;  /* 0x0000c60000047ab9 */ /* 0x000fe20000000a00 */
[----:B------:R-:W-:Y:S01]  /*a020*/  ULDC.64 UR6, c[0x0][0x328] ;  /* 0x0000ca0000067ab9 */ /* 0x000fe20000000a00 */
[----:B0-----:R-:W-:Y:S01]  /*a030*/  IMAD.U32 R40, RZ, RZ, UR4 ;  /* 0x00000004ff287e24 */ /* 0x001fe2000f8e00ff */
[----:B------:R-:W-:Y:S01]  /*a040*/  BSSY B0, `(.L_x_2843) ;  /* 0x0000009000007945 */ /* 0x000fe20003800000 */
[----:B------:R-:W-:Y:S02]  /*a050*/  IMAD.U32 R42, RZ, RZ, UR6 ;  /* 0x00000006ff2a7e24 */ /* 0x000fe4000f8e00ff */
[----:B------:R-:W-:Y:S01]  /*a060*/  IMAD.U32 R41, RZ, RZ, UR7 ;  /* 0x00000007ff297e24 */ /* 0x000fe2000f8e00ff */
[----:B------:R0:W-:Y:S04]  /*a070*/  STL [R1+0x38], R40 ;  /* 0x0000382801007387 */ /* 0x0001e80000100800 */
[----:B------:R2:W-:Y:S01]  /*a080*/  STL [R1+0x40], R42 ;  /* 0x0000402a01007387 */ /* 0x0005e20000100800 */
[----:B0-----:R-:W-:-:S05]  /*a090*/  MOV R40, UR5 ;  /* 0x0000000500287c02 */ /* 0x001fca0008000f00 */
[----:B------:R2:W-:Y:S04]  /*a0a0*/  STL [R1+0x24], R40 ;  /* 0x0000242801007387 */ /* 0x0005e80000100800 */
[----:B------:R2:W-:Y:S02]  /*a0b0*/  STL [R1+0x3c], R41 ;  /* 0x00003c2901007387 */ /* 0x0005e40000100800 */
[----:B-12---:R-:W-:Y:S05]  /*a0c0*/  @!P2 BRA `(.L_x_2844) ;  /* 0x000002440018a947 */ /* 0x006fea0003800000 */
.L_x_3135:
[----:B------:R-:W-:Y:S05]  /*a0d0*/  BSYNC B0 ;  /* 0x0000000000007941 */ /* 0x000fea0003800000 */
.L_x_2843:
[----:B------:R1:W5:Y:S04]  /*a0e0*/  LDL R51, [R1+0x40] ;  /* 0x0000400001337983 */ /* 0x0003680000100800 */
[----:B------:R1:W5:Y:S04]  /*a0f0*/  LDL R50, [R1+0x3c] ;  /* 0x00003c0001327983 */ /* 0x0003680000100800 */
[----:B------:R1:W5:Y:S04]  /*a100*/  LDL R49, [R1+0x38] ;  /* 0x0000380001317983 */ /* 0x0003680000100800 */
[----:B------:R1:W5:Y:S01]  /*a110*/  LDL R48, [R1+0x24] ;  /* 0x0000240001307983 */ /* 0x0003620000100800 */
[----:B------:R-:W-:Y:S01]  /*a120*/  ISETP.GE.AND P2, PT, R204, R97, PT ;  /* 0x00000061cc00720c */ /* 0x000fe20003f46270 */
[----:B------:R-:W-:Y:S01]  /*a130*/  BSSY B0, `(.L_x_2845) ;  /* 0x0000022000007945 */ /* 0x000fe20003800000 */
[----:B------:R-:W-:-:S11]  /*a140*/  IMAD.WIDE R44, R24, 0x70, R120 ;  /* 0x00000070182c7825 */ /* 0x000fd600078e0278 */
[----:B-1----:R-:W-:Y:S05]  /*a150*/  @P2 BRA `(.L_x_2846) ;  /* 0x00000000007c2947 */ /* 0x002fea0003800000 */
[----:B-----5:R-:W-:Y:S01]  /*a160*/  R2UR UR7, R51 ;  /* 0x00000000330772ca */ /* 0x020fe200000e0000 */
[----:B------:R-:W-:Y:S01]  /*a170*/  IMAD.MOV.U32 R40, RZ, RZ, R114 ;  /* 0x000000ffff287224 */ /* 0x000fe200078e0072 */
[----:B------:R-:W-:Y:S01]  /*a180*/  R2UR UR4, R50 ;  /* 0x00000000320472ca */ /* 0x000fe200000e0000 */
[----:B------:R-:W-:Y:S01]  /*a190*/  IMAD.MOV.U32 R41, RZ, RZ, R38 ;  /* 0x000000ffff297224 */ /* 0x000fe200078e0026 */
[----:B------:R-:W-:Y:S02]  /*a1a0*/  R2UR UR6, R49 ;  /* 0x00000000310672ca */ /* 0x000fe400000e0000 */
[----:B------:R-:W-:-:S07]  /*a1b0*/  R2UR UR5, R48 ;  /* 0x00000000300572ca */ /* 0x000fce00000e0000 */
        /* <DEDUP_REMOVED lines=25> */
.L_x_2846:
[----:B------:R-:W-:Y:S05]  /*a350*/  BSYNC B0 ;  /* 0x0000000000007941 */ /* 0x000fea0003800000 */
.L_x_2845:
[----:B-1----:R-:W-:Y:S01]  /*a360*/  VIADD R40, R204, 0x40 ;  /* 0x00000040cc287836 */ /* 0x002fe20000000000 */
[----:B------:R-:W-:Y:S04]  /*a370*/  BSSY B0, `(.L_x_2847) ;  /* 0x0000024000007945 */ /* 0x000fe80003800000 */
[----:B------:R-:W-:-:S13]  /*a380*/  ISETP.GE.AND P2, PT, R40, R97, PT ;  /* 0x000000612800720c */ /* 0x000fda0003f46270 */
[----:B------:R-:W-:Y:S05]  /*a390*/  @P2 BRA `(.L_x_2848) ;  /* 0x0000000000842947 */ /* 0x000fea0003800000 */
[----:B-----5:R-:W-:Y:S01]  /*a3a0*/  R2UR UR7, R51 ;  /* 0x00000000330772ca */ /* 0x020fe200000e0000 */
[----:B------:R-:W-:Y:S01]  /*a3b0*/  IMAD.MOV.U32 R40, RZ, RZ, R114 ;  /* 0x000000ffff287224 */ /* 0x000fe200078e0072 */
[----:B------:R-:W-:Y:S01]  /*a3c0*/  R2UR UR4, R50 ;  /* 0x00000000320472ca */ /* 0x000fe200000e0000 */
[----:B------:R-:W-:Y:S01]  /*a3d0*/  IMAD.MOV.U32 R41, RZ, RZ, R38 ;  /* 0x000000ffff297224 */ /* 0x000fe200078e0026 */
[----:B------:R-:W-:Y:S02]  /*a3e0*/  IADD3 R43, P2, R44, 0x40, RZ ;  /* 0x000000402c2b7810 */ /* 0x000fe40007f5e0ff */
[----:B------:R-:W-:Y:S02]  /*a3f0*/  R2UR UR6, R49 ;  /* 0x00000000310672ca */ /* 0x000fe400000e0000 */
[----:B------:R-:W-:Y:S02]  /*a400*/  IADD3.X R44, RZ, R45, RZ, P2, !PT ;  /* 0x0000002dff2c7210 */ /* 0x000fe400017fe4ff */
        /* <DEDUP_REMOVED lines=26> */
.L_x_2848:
[----:B------:R-:W-:Y:S05]  /*a5b0*/  BSYNC B0 ;  /* 0x0000000000007941 */ /* 0x000fea0003800000 */
.L_x_2847:
[----:B------:R-:W2:Y:S01]  /*a5c0*/  LDL R39, [R1+0x20] ;  /* 0x0000200001277983 */ /* 0x000ea20000100800 */
        /* <DEDUP_REMOVED lines=13> */
[----:B-1----:R-:W-:Y:S02]  /*a6a0*/  SEL R40, RZ, 0x1, P3 ;  /* 0x00000001ff287807 */ /* 0x002fe40001800000 */
[----:B------:R-:W-:Y:S02]  /*a6b0*/  SEL R17, R17, RZ, P3 ;  /* 0x000000ff11117207 */ /* 0x000fe40001800000 */
[----:B------:R-:W-:Y:S02]  /*a6c0*/  LOP3.LUT R209, R209, R40, RZ, 0x3c, !PT ;  /* 0x00000028d1d17212 */ /* 0x000fe400078e3cff */
[----:B--2---:R-:W-:-:S13]  /*a6d0*/  LOP3.LUT P4, RZ, R39, 0x2, RZ, 0xc0, !PT ;  /* 0x0000000227ff7812 */ /* 0x004fda000788c0ff */
[----:B0-----:R-:W-:Y:S05]  /*a6e0*/  @P4 BRA `(.L_x_2849) ;  /* 0xffffff8000a04947 */ /* 0x001fea000383ffff */
.L_x_2745:
[----:B------:R-:W0:Y:S01]  /*a6f0*/  LDC R0, c[0x0][0x448] ;  /* 0x00011200ff007b82 */ /* 0x000e220000000800 */
[----:B------:R-:W-:Y:S01]  /*a700*/  VIADD R2, R224, 0x7f ;  /* 0x0000007fe0027836 */ /* 0x000fe20000000000 */
[----:B------:R-:W-:Y:S01]  /*a710*/  BSSY B0, `(.L_x_2850) ;  /* 0x0000047000007945 */ /* 0x000fe20003800000 */
[----:B------:R-:W-:Y:S02]  /*a720*/  CS2R R118, SRZ ;  /* 0x0000000000767805 */ /* 0x000fe4000001ff00 */
[----:B------:R-:W-:Y:S02]  /*a730*/  CS2R R116, SRZ ;  /* 0x0000000000747805 */ /* 0x000fe4000001ff00 */
[----:B------:R-:W-:Y:S02]  /*a740*/  CS2R R114, SRZ ;  /* 0x0000000000727805 */ /* 0x000fe4000001ff00 */
[----:B------:R-:W-:Y:S01]  /*a750*/  CS2R R112, SRZ ;  /* 0x0000000000707805 */ /* 0x000fe2000001ff00 */
[----:B------:R-:W-:Y:S01]  /*a760*/  IMAD.MOV.U32 R111, RZ, RZ, RZ ;  /* 0x000000ffff6f7224 */ /* 0x000fe200078e00ff */
[----:B------:R-:W-:-:S02]  /*a770*/  CS2R R106, SRZ ;  /* 0x00000000006a7805 */ /* 0x000fc4000001ff00 */
[----:B------:R-:W-:Y:S02]  /*a780*/  CS2R R108, SRZ ;  /* 0x00000000006c7805 */ /* 0x000fe4000001ff00 */
[----:B------:R-:W-:Y:S02]  /*a790*/  CS2R R70, SRZ ;  /* 0x0000000000467805 */ /* 0x000fe4000001ff00 */
[----:B------:R-:W-:Y:S01]  /*a7a0*/  CS2R R104, SRZ ;  /* 0x0000000000687805 */ /* 0x000fe2000001ff00 */
[----:B------:R-:W-:Y:S01]  /*a7b0*/  IMAD.MOV.U32 R103, RZ, RZ, RZ ;  /* 0x000000ffff677224 */ /* 0x000fe200078e00ff */
        /* <DEDUP_REMOVED lines=11> */
[----:B0-----:R-:W-:-:S02]  /*a870*/  ISETP.NE.AND P0, PT, R0, 0x1, PT ;  /* 0x000000010000780c */ /* 0x001fc40003f05270 */
        /* <DEDUP_REMOVED lines=17> */
[----:B-----5:R-:W-:Y:S02]  /*a990*/  CS2R R48, SRZ ;  /* 0x0000000000307805 */ /* 0x020fe4000001ff00 */
        /* <DEDUP_REMOVED lines=9> */
[----:B------:R-:W-:Y:S01]  /*aa30*/  MOV R10, RZ ;  /* 0x000000ff000a7202 */ /* 0x000fe20000000f00 */
[----:B------:R-:W-:Y:S01]  /*aa40*/  IMAD.MOV.U32 R30, RZ, RZ, RZ ;  /* 0x000000ffff1e7224 */ /* 0x000fe200078e00ff */
[----:B------:R-:W-:Y:S01]  /*aa50*/  MOV R5, RZ ;  /* 0x000000ff00057202 */ /* 0x000fe20000000f00 */
[----:B------:R-:W-:-:S02]  /*aa60*/  IMAD.MOV.U32 R6, RZ, RZ, RZ ;  /* 0x000000ffff067224 */ /* 0x000fc400078e00ff */
[----:B------:R-:W-:Y:S02]  /*aa70*/  IMAD.MOV.U32 R28, RZ, RZ, RZ ;  /* 0x000000ffff1c7224 */ /* 0x000fe400078e00ff */
[----:B------:R-:W-:Y:S02]  /*aa80*/  IMAD.MOV.U32 R136, RZ, RZ, RZ ;  /* 0x000000ffff887224 */ /* 0x000fe400078e00ff */
[----:B0-----:R-:W-:-:S05]  /*aa90*/  @P0 IMAD.HI.U32 R3, R2, R3, RZ ;  /* 0x0000000302030227 */ /* 0x001fca00078e00ff */
[----:B-1----:R-:W-:Y:S01]  /*aaa0*/  @P0 SHF.R.U32.HI R2, RZ, R0, R3 ;  /* 0x00000000ff020219 */ /* 0x002fe20000011603 */
[----:B------:R-:W-:Y:S01]  /*aab0*/  IMAD.MOV.U32 R0, RZ, RZ, RZ ;  /* 0x000000ffff007224 */ /* 0x000fe200078e00ff */
[----:B------:R-:W-:-:S03]  /*aac0*/  PLOP3.LUT P0, PT, PT, PT, PT, 0x80, 0x0 ;  /* 0x000000000000781c */ /* 0x000fc60003f0f070 */
[----:B------:R-:W-:Y:S02]  /*aad0*/  IMAD.IADD R3, R149, 0x1, R2 ;  /* 0x0000000195037824 */ /* 0x000fe400078e0202 */
[----:B------:R-:W-:-:S04]  /*aae0*/  IMAD.MOV.U32 R2, RZ, RZ, RZ ;  /* 0x000000ffff027224 */ /* 0x000fc800078e00ff */
[----:B------:R-:W-:-:S05]  /*aaf0*/  IMAD.HI R2, R3, -0x6db6db6d, R2 ;  /* 0x9249249303027827 */ /* 0x000fca00078e0202 */
[----:B------:R-:W-:-:S04]  /*ab00*/  SHF.R.U32.HI R3, RZ, 0x1f, R2 ;  /* 0x0000001fff037819 */ /* 0x000fc80000011602 */
[----:B------:R-:W-:Y:S02]  /*ab10*/  LEA.HI.SX32 R3, R2, R3, 0x1a ;  /* 0x0000000302037211 */ /* 0x000fe400078fd2ff */
[----:B------:R-:W-:Y:S02]  /*ab20*/  MOV R2, RZ ;  /* 0x000000ff00027202 */ /* 0x000fe40000000f00 */
[----:B------:R-:W-:-:S04]  /*ab30*/  VIMNMX R150, R150, R3, PT ;  /* 0x0000000396967248 */ /* 0x000fc80003fe0100 */
[----:B------:R-:W-:Y:S01]  /*ab40*/  ISETP.GE.AND P1, PT, R150, 0x1, PT ;  /* 0x000000019600780c */ /* 0x000fe20003f26270 */
[----:B------:R-:W-:-:S12]  /*ab50*/  @P2 BRA `(.L_x_2851) ;  /* 0x0000000000082947 */ /* 0x000fd80003800000 */
[----:B------:R-:W0:Y:S02]  /*ab60*/  FENCE.VIEW.ASYNC.G ;  /* 0x00000000000073c6 */ /* 0x000e240000000100 */
[----:B0-----:R-:W-:Y:S06]  /*ab70*/  BAR.ARV 0xc, 0x180 ;  /* 0x0306000000007b1d */ /* 0x001fec0000002000 */
.L_x_2851:
[----:B------:R-:W-:Y:S05]  /*ab80*/  BSYNC B0 ;  /* 0x0000000000007941 */ /* 0x000fea0003800000 */
.L_x_2850:
[----:B------:R-:W-:Y:S02]  /*ab90*/  IMAD.MOV.U32 R4, RZ, RZ, RZ ;  /* 0x000000ffff047224 */ /* 0x000fe400078e00ff */
[----:B------:R-:W-:Y:S01]  /*aba0*/  IMAD.MOV.U32 R3, RZ, RZ, RZ ;  /* 0x000000ffff037224 */ /* 0x000fe200078e00ff */
        /* <DEDUP_REMOVED lines=34> */
.L_x_2853:
[----:B------:R-:W-:Y:S02]  /*add0*/  ULDC UR4, c[0x0][0x3f4] ;  /* 0x0000fd0000047ab9 */ /* 0x000fe40000000800 */
[----:B------:R-:W-:-:S13]  /*ade0*/  ISETP.LT.AND P0, PT, RZ, UR4, PT ;  /* 0x00000004ff007c0c */ /* 0x000fda000bf01270 */
[----:B------:R-:W-:Y:S05]  /*adf0*/  @P0 BRA `(.L_x_2854) ;  /* 0x0000000000400947 */ /* 0x000fea0003800000 */
[----:B------:R-:W2:Y:S02]  /*ae00*/  LDL R20, [R1+0x48] ;  /* 0x0000480001147983 */ /* 0x000ea40000100800 */
[----:B--2---:R-:W-:-:S04]  /*ae10*/  LEA.HI R0, R20, R20, RZ, 0x1 ;  /* 0x0000001414007211 */ /* 0x004fc800078f08ff */
        /* <DEDUP_REMOVED lines=8> */
.L_x_2857:
[----:B-1----:R1:W2:Y:S02]  /*aea0*/  SYNCS.PHASECHK.TRANS64.TRYWAIT P0, [R16+URZ+0x36800], R3 ;  /* 0x03680003100075a7 */ /* 0x0022a4000800017f */
[----:B--2---:R-:W-:Y:S05]  /*aeb0*/  @!P0 NANOSLEEP.SYNCS 0x989680 ;  /* 0x009896800000895d */ /* 0x004fea0003900000 */
[----:B------:R-:W2:Y:S02]  /*aec0*/  @!P0 SYNCS.PHASECHK.TRANS64 P0, [R16+URZ+0x36800], R3 ;  /* 0x03680003100085a7 */ /* 0x000ea4000800007f */
[----:B--2---:R-:W-:Y:S05]  /*aed0*/  @!P0 BRA `(.L_x_2857) ;  /* 0xfffffffc00f08947 */ /* 0x004fea000383ffff */
.L_x_2856:
[----:B------:R-:W-:Y:S05]  /*aee0*/  BSYNC B0 ;  /* 0x0000000000007941 */ /* 0x000fea0003800000 */
.L_x_2855:
[----:B------:R-:W-:Y:S05]  /*aef0*/  BRA `(.L_x_2858) ;  /* 0x0000006c00d87947 */ /* 0x000fea0003800000 */
.L_x_2854:
[----:B------:R-:W2:Y:S01]  /*af00*/  LDL R0, [R1+0x8c] ;  /* 0x00008c0001007983 */ /* 0x000ea20000100800 */
[----:B------:R-:W-:Y:S01]  /*af10*/  ULDC.64 UR6, c[0x0][0x408] ;  /* 0x0001020000067ab9 */ /* 0x000fe20000000a00 */
[----:B--2---:R-:W-:Y:S02]  /*af20*/  R2UR UR4, R0 ;  /* 0x00000000000472ca */ /* 0x004fe400000e0000 */
[----:B------:R-:W-:-:S05]  /*af30*/  SHF.R.S32.HI R0, RZ, 0x1f, R144 ;  /* 0x0000001fff007819 */ /* 0x000fca0000011490 */
        /* <DEDUP_REMOVED lines=8> */
[----:B------:R-:W-:-:S03]  /*afc0*/  IMAD.WIDE.U32 R144, R144, UR6, RZ ;  /* 0x0000000690907c25 */ /* 0x000fc6000f8e00ff */
[----:B------:R-:W-:Y:S01]  /*afd0*/  IADD3 R27, R3, R25, RZ ;  /* 0x00000019031b7210 */ /* 0x000fe20007ffe0ff */
[----:B------:R-:W-:Y:S02]  /*afe0*/  IMAD.IADD R29, R5, 0x1, R145 ;  /* 0x00000001051d7824 */ /* 0x000fe400078e0291 */
        /* <DEDUP_REMOVED lines=11> */
[----:B------:R-:W-:Y:S01]  /*b0a0*/  MOV R13, RZ ;  /* 0x000000ff000d7202 */ /* 0x000fe20000000f00 */
[----:B------:R-:W-:-:S02]  /*b0b0*/  IMAD.U32 R11, RZ, RZ, UR5 ;  /* 0x00000005ff0b7e24 */ /* 0x000fc4000f8e00ff */
[----:B------:R-:W-:Y:S02]  /*b0c0*/  IMAD.MOV.U32 R8, RZ, RZ, 0x70 ;  /* 0x00000070ff087424 */ /* 0x000fe400078e00ff */
[----:B0-----:R-:W-:-:S07]  /*b0d0*/  IMAD.MOV.U32 R12, RZ, RZ, 0x1 ;  /* 0x00000001ff0c7424 */ /* 0x001fce00078e00ff */
[----:B------:R-:W-:-:S07]  /*b0e0*/  LEPC R20, `(.L_x_2859) ;  /* 0x000000001014794e */ /* 0x000fce0000000000 */
[----:B-1----:R-:W-:Y:S05]  /*b0f0*/  CALL.ABS.NOINC R14 ;  /* 0x000000000e007343 */ /* 0x002fea0003c00000 */
.L_x_2859:
[----:B------:R-:W-:Y:S01]  /*b100*/  ULDC.U8 UR4, c[0x0][0x410] ;  /* 0x0001040000047ab9 */ /* 0x000fe20000000000 */
[----:B------:R-:W-:Y:S01]  /*b110*/  BSSY B0, `(.L_x_2860) ;  /* 0x00006cc000007945 */ /* 0x000fe20003800000 */
[----:B------:R-:W-:Y:S01]  /*b120*/  ISETP.NE.AND P0, PT, RZ, UR4, PT ;  /* 0x00000004ff007c0c */ /* 0x000fe2000bf05270 */
[----:B------:R-:W-:-:S12]  /*b130*/  IMAD.IADD R10, R204, 0x1, R224 ;  /* 0x00000001cc0a7824 */ /* 0x000fd800078e02e0 */
[----:B------:R-:W-:Y:S05]  /*b140*/  @!P0 BRA `(.L_x_2861) ;  /* 0x0000003400b88947 */ /* 0x000fea0003800000 */
[----:B------:R-:W0:Y:S01]  /*b150*/  LDC R63, c[0x0][0x448] ;  /* 0x00011200ff3f7b82 */ /* 0x000e220000000800 */
[----:B------:R-:W1:Y:S01]  /*b160*/  S2R R21, SR_TID.X ;  /* 0x0000000000157919 */ /* 0x000e620000002100 */
[----:B------:R-:W-:Y:S01]  /*b170*/  ULDC.64 UR4, c[0x0][0x3f8] ;  /* 0x0000fe0000047ab9 */ /* 0x000fe20000000a00 */
[----:B------:R-:W-:Y:S01]  /*b180*/  MOV R8, R24 ;  /* 0x0000001800087202 */ /* 0x000fe20000000f00 */
[----:B------:R-:W-:Y:S01]  /*b190*/  ULDC.64 UR6, c[0x0][0x408] ;  /* 0x0001020000067ab9 */ /* 0x000fe20000000a00 */
[----:B------:R-:W-:Y:S02]  /*b1a0*/  IMAD.MOV.U32 R9, RZ, RZ, R27 ;  /* 0x000000ffff097224 */ /* 0x000fe400078e001b */
[----:B------:R-:W-:Y:S02]  /*b1b0*/  IMAD.MOV.U32 R12, RZ, RZ, R144 ;  /* 0x000000ffff0c7224 */ /* 0x000fe400078e0090 */
[----:B------:R-:W-:Y:S01]  /*b1c0*/  IMAD.MOV.U32 R13, RZ, RZ, R29 ;  /* 0x000000ffff0d7224 */ /* 0x000fe200078e001d */
[----:B0-----:R-:W-:Y:S01]  /*b1d0*/  ISETP.NE.AND P0, PT, R63, 0x1, PT ;  /* 0x000000013f00780c */ /* 0x001fe20003f05270 */
[----:B-1----:R-:W-:-:S12]  /*b1e0*/  VIADD R21, R21, 0xffffff80 ;  /* 0xffffff8015157836 */ /* 0x002fd80000000000 */
[----:B------:R-:W0:Y:S01]  /*b1f0*/  @P0 LDC R0, c[0x0][0x44c] ;  /* 0x00011300ff000b82 */ /* 0x000e220000000800 */
[----:B------:R-:W-:-:S04]  /*b200*/  SHF.R.S32.HI R20, RZ, 0x1f, R21 ;  /* 0x0000001fff147819 */ /* 0x000fc80000011415 */
[----:B------:R-:W-:-:S03]  /*b210*/  LEA.HI R20, R20, R21, RZ, 0x2 ;  /* 0x0000001514147211 */ /* 0x000fc600078f10ff */
[----:B------:R-:W1:Y:S01]  /*b220*/  @P0 LDC R5, c[0x0][0x450] ;  /* 0x00011400ff050b82 */ /* 0x000e620000000800 */
[----:B------:R-:W-:-:S05]  /*b230*/  LOP3.LUT R20, R20, 0xfffffffc, RZ, 0xc0, !PT ;  /* 0xfffffffc14147812 */ /* 0x000fca00078ec0ff */
[----:B------:R-:W-:-:S04]  /*b240*/  IMAD.IADD R20, R21, 0x1, -R20 ;  /* 0x0000000115147824 */ /* 0x000fc800078e0a14 */
[----:B------:R-:W-:-:S04]  /*b250*/  IMAD R3, R20, 0x40, R10 ;  /* 0x0000004014037824 */ /* 0x000fc800078e020a */
        /* <DEDUP_REMOVED lines=14> */
[----:B------:R-:W-:-:S02]  /*b340*/  LEA R4, P1, R12, UR6, 0x1 ;  /* 0x000000060c047c11 */ /* 0x000fc4000f8208ff */
[----:B------:R-:W-:Y:S02]  /*b350*/  IADD3 R3, R13, R3, RZ ;  /* 0x000000030d037210 */ /* 0x000fe40007ffe0ff */
[----:B------:R-:W-:Y:S02]  /*b360*/  LEA.HI.X R7, R8, UR5, R7, 0x1, P0 ;  /* 0x0000000508077c11 */ /* 0x000fe400080f0c07 */
[----:B------:R-:W-:Y:S01]  /*b370*/  LEA.HI.X R8, R12, UR7, R3, 0x1, P1 ;  /* 0x000000070c087c11 */ /* 0x000fe200088f0c03 */
[----:B------:R-:W-:Y:S06]  /*b380*/  BRA.DIV UR4, `(.L_x_2862) ;  /* 0x00000232047c7947 */ /* 0x000fec000b800000 */
[----:B------:R0:W1:Y:S04]  /*b390*/  SHFL.IDX PT, R3, R7, RZ, 0x1c1f ;  /* 0x001c1fff07037589 */ /* 0x00006800000e0000 */
[----:B------:R0:W2:Y:S04]  /*b3a0*/  SHFL.IDX PT, R0, R6, RZ, 0x1c1f ;  /* 0x001c1fff06007589 */ /* 0x0000a800000e0000 */
[----:B------:R0:W3:Y:S04]  /*b3b0*/  SHFL.IDX PT, R5, R8, RZ, 0x1c1f ;  /* 0x001c1fff08057589 */ /* 0x0000e800000e0000 */
[----:B------:R0:W4:Y:S02]  /*b3c0*/  SHFL.IDX PT, R14, R4, RZ, 0x1c1f ;  /* 0x001c1fff040e7589 */ /* 0x00012400000e0000 */
.L_x_3141:
        /* <DEDUP_REMOVED lines=16> */
[----:B------:R-:W3:Y:S01]  /*b4d0*/  LDL R15, [R1+0x74] ;  /* 0x00007400010f7983 */ /* 0x000ee20000100800 */
[----:B------:R-:W-:-:S03]  /*b4e0*/  ULDC UR4, c[0x0][0x3f4] ;  /* 0x0000fd0000047ab9 */ /* 0x000fc60000000800 */
[----:B------:R-:W3:Y:S04]  /*b4f0*/  LDL R12, [R1+0x70] ;  /* 0x00007000010c7983 */ /* 0x000ee80000100800 */
[----:B------:R-:W3:Y:S04]  /*b500*/  LDL R13, [R1+0x6c] ;  /* 0x00006c00010d7983 */ /* 0x000ee80000100800 */
[----:B------:R-:W3:Y:S04]  /*b510*/  LDL R11, [R1+0x68] ;  /* 0x00006800010b7983 */ /* 0x000ee80000100800 */
[----:B------:R-:W3:Y:S01]  /*b520*/  LDL R9, [R1+0x64] ;  /* 0x0000640001097983 */ /* 0x000ee20000100800 */
[----:B------:R-:W-:-:S02]  /*b530*/  ISETP.GE.AND P3, PT, R215, UR4, PT ;  /* 0x00000004d7007c0c */ /* 0x000fc4000bf66270 */
[----:B------:R-:W-:Y:S02]  /*b540*/  CS2R R60, SRZ ;  /* 0x00000000003c7805 */ /* 0x000fe4000001ff00 */
[----:B------:R-:W-:Y:S02]  /*b550*/  ISETP.GE.AND P2, PT, R213, UR4, PT ;  /* 0x00000004d5007c0c */ /* 0x000fe4000bf46270 */
[----:B------:R-:W-:Y:S02]  /*b560*/  CS2R R58, SRZ ;  /* 0x00000000003a7805 */ /* 0x000fe4000001ff00 */
[----:B------:R-:W-:Y:S02]  /*b570*/  ISETP.GE.AND P1, PT, R214, UR4, PT ;  /* 0x00000004d6007c0c */ /* 0x000fe4000bf26270 */
[----:B------:R-:W-:Y:S02]  /*b580*/  ISETP.GE.AND P0, PT, R212, UR4, PT ;  /* 0x00000004d4007c0c */ /* 0x000fe4000bf06270 */
[----:B------:R-:W-:Y:S01]  /*b590*/  ISETP.GE.AND P4, PT, R22, UR4, PT ;  /* 0x0000000416007c0c */ /* 0x000fe2000bf86270 */
[----:B------:R-:W-:-:S04]  /*b5a0*/  @!P3 IMAD.SHL.U32 R27, R215, 0x2, RZ ;  /* 0x00000002d71bb824 */ /* 0x000fc800078e00ff */
[----:B------:R-:W-:-:S04]  /*b5b0*/  @!P2 IMAD.SHL.U32 R31, R213, 0x2, RZ ;  /* 0x00000002d51fa824 */ /* 0x000fc800078e00ff */
[----:B------:R-:W-:Y:S01]  /*b5c0*/  @!P1 IMAD.SHL.U32 R35, R214, 0x2, RZ ;  /* 0x00000002d6239824 */ /* 0x000fe200078e00ff */
[-C--:B--2---:R-:W-:Y:S01]  /*b5d0*/  @!P3 IADD3 R24, P6, R0, R27.reuse, RZ ;  /* 0x0000001b0018b210 */ /* 0x084fe20007fde0ff */
[----:B------:R-:W-:Y:S01]  /*b5e0*/  @!P0 IMAD.SHL.U32 R65, R212, 0x2, RZ ;  /* 0x00000002d4418824 */ /* 0x000fe200078e00ff */
[----:B----4-:R-:W-:Y:S02]  /*b5f0*/  @!P3 IADD3 R26, P5, R14, R27, RZ ;  /* 0x0000001b0e1ab210 */ /* 0x010fe40007fbe0ff */
        /* <DEDUP_REMOVED lines=8> */
[----:B---3--:R-:W-:Y:S01]  /*b680*/  @!P3 SHF.L.U64.HI R20, R215, 0x1, R15 ;  /* 0x00000001d714b819 */ /* 0x008fe2000001020f */
[----:B------:R-:W-:Y:S01]  /*b690*/  @!P4 IMAD.MOV.U32 R15, RZ, RZ, R5 ;  /* 0x000000ffff0fc224 */ /* 0x000fe200078e0005 */
[----:B------:R-:W-:-:S03]  /*b6a0*/  @!P2 SHF.L.U64.HI R12, R213, 0x1, R12 ;  /* 0x00000001d50ca819 */ /* 0x000fc6000001020c */
[----:B-1----:R-:W-:Y:S01]  /*b6b0*/  @!P3 IMAD.X R25, R3, 0x1, R20, P6 ;  /* 0x000000010319b824 */ /* 0x002fe200030e0614 */
[----:B------:R-:W-:Y:S02]  /*b6c0*/  @!P2 IADD3 R28, P6, R0, R31, RZ ;  /* 0x0000001f001ca210 */ /* 0x000fe40007fde0ff */
[----:B------:R-:W-:Y:S02]  /*b6d0*/  @!P3 IADD3.X R27, R5, R20, RZ, P5, !PT ;  /* 0x00000014051bb210 */ /* 0x000fe40002ffe4ff */
[----:B------:R-:W-:Y:S01]  /*b6e0*/  @!P1 SHF.L.U64.HI R20, R214, 0x1, R13 ;  /* 0x00000001d6149819 */ /* 0x000fe2000001020d */
[C---:B------:R-:W-:Y:S01]  /*b6f0*/  @!P2 IMAD.X R29, R3.reuse, 0x1, R12, P6 ;  /* 0x00000001031da824 */ /* 0x040fe200030e060c */
[----:B------:R-:W-:Y:S01]  /*b700*/  @!P1 IADD3 R32, P6, R0, R35, RZ ;  /* 0x0000002300209210 */ /* 0x000fe20007fde0ff */
[----:B------:R-:W-:Y:S01]  /*b710*/  @!P4 IMAD.MOV.U32 R13, RZ, RZ, R3 ;  /* 0x000000ffff0dc224 */ /* 0x000fe200078e0003 */
[----:B------:R-:W-:Y:S01]  /*b720*/  @!P2 IADD3 R30, P5, R14, R31, RZ ;  /* 0x0000001f0e1ea210 */ /* 0x000fe20007fbe0ff */
[----:B------:R1:W5:Y:S01]  /*b730*/  @!P3 LD.E.64 R56, desc[UR60][R24.64] ;  /* 0x0000003c1838b980 */ /* 0x000362000c101b00 */
[----:B------:R-:W-:Y:S01]  /*b740*/  @!P0 SHF.L.U64.HI R38, R212, 0x1, R11 ;  /* 0x00000001d4268819 */ /* 0x000fe2000001020b */
[----:B------:R-:W-:Y:S01]  /*b750*/  @!P1 IMAD.X R33, R3, 0x1, R20, P6 ;  /* 0x0000000103219824 */ /* 0x000fe200030e0614 */
[----:B------:R-:W-:Y:S01]  /*b760*/  @!P1 IADD3 R34, P6, R14, R35, RZ ;  /* 0x000000230e229210 */ /* 0x000fe20007fde0ff */
[C---:B------:R-:W-:Y:S01]  /*b770*/  @!P2 IMAD.X R31, R5.reuse, 0x1, R12, P5 ;  /* 0x00000001051fa824 */ /* 0x040fe200028e060c */
[----:B------:R-:W-:Y:S01]  /*b780*/  ISETP.GE.AND P5, PT, R216, UR4, PT ;  /* 0x00000004d8007c0c */ /* 0x000fe2000bfa6270 */
[----:B------:R1:W5:Y:S01]  /*b790*/  @!P3 LD.E.64 R54, desc[UR60][R26.64] ;  /* 0x0000003c1a36b980 */ /* 0x000362000c101b00 */
[----:B------:R-:W-:Y:S01]  /*b7a0*/  @!P4 MOV R12, R0 ;  /* 0x00000000000cc202 */ /* 0x000fe20000000f00 */
[----:B------:R-:W-:Y:S01]  /*b7b0*/  @!P1 IMAD.X R35, R5, 0x1, R20, P6 ;  /* 0x0000000105239824 */ /* 0x000fe200030e0614 */
[-C--:B------:R-:W-:Y:S01]  /*b7c0*/  @!P0 IADD3 R40, P6, R0, R65.reuse, RZ ;  /* 0x0000004100288210 */ /* 0x080fe20007fde0ff */
[----:B------:R-:W-:Y:S01]  /*b7d0*/  @!P4 IMAD.WIDE R20, R22, 0x2, R14 ;  /* 0x000000021614c825 */ /* 0x000fe200078e020e */
[----:B------:R1:W5:Y:S03]  /*b7e0*/  @!P2 LD.E.64 R50, desc[UR60][R28.64] ;  /* 0x0000003c1c32a980 */ /* 0x000366000c101b00 */
[----:B------:R-:W-:Y:S01]  /*b7f0*/  @!P0 IMAD.X R41, R3, 0x1, R38, P6 ;  /* 0x0000000103298824 */ /* 0x000fe200030e0626 */
[----:B------:R-:W-:Y:S01]  /*b800*/  @!P0 IADD3 R64, P6, R14, R65, RZ ;  /* 0x000000410e408210 */ /* 0x000fe20007fde0ff */
[----:B------:R-:W-:Y:S01]  /*b810*/  @!P4 IMAD.WIDE R12, R22, 0x2, R12 ;  /* 0x00000002160cc825 */ /* 0x000fe200078e020c */
[----:B------:R1:W5:Y:S01]  /*b820*/  @!P4 LD.E.64 R58, desc[UR60][R20.64] ;  /* 0x0000003c143ac980 */ /* 0x000362000c101b00 */
[----:B------:R-:W-:-:S02]  /*b830*/  @!P5 SHF.L.U32 R15, R216, 0x1, RZ ;  /* 0x00000001d80fd819 */ /* 0x000fc400000006ff */
[----:B------:R-:W-:Y:S01]  /*b840*/  @!P0 IMAD.X R65, R5, 0x1, R38, P6 ;  /* 0x0000000105418824 */ /* 0x000fe200030e0626 */
[----:B------:R1:W5:Y:S01]  /*b850*/  @!P4 LD.E.64 R60, desc[UR60][R12.64] ;  /* 0x0000003c0c3cc980 */ /* 0x000362000c101b00 */
[----:B------:R-:W-:Y:S02]  /*b860*/  @!P5 SHF.L.U64.HI R36, R216, 0x1, R9 ;  /* 0x00000001d824d819 */ /* 0x000fe40000010209 */
[-C--:B------:R-:W-:Y:S02]  /*b870*/  @!P5 IADD3 R66, P4, R0, R15.reuse, RZ ;  /* 0x0000000f0042d210 */ /* 0x080fe40007f9e0ff */
[----:B------:R-:W-:Y:S02]  /*b880*/  CS2R R38, SRZ ;  /* 0x0000000000267805 */ /* 0x000fe4000001ff00 */
[----:B------:R-:W-:Y:S01]  /*b890*/  @!P5 IADD3 R14, P6, R14, R15, RZ ;  /* 0x0000000f0e0ed210 */ /* 0x000fe20007fde0ff */
[----:B------:R1:W5:Y:S01]  /*b8a0*/  @!P2 LD.E.64 R52, desc[UR60][R30.64] ;  /* 0x0000003c1e34a980 */ /* 0x000362000c101b00 */
[----:B------:R-:W-:-:S03]  /*b8b0*/  @!P5 IMAD.X R67, R3, 0x1, R36, P4 ;  /* 0x000000010343d824 */ /* 0x000fc600020e0624 */
[----:B------:R-:W-:Y:S01]  /*b8c0*/  @!P5 IMAD.X R15, R5, 0x1, R36, P6 ;  /* 0x00000001050fd824 */ /* 0x000fe200030e0624 */
[----:B------:R-:W-:Y:S01]  /*b8d0*/  CS2R R36, SRZ ;  /* 0x0000000000247805 */ /* 0x000fe2000001ff00 */
[----:B------:R1:W5:Y:S04]  /*b8e0*/  @!P1 LD.E.64 R46, desc[UR60][R32.64] ;  /* 0x0000003c202e9980 */ /* 0x000368000c101b00 */
[----:B------:R1:W5:Y:S04]  /*b8f0*/  @!P1 LD.E.64 R48, desc[UR60][R34.64] ;  /* 0x0000003c22309980 */ /* 0x000368000c101b00 */
[----:B------:R1:W5:Y:S04]  /*b900*/  @!P0 LD.E.64 R44, desc[UR60][R40.64] ;  /* 0x0000003c282c8980 */ /* 0x000368000c101b00 */
[----:B------:R1:W5:Y:S04]  /*b910*/  @!P0 LD.E.64 R42, desc[UR60][R64.64] ;  /* 0x0000003c402a8980 */ /* 0x000368000c101b00 */
[----:B------:R1:W5:Y:S04]  /*b920*/  @!P5 LD.E.64 R38, desc[UR60][R66.64] ;  /* 0x0000003c4226d980 */ /* 0x000368000c101b00 */
[----:B------:R1:W5:Y:S02]  /*b930*/  @!P5 LD.E.64 R36, desc[UR60][R14.64] ;  /* 0x0000003c0e24d980 */ /* 0x000364000c101b00 */
.L_x_2864:
[----:B------:R-:W-:Y:S05]  /*b940*/  BSYNC B1 ;  /* 0x0000000000017941 */ /* 0x000fea0003800000 */
.L_x_2863:
[----:B--2--5:R-:W-:Y:S01]  /*b950*/  IMAD.MOV.U32 R0, RZ, RZ, R58 ;  /* 0x000000ffff007224 */ /* 0x024fe200078e003a */
[----:B-1----:R-:W-:Y:S01]  /*b960*/  MOV R3, R59 ;  /* 0x0000003b00037202 */ /* 0x002fe20000000f00 */
[----:B------:R-:W-:Y:S01]  /*b970*/  IMAD.MOV.U32 R9, RZ, RZ, R55 ;  /* 0x000000ffff097224 */ /* 0x000fe200078e0037 */
[----:B------:R-:W-:Y:S01]  /*b980*/  UMOV UR4, 0xffffffff ;  /* 0xffffffff00047882 */ /* 0x000fe20000000000 */
[----:B---3--:R-:W-:Y:S01]  /*b990*/  IMAD.MOV.U32 R5, RZ, RZ, R54 ;  /* 0x000000ffff057224 */ /* 0x008fe200078e0036 */
[----:B------:R-:W-:Y:S01]  /*b9a0*/  PRMT R87, R0, 0x7610, R87 ;  /* 0x0000761000577816 */ /* 0x000fe20000000057 */
[----:B------:R-:W-:Y:S01]  /*b9b0*/  IMAD.MOV.U32 R0, RZ, RZ, R52 ;  /* 0x000000ffff007224 */ /* 0x000fe200078e0034 */
[----:B------:R-:W-:Y:S01]  /*b9c0*/  PRMT R86, R3, 0x7610, R86 ;  /* 0x0000761003567816 */ /* 0x000fe20000000056 */
[----:B------:R-:W-:Y:S01]  /*b9d0*/  IMAD.MOV.U32 R3, RZ, RZ, R53 ;  /* 0x000000ffff037224 */ /* 0x000fe200078e0035 */
[----:B------:R-:W-:Y:S01]  /*b9e0*/  PRMT R84, R84, 0x5410, R9 ;  /* 0x0000541054547816 */ /* 0x000fe20000000009 */
[----:B------:R-:W-:Y:S01]  /*b9f0*/  IMAD.MOV.U32 R9, RZ, RZ, R49 ;  /* 0x000000ffff097224 */ /* 0x000fe200078e0031 */
[----:B------:R-:W-:-:S02]  /*ba00*/  PRMT R85, R5, 0x7610, R85 ;  /* 0x0000761005557816 */ /* 0x000fc40000000055 */
[----:B------:R-:W-:Y:S02]  /*ba10*/  CS2R R30, SRZ ;  /* 0x00000000001e7805 */ /* 0x000fe4000001ff00 */
        /* <DEDUP_REMOVED lines=29> */
[----:B------:R-:W-:Y:S06]  /*bbf0*/  BRA.DIV UR4, `(.L_x_2865) ;  /* 0x0000022a04d07947 */ /* 0x000fec000b800000 */
[----:B------:R1:W2:Y:S04]  /*bc00*/  SHFL.IDX PT, R3, R7, 0x1, 0x1c1f ;  /* 0x003c1f0007037f89 */ /* 0x0002a800000e0000 */
[----:B------:R1:W3:Y:S04]  /*bc10*/  SHFL.IDX PT, R0, R6, 0x1, 0x1c1f ;  /* 0x003c1f0006007f89 */ /* 0x0002e800000e0000 */
[----:B------:R1:W1:Y:S04]  /*bc20*/  SHFL.IDX PT, R5, R8, 0x1, 0x1c1f ;  /* 0x003c1f0008057f89 */ /* 0x00026800000e0000 */
[----:B0-----:R-:W0:Y:S02]  /*bc30*/  SHFL.IDX PT, R4, R4, 0x1, 0x1c1f ;  /* 0x003c1f0004047f89 */ /* 0x001e2400000e0000 */
.L_x_3147:
[----:B------:R-:W-:Y:S01]  /*bc40*/  VIADD R10, R10, 0x40 ;  /* 0x000000400a0a7836 */ /* 0x000fe20000000000 */
[----:B-1----:R-:W-:Y:S01]  /*bc50*/  LOP3.LUT R6, R218, 0x18, R18, 0xf8, !PT ;  /* 0x00000018da067812 */ /* 0x002fe200078ef812 */
        /* <DEDUP_REMOVED lines=9> */
[----:B------:R-:W-:Y:S01]  /*bcf0*/  CS2R R40, SRZ ;  /* 0x0000000000287805 */ /* 0x000fe2000001ff00 */
[----:B------:R-:W-:Y:S01]  /*bd00*/  IMAD.IADD R7, R220, 0x1, R7 ;  /* 0x00000001dc077824 */ /* 0x000fe200078e0207 */
[----:B------:R-:W-:Y:S02]  /*bd10*/  CS2R R34, SRZ ;  /* 0x0000000000227805 */ /* 0x000fe4000001ff00 */
[----:B------:R-:W-:-:S02]  /*bd20*/  CS2R R28, SRZ ;  /* 0x00000000001c7805 */ /* 0x000fc4000001ff00 */
[----:B------:R-:W-:Y:S02]  /*bd30*/  CS2R R24, SRZ ;  /* 0x0000000000187805 */ /* 0x000fe4000001ff00 */
[----:B----4-:R-:W-:Y:S02]  /*bd40*/  CS2R R14, SRZ ;  /* 0x00000000000e7805 */ /* 0x010fe4000001ff00 */
[----:B------:R-:W-:Y:S02]  /*bd50*/  LEA R62, R7, R16, 0x1 ;  /* 0x00000010073e7211 */ /* 0x000fe400078e08ff */
[----:B------:R-:W-:Y:S01]  /*bd60*/  CS2R R10, SRZ ;  /* 0x00000000000a7805 */ /* 0x000fe2000001ff00 */
[----:B------:R-:W-:Y:S06]  /*bd70*/  @P1 BRA `(.L_x_2867) ;  /* 0x00000004001c1947 */ /* 0x000fec0003800000 */
[----:B------:R-:W4:Y:S01]  /*bd80*/  LDL R68, [R1+0x74] ;  /* 0x0000740001447983 */ /* 0x000f220000100800 */
[----:B------:R-:W-:-:S03]  /*bd90*/  ULDC UR4, c[0x0][0x3f4] ;  /* 0x0000fd0000047ab9 */ /* 0x000fc60000000800 */
[----:B------:R-:W2:Y:S04]  /*bda0*/  LDL R67, [R1+0x70] ;  /* 0x0000700001437983 */ /* 0x000ea80000100800 */
[----:B------:R-:W2:Y:S04]  /*bdb0*/  LDL R65, [R1+0x6c] ;  /* 0x00006c0001417983 */ /* 0x000ea80000100800 */
[----:B------:R-:W2:Y:S04]  /*bdc0*/  LDL R66, [R1+0x64] ;  /* 0x0000640001427983 */ /* 0x000ea80000100800 */
[----:B------:R-:W2:Y:S01]  /*bdd0*/  LDL R64, [R1+0x68] ;  /* 0x0000680001407983 */ /* 0x000ea20000100800 */
[----:B------:R-:W-:-:S02]  /*bde0*/  ISETP.GE.AND P4, PT, R215, UR4, PT ;  /* 0x00000004d7007c0c */ /* 0x000fc4000bf86270 */
[----:B------:R-:W-:Y:S02]  /*bdf0*/  ISETP.GE.AND P3, PT, R213, UR4, PT ;  /* 0x00000004d5007c0c */ /* 0x000fe4000bf66270 */
[----:B------:R-:W-:Y:S02]  /*be00*/  ISETP.GE.AND P2, PT, R214, UR4, PT ;  /* 0x00000004d6007c0c */ /* 0x000fe4000bf46270 */
[----:B------:R-:W-:-:S07]  /*be10*/  ISETP.GE.AND P1, PT, R212, UR4, PT ;  /* 0x00000004d4007c0c */ /* 0x000fce000bf26270 */
[----:B------:R-:W-:Y:S02]  /*be20*/  @!P4 IMAD.SHL.U32 R9, R215, 0x2, RZ ;  /* 0x00000002d709c824 */ /* 0x000fe400078e00ff */
[----:B------:R-:W-:-:S03]  /*be30*/  @!P3 IMAD.SHL.U32 R71, R213, 0x2, RZ ;  /* 0x00000002d547b824 */ /* 0x000fc600078e00ff */
[-C--:B---3--:R-:W-:Y:S02]  /*be40*/  @!P4 IADD3 R10, P5, R0, R9.reuse, RZ ;  /* 0x00000009000ac210 */ /* 0x088fe40007fbe0ff */
[----:B0-----:R-:W-:Y:S01]  /*be50*/  @!P4 IADD3 R8, P6, R4, R9, RZ ;  /* 0x000000090408c210 */ /* 0x001fe20007fde0ff */
[----:B------:R-:W-:Y:S01]  /*be60*/  @!P1 IMAD.SHL.U32 R7, R212, 0x2, RZ ;  /* 0x00000002d4079824 */ /* 0x000fe200078e00ff */
[----:B------:R-:W-:Y:S02]  /*be70*/  CS2R R40, SRZ ;  /* 0x0000000000287805 */ /* 0x000fe4000001ff00 */
[----:B------:R-:W-:Y:S02]  /*be80*/  CS2R R30, SRZ ;  /* 0x00000000001e7805 */ /* 0x000fe4000001ff00 */
[----:B------:R-:W-:Y:S02]  /*be90*/  CS2R R34, SRZ ;  /* 0x0000000000227805 */ /* 0x000fe4000001ff00 */
[----:B------:R-:W-:-:S02]  /*bea0*/  CS2R R32, SRZ ;  /* 0x0000000000207805 */ /* 0x000fc4000001ff00 */
[----:B------:R-:W-:Y:S02]  /*beb0*/  CS2R R28, SRZ ;  /* 0x00000000001c7805 */ /* 0x000fe4000001ff00 */
[----:B------:R-:W-:Y:S02]  /*bec0*/  CS2R R26, SRZ ;  /* 0x00000000001a7805 */ /* 0x000fe4000001ff00 */
[----:B------:R-:W-:Y:S02]  /*bed0*/  CS2R R24, SRZ ;  /* 0x0000000000187805 */ /* 0x000fe4000001ff00 */
[----:B----4-:R-:W-:-:S04]  /*bee0*/  @!P4 SHF.L.U64.HI R6, R215, 0x1, R68 ;  /* 0x00000001d706c819 */ /* 0x010fc80000010244 */
[----:B--2---:R-:W-:Y:S02]  /*bef0*/  @!P4 IADD3.X R11, R3, R6, RZ, P5, !PT ;  /* 0x00000006030bc210 */ /* 0x004fe40002ffe4ff */
[----:B------:R-:W-:Y:S01]  /*bf00*/  @!P3 SHF.L.U64.HI R12, R213, 0x1, R67 ;  /* 0x00000001d50cb819 */ /* 0x000fe20000010243 */
[----:B------:R-:W-:Y:S01]  /*bf10*/  @!P2 IMAD.SHL.U32 R67, R214, 0x2, RZ ;  /* 0x00000002d643a824 */ /* 0x000fe200078e00ff */
[-C--:B------:R-:W-:Y:S01]  /*bf20*/  @!P3 IADD3 R74, P5, R0, R71.reuse, RZ ;  /* 0x00000047004ab210 */ /* 0x080fe20007fbe0ff */
[----:B------:R-:W-:Y:S01]  /*bf30*/  @!P4 IMAD.X R9, R5, 0x1, R6, P6 ;  /* 0x000000010509c824 */ /* 0x000fe200030e0606 */
[----:B------:R-:W-:Y:S01]  /*bf40*/  @!P3 IADD3 R70, P6, R4, R71, RZ ;  /* 0x000000470446b210 */ /* 0x000fe20007fde0ff */
[----:B------:R0:W5:Y:S01]  /*bf50*/  @!P4 LD.E.64 R34, desc[UR60][R10.64] ;  /* 0x0000003c0a22c980 */ /* 0x000162000c101b00 */
[----:B------:R-:W-:Y:S01]  /*bf60*/  @!P2 SHF.L.U64.HI R14, R214, 0x1, R65 ;  /* 0x00000001d60ea819 */ /* 0x000fe20000010241 */
[----:B------:R-:W-:Y:S01]  /*bf70*/  @!P3 IMAD.X R75, R3, 0x1, R12, P5 ;  /* 0x00000001034bb824 */ /* 0x000fe200028e060c */
[-C--:B------:R-:W-:Y:S01]  /*bf80*/  @!P2 IADD3 R68, P5, R0, R67.reuse, RZ ;  /* 0x000000430044a210 */ /* 0x080fe20007fbe0ff */
[----:B------:R-:W-:Y:S01]  /*bf90*/  IMAD.MOV.U32 R72, RZ, RZ, R66 ;  /* 0x000000ffff487224 */ /* 0x000fe200078e0042 */
[----:B------:R-:W-:Y:S01]  /*bfa0*/  @!P1 SHF.L.U64.HI R20, R212, 0x1, R64 ;  /* 0x00000001d4149819 */ /* 0x000fe20000010240 */
[----:B------:R-:W-:Y:S01]  /*bfb0*/  @!P3 IMAD.X R71, R5, 0x1, R12, P6 ;  /* 0x000000010547b824 */ /* 0x000fe200030e060c */
[----:B------:R-:W-:Y:S01]  /*bfc0*/  @!P2 IADD3.X R69, R3, R14, RZ, P5, !PT ;  /* 0x0000000e0345a210 */ /* 0x000fe20002ffe4ff */
[----:B------:R-:W5:Y:S01]  /*bfd0*/  @!P4 LD.E.64 R32, desc[UR60][R8.64] ;  /* 0x0000003c0820c980 */ /* 0x000f62000c101b00 */
[----:B------:R-:W-:-:S02]  /*bfe0*/  @!P2 IADD3 R66, P6, R4, R67, RZ ;  /* 0x000000430442a210 */ /* 0x000fc40007fde0ff */
[-C--:B------:R-:W-:Y:S02]  /*bff0*/  @!P1 IADD3 R64, P5, R0, R7.reuse, RZ ;  /* 0x0000000700409210 */ /* 0x080fe40007fbe0ff */
[----:B0-----:R-:W-:Y:S01]  /*c000*/  CS2R R10, SRZ ;  /* 0x00000000000a7805 */ /* 0x001fe2000001ff00 */
[----:B------:R-:W5:Y:S01]  /*c010*/  @!P3 LD.E.64 R28, desc[UR60][R74.64] ;  /* 0x0000003c4a1cb980 */ /* 0x000f62000c101b00 */
[----:B------:R-:W-:Y:S01]  /*c020*/  @!P2 IMAD.X R67, R5, 0x1, R14, P6 ;  /* 0x000000010543a824 */ /* 0x000fe200030e060e */
[----:B------:R-:W-:Y:S01]  /*c030*/  ISETP.GE.AND P6, PT, R22, UR4, PT ;  /* 0x0000000416007c0c */ /* 0x000fe2000bfc6270 */
[--C-:B------:R-:W-:Y:S01]  /*c040*/  @!P1 IMAD.X R65, R3, 0x1, R20.reuse, P5 ;  /* 0x0000000103419824 */ /* 0x100fe200028e0614 */
[----:B------:R-:W-:Y:S01]  /*c050*/  @!P1 IADD3 R6, P5, R4, R7, RZ ;  /* 0x0000000704069210 */ /* 0x000fe20007fbe0ff */
[----:B------:R-:W5:Y:S04]  /*c060*/  @!P3 LD.E.64 R26, desc[UR60][R70.64] ;  /* 0x0000003c461ab980 */ /* 0x000f68000c101b00 */
[----:B------:R-:W-:Y:S01]  /*c070*/  @!P1 IMAD.X R7, R5, 0x1, R20, P5 ;  /* 0x0000000105079824 */ /* 0x000fe200028e0614 */
[----:B------:R-:W-:Y:S01]  /*c080*/  ISETP.GE.AND P5, PT, R216, UR4, PT ;  /* 0x00000004d8007c0c */ /* 0x000fe2000bfa6270 */
[----:B------:R-:W5:Y:S04]  /*c090*/  @!P2 LD.E.64 R24, desc[UR60][R68.64] ;  /* 0x0000003c4418a980 */ /* 0x000f68000c101b00 */
[----:B------:R-:W-:Y:S01]  /*c0a0*/  @!P6 MOV R13, R3 ;  /* 0x00000003000de202 */ /* 0x000fe20000000f00 */
[----:B------:R-:W-:-:S02]  /*c0b0*/  @!P6 IMAD.MOV.U32 R12, RZ, RZ, R0 ;  /* 0x000000ffff0ce224 */ /* 0x000fc400078e0000 */
[----:B------:R-:W-:-:S04]  /*c0c0*/  @!P6 IMAD.WIDE R14, R22, 0x2, R4 ;  /* 0x00000002160ee825 */ /* 0x000fc800078e0204 */
[----:B------:R-:W-:Y:S01]  /*c0d0*/  @!P6 IMAD.WIDE R12, R22, 0x2, R12 ;  /* 0x00000002160ce825 */ /* 0x000fe200078e020c */
[----:B------:R0:W5:Y:S03]  /*c0e0*/  @!P6 LD.E.64 R30, desc[UR60][R14.64] ;  /* 0x0000003c0e1ee980 */ /* 0x000166000c101b00 */
[C---:B------:R-:W-:Y:S01]  /*c0f0*/  @!P5 IMAD.SHL.U32 R21, R216.reuse, 0x2, RZ ;  /* 0x00000002d815d824 */ /* 0x040fe200078e00ff */
[----:B------:R1:W5:Y:S01]  /*c100*/  @!P6 LD.E.64 R40, desc[UR60][R12.64] ;  /* 0x0000003c0c28e980 */ /* 0x000362000c101b00 */
[----:B------:R-:W-:-:S03]  /*c110*/  @!P5 SHF.L.U64.HI R20, R216, 0x1, R72 ;  /* 0x00000001d814d819 */ /* 0x000fc60000010248 */
[----:B------:R-:W-:-:S05]  /*c120*/  @!P5 IADD3 R72, P6, R0, R21, RZ ;  /* 0x000000150048d210 */ /* 0x000fca0007fde0ff */
[--C-:B------:R-:W-:Y:S01]  /*c130*/  @!P5 IMAD.X R73, R3, 0x1, R20.reuse, P6 ;  /* 0x000000010349d824 */ /* 0x100fe200030e0614 */
[----:B------:R-:W-:Y:S02]  /*c140*/  @!P5 IADD3 R4, P6, R4, R21, RZ ;  /* 0x000000150404d210 */ /* 0x000fe40007fde0ff */
[----:B0-----:R-:W-:Y:S02]  /*c150*/  CS2R R14, SRZ ;  /* 0x00000000000e7805 */ /* 0x001fe4000001ff00 */
[----:B-1----:R-:W-:Y:S02]  /*c160*/  CS2R R12, SRZ ;  /* 0x00000000000c7805 */ /* 0x002fe4000001ff00 */
[----:B------:R-:W-:Y:S01]  /*c170*/  CS2R R8, SRZ ;  /* 0x0000000000087805 */ /* 0x000fe2000001ff00 */
[----:B------:R1:W5:Y:S01]  /*c180*/  @!P5 LD.E.64 R10, desc[UR60][R72.64] ;  /* 0x0000003c480ad980 */ /* 0x000362000c101b00 */
[----:B------:R-:W-:Y:S01]  /*c190*/  @!P5 IMAD.X R5, R5, 0x1, R20, P6 ;  /* 0x000000010505d824 */ /* 0x000fe200030e0614 */
[----:B------:R-:W-:-:S02]  /*c1a0*/  CS2R R20, SRZ ;  /* 0x0000000000147805 */ /* 0x000fc4000001ff00 */
[----:B------:R1:W5:Y:S04]  /*c1b0*/  @!P1 LD.E.64 R14, desc[UR60][R64.64] ;  /* 0x0000003c400e9980 */ /* 0x000368000c101b00 */
[----:B------:R1:W5:Y:S04]  /*c1c0*/  @!P2 LD.E.64 R20, desc[UR60][R66.64] ;  /* 0x0000003c4214a980 */ /* 0x000368000c101b00 */
[----:B------:R1:W5:Y:S04]  /*c1d0*/  @!P1 LD.E.64 R12, desc[UR60][R6.64] ;  /* 0x0000003c060c9980 */ /* 0x000368000c101b00 */
[----:B------:R1:W5:Y:S02]  /*c1e0*/  @!P5 LD.E.64 R8, desc[UR60][R4.64] ;  /* 0x0000003c0408d980 */ /* 0x000364000c101b00 */
.L_x_2867:
[----:B------:R-:W-:Y:S05]  /*c1f0*/  BSYNC B1 ;  /* 0x0000000000017941 */ /* 0x000fea0003800000 */
.L_x_2866:
[----:B-1----:R-:W2:Y:S01]  /*c200*/  LDL R7, [R1+0x48] ;  /* 0x0000480001077983 */ /* 0x002ea20000100800 */
[C---:B------:R-:W-:Y:S01]  /*c210*/  VIADD R5, R62.reuse, 0x15400 ;  /* 0x000154003e057836 */ /* 0x040fe20000000000 */
[----:B---3--:R-:W-:Y:S01]  /*c220*/  IADD3 R0, R62, 0x15440, RZ ;  /* 0x000154403e007810 */ /* 0x008fe20007ffe0ff */
[----:B0----5:R-:W-:Y:S01]  /*c230*/  IMAD.MOV.U32 R4, RZ, RZ, R30 ;  /* 0x000000ffff047224 */ /* 0x021fe200078e001e */
[----:B------:R-:W-:Y:S01]  /*c240*/  MOV R6, R33 ;  /* 0x0000002100067202 */ /* 0x000fe20000000f00 */
[----:B------:R-:W-:Y:S01]  /*c250*/  @P0 VIADD R0, R5, 0xffffffc0 ;  /* 0xffffffc005000836 */ /* 0x000fe20000000000 */
[----:B------:R-:W-:Y:S01]  /*c260*/  VIADDMNMX R63, R63, -R224, 0x80, PT ;  /* 0x000000803f3f7446 */ /* 0x000fe200038009e0 */
[----:B------:R-:W-:Y:S01]  /*c270*/  IMAD.MOV.U32 R5, RZ, RZ, R32 ;  /* 0x000000ffff057224 */ /* 0x000fe200078e0020 */
[----:B------:R-:W-:Y:S01]  /*c280*/  PRMT R73, R4, 0x7610, R73 ;  /* 0x0000761004497816 */ /* 0x000fe20000000049 */
[----:B------:R-:W-:Y:S01]  /*c290*/  IMAD.MOV.U32 R4, RZ, RZ, R31 ;  /* 0x000000ffff047224 */ /* 0x000fe200078e001f */
[----:B------:R-:W-:Y:S01]  /*c2a0*/  BSSY B1, `(.L_x_2868) ;  /* 0x000002a000017945 */ /* 0x000fe20003800000 */
[----:B------:R-:W-:Y:S01]  /*c2b0*/  IMAD.MOV.U32 R64, RZ, RZ, R34 ;  /* 0x000000ffff407224 */ /* 0x000fe200078e0022 */
[----:B------:R-:W-:Y:S01]  /*c2c0*/  PRMT R71, R5, 0x5410, R6 ;  /* 0x0000541005477816 */ /* 0x000fe20000000006 */
[----:B------:R-:W-:Y:S01]  /*c2d0*/  IMAD.MOV.U32 R6, RZ, RZ, R27 ;  /* 0x000000ffff067224 */ /* 0x000fe200078e001b */
[----:B------:R-:W-:Y:S01]  /*c2e0*/  PRMT R73, R73, 0x5410, R4 ;  /* 0x0000541049497816 */ /* 0x000fe20000000004 */
[----:B------:R-:W-:Y:S01]  /*c2f0*/  IMAD.MOV.U32 R4, RZ, RZ, R26 ;  /* 0x000000ffff047224 */ /* 0x000fe200078e001a */
[----:B------:R-:W-:Y:S01]  /*c300*/  PRMT R72, R64, 0x7610, R72 ;  /* 0x0000761040487816 */ /* 0x000fe20000000048 */
[----:B------:R-:W-:Y:S01]  /*c310*/  IMAD.MOV.U32 R64, RZ, RZ, R15 ;  /* 0x000000ffff407224 */ /* 0x000fe200078e000f */
[----:B------:R-:W-:-:S02]  /*c320*/  ISETP.GE.AND P1, PT, R204, R63, PT ;  /* 0x0000003fcc00720c */ /* 0x000fc40003f26270 */
[----:B------:R-:W-:Y:S01]  /*c330*/  PRMT R69, R4, 0x5410, R6 ;  /* 0x0000541004457816 */ /* 0x000fe20000000006 */
[----:B------:R-:W-:Y:S02]  /*c340*/  IMAD.MOV.U32 R4, RZ, RZ, R12 ;  /* 0x000000ffff047224 */ /* 0x000fe400078e000c */
[----:B------:R-:W-:-:S05]  /*c350*/  IMAD.MOV.U32 R6, RZ, RZ, R13 ;  /* 0x000000ffff067224 */ /* 0x000fca00078e000d */
[----:B------:R-:W-:Y:S01]  /*c360*/  PRMT R65, R4, 0x5410, R6 ;  /* 0x0000541004417816 */ /* 0x000fe20000000006 */
[----:B------:R-:W-:Y:S01]  /*c370*/  IMAD.MOV.U32 R4, RZ, RZ, R9 ;  /* 0x000000ffff047224 */ /* 0x000fe200078e0009 */
[----:B------:R-:W-:Y:S02]  /*c380*/  MOV R6, R40 ;  /* 0x0000002800067202 */ /* 0x000fe40000000f00 */
[----:B--2---:R-:W-:-:S04]  /*c390*/  LEA.HI R3, R7, R7, RZ, 0x1 ;  /* 0x0000000707037211 */ /* 0x004fc800078f08ff */
[----:B------:R-:W-:-:S05]  /*c3a0*/  LOP3.LUT R3, R3, 0xfffffffe, RZ, 0xc0, !PT ;  /* 0xfffffffe03037812 */ /* 0x000fca00078ec0ff */
[----:B------:R-:W-:Y:S02]  /*c3b0*/  IMAD.IADD R3, R7, 0x1, -R3 ;  /* 0x0000000107037824 */ /* 0x000fe400078e0a03 */
[----:B------:R-:W-:-:S03]  /*c3c0*/  IMAD.MOV.U32 R7, RZ, RZ, R20 ;  /* 0x000000ffff077224 */ /* 0x000fc600078e0014 */
[----:B------:R-:W-:Y:S02]  /*c3d0*/  SHF.L.U32 R5, R3, 0x1f, RZ ;  /* 0x0000001f03057819 */ /* 0x000fe400000006ff */
[----:B------:R-:W-:Y:S01]  /*c3e0*/  PRMT R67, R7, 0x7610, R67 ;  /* 0x0000761007437816 */ /* 0x000fe20000000043 */
[----:B------:R-:W-:Y:S01]  /*c3f0*/  IMAD.MOV.U32 R7, RZ, RZ, R8 ;  /* 0x000000ffff077224 */ /* 0x000fe200078e0008 */
[----:B------:R-:W0:Y:S01]  /*c400*/  SYNCS.PHASECHK.TRANS64.TRYWAIT P0, [R16+URZ+0x36800], R5 ;  /* 0x03680005100075a7 */ /* 0x000e22000800017f */
[----:B------:R-:W-:-:S04]  /*c410*/  MOV R3, R21 ;  /* 0x0000001500037202 */ /* 0x000fc80000000f00 */
[--C-:B------:R-:W-:Y:S02]  /*c420*/  PRMT R67, R67, 0x5410, R3.reuse ;  /* 0x0000541043437816 */ /* 0x100fe40000000003 */
[----:B------:R-:W-:Y:S01]  /*c430*/  PRMT R3, R7, 0x7610, R3 ;  /* 0x0000761007037816 */ /* 0x000fe20000000003 */
[----:B------:R-:W-:-:S03]  /*c440*/  IMAD.MOV.U32 R7, RZ, RZ, R41 ;  /* 0x000000ffff077224 */ /* 0x000fc600078e0029 */
        /* <DEDUP_REMOVED lines=8> */
[----:B------:R-:W-:Y:S02]  /*c4d0*/  IMAD.MOV.U32 R6, RZ, RZ, R25 ;  /* 0x000000ffff067224 */ /* 0x000fe400078e0019 */
[----:B------:R-:W-:-:S03]  /*c4e0*/  IMAD.MOV.U32 R7, RZ, RZ, R14 ;  /* 0x000000ffff077224 */ /* 0x000fc600078e000e */
[----:B------:R-:W-:Y:S01]  /*c4f0*/  PRMT R68, R4, 0x5410, R6 ;  /* 0x0000541004447816 */ /* 0x000fe20000000006 */
[----:B------:R-:W-:Y:S01]  /*c500*/  IMAD.MOV.U32 R6, RZ, RZ, R11 ;  /* 0x000000ffff067224 */ /* 0x000fe200078e000b */
[----:B------:R-:W-:Y:S02]  /*c510*/  PRMT R66, R7, 0x5410, R64 ;  /* 0x0000541007427816 */ /* 0x000fe40000000040 */
[----:B------:R-:W-:Y:S01]  /*c520*/  MOV R4, R10 ;  /* 0x0000000a00047202 */ /* 0x000fe20000000f00 */
[----:B0-----:R-:W-:Y:S06]  /*c530*/  @!P0 BRA `(.L_x_2869) ;  /* 0x0000022000f48947 */ /* 0x001fec0003800000 */
.L_x_3148:
[----:B------:R-:W-:Y:S05]  /*c540*/  BSYNC B1 ;  /* 0x0000000000017941 */ /* 0x000fea0003800000 */
.L_x_2868:
[----:B------:R-:W-:Y:S01]  /*c550*/  BSSY B1, `(.L_x_2870) ;  /* 0x0000116000017945 */ /* 0x000fe20003800000 */
[----:B------:R-:W-:-:S03]  /*c560*/  PRMT R64, R4, 0x5410, R6 ;  /* 0x0000541004407816 */ /* 0x000fc60000000006 */
[----:B------:R-:W-:Y:S05]  /*c570*/  @P1 BRA `(.L_x_2871) ;  /* 0x00000010004c1947 */ /* 0x000fea0003800000 */
[----:B0-----:R-:W0:Y:S01]  /*c580*/  LDC R5, c[0x0][0x3f4] ;  /* 0x0000fd00ff057b82 */ /* 0x001e220000000800 */
        /* <DEDUP_REMOVED lines=10> */
[--C-:B------:R-:W-:Y:S01]  /*c630*/  HADD2.F32 R75, -RZ, R87.reuse.H1_H1 ;  /* 0x30000057ff4b7230 */ /* 0x100fe20000004100 */
[----:B------:R-:W-:Y:S01]  /*c640*/  SHF.R.U32.HI R89, RZ, 0x10, R59 ;  /* 0x00000010ff597819 */ /* 0x000fe2000001163b */
[----:B------:R-:W-:Y:S01]  /*c650*/  HADD2.F32 R88, -RZ, R87.H0_H0 ;  /* 0x20000057ff587230 */ /* 0x000fe20000004100 */
[----:B------:R-:W-:Y:S01]  /*c660*/  SHF.R.U64 R95, R60, 0x10, R61 ;  /* 0x000000103c5f7819 */ /* 0x000fe2000000123d */
[----:B------:R-:W-:Y:S01]  /*c670*/  HADD2.F32 R87, -RZ, R90.H0_H0 ;  /* 0x2000005aff577230 */ /* 0x000fe20000004100 */
[----:B------:R-:W-:Y:S01]  /*c680*/  SHF.R.U64 R93, R58, 0x10, R59 ;  /* 0x000000103a5d7819 */ /* 0x000fe2000000123b */
[----:B------:R-:W-:Y:S02]  /*c690*/  HADD2.F32 R89, -RZ, R89.H0_H0 ;  /* 0x20000059ff597230 */ /* 0x000fe40000004100 */
[----:B0-----:R-:W-:-:S02]  /*c6a0*/  HADD2.F32 R61, -RZ, R7.H1_H1 ;  /* 0x30000007ff3d7230 */ /* 0x001fc40000004100 */
[----:B------:R-:W-:Y:S02]  /*c6b0*/  HADD2.F32 R60, -RZ, R7.H0_H0 ;  /* 0x20000007ff3c7230 */ /* 0x000fe40000004100 */
[--C-:B------:R-:W-:Y:S02]  /*c6c0*/  HADD2.F32 R7, -RZ, R4.reuse.H0_H0 ;  /* 0x20000004ff077230 */ /* 0x100fe40000004100 */
[C---:B------:R-:W-:Y:S01]  /*c6d0*/  FMUL.FTZ R92, R61.reuse, R87 ;  /* 0x000000573d5c7220 */ /* 0x040fe20000410000 */
[----:B------:R-:W-:Y:S02]  /*c6e0*/  HADD2.F32 R4, -RZ, R4.H1_H1 ;  /* 0x30000004ff047230 */ /* 0x000fe40000004100 */
[-C--:B------:R-:W-:Y:S01]  /*c6f0*/  FMUL.FTZ R91, R61, R89.reuse ;  /* 0x000000593d5b7220 */ /* 0x080fe20000410000 */
[--C-:B------:R-:W-:Y:S02]  /*c700*/  HADD2.F32 R58, -RZ, R6.reuse.H0_H0 ;  /* 0x20000006ff3a7230 */ /* 0x100fe40000004100 */
[----:B------:R-:W-:Y:S01]  /*c710*/  FFMA.FTZ R94, R60, R89, R92 ;  /* 0x000000593c5e7223 */ /* 0x000fe2000001005c */
[----:B------:R-:W-:-:S02]  /*c720*/  HADD2.F32 R59, -RZ, R6.H1_H1 ;  /* 0x30000006ff3b7230 */ /* 0x000fc40000004100 */
[----:B------:R-:W-:Y:S01]  /*c730*/  FMUL.FTZ R90, R4, R88 ;  /* 0x00000058045a7220 */ /* 0x000fe20000410000 */
[--C-:B------:R-:W-:Y:S02]  /*c740*/  HADD2.F32 R61, -RZ, R86.reuse.H0_H0 ;  /* 0x20000056ff3d7230 */ /* 0x100fe40000004100 */
[----:B------:R-:W-:Y:S01]  /*c750*/  FFMA.FTZ R91, R60, R87, -R91 ;  /* 0x000000573c5b7223 */ /* 0x000fe2000001085b */
[--C-:B------:R-:W-:Y:S02]  /*c760*/  HADD2.F32 R6, -RZ, R5.reuse.H0_H0 ;  /* 0x20000005ff067230 */ /* 0x100fe40000004100 */
[-C--:B------:R-:W-:Y:S01]  /*c770*/  FMUL.FTZ R92, R4, R75.reuse ;  /* 0x0000004b045c7220 */ /* 0x080fe20000410000 */
[----:B------:R-:W-:Y:S02]  /*c780*/  HADD2.F32 R86, -RZ, R86.H1_H1 ;  /* 0x30000056ff567230 */ /* 0x000fe40000004100 */
[----:B------:R-:W-:Y:S01]  /*c790*/  FFMA.FTZ R90, R7, R75, -R90 ;  /* 0x0000004b075a7223 */ /* 0x000fe2000001085a */
[----:B------:R-:W-:-:S02]  /*c7a0*/  HADD2.F32 R5, -RZ, R5.H1_H1 ;  /* 0x30000005ff057230 */ /* 0x000fc40000004100 */
[----:B------:R-:W-:Y:S01]  /*c7b0*/  FFMA.FTZ R75, R7, R88, R92 ;  /* 0x00000058074b7223 */ /* 0x000fe2000001005c */
[----:B------:R-:W-:Y:S02]  /*c7c0*/  HADD2.F32 R60, -RZ, R93.H0_H0 ;  /* 0x2000005dff3c7230 */ /* 0x000fe40000004100 */
[CC--:B------:R-:W-:Y:S01]  /*c7d0*/  FMUL.FTZ R87, R59.reuse, R61.reuse ;  /* 0x0000003d3b577220 */ /* 0x0c0fe20000410000 */
[----:B------:R-:W-:Y:S02]  /*c7e0*/  HADD2.F32 R4, -RZ, R95.H0_H0 ;  /* 0x2000005fff047230 */ /* 0x000fe40000004100 */
[----:B------:R-:W-:Y:S01]  /*c7f0*/  FMUL.FTZ R88, R59, R86 ;  /* 0x000000563b587220 */ /* 0x000fe20000410000 */
        /* <DEDUP_REMOVED lines=11> */
.L_x_2873:
[----:B------:R-:W-:Y:S05]  /*c8b0*/  BSYNC B2 ;  /* 0x0000000000027941 */ /* 0x000fea0003800000 */
.L_x_2872:
[----:B------:R-:W-:Y:S04]  /*c8c0*/  BSSY B2, `(.L_x_2874) ;  /* 0x000002c000027945 */ /* 0x000fe80003800000 */
[----:B------:R-:W-:Y:S05]  /*c8d0*/  @P1 BRA `(.L_x_2875) ;  /* 0x0000000000a81947 */ /* 0x000fea0003800000 */
[----:B0-----:R-:W0:Y:S01]  /*c8e0*/  LDS.128 R4, [R0] ;  /* 0x0000000000047984 */ /* 0x001e220000000c00 */
[----:B------:R-:W-:Y:S01]  /*c8f0*/  SHF.R.U32.HI R60, RZ, 0x10, R55 ;  /* 0x00000010ff3c7819 */ /* 0x000fe20000011637 */
[--C-:B------:R-:W-:Y:S01]  /*c900*/  HADD2.F32 R58, -RZ, R85.reuse.H1_H1 ;  /* 0x30000055ff3a7230 */ /* 0x100fe20000004100 */
[--C-:B------:R-:W-:Y:S01]  /*c910*/  SHF.R.U32.HI R59, RZ, 0x10, R57.reuse ;  /* 0x00000010ff3b7819 */ /* 0x100fe20000011639 */
        /* <DEDUP_REMOVED lines=8> */
[CC--:B------:R-:W-:Y:S01]  /*c9a0*/  FMUL.FTZ R61, R57.reuse, R60.reuse ;  /* 0x0000003c393d7220 */ /* 0x0c0fe20000410000 */
[----:B------:R-:W-:Y:S01]  /*c9b0*/  FMUL.FTZ R57, R57, R59 ;  /* 0x0000003b39397220 */ /* 0x000fe20000410000 */
[----:B------:R-:W-:Y:S02]  /*c9c0*/  HADD2.F32 R4, -RZ, R4.H1_H1 ;  /* 0x30000004ff047230 */ /* 0x000fe40000004100 */
[--C-:B------:R-:W-:Y:S02]  /*c9d0*/  HADD2.F32 R54, -RZ, R6.reuse.H0_H0 ;  /* 0x20000006ff367230 */ /* 0x100fe40000004100 */
[----:B------:R-:W-:Y:S01]  /*c9e0*/  FFMA.FTZ R88, R56, R60, R57 ;  /* 0x0000003c38587223 */ /* 0x000fe20000010039 */
[----:B------:R-:W-:-:S02]  /*c9f0*/  HADD2.F32 R55, -RZ, R6.H1_H1 ;  /* 0x30000006ff377230 */ /* 0x000fc40000004100 */
[----:B------:R-:W-:Y:S01]  /*ca00*/  FMUL.FTZ R86, R4, R85 ;  /* 0x0000005504567220 */ /* 0x000fe20000410000 */
[--C-:B------:R-:W-:Y:S02]  /*ca10*/  HADD2.F32 R57, -RZ, R84.reuse.H1_H1 ;  /* 0x30000054ff397230 */ /* 0x100fe40000004100 */
[----:B------:R-:W-:Y:S01]  /*ca20*/  FFMA.FTZ R61, R56, R59, -R61 ;  /* 0x0000003b383d7223 */ /* 0x000fe2000001083d */
[--C-:B------:R-:W-:Y:S02]  /*ca30*/  HADD2.F32 R6, -RZ, R5.reuse.H0_H0 ;  /* 0x20000005ff067230 */ /* 0x100fe40000004100 */
[-C--:B------:R-:W-:Y:S01]  /*ca40*/  FMUL.FTZ R60, R4, R58.reuse ;  /* 0x0000003a043c7220 */ /* 0x080fe20000410000 */
[----:B------:R-:W-:Y:S02]  /*ca50*/  HADD2.F32 R84, -RZ, R84.H0_H0 ;  /* 0x20000054ff547230 */ /* 0x000fe40000004100 */
        /* <DEDUP_REMOVED lines=17> */
[----:B------:R1:W-:Y:S02]  /*cb70*/  STS.128 [R0], R4 ;  /* 0x0000000400007388 */ /* 0x0003e40000000c00 */
.L_x_2875:
[----:B------:R-:W-:Y:S05]  /*cb80*/  BSYNC B2 ;  /* 0x0000000000027941 */ /* 0x000fea0003800000 */
.L_x_2874:
[----:B------:R-:W-:Y:S04]  /*cb90*/  BSSY B2, `(.L_x_2876) ;  /* 0x000002c000027945 */ /* 0x000fe80003800000 */
[----:B------:R-:W-:Y:S05]  /*cba0*/  @P2 BRA `(.L_x_2877) ;  /* 0x0000000000a82947 */ /* 0x000fea0003800000 */
[----:B01----:R-:W0:Y:S01]  /*cbb0*/  LDS.128 R4, [R62+0x19400] ;  /* 0x019400003e047984 */ /* 0x003e220000000c00 */
[----:B------:R-:W-:Y:S01]  /*cbc0*/  SHF.R.U32.HI R55, RZ, 0x10, R51 ;  /* 0x00000010ff377819 */ /* 0x000fe20000011633 */
[----:B------:R-:W-:Y:S01]  /*cbd0*/  HADD2.F32 R54, -RZ, R83.H0_H0 ;  /* 0x20000053ff367230 */ /* 0x000fe20000004100 */
[--C-:B------:R-:W-:Y:S01]  /*cbe0*/  SHF.R.U32.HI R57, RZ, 0x10, R53.reuse ;  /* 0x00000010ff397819 */ /* 0x100fe20000011635 */
        /* <DEDUP_REMOVED lines=38> */
.L_x_2877:
[----:B------:R-:W-:Y:S05]  /*ce50*/  BSYNC B2 ;  /* 0x0000000000027941 */ /* 0x000fea0003800000 */
.L_x_2876:
[----:B------:R-:W-:Y:S04]  /*ce60*/  BSSY B2, `(.L_x_2878) ;  /* 0x000002c000027945 */ /* 0x000fe80003800000 */
[----:B------:R-:W-:Y:S05]  /*ce70*/  @P3 BRA `(.L_x_2879) ;  /* 0x0000000000a83947 */ /* 0x000fea0003800000 */
[----:B012---:R-:W0:Y:S01]  /*ce80*/  LDS.128 R4, [R0+0x4000] ;  /* 0x0040000000047984 */ /* 0x007e220000000c00 */
        /* <DEDUP_REMOVED lines=41> */
.L_x_2879:
[----:B------:R-:W-:Y:S05]  /*d120*/  BSYNC B2 ;  /* 0x0000000000027941 */ /* 0x000fea0003800000 */
.L_x_2878:
        /* <DEDUP_REMOVED lines=44> */
.L_x_2881:
[----:B------:R-:W-:Y:S05]  /*d3f0*/  BSYNC B2 ;  /* 0x0000000000027941 */ /* 0x000fea0003800000 */
.L_x_2880:
[----:B------:R-:W-:Y:S05]  /*d400*/  @P5 BRA `(.L_x_2871) ;  /* 0x0000000000a85947 */ /* 0x000fea0003800000 */
[----:B01234-:R-:W0:Y:S01]  /*d410*/  LDS.128 R4, [R0+0x8000] ;  /* 0x0080000000047984 */ /* 0x01fe220000000c00 */
        /* <DEDUP_REMOVED lines=41> */
.L_x_2871:
[----:B------:R-:W-:Y:S05]  /*d6b0*/  BSYNC B1 ;  /* 0x0000000000017941 */ /* 0x000fea0003800000 */
.L_x_2870:
[----:B01234-:R-:W-:-:S05]  /*d6c0*/  VIADD R4, R204, 0x40 ;  /* 0x00000040cc047836 */ /* 0x01ffca0000000000 */
[----:B------:R-:W-:-:S13]  /*d6d0*/  ISETP.GE.AND P0, PT, R4, R63, PT ;  /* 0x0000003f0400720c */ /* 0x000fda0003f06270 */
[----:B------:R-:W-:Y:S05]  /*d6e0*/  @P0 BRA `(.L_x_2882) ;  /* 0x0000004400b80947 */ /* 0x000fea0003800000 */
[----:B------:R-:W0:Y:S01]  /*d6f0*/  LDC R5, c[0x0][0x3f4] ;  /* 0x0000fd00ff057b82 */ /* 0x000e220000000800 */
        /* <DEDUP_REMOVED lines=9> */
[--C-:B------:R-:W-:Y:S01]  /*d790*/  SHF.R.U64 R47, R40, 0x10, R41.reuse ;  /* 0x00000010282f7819 */ /* 0x100fe20000001229 */
[----:B------:R-:W-:Y:S01]  /*d7a0*/  HADD2.F32 R38, -RZ, R74.H0_H0 ;  /* 0x2000004aff267230 */ /* 0x000fe20000004100 */
[----:B------:R-:W-:Y:S01]  /*d7b0*/  SHF.R.U32.HI R39, RZ, 0x10, R41 ;  /* 0x00000010ff277819 */ /* 0x000fe20000011629 */
[--C-:B------:R-:W-:Y:S01]  /*d7c0*/  HADD2.F32 R40, -RZ, R73.reuse.H0_H0 ;  /* 0x20000049ff287230 */ /* 0x100fe20000004100 */
[--C-:B------:R-:W-:Y:S01]  /*d7d0*/  SHF.R.U32.HI R41, RZ, 0x10, R31.reuse ;  /* 0x00000010ff297819 */ /* 0x100fe2000001161f */
[----:B------:R-:W-:Y:S01]  /*d7e0*/  HADD2.F32 R73, -RZ, R73.H1_H1 ;  /* 0x30000049ff497230 */ /* 0x000fe20000004100 */
[----:B------:R-:W-:Y:S01]  /*d7f0*/  SHF.R.U64 R45, R30, 0x10, R31 ;  /* 0x000000101e2d7819 */ /* 0x000fe2000000121f */
[----:B------:R-:W-:Y:S02]  /*d800*/  HADD2.F32 R39, -RZ, R39.H0_H0 ;  /* 0x20000027ff277230 */ /* 0x000fe40000004100 */
        /* <DEDUP_REMOVED lines=33> */
.L_x_2884:
[----:B------:R-:W-:Y:S05]  /*da20*/  BSYNC B1 ;  /* 0x0000000000017941 */ /* 0x000fea0003800000 */
.L_x_2883:
[----:B------:R-:W-:Y:S04]  /*da30*/  BSSY B1, `(.L_x_2885) ;  /* 0x000002c000017945 */ /* 0x000fe80003800000 */
[----:B------:R-:W-:Y:S05]  /*da40*/  @P1 BRA `(.L_x_2886) ;  /* 0x0000000000a81947 */ /* 0x000fea0003800000 */
[----:B0-----:R-:W0:Y:S01]  /*da50*/  LDS.128 R4, [R0+0x2000] ;  /* 0x0020000000047984 */ /* 0x001e220000000c00 */
        /* <DEDUP_REMOVED lines=41> */
.L_x_2886:
[----:B------:R-:W-:Y:S05]  /*dcf0*/  BSYNC B1 ;  /* 0x0000000000017941 */ /* 0x000fea0003800000 */
.L_x_2885:
        /* <DEDUP_REMOVED lines=44> */
.L_x_2888:
[----:B------:R-:W-:Y:S05]  /*dfc0*/  BSYNC B1 ;  /* 0x0000000000017941 */ /* 0x000fea0003800000 */
.L_x_2887:
        /* <DEDUP_REMOVED lines=44> */
.L_x_2890:
[----:B------:R-:W-:Y:S05]  /*e290*/  BSYNC B1 ;  /* 0x0000000000017941 */ /* 0x000fea0003800000 */
.L_x_2889:
        /* <DEDUP_REMOVED lines=44> */
.L_x_2892:
[----:B------:R-:W-:Y:S05]  /*e560*/  BSYNC B1 ;  /* 0x0000000000017941 */ /* 0x000fea0003800000 */
.L_x_2891:
[----:B------:R-:W-:Y:S05]  /*e570*/  @P5 BRA `(.L_x_2882) ;  /* 0x0000003800145947 */ /* 0x000fea0003800000 */
[----:B01234-:R-:W0:Y:S01]  /*e580*/  LDS.128 R4, [R0+0xa000] ;  /* 0x00a0000000047984 */ /* 0x01fe220000000c00 */
[----:B------:R-:W-:Y:S01]  /*e590*/  SHF.R.U32.HI R13, RZ, 0x10, R11 ;  /* 0x00000010ff0d7819 */ /* 0x000fe2000001160b */
[--C-:B------:R-:W-:Y:S01]  /*e5a0*/  HADD2.F32 R12, -RZ, R64.reuse.H0_H0 ;  /* 0x20000040ff0c7230 */ /* 0x100fe20000004100 */
        /* <DEDUP_REMOVED lines=40> */
.L_x_2861:
[----:B------:R-:W0:Y:S01]  /*e830*/  S2R R0, SR_TID.X ;  /* 0x0000000000007919 */ /* 0x000e220000002100 */
[----:B------:R-:W1:Y:S01]  /*e840*/  LDC R69, c[0x0][0x448] ;  /* 0x00011200ff457b82 */ /* 0x000e620000000800 */
[----:B------:R-:W-:Y:S01]  /*e850*/  ULDC.64 UR4, c[0x0][0x3f8] ;  /* 0x0000fe0000047ab9 */ /* 0x000fe20000000a00 */
[----:B------:R-:W-:Y:S01]  /*e860*/  IMAD.MOV.U32 R8, RZ, RZ, R24 ;  /* 0x000000ffff087224 */ /* 0x000fe200078e0018 */
[----:B------:R-:W-:Y:S01]  /*e870*/  ULDC.64 UR6, c[0x0][0x408] ;  /* 0x0001020000067ab9 */ /* 0x000fe20000000a00 */
[----:B------:R-:W-:Y:S02]  /*e880*/  IMAD.MOV.U32 R9, RZ, RZ, R27 ;  /* 0x000000ffff097224 */ /* 0x000fe400078e001b */
[----:B------:R-:W-:Y:S01]  /*e890*/  IMAD.MOV.U32 R4, RZ, RZ, R144 ;  /* 0x000000ffff047224 */ /* 0x000fe200078e0090 */
[----:B-1----:R-:W-:Y:S01]  /*e8a0*/  ISETP.NE.AND P0, PT, R69, 0x1, PT ;  /* 0x000000014500780c */ /* 0x002fe20003f05270 */
[----:B0-----:R-:W-:-:S05]  /*e8b0*/  VIADD R0, R0, 0xffffff80 ;  /* 0xffffff8000007836 */ /* 0x001fca0000000000 */
[----:B------:R-:W-:-:S07]  /*e8c0*/  SHF.R.S32.HI R3, RZ, 0x1f, R0 ;  /* 0x0000001fff037819 */ /* 0x000fce0000011400 */
[----:B------:R-:W0:Y:S01]  /*e8d0*/  @P0 LDC R5, c[0x0][0x450] ;  /* 0x00011400ff050b82 */ /* 0x000e220000000800 */
[----:B------:R-:W-:-:S04]  /*e8e0*/  LEA.HI R3, R3, R0, RZ, 0x2 ;  /* 0x0000000003037211 */ /* 0x000fc800078f10ff */
[----:B------:R-:W-:-:S05]  /*e8f0*/  LOP3.LUT R3, R3, 0xfffffffc, RZ, 0xc0, !PT ;  /* 0xfffffffc03037812 */ /* 0x000fca00078ec0ff */
[----:B------:R-:W-:Y:S02]  /*e900*/  IMAD.IADD R3, R0, 0x1, -R3 ;  /* 0x0000000100037824 */ /* 0x000fe400078e0a03 */
[----:B------:R-:W1:Y:S03]  /*e910*/  @P0 LDC R0, c[0x0][0x44c] ;  /* 0x00011300ff000b82 */ /* 0x000e660000000800 */
[----:B------:R-:W-:-:S05]  /*e920*/  LEA R3, R3, R10, 0x6 ;  /* 0x0000000a03037211 */ /* 0x000fca00078e30ff */
[----:B-1----:R-:W-:-:S05]  /*e930*/  @P0 IMAD.HI.U32 R0, R3, R0, RZ ;  /* 0x0000000003000227 */ /* 0x002fca00078e00ff */
[----:B0-----:R-:W-:Y:S01]  /*e940*/  @P0 SHF.R.U32.HI R3, RZ, R5, R0 ;  /* 0x00000005ff030219 */ /* 0x001fe20000011600 */
        /* <DEDUP_REMOVED lines=12> */
[----:B------:R-:W-:-:S02]  /*ea10*/  IADD3 R3, R9, R7, RZ ;  /* 0x0000000709037210 */ /* 0x000fc40007ffe0ff */
[----:B------:R-:W-:Y:S01]  /*ea20*/  IMAD.IADD R7, R5, 0x1, R11 ;  /* 0x0000000105077824 */ /* 0x000fe200078e020b */
[----:B------:R-:W-:Y:S02]  /*ea30*/  LEA R9, P1, R4, UR6, 0x1 ;  /* 0x0000000604097c11 */ /* 0x000fe4000f8208ff */
[----:B------:R-:W-:Y:S02]  /*ea40*/  LEA.HI.X R8, R8, UR5, R3, 0x1, P0 ;  /* 0x0000000508087c11 */ /* 0x000fe400080f0c03 */
[----:B------:R-:W-:Y:S01]  /*ea50*/  LEA.HI.X R7, R4, UR7, R7, 0x1, P1 ;  /* 0x0000000704077c11 */ /* 0x000fe200088f0c07 */
[----:B------:R-:W-:Y:S08]  /*ea60*/  BRA.DIV UR4, `(.L_x_2893) ;  /* 0x000001fe04bc7947 */ /* 0x000ff0000b800000 */
[----:B------:R-:W0:Y:S04]  /*ea70*/  SHFL.IDX PT, R3, R8, RZ, 0x1c1f ;  /* 0x001c1fff08037589 */ /* 0x000e2800000e0000 */
[----:B------:R-:W1:Y:S04]  /*ea80*/  SHFL.IDX PT, R0, R6, RZ, 0x1c1f ;  /* 0x001c1fff06007589 */ /* 0x000e6800000e0000 */
[----:B------:R2:W3:Y:S04]  /*ea90*/  SHFL.IDX PT, R5, R7, RZ, 0x1c1f ;  /* 0x001c1fff07057589 */ /* 0x0004e800000e0000 */
[----:B------:R2:W4:Y:S01]  /*eaa0*/  SHFL.IDX PT, R14, R9, RZ, 0x1c1f ;  /* 0x001c1fff090e7589 */ /* 0x00052200000e0000 */
[----:B0-----:R-:W-:-:S02]  /*eab0*/  IMAD.MOV.U32 R21, RZ, RZ, R3 ;  /* 0x000000ffff157224 */ /* 0x001fc400078e0003 */
[----:B-12---:R-:W-:-:S07]  /*eac0*/  IMAD.MOV.U32 R20, RZ, RZ, R0 ;  /* 0x000000ffff147224 */ /* 0x006fce00078e0000 */
.L_x_3154:
[----:B------:R-:W-:Y:S01]  /*ead0*/  IMAD R69, R226, R69, RZ ;  /* 0x00000045e2457224 */ /* 0x000fe200078e02ff */
[----:B------:R-:W-:Y:S01]  /*eae0*/  BSSY B1, `(.L_x_2894) ;  /* 0x0000031000017945 */ /* 0x000fe20003800000 */
[----:B----4-:R-:W-:Y:S01]  /*eaf0*/  IMAD.MOV.U32 R50, RZ, RZ, R14 ;  /* 0x000000ffff327224 */ /* 0x010fe200078e000e */
[----:B---3--:R-:W-:Y:S02]  /*eb00*/  MOV R51, R5 ;  /* 0x0000000500337202 */ /* 0x008fe40000000f00 */
        /* <DEDUP_REMOVED lines=12> */
[----:B------:R-:W-:Y:S01]  /*ebd0*/  CS2R R26, SRZ ;  /* 0x00000000001a7805 */ /* 0x000fe2000001ff00 */
[----:B------:R-:W-:Y:S06]  /*ebe0*/  @P0 BRA `(.L_x_2895) ;  /* 0x0000000000800947 */ /* 0x000fec0003800000 */
[----:B------:R-:W2:Y:S01]  /*ebf0*/  LDL R3, [R1+0x5c] ;  /* 0x00005c0001037983 */ /* 0x000ea20000100800 */
[----:B------:R-:W-:-:S03]  /*ec00*/  ULDC UR4, c[0x0][0x3f4] ;  /* 0x0000fd0000047ab9 */ /* 0x000fc60000000800 */
[----:B------:R-:W3:Y:S01]  /*ec10*/  LDL R0, [R1+0x60] ;  /* 0x0000600001007983 */ /* 0x000ee20000100800 */
[----:B------:R-:W-:Y:S02]  /*ec20*/  ISETP.GE.AND P0, PT, R18, UR4, PT ;  /* 0x0000000412007c0c */ /* 0x000fe4000bf06270 */
[----:B------:R-:W-:Y:S02]  /*ec30*/  CS2R R32, SRZ ;  /* 0x0000000000207805 */ /* 0x000fe4000001ff00 */
[----:B------:R-:W-:Y:S02]  /*ec40*/  ISETP.GE.AND P1, PT, R206, UR4, PT ;  /* 0x00000004ce007c0c */ /* 0x000fe4000bf26270 */
[----:B------:R-:W-:Y:S02]  /*ec50*/  CS2R R34, SRZ ;  /* 0x0000000000227805 */ /* 0x000fe4000001ff00 */
[----:B------:R-:W-:Y:S02]  /*ec60*/  ISETP.GE.AND P2, PT, R207, UR4, PT ;  /* 0x00000004cf007c0c */ /* 0x000fe4000bf46270 */
[----:B------:R-:W-:-:S02]  /*ec70*/  CS2R R44, SRZ ;  /* 0x00000000002c7805 */ /* 0x000fc4000001ff00 */
[----:B------:R-:W-:Y:S02]  /*ec80*/  CS2R R46, SRZ ;  /* 0x00000000002e7805 */ /* 0x000fe4000001ff00 */
[----:B------:R-:W-:Y:S02]  /*ec90*/  CS2R R28, SRZ ;  /* 0x00000000001c7805 */ /* 0x000fe4000001ff00 */
[----:B------:R-:W-:Y:S01]  /*eca0*/  CS2R R30, SRZ ;  /* 0x00000000001e7805 */ /* 0x000fe2000001ff00 */
[----:B------:R-:W-:Y:S01]  /*ecb0*/  @!P0 IMAD.WIDE R4, R18, 0x2, R20 ;  /* 0x0000000212048825 */ /* 0x000fe200078e0214 */
[----:B------:R-:W-:Y:S02]  /*ecc0*/  CS2R R40, SRZ ;  /* 0x0000000000287805 */ /* 0x000fe4000001ff00 */
[----:B------:R-:W-:Y:S02]  /*ecd0*/  CS2R R42, SRZ ;  /* 0x00000000002a7805 */ /* 0x000fe4000001ff00 */
[----:B------:R-:W-:-:S02]  /*ece0*/  CS2R R24, SRZ ;  /* 0x0000000000187805 */ /* 0x000fc4000001ff00 */
[----:B------:R-:W-:Y:S01]  /*ecf0*/  CS2R R26, SRZ ;  /* 0x00000000001a7805 */ /* 0x000fe2000001ff00 */
[----:B------:R0:W5:Y:S01]  /*ed00*/  @!P0 LD.E.128 R32, desc[UR60][R4.64] ;  /* 0x0000003c04208980 */ /* 0x000162000c101d00 */
[----:B------:R-:W-:Y:S02]  /*ed10*/  CS2R R36, SRZ ;  /* 0x0000000000247805 */ /* 0x000fe4000001ff00 */
[----:B------:R-:W-:Y:S01]  /*ed20*/  CS2R R38, SRZ ;  /* 0x0000000000267805 */ /* 0x000fe2000001ff00 */
[----:B0-----:R-:W-:-:S05]  /*ed30*/  @!P0 IMAD.WIDE R4, R18, 0x2, R50 ;  /* 0x0000000212048825 */ /* 0x001fca00078e0232 */
[----:B------:R0:W5:Y:S01]  /*ed40*/  @!P0 LD.E.128 R44, desc[UR60][R4.64] ;  /* 0x0000003c042c8980 */ /* 0x000162000c101d00 */
[----:B--2---:R-:W-:Y:S02]  /*ed50*/  @!P1 IMAD.SHL.U32 R15, R3, 0x8, RZ ;  /* 0x00000008030f9824 */ /* 0x004fe400078e00ff */
[----:B---3--:R-:W-:Y:S02]  /*ed60*/  @!P2 IMAD.SHL.U32 R49, R0, 0x8, RZ ;  /* 0x000000080031a824 */ /* 0x008fe400078e00ff */
[----:B------:R-:W-:-:S04]  /*ed70*/  @!P1 IMAD.WIDE R12, R15, 0x2, R20 ;  /* 0x000000020f0c9825 */ /* 0x000fc800078e0214 */
[----:B------:R-:W-:Y:S01]  /*ed80*/  @!P2 IMAD.WIDE R20, R49, 0x2, R20 ;  /* 0x000000023114a825 */ /* 0x000fe200078e0214 */
[----:B------:R0:W5:Y:S03]  /*ed90*/  @!P1 LD.E.128 R28, desc[UR60][R12.64] ;  /* 0x0000003c0c1c9980 */ /* 0x000166000c101d00 */
[--C-:B------:R-:W-:Y:S01]  /*eda0*/  @!P1 IMAD.WIDE R14, R15, 0x2, R50.reuse ;  /* 0x000000020f0e9825 */ /* 0x100fe200078e0232 */
[----:B------:R0:W5:Y:S03]  /*edb0*/  @!P2 LD.E.128 R24, desc[UR60][R20.64] ;  /* 0x0000003c1418a980 */ /* 0x000166000c101d00 */
[----:B------:R-:W-:Y:S01]  /*edc0*/  @!P2 IMAD.WIDE R48, R49, 0x2, R50 ;  /* 0x000000023130a825 */ /* 0x000fe200078e0232 */
[----:B------:R0:W5:Y:S04]  /*edd0*/  @!P1 LD.E.128 R40, desc[UR60][R14.64] ;  /* 0x0000003c0e289980 */ /* 0x000168000c101d00 */
[----:B------:R0:W5:Y:S02]  /*ede0*/  @!P2 LD.E.128 R36, desc[UR60][R48.64] ;  /* 0x0000003c3024a980 */ /* 0x000164000c101d00 */
.L_x_2895:
[----:B------:R-:W-:Y:S05]  /*edf0*/  BSYNC B1 ;  /* 0x0000000000017941 */ /* 0x000fea0003800000 */
.L_x_2894:
[----:B-----5:R-:W-:Y:S01]  /*ee00*/  IMAD.MOV.U32 R0, RZ, RZ, R44 ;  /* 0x000000ffff007224 */ /* 0x020fe200078e002c */
[----:B0-----:R-:W-:Y:S01]  /*ee10*/  MOV R4, R46 ;  /* 0x0000002e00047202 */ /* 0x001fe20000000f00 */
        /* <DEDUP_REMOVED lines=43> */
[----:B0-----:R-:W-:-:S02]  /*f0d0*/  IMAD.MOV.U32 R21, RZ, RZ, R3 ;  /* 0x000000ffff157224 */ /* 0x001fc400078e0003 */
[----:B-1-3--:R-:W-:-:S07]  /*f0e0*/  IMAD.MOV.U32 R20, RZ, RZ, R0 ;  /* 0x000000ffff147224 */ /* 0x00afce00078e0000 */
.L_x_3160:
[----:B------:R-:W-:Y:S01]  /*f0f0*/  VIADD R10, R10, 0x40 ;  /* 0x000000400a0a7836 */ /* 0x000fe20000000000 */
[----:B------:R-:W-:Y:S01]  /*f100*/  BSSY B1, `(.L_x_2897) ;  /* 0x0000030000017945 */ /* 0x000fe20003800000 */
[----:B----4-:R-:W-:Y:S01]  /*f110*/  MOV R60, R14 ;  /* 0x0000000e003c7202 */ /* 0x010fe20000000f00 */
[----:B--2---:R-:W-:Y:S01]  /*f120*/  IMAD.MOV.U32 R61, RZ, RZ, R7 ;  /* 0x000000ffff3d7224 */ /* 0x004fe200078e0007 */
        /* <DEDUP_REMOVED lines=23> */
[----:B------:R-:W-:Y:S01]  /*f2a0*/  CS2R R52, SRZ ;  /* 0x0000000000347805 */ /* 0x000fe2000001ff00 */
[----:B------:R-:W-:Y:S01]  /*f2b0*/  @!P0 IMAD.WIDE R12, R18, 0x2, R20 ;  /* 0x00000002120c8825 */ /* 0x000fe200078e0214 */
[----:B------:R-:W-:Y:S02]  /*f2c0*/  CS2R R54, SRZ ;  /* 0x0000000000367805 */ /* 0x000fe4000001ff00 */
[----:B------:R-:W-:Y:S02]  /*f2d0*/  CS2R R8, SRZ ;  /* 0x0000000000087805 */ /* 0x000fe4000001ff00 */
[----:B------:R-:W-:Y:S02]  /*f2e0*/  CS2R R10, SRZ ;  /* 0x00000000000a7805 */ /* 0x000fe4000001ff00 */
[----:B------:R-:W-:Y:S01]  /*f2f0*/  CS2R R56, SRZ ;  /* 0x0000000000387805 */ /* 0x000fe2000001ff00 */
[----:B------:R0:W5:Y:S01]  /*f300*/  @!P0 LD.E.128 R48, desc[UR60][R12.64] ;  /* 0x0000003c0c308980 */ /* 0x000162000c101d00 */
[----:B------:R-:W-:-:S02]  /*f310*/  CS2R R58, SRZ ;  /* 0x00000000003a7805 */ /* 0x000fc4000001ff00 */
[----:B------:R-:W-:Y:S02]  /*f320*/  CS2R R14, SRZ ;  /* 0x00000000000e7805 */ /* 0x000fe4000001ff00 */
[----:B0-----:R-:W-:Y:S01]  /*f330*/  CS2R R12, SRZ ;  /* 0x00000000000c7805 */ /* 0x001fe2000001ff00 */
[----:B--2---:R-:W-:Y:S02]  /*f340*/  @!P1 IMAD.SHL.U32 R65, R3, 0x8, RZ ;  /* 0x0000000803419824 */ /* 0x004fe400078e00ff */
[----:B---3--:R-:W-:Y:S02]  /*f350*/  @!P2 IMAD.SHL.U32 R67, R0, 0x8, RZ ;  /* 0x000000080043a824 */ /* 0x008fe400078e00ff */
[----:B------:R-:W-:-:S04]  /*f360*/  @!P1 IMAD.WIDE R62, R65, 0x2, R20 ;  /* 0x00000002413e9825 */ /* 0x000fc800078e0214 */
[----:B------:R-:W-:Y:S01]  /*f370*/  @!P2 IMAD.WIDE R20, R67, 0x2, R20 ;  /* 0x000000024314a825 */ /* 0x000fe200078e0214 */
[----:B------:R0:W5:Y:S03]  /*f380*/  @!P1 LD.E.128 R52, desc[UR60][R62.64] ;  /* 0x0000003c3e349980 */ /* 0x000166000c101d00 */
[--C-:B------:R-:W-:Y:S01]  /*f390*/  @!P1 IMAD.WIDE R64, R65, 0x2, R60.reuse ;  /* 0x0000000241409825 */ /* 0x100fe200078e023c */
[----:B------:R0:W5:Y:S03]  /*f3a0*/  @!P2 LD.E.128 R56, desc[UR60][R20.64] ;  /* 0x0000003c1438a980 */ /* 0x000166000c101d00 */
[--C-:B------:R-:W-:Y:S01]  /*f3b0*/  @!P2 IMAD.WIDE R66, R67, 0x2, R60.reuse ;  /* 0x000000024342a825 */ /* 0x100fe200078e023c */
[----:B------:R0:W5:Y:S03]  /*f3c0*/  @!P1 LD.E.128 R8, desc[UR60][R64.64] ;  /* 0x0000003c40089980 */ /* 0x000166000c101d00 */
[----:B------:R-:W-:Y:S01]  /*f3d0*/  @!P0 IMAD.WIDE R60, R18, 0x2, R60 ;  /* 0x00000002123c8825 */ /* 0x000fe200078e023c */
[----:B------:R0:W5:Y:S04]  /*f3e0*/  @!P2 LD.E.128 R12, desc[UR60][R66.64] ;  /* 0x0000003c420ca980 */ /* 0x000168000c101d00 */
[----:B------:R0:W5:Y:S02]  /*f3f0*/  @!P0 LD.E.128 R4, desc[UR60][R60.64] ;  /* 0x0000003c3c048980 */ /* 0x000164000c101d00 */
.L_x_2898:
[----:B------:R-:W-:Y:S05]  /*f400*/  BSYNC B1 ;  /* 0x0000000000017941 */ /* 0x000fea0003800000 */
.L_x_2897:
[----:B0-----:R-:W2:Y:S01]  /*f410*/  LDL R60, [R1+0x48] ;  /* 0x00004800013c7983 */ /* 0x001ea20000100800 */
[----:B-----5:R-:W-:Y:S01]  /*f420*/  IMAD.MOV.U32 R3, RZ, RZ, R4 ;  /* 0x000000ffff037224 */ /* 0x020fe200078e0004 */
[----:B------:R-:W-:Y:S01]  /*f430*/  MOV R20, R5 ;  /* 0x0000000500147202 */ /* 0x000fe20000000f00 */
[----:B------:R-:W-:Y:S01]  /*f440*/  IMAD.MOV.U32 R21, RZ, RZ, R7 ;  /* 0x000000ffff157224 */ /* 0x000fe200078e0007 */
[----:B------:R-:W-:Y:S01]  /*f450*/  BSSY B1, `(.L_x_2899) ;  /* 0x000002c000017945 */ /* 0x000fe20003800000 */
        /* <DEDUP_REMOVED lines=8> */
[----:B------:R-:W-:-:S02]  /*f4e0*/  IMAD.MOV.U32 R3, RZ, RZ, R8 ;  /* 0x000000ffff037224 */ /* 0x000fc400078e0008 */
[----:B------:R-:W-:-:S03]  /*f4f0*/  IMAD.MOV.U32 R21, RZ, RZ, R10 ;  /* 0x000000ffff157224 */ /* 0x000fc600078e000a */
[----:B------:R-:W-:Y:S01]  /*f500*/  PRMT R70, R3, 0x5410, R20 ;  /* 0x0000541003467816 */ /* 0x000fe20000000014 */
[----:B------:R-:W-:Y:S01]  /*f510*/  IMAD.MOV.U32 R3, RZ, RZ, R12 ;  /* 0x000000ffff037224 */ /* 0x000fe200078e000c */
[----:B------:R-:W-:Y:S01]  /*f520*/  PRMT R71, R21, 0x7610, R71 ;  /* 0x0000761015477816 */ /* 0x000fe20000000047 */
[----:B------:R-:W-:Y:S01]  /*f530*/  IMAD.MOV.U32 R20, RZ, RZ, R13 ;  /* 0x000000ffff147224 */ /* 0x000fe200078e000d */
[----:B------:R-:W-:Y:S02]  /*f540*/  MOV R21, R14 ;  /* 0x0000000e00157202 */ /* 0x000fe40000000f00 */
[----:B--2---:R-:W-:-:S04]  /*f550*/  LEA.HI R0, R60, R60, RZ, 0x1 ;  /* 0x0000003c3c007211 */ /* 0x004fc800078f08ff */
[----:B------:R-:W-:-:S05]  /*f560*/  LOP3.LUT R0, R0, 0xfffffffe, RZ, 0xc0, !PT ;  /* 0xfffffffe00007812 */ /* 0x000fca00078ec0ff */
[----:B------:R-:W-:Y:S02]  /*f570*/  IMAD.IADD R0, R60, 0x1, -R0 ;  /* 0x000000013c007824 */ /* 0x000fe400078e0a00 */
[----:B------:R-:W-:-:S03]  /*f580*/  IMAD.MOV.U32 R60, RZ, RZ, R49 ;  /* 0x000000ffff3c7224 */ /* 0x000fc600078e0031 */
[----:B------:R-:W-:Y:S01]  /*f590*/  SHF.L.U32 R61, R0, 0x1f, RZ ;  /* 0x0000001f003d7819 */ /* 0x000fe200000006ff */
[----:B------:R-:W-:-:S03]  /*f5a0*/  IMAD.MOV.U32 R0, RZ, RZ, R11 ;  /* 0x000000ffff007224 */ /* 0x000fc600078e000b */
[----:B------:R-:W0:Y:S02]  /*f5b0*/  SYNCS.PHASECHK.TRANS64.TRYWAIT P0, [R16+URZ+0x36800], R61 ;  /* 0x0368003d100075a7 */ /* 0x000e24000800017f */
[----:B------:R-:W-:Y:S02]  /*f5c0*/  PRMT R71, R71, 0x5410, R0 ;  /* 0x0000541047477816 */ /* 0x000fe40000000000 */
[--C-:B------:R-:W-:Y:S01]  /*f5d0*/  PRMT R0, R3, 0x5410, R20.reuse ;  /* 0x0000541003007816 */ /* 0x100fe20000000014 */
[----:B------:R-:W-:Y:S01]  /*f5e0*/  IMAD.MOV.U32 R3, RZ, RZ, R15 ;  /* 0x000000ffff037224 */ /* 0x000fe200078e000f */
[----:B------:R-:W-:Y:S01]  /*f5f0*/  PRMT R20, R21, 0x7610, R20 ;  /* 0x0000761015147816 */ /* 0x000fe20000000014 */
[----:B------:R-:W-:-:S03]  /*f600*/  IMAD.MOV.U32 R21, RZ, RZ, R48 ;  /* 0x000000ffff157224 */ /* 0x000fc600078e0030 */
[----:B------:R-:W-:Y:S02]  /*f610*/  PRMT R20, R20, 0x5410, R3 ;  /* 0x0000541014147816 */ /* 0x000fe40000000003 */
[----:B------:R-:W-:Y:S01]  /*f620*/  PRMT R80, R21, 0x5410, R60 ;  /* 0x0000541015507816 */ /* 0x000fe2000000003c */
[----:B------:R-:W-:Y:S01]  /*f630*/  IMAD.MOV.U32 R60, RZ, RZ, R52 ;  /* 0x000000ffff3c7224 */ /* 0x000fe200078e0034 */
[----:B------:R-:W-:Y:S02]  /*f640*/  MOV R21, R51 ;  /* 0x0000003300157202 */ /* 0x000fe40000000f00 */
[----:B------:R-:W-:Y:S02]  /*f650*/  VIADDMNMX R3, R69, -R224, 0x80, PT ;  /* 0x0000008045037446 */ /* 0x000fe400038009e0 */
[----:B------:R-:W-:Y:S01]  /*f660*/  PRMT R81, R81, 0x5410, R21 ;  /* 0x0000541051517816 */ /* 0x000fe20000000015 */
[----:B------:R-:W-:Y:S01]  /*f670*/  IMAD.MOV.U32 R21, RZ, RZ, R54 ;  /* 0x000000ffff157224 */ /* 0x000fe200078e0036 */
[----:B------:R-:W-:Y:S01]  /*f680*/  PRMT R72, R60, 0x5410, R62 ;  /* 0x000054103c487816 */ /* 0x000fe2000000003e */
[----:B------:R-:W-:Y:S01]  /*f690*/  IMAD.MOV.U32 R60, RZ, RZ, R55 ;  /* 0x000000ffff3c7224 */ /* 0x000fe200078e0037 */
[----:B------:R-:W-:-:S02]  /*f6a0*/  MOV R62, R56 ;  /* 0x00000038003e7202 */ /* 0x000fc40000000f00 */
[----:B------:R-:W-:Y:S02]  /*f6b0*/  ISETP.GE.AND P1, PT, R204, R3, PT ;  /* 0x00000003cc00720c */ /* 0x000fe40003f26270 */
[----:B------:R-:W-:Y:S01]  /*f6c0*/  PRMT R73, R21, 0x5410, R60 ;  /* 0x0000541015497816 */ /* 0x000fe2000000003c */
[----:B------:R-:W-:Y:S01]  /*f6d0*/  IMAD.MOV.U32 R60, RZ, RZ, R58 ;  /* 0x000000ffff3c7224 */ /* 0x000fe200078e003a */
[----:B------:R-:W-:Y:S01]  /*f6e0*/  PRMT R21, R62, 0x5410, R63 ;  /* 0x000054103e157816 */ /* 0x000fe2000000003f */
[----:B------:R-:W-:Y:S01]  /*f6f0*/  IMAD.MOV.U32 R62, RZ, RZ, R59 ;  /* 0x000000ffff3e7224 */ /* 0x000fe200078e003b */
[----:B0-----:R-:W-:Y:S07]  /*f700*/  @!P0 BRA `(.L_x_2900) ;  /* 0x000001f400848947 */ /* 0x001fee0003800000 */
.L_x_3161:
[----:B------:R-:W-:Y:S05]  /*f710*/  BSYNC B1 ;  /* 0x0000000000017941 */ /* 0x000fea0003800000 */
.L_x_2899:
[----:B------:R-:W-:Y:S01]  /*f720*/  BSSY B1, `(.L_x_2901) ;  /* 0x0000136000017945 */ /* 0x000fe20003800000 */
[----:B------:R-:W-:-:S03]  /*f730*/  PRMT R68, R60, 0x5410, R62 ;  /* 0x000054103c447816 */ /* 0x000fc6000000003e */
[----:B------:R-:W-:Y:S05]  /*f740*/  @P1 BRA `(.L_x_2902) ;  /* 0x0000001000cc1947 */ /* 0x000fea0003800000 */
[----:B------:R-:W1:Y:S01]  /*f750*/  LDC R69, c[0x0][0x3f4] ;  /* 0x0000fd00ff457b82 */ /* 0x000e620000000800 */
[----:B------:R-:W-:Y:S01]  /*f760*/  BSSY B2, `(.L_x_2903) ;  /* 0x000006d000027945 */ /* 0x000fe20003800000 */
[-C--:B-1----:R-:W-:Y:S02]  /*f770*/  ISETP.GE.AND P0, PT, R18, R69.reuse, PT ;  /* 0x000000451200720c */ /* 0x082fe40003f06270 */
[-C--:B------:R-:W-:Y:S02]  /*f780*/  ISETP.GE.AND P1, PT, R206, R69.reuse, PT ;  /* 0x00000045ce00720c */ /* 0x080fe40003f26270 */
[----:B------:R-:W-:-:S09]  /*f790*/  ISETP.GE.AND P2, PT, R207, R69, PT ;  /* 0x00000045cf00720c */ /* 0x000fd20003f46270 */
[----:B------:R-:W-:Y:S05]  /*f7a0*/  @P0 BRA `(.L_x_2904) ;  /* 0x0000000400a00947 */ /* 0x000fea0003800000 */
[----:B------:R-:W1:Y:S01]  /*f7b0*/  S2R R64, SR_TID.X ;  /* 0x0000000000407919 */ /* 0x000e620000002100 */
[----:B------:R-:W-:Y:S01]  /*f7c0*/  LOP3.LUT R60, R218, 0x38, R18, 0xf8, !PT ;  /* 0x00000038da3c7812 */ /* 0x000fe200078ef812 */
[--C-:B------:R-:W-:Y:S01]  /*f7d0*/  HADD2.F32 R96, -RZ, R91.reuse.H0_H0 ;  /* 0x2000005bff607230 */ /* 0x100fe20000004100 */
[--C-:B------:R-:W-:Y:S01]  /*f7e0*/  SHF.R.U64 R44, R44, 0x10, R45.reuse ;  /* 0x000000102c2c7819 */ /* 0x100fe2000000122d */
[----:B------:R-:W-:Y:S01]  /*f7f0*/  HADD2.F32 R95, -RZ, R91.H1_H1 ;  /* 0x3000005bff5f7230 */ /* 0x000fe20000004100 */
[----:B0-----:R-:W-:Y:S01]  /*f800*/  LOP3.LUT R61, R60, R219, RZ, 0x3c, !PT ;  /* 0x000000db3c3d7212 */ /* 0x001fe200078e3cff */
[--C-:B------:R-:W-:Y:S01]  /*f810*/  HADD2.F32 R100, -RZ, R89.reuse.H1_H1 ;  /* 0x30000059ff647230 */ /* 0x100fe20000004100 */
[----:B------:R-:W-:Y:S01]  /*f820*/  SHF.R.U32.HI R102, RZ, 0x10, R45 ;  /* 0x00000010ff667819 */ /* 0x000fe2000001162d */
[----:B------:R-:W-:Y:S01]  /*f830*/  HADD2.F32 R89, -RZ, R89.H0_H0 ;  /* 0x20000059ff597230 */ /* 0x000fe20000004100 */
[----:B------:R-:W-:Y:S01]  /*f840*/  SHF.R.U64 R32, R32, 0x10, R33 ;  /* 0x0000001020207819 */ /* 0x000fe20000001221 */
[----:B------:R-:W-:Y:S01]  /*f850*/  IMAD.IADD R61, R220, 0x1, R61 ;  /* 0x00000001dc3d7824 */ /* 0x000fe200078e023d */
[----:B------:R-:W-:Y:S01]  /*f860*/  SHF.R.U32.HI R98, RZ, 0x10, R33 ;  /* 0x00000010ff627819 */ /* 0x000fe20000011621 */
[----:B------:R-:W-:Y:S01]  /*f870*/  HADD2.F32 R102, -RZ, R102.H0_H0 ;  /* 0x20000066ff667230 */ /* 0x000fe20000004100 */
[----:B------:R-:W-:Y:S01]  /*f880*/  SHF.R.U64 R33, R34, 0x10, R35 ;  /* 0x0000001022217819 */ /* 0x000fe20000001223 */
[----:B------:R-:W-:Y:S01]  /*f890*/  IMAD R82, R61, 0x2, R16 ;  /* 0x000000023d527824 */ /* 0x000fe200078e0210 */
[--C-:B------:R-:W-:Y:S01]  /*f8a0*/  SHF.R.U64 R34, R46, 0x10, R47.reuse ;  /* 0x000000102e227819 */ /* 0x100fe2000000122f */
[----:B------:R-:W-:Y:S01]  /*f8b0*/  HADD2.F32 R98, -RZ, R98.H0_H0 ;  /* 0x20000062ff627230 */ /* 0x000fe20000004100 */
[----:B------:R-:W-:Y:S01]  /*f8c0*/  SHF.R.U32.HI R101, RZ, 0x10, R47 ;  /* 0x00000010ff657819 */ /* 0x000fe2000001162f */
[----:B------:R-:W-:Y:S01]  /*f8d0*/  HADD2.F32 R33, -RZ, R33.H0_H0 ;  /* 0x20000021ff217230 */ /* 0x000fe20000004100 */
[----:B------:R-:W-:Y:S01]  /*f8e0*/  SHF.R.U32.HI R103, RZ, 0x10, R35 ;  /* 0x00000010ff677819 */ /* 0x000fe20000011623 */
[----:B-1----:R-:W-:-:S05]  /*f8f0*/  VIADD R64, R64, 0xffffff80 ;  /* 0xffffff8040407836 */ /* 0x002fca0000000000 */
[----:B------:R-:W-:-:S04]  /*f900*/  SHF.R.S32.HI R63, RZ, 0x1f, R64 ;  /* 0x0000001fff3f7819 */ /* 0x000fc80000011440 */
[----:B------:R-:W-:-:S04]  /*f910*/  LEA.HI R63, R63, R64, RZ, 0x2 ;  /* 0x000000403f3f7211 */ /* 0x000fc800078f10ff */
[----:B------:R-:W-:-:S04]  /*f920*/  LOP3.LUT R63, R63, 0xfffffffc, RZ, 0xc0, !PT ;  /* 0xfffffffc3f3f7812 */ /* 0x000fc800078ec0ff */
[----:B------:R-:W-:-:S04]  /*f930*/  IADD3 R63, R64, -R63, RZ ;  /* 0x8000003f403f7210 */ /* 0x000fc80007ffe0ff */
[----:B------:R-:W-:-:S04]  /*f940*/  LEA.HI R62, R69, R63, RZ, 0x1d ;  /* 0x0000003f453e7211 */ /* 0x000fc800078fe8ff */
[----:B------:R-:W-:Y:S01]  /*f950*/  SHF.R.S32.HI R65, RZ, 0x1f, R62 ;  /* 0x0000001fff417819 */ /* 0x000fe2000001143e */
[----:B------:R-:W-:-:S03]  /*f960*/  IMAD.SHL.U32 R63, R62, 0x8, RZ ;  /* 0x000000083e3f7824 */ /* 0x000fc600078e00ff */
[----:B------:R-:W-:Y:S02]  /*f970*/  LEA.HI R65, R65, R62, RZ, 0x3 ;  /* 0x0000003e41417211 */ /* 0x000fe400078f18ff */
[----:B------:R-:W-:-:S03]  /*f980*/  LOP3.LUT R60, R218, 0x38, R63, 0xf8, !PT ;  /* 0x00000038da3c7812 */ /* 0x000fc600078ef83f */
[----:B------:R-:W-:Y:S01]  /*f990*/  IMAD.SHL.U32 R65, R65, 0x400, RZ ;  /* 0x0000040041417824 */ /* 0x000fe200078e00ff */
[----:B------:R-:W-:Y:S02]  /*f9a0*/  LOP3.LUT R64, R60, R219, RZ, 0x3c, !PT ;  /* 0x000000db3c407212 */ /* 0x000fe400078e3cff */
[----:B------:R-:W0:Y:S02]  /*f9b0*/  LDS.128 R60, [R82+0x15400] ;  /* 0x01540000523c7984 */ /* 0x000e240000000c00 */
[----:B------:R-:W-:-:S04]  /*f9c0*/  LOP3.LUT R65, R65, 0x7fffe000, RZ, 0xc0, !PT ;  /* 0x7fffe00041417812 */ /* 0x000fc800078ec0ff */
[----:B------:R-:W-:-:S04]  /*f9d0*/  IADD3 R65, R64, R65, R220 ;  /* 0x0000004140417210 */ /* 0x000fc80007ffe0dc */
[----:B------:R-:W-:-:S05]  /*f9e0*/  LEA R87, R65, R16, 0x1 ;  /* 0x0000001041577211 */ /* 0x000fca00078e08ff */
[----:B------:R-:W1:Y:S01]  /*f9f0*/  LDS.128 R64, [R87+0x15400] ;  /* 0x0154000057407984 */ /* 0x000e620000000c00 */
[--C-:B0-----:R-:W-:Y:S02]  /*fa00*/  HADD2.F32 R46, -RZ, R61.reuse.H0_H0 ;  /* 0x2000003dff2e7230 */ /* 0x101fe40000004100 */
[----:B------:R-:W-:Y:S02]  /*fa10*/  HADD2.F32 R61, -RZ, R61.H1_H1 ;  /* 0x3000003dff3d7230 */ /* 0x000fe40000004100 */
        /* <DEDUP_REMOVED lines=10> */
[-C--:B------:R-:W-:Y:S01]  /*fac0*/  FMUL.FTZ R99, R45, R95.reuse ;  /* 0x0000005f2d637220 */ /* 0x080fe20000410000 */
[C---:B------:R-:W-:Y:S01]  /*fad0*/  FMUL.FTZ R104, R91.reuse, R102 ;  /* 0x000000665b687220 */ /* 0x040fe20000410000 */
[----:B------:R-:W-:Y:S01]  /*fae0*/  FMUL.FTZ R106, R91, R98 ;  /* 0x000000625b6a7220 */ /* 0x000fe20000410000 */
[C---:B------:R-:W-:Y:S01]  /*faf0*/  FFMA.FTZ R45, R46.reuse, R95, -R97 ;  /* 0x0000005f2e2d7223 */ /* 0x040fe20000010861 */
[----:B------:R-:W-:Y:S01]  /*fb00*/  FFMA.FTZ R46, R46, R96, R99 ;  /* 0x000000602e2e7223 */ /* 0x000fe20000010063 */
[----:B------:R-:W-:-:S02]  /*fb10*/  HADD2.F32 R96, -RZ, R90.H1_H1 ;  /* 0x3000005aff607230 */ /* 0x000fc40000004100 */
[----:B------:R-:W-:Y:S01]  /*fb20*/  FFMA.FTZ R104, R61, R98, -R104 ;  /* 0x000000623d687223 */ /* 0x000fe20000010868 */
[----:B------:R-:W-:Y:S01]  /*fb30*/  FMUL.FTZ R98, R65, R100 ;  /* 0x0000006441627220 */ /* 0x000fe20000410000 */
[----:B------:R-:W-:Y:S02]  /*fb40*/  HADD2.F32 R93, -RZ, R66.H0_H0 ;  /* 0x20000042ff5d7230 */ /* 0x000fe40000004100 */
[----:B------:R-:W-:Y:S01]  /*fb50*/  FFMA.FTZ R91, R61, R102, R106 ;  /* 0x000000663d5b7223 */ /* 0x000fe2000001006a */
[-C--:B------:R-:W-:Y:S01]  /*fb60*/  FMUL.FTZ R65, R65, R96.reuse ;  /* 0x0000006041417220 */ /* 0x080fe20000410000 */
[----:B------:R-:W-:Y:S02]  /*fb70*/  HADD2.F32 R94, -RZ, R67.H0_H0 ;  /* 0x20000043ff5e7230 */ /* 0x000fe40000004100 */
[C---:B------:R-:W-:Y:S01]  /*fb80*/  FFMA.FTZ R98, R47.reuse, R96, -R98 ;  /* 0x000000602f627223 */ /* 0x040fe20000010862 */
[----:B------:R-:W-:Y:S02]  /*fb90*/  HADD2.F32 R90, -RZ, R90.H0_H0 ;  /* 0x2000005aff5a7230 */ /* 0x000fe40000004100 */
[----:B------:R-:W-:Y:S01]  /*fba0*/  FFMA.FTZ R65, R47, R100, R65 ;  /* 0x000000642f417223 */ /* 0x000fe20000010041 */
[----:B------:R-:W-:-:S02]  /*fbb0*/  HADD2.F32 R61, -RZ, R88.H0_H0 ;  /* 0x20000058ff3d7230 */ /* 0x000fc40000004100 */
[C---:B------:R-:W-:Y:S01]  /*fbc0*/  FMUL.FTZ R95, R93.reuse, R89 ;  /* 0x000000595d5f7220 */ /* 0x040fe20000410000 */
[----:B------:R-:W-:Y:S02]  /*fbd0*/  HADD2.F32 R47, -RZ, R88.H1_H1 ;  /* 0x30000058ff2f7230 */ /* 0x000fe40000004100 */
[-C--:B------:R-:W-:Y:S01]  /*fbe0*/  FMUL.FTZ R93, R93, R90.reuse ;  /* 0x0000005a5d5d7220 */ /* 0x080fe20000410000 */
[----:B------:R-:W-:Y:S02]  /*fbf0*/  HADD2.F32 R67, -RZ, R67.H1_H1 ;  /* 0x30000043ff437230 */ /* 0x000fe40000004100 */
[----:B------:R-:W-:Y:S01]  /*fc00*/  FFMA.FTZ R95, R92, R90, -R95 ;  /* 0x0000005a5c5f7223 */ /* 0x000fe2000001085f */
[C---:B------:R-:W-:Y:S01]  /*fc10*/  FMUL.FTZ R96, R94.reuse, R61 ;  /* 0x0000003d5e607220 */ /* 0x040fe20000410000 */
[----:B------:R-:W-:Y:S02]  /*fc20*/  HADD2.F32 R90, -RZ, R101.H0_H0 ;  /* 0x20000065ff5a7230 */ /* 0x000fe40000004100 */
[----:B------:R-:W-:Y:S01]  /*fc30*/  FMUL.FTZ R94, R94, R47 ;  /* 0x0000002f5e5e7220 */ /* 0x000fe20000410000 */
[----:B------:R-:W-:-:S02]  /*fc40*/  HADD2.F32 R88, -RZ, R103.H0_H0 ;  /* 0x20000067ff587230 */ /* 0x000fc40000004100 */
[----:B------:R-:W-:Y:S01]  /*fc50*/  FFMA.FTZ R93, R92, R89, R93 ;  /* 0x000000595c5d7223 */ /* 0x000fe2000001005d */
[C---:B------:R-:W-:Y:S01]  /*fc60*/  FFMA.FTZ R96, R35.reuse, R47, -R96 ;  /* 0x0000002f23607223 */ /* 0x040fe20000010860 */
[----:B------:R-:W-:Y:S01]  /*fc70*/  FFMA.FTZ R94, R35, R61, R94 ;  /* 0x0000003d235e7223 */ /* 0x000fe2000001005e */
[----:B------:R-:W-:Y:S02]  /*fc80*/  HADD2.F32 R64, -RZ, R64.H1_H1 ;  /* 0x30000040ff407230 */ /* 0x000fe40000004100 */
[C---:B------:R-:W-:Y:S01]  /*fc90*/  FMUL.FTZ R92, R67.reuse, R90 ;  /* 0x0000005a435c7220 */ /* 0x040fe20000410000 */
[----:B------:R-:W-:Y:S02]  /*fca0*/  HADD2.F32 R66, -RZ, R66.H1_H1 ;  /* 0x30000042ff427230 */ /* 0x000fe40000004100 */
[-C--:B------:R-:W-:Y:S01]  /*fcb0*/  FMUL.FTZ R100, R67, R88.reuse ;  /* 0x0000005843647220 */ /* 0x080fe20000410000 */
[----:B------:R-:W-:Y:S02]  /*fcc0*/  HADD2.F32 R47, -RZ, R44.H0_H0 ;  /* 0x2000002cff2f7230 */ /* 0x000fe40000004100 */
[----:B------:R-:W-:Y:S01]  /*fcd0*/  FFMA.FTZ R89, R63, R88, -R92 ;  /* 0x000000583f597223 */ /* 0x000fe2000001085c */
[----:B------:R-:W-:-:S02]  /*fce0*/  HADD2.F32 R61, -RZ, R34.H0_H0 ;  /* 0x20000022ff3d7230 */ /* 0x000fc40000004100 */
[----:B------:R-:W-:Y:S01]  /*fcf0*/  FFMA.FTZ R97, R63, R90, R100 ;  /* 0x0000005a3f617223 */ /* 0x000fe20000010064 */
[----:B------:R-:W-:Y:S02]  /*fd00*/  HADD2.F32 R35, -RZ, R32.H0_H0 ;  /* 0x20000020ff237230 */ /* 0x000fe40000004100 */
[----:B------:R-:W-:Y:S01]  /*fd10*/  FMUL.FTZ R63, R64, R47 ;  /* 0x0000002f403f7220 */ /* 0x000fe20000410000 */
[C---:B------:R-:W-:Y:S01]  /*fd20*/  FMUL.FTZ R67, R66.reuse, R61 ;  /* 0x0000003d42437220 */ /* 0x040fe20000410000 */
[----:B------:R-:W-:Y:S01]  /*fd30*/  FMUL.FTZ R66, R66, R33 ;  /* 0x0000002142427220 */ /* 0x000fe20000410000 */
[-C--:B------:R-:W-:Y:S01]  /*fd40*/  FMUL.FTZ R64, R64, R35.reuse ;  /* 0x0000002340407220 */ /* 0x080fe20000410000 */
[----:B------:R-:W-:Y:S01]  /*fd50*/  FFMA.FTZ R63, R60, R35, -R63 ;  /* 0x000000233c3f7223 */ /* 0x000fe2000001083f */
[C---:B------:R-:W-:Y:S01]  /*fd60*/  FFMA.FTZ R34, R62.reuse, R33, -R67 ;  /* 0x000000213e227223 */ /* 0x040fe20000010843 */
        /* <DEDUP_REMOVED lines=12> */
.L_x_2904:
[----:B------:R-:W-:Y:S05]  /*fe30*/  BSYNC B2 ;  /* 0x0000000000027941 */ /* 0x000fea0003800000 */
.L_x_2903:
[----:B------:R-:W-:Y:S04]  /*fe40*/  BSSY B2, `(.L_x_2905) ;  /* 0x0000062000027945 */ /* 0x000fe80003800000 */
[----:B------:R-:W-:Y:S05]  /*fe50*/  @P1 BRA `(.L_x_2906) ;  /* 0x0000000400801947 */ /* 0x000fea0003800000 */
[----:B-1----:R-:W2:Y:S04]  /*fe60*/  LDL R32, [R1+0x5c] ;  /* 0x00005c0001207983 */ /* 0x002ea80000100800 */
[----:B------:R-:W3:Y:S01]  /*fe70*/  LDL R93, [R1+0x88] ;  /* 0x00008800015d7983 */ /* 0x000ee20000100800 */
[--C-:B------:R-:W-:Y:S01]  /*fe80*/  SHF.R.U64 R87, R40, 0x10, R41.reuse ;  /* 0x0000001028577819 */ /* 0x100fe20000001229 */
[----:B------:R-:W-:Y:S01]  /*fe90*/  HADD2.F32 R62, -RZ, R85.H1_H1 ;  /* 0x30000055ff3e7230 */ /* 0x000fe20000004100 */
[----:B------:R-:W-:Y:S01]  /*fea0*/  SHF.R.U32.HI R66, RZ, 0x10, R41 ;  /* 0x00000010ff427819 */ /* 0x000fe20000011629 */
[--C-:B------:R-:W-:Y:S01]  /*feb0*/  HADD2.F32 R64, -RZ, R83.reuse.H1_H1 ;  /* 0x30000053ff407230 */ /* 0x100fe20000004100 */
[--C-:B------:R-:W-:Y:S01]  /*fec0*/  SHF.R.U64 R92, R28, 0x10, R29.reuse ;  /* 0x000000101c5c7819 */ /* 0x100fe2000000121d */
[----:B------:R-:W-:Y:S01]  /*fed0*/  HADD2.F32 R83, -RZ, R83.H0_H0 ;  /* 0x20000053ff537230 */ /* 0x000fe20000004100 */
[----:B0-----:R-:W-:Y:S01]  /*fee0*/  SHF.R.U32.HI R61, RZ, 0x10, R29 ;  /* 0x00000010ff3d7819 */ /* 0x001fe2000001161d */
[----:B------:R-:W-:Y:S01]  /*fef0*/  HADD2.F32 R85, -RZ, R85.H0_H0 ;  /* 0x20000055ff557230 */ /* 0x000fe20000004100 */
[--C-:B------:R-:W-:Y:S01]  /*ff00*/  SHF.R.U64 R67, R42, 0x10, R43.reuse ;  /* 0x000000102a437819 */ /* 0x100fe2000000122b */
[----:B------:R-:W-:Y:S01]  /*ff10*/  HADD2.F32 R66, -RZ, R66.H0_H0 ;  /* 0x20000042ff427230 */ /* 0x000fe20000004100 */
[----:B------:R-:W-:-:S02]  /*ff20*/  SHF.R.U32.HI R65, RZ, 0x10, R43 ;  /* 0x00000010ff417819 */ /* 0x000fc4000001162b */
[--C-:B------:R-:W-:Y:S02]  /*ff30*/  SHF.R.U32.HI R89, RZ, 0x10, R31.reuse ;  /* 0x00000010ff597819 */ /* 0x100fe4000001161f */
[----:B------:R-:W-:Y:S02]  /*ff40*/  SHF.R.U64 R91, R30, 0x10, R31 ;  /* 0x000000101e5b7819 */ /* 0x000fe4000000121f */
[----:B--2---:R-:W-:-:S04]  /*ff50*/  LEA.HI R32, R69, R32, RZ, 0x1d ;  /* 0x0000002045207211 */ /* 0x004fc800078fe8ff */
[----:B------:R-:W-:Y:S01]  /*ff60*/  SHF.R.S32.HI R35, RZ, 0x1f, R32 ;  /* 0x0000001fff237819 */ /* 0x000fe20000011420 */
[----:B------:R-:W-:-:S03]  /*ff70*/  IMAD.SHL.U32 R33, R32, 0x8, RZ ;  /* 0x0000000820217824 */ /* 0x000fc600078e00ff */
[----:B------:R-:W-:Y:S02]  /*ff80*/  LEA.HI R35, R35, R32, RZ, 0x3 ;  /* 0x0000002023237211 */ /* 0x000fe400078f18ff */
[----:B------:R-:W-:-:S03]  /*ff90*/  LOP3.LUT R32, R218, 0x38, R33, 0xf8, !PT ;  /* 0x00000038da207812 */ /* 0x000fc600078ef821 */
[----:B------:R-:W-:Y:S01]  /*ffa0*/  IMAD.SHL.U32 R35, R35, 0x400, RZ ;  /* 0x0000040023237824 */ /* 0x000fe200078e00ff */
[----:B------:R-:W-:-:S04]  /*ffb0*/  LOP3.LUT R44, R32, R219, RZ, 0x3c, !PT ;  /* 0x000000db202c7212 */ /* 0x000fc800078e3cff */
[----:B------:R-:W-:Y:S02]  /*ffc0*/  LOP3.LUT R45, R35, 0x7fffe000, RZ, 0xc0, !PT ;  /* 0x7fffe000232d7812 */ /* 0x000fe400078ec0ff */
[----:B---3--:R-:W0:Y:S02]  /*ffd0*/  LDS.128 R32, [R93] ;  /* 0x000000005d207984 */ /* 0x008e240000000c00 */
[----:B------:R-:W-:-:S05]  /*ffe0*/  IADD3 R45, R44, R45, R220 ;  /* 0x0000002d2c2d7210 */ /* 0x000fca0007ffe0dc */
[----:B------:R-:W-:-:S05]  /*fff0*/  IMAD R60, R45, 0x2, R16 ;  /* 0x000000022d3c7824 */ /* 0x000fca00078e0210 */
[----:B------:R-:W1:Y:S01]  /*10000*/  LDS.128 R44, [R60+0x15400] ;  /* 0x015400003c2c7984 */ /* 0x000e620000000c00 */
[--C-:B0-----:R-:W-:Y:S02]  /*10010*/  HADD2.F32 R29, -RZ, R33.reuse.H0_H0 ;  /* 0x20000021ff1d7230 */ /* 0x101fe40000004100 */
[----:B------:R-:W-:Y:S02]  /*10020*/  HADD2.F32 R28, -RZ, R32.H0_H0 ;  /* 0x20000020ff1c7230 */ /* 0x000fe40000004100 */
[----:B------:R-:W-:Y:S02]  /*10030*/  HADD2.F32 R33, -RZ, R33.H1_H1 ;  /* 0x30000021ff217230 */ /* 0x000fe40000004100 */
[----:B------:R-:W-:Y:S02]  /*10040*/  HADD2.F32 R30, -RZ, R34.H0_H0 ;  /* 0x20000022ff1e7230 */ /* 0x000fe40000004100 */
[--C-:B------:R-:W-:Y:S02]  /*10050*/  HADD2.F32 R31, -RZ, R35.reuse.H0_H0 ;  /* 0x20000023ff1f7230 */ /* 0x100fe40000004100 */
[----:B------:R-:W-:-:S02]  /*10060*/  HADD2.F32 R35, -RZ, R35.H1_H1 ;  /* 0x30000023ff237230 */ /* 0x000fc40000004100 */
[--C-:B-1----:R-:W-:Y:S02]  /*10070*/  HADD2.F32 R41, -RZ, R45.reuse.H0_H0 ;  /* 0x2000002dff297230 */ /* 0x102fe40000004100 */
[----:B------:R-:W-:Y:S02]  /*10080*/  HADD2.F32 R40, -RZ, R44.H0_H0 ;  /* 0x2000002cff287230 */ /* 0x000fe40000004100 */
[----:B------:R-:W-:Y:S02]  /*10090*/  HADD2.F32 R45, -RZ, R45.H1_H1 ;  /* 0x3000002dff2d7230 */ /* 0x000fe40000004100 */
[C---:B------:R-:W-:Y:S01]  /*100a0*/  FMUL.FTZ R82, R41.reuse, R64 ;  /* 0x0000004029527220 */ /* 0x040fe20000410000 */
[-C--:B------:R-:W-:Y:S01]  /*100b0*/  FMUL.FTZ R88, R41, R62.reuse ;  /* 0x0000003e29587220 */ /* 0x080fe20000410000 */
[----:B------:R-:W-:Y:S02]  /*100c0*/  HADD2.F32 R41, -RZ, R84.H0_H0 ;  /* 0x20000054ff297230 */ /* 0x000fe40000004100 */
[C---:B------:R-:W-:Y:S01]  /*100d0*/  FFMA.FTZ R82, R29.reuse, R62, -R82 ;  /* 0x0000003e1d527223 */ /* 0x040fe20000010852 */
[----:B------:R-:W-:Y:S01]  /*100e0*/  FFMA.FTZ R88, R29, R64, R88 ;  /* 0x000000401d587223 */ /* 0x000fe20000010058 */
[----:B------:R-:W-:-:S02]  /*100f0*/  HADD2.F32 R62, -RZ, R61.H0_H0 ;  /* 0x2000003dff3e7230 */ /* 0x000fc40000004100 */
[C---:B------:R-:W-:Y:S01]  /*10100*/  FMUL.FTZ R29, R40.reuse, R83 ;  /* 0x00000053281d7220 */ /* 0x040fe20000410000 */
[-C--:B------:R-:W-:Y:S01]  /*10110*/  FMUL.FTZ R40, R40, R85.reuse ;  /* 0x0000005528287220 */ /* 0x080fe20000410000 */
[----:B------:R-:W-:Y:S02]  /*10120*/  HADD2.F32 R42, -RZ, R46.H0_H0 ;  /* 0x2000002eff2a7230 */ /* 0x000fe40000004100 */
[C---:B------:R-:W-:Y:S01]  /*10130*/  FMUL.FTZ R90, R45.reuse, R66 ;  /* 0x000000422d5a7220 */ /* 0x040fe20000410000 */
[----:B------:R-:W-:Y:S01]  /*10140*/  FFMA.FTZ R85, R28, R85, -R29 ;  /* 0x000000551c557223 */ /* 0x000fe2000001081d */
[----:B------:R-:W-:Y:S02]  /*10150*/  HADD2.F32 R43, -RZ, R47.H0_H0 ;  /* 0x2000002fff2b7230 */ /* 0x000fe40000004100 */
[-C--:B------:R-:W-:Y:S01]  /*10160*/  FMUL.FTZ R64, R45, R62.reuse ;  /* 0x0000003e2d407220 */ /* 0x080fe20000410000 */
[----:B------:R-:W-:Y:S02]  /*10170*/  HADD2.F32 R29, -RZ, R86.H0_H0 ;  /* 0x20000056ff1d7230 */ /* 0x000fe40000004100 */
[----:B------:R-:W-:Y:S01]  /*10180*/  FFMA.FTZ R45, R33, R62, -R90 ;  /* 0x0000003e212d7223 */ /* 0x000fe2000001085a */
[----:B------:R-:W-:-:S02]  /*10190*/  HADD2.F32 R84, -RZ, R84.H1_H1 ;  /* 0x30000054ff547230 */ /* 0x000fc40000004100 */
[----:B------:R-:W-:Y:S01]  /*101a0*/  FFMA.FTZ R61, R33, R66, R64 ;  /* 0x00000042213d7223 */ /* 0x000fe20000010040 */
[----:B------:R-:W-:Y:S02]  /*101b0*/  HADD2.F32 R86, -RZ, R86.H1_H1 ;  /* 0x30000056ff567230 */ /* 0x000fe40000004100 */
[----:B------:R-:W-:Y:S01]  /*101c0*/  FFMA.FTZ R83, R28, R83, R40 ;  /* 0x000000531c537223 */ /* 0x000fe20000010028 */
[----:B------:R-:W-:Y:S02]  /*101d0*/  HADD2.F32 R47, -RZ, R47.H1_H1 ;  /* 0x3000002fff2f7230 */ /* 0x000fe40000004100 */
[C---:B------:R-:W-:Y:S01]  /*101e0*/  FMUL.FTZ R33, R42.reuse, R41 ;  /* 0x000000292a217220 */ /* 0x040fe20000410000 */
[----:B------:R-:W-:Y:S01]  /*101f0*/  FMUL.FTZ R63, R42, R29 ;  /* 0x0000001d2a3f7220 */ /* 0x000fe20000410000 */
[----:B------:R-:W-:Y:S02]  /*10200*/  HADD2.F32 R40, -RZ, R65.H0_H0 ;  /* 0x20000041ff287230 */ /* 0x000fe40000004100 */
[----:B------:R-:W-:Y:S01]  /*10210*/  FMUL.FTZ R62, R43, R84 ;  /* 0x000000542b3e7220 */ /* 0x000fe20000410000 */
[----:B------:R-:W-:-:S02]  /*10220*/  HADD2.F32 R28, -RZ, R89.H0_H0 ;  /* 0x20000059ff1c7230 */ /* 0x000fc40000004100 */
[----:B------:R-:W-:Y:S01]  /*10230*/  FMUL.FTZ R43, R43, R86 ;  /* 0x000000562b2b7220 */ /* 0x000fe20000410000 */
[C---:B------:R-:W-:Y:S01]  /*10240*/  FFMA.FTZ R42, R30.reuse, R29, -R33 ;  /* 0x0000001d1e2a7223 */ /* 0x040fe20000010821 */
[----:B------:R-:W-:Y:S01]  /*10250*/  FFMA.FTZ R63, R30, R41, R63 ;  /* 0x000000291e3f7223 */ /* 0x000fe2000001003f */
[----:B------:R-:W-:Y:S02]  /*10260*/  HADD2.F32 R44, -RZ, R44.H1_H1 ;  /* 0x3000002cff2c7230 */ /* 0x000fe40000004100 */
[----:B------:R-:W-:Y:S01]  /*10270*/  FMUL.FTZ R30, R47, R40 ;  /* 0x000000282f1e7220 */ /* 0x000fe20000410000 */
[----:B------:R-:W-:Y:S02]  /*10280*/  HADD2.F32 R46, -RZ, R46.H1_H1 ;  /* 0x3000002eff2e7230 */ /* 0x000fe40000004100 */
[C---:B------:R-:W-:Y:S01]  /*10290*/  FFMA.FTZ R62, R31.reuse, R86, -R62 ;  /* 0x000000561f3e7223 */ /* 0x040fe2000001083e */
[----:B------:R-:W-:Y:S01]  /*102a0*/  FFMA.FTZ R84, R31, R84, R43 ;  /* 0x000000541f547223 */ /* 0x000fe2000001002b */
[----:B------:R-:W-:Y:S01]  /*102b0*/  FMUL.FTZ R64, R47, R28 ;  /* 0x0000001c2f407220 */ /* 0x000fe20000410000 */
[----:B------:R-:W-:-:S02]  /*102c0*/  HADD2.F32 R33, -RZ, R87.H0_H0 ;  /* 0x20000057ff217230 */ /* 0x000fc40000004100 */
[C---:B------:R-:W-:Y:S01]  /*102d0*/  FFMA.FTZ R47, R35.reuse, R28, -R30 ;  /* 0x0000001c232f7223 */ /* 0x040fe2000001081e */
[----:B------:R-:W-:Y:S02]  /*102e0*/  HADD2.F32 R41, -RZ, R67.H0_H0 ;  /* 0x20000043ff297230 */ /* 0x000fe40000004100 */
[----:B------:R-:W-:Y:S01]  /*102f0*/  FFMA.FTZ R65, R35, R40, R64 ;  /* 0x0000002823417223 */ /* 0x000fe20000010040 */
[----:B------:R-:W-:Y:S02]  /*10300*/  HADD2.F32 R29, -RZ, R92.H0_H0 ;  /* 0x2000005cff1d7230 */ /* 0x000fe40000004100 */
[----:B------:R-:W-:Y:S01]  /*10310*/  FMUL.FTZ R35, R44, R33 ;  /* 0x000000212c237220 */ /* 0x000fe20000410000 */
[----:B------:R-:W-:Y:S02]  /*10320*/  HADD2.F32 R31, -RZ, R91.H0_H0 ;  /* 0x2000005bff1f7230 */ /* 0x000fe40000004100 */
[----:B------:R-:W-:Y:S01]  /*10330*/  FMUL.FTZ R43, R46, R41 ;  /* 0x000000292e2b7220 */ /* 0x000fe20000410000 */
[----:B------:R-:W-:-:S02]  /*10340*/  HADD2.F32 R32, -RZ, R32.H1_H1 ;  /* 0x30000020ff207230 */ /* 0x000fc40000004100 */
[----:B------:R-:W-:Y:S01]  /*10350*/  FMUL.FTZ R44, R44, R29 ;  /* 0x0000001d2c2c7220 */ /* 0x000fe20000410000 */
[----:B------:R-:W-:Y:S02]  /*10360*/  HADD2.F32 R34, -RZ, R34.H1_H1 ;  /* 0x30000022ff227230 */ /* 0x000fe40000004100 */
[----:B------:R-:W-:Y:S01]  /*10370*/  FMUL.FTZ R46, R46, R31 ;  /* 0x0000001f2e2e7220 */ /* 0x000fe20000410000 */
[C---:B------:R-:W-:Y:S01]  /*10380*/  FFMA.FTZ R28, R32.reuse, R29, -R35 ;  /* 0x0000001d201c7223 */ /* 0x040fe20000010823 */
[----:B------:R-:W-:Y:S01]  /*10390*/  FFMA.FTZ R32, R32, R33, R44 ;  /* 0x0000002120207223 */ /* 0x000fe2000001002c */
[C---:B------:R-:W-:Y:S01]  /*103a0*/  FFMA.FTZ R43, R34.reuse, R31, -R43 ;  /* 0x0000001f222b7223 */ /* 0x040fe2000001082b */
        /* <DEDUP_REMOVED lines=11> */
.L_x_2906:
[----:B------:R-:W-:Y:S05]  /*10460*/  BSYNC B2 ;  /* 0x0000000000027941 */ /* 0x000fea0003800000 */
.L_x_2905:
[----:B------:R-:W-:Y:S05]  /*10470*/  @P2 BRA `(.L_x_2902) ;  /* 0x0000000400802947 */ /* 0x000fea0003800000 */
[----:B--2---:R-:W2:Y:S04]  /*10480*/  LDL R28, [R1+0x60] ;  /* 0x00006000011c7983 */ /* 0x004ea80000100800 */
[----:B------:R-:W3:Y:S01]  /*10490*/  LDL R66, [R1+0x80] ;  /* 0x0000800001427983 */ /* 0x000ee20000100800 */
[----:B------:R-:W-:Y:S01]  /*104a0*/  SHF.R.U64 R63, R36, 0x10, R37 ;  /* 0x00000010243f7819 */ /* 0x000fe20000001225 */
[----:B------:R-:W-:Y:S01]  /*104b0*/  HADD2.F32 R41, -RZ, R76.H1_H1 ;  /* 0x3000004cff297230 */ /* 0x000fe20000004100 */
[----:B------:R-:W-:Y:S01]  /*104c0*/  SHF.R.U32.HI R43, RZ, 0x10, R25 ;  /* 0x00000010ff2b7819 */ /* 0x000fe20000011619 */
[--C-:B------:R-:W-:Y:S01]  /*104d0*/  HADD2.F32 R42, -RZ, R74.reuse.H1_H1 ;  /* 0x3000004aff2a7230 */ /* 0x100fe20000004100 */
[----:B-1----:R-:W-:Y:S01]  /*104e0*/  SHF.R.U32.HI R44, RZ, 0x10, R37 ;  /* 0x00000010ff2c7819 */ /* 0x002fe20000011625 */
[----:B------:R-:W-:Y:S01]  /*104f0*/  HADD2.F32 R74, -RZ, R74.H0_H0 ;  /* 0x2000004aff4a7230 */ /* 0x000fe20000004100 */
[----:B------:R-:W-:Y:S01]  /*10500*/  SHF.R.U64 R65, R24, 0x10, R25 ;  /* 0x0000001018417819 */ /* 0x000fe20000001219 */
[----:B------:R-:W-:Y:S01]  /*10510*/  HADD2.F32 R76, -RZ, R76.H0_H0 ;  /* 0x2000004cff4c7230 */ /* 0x000fe20000004100 */
[----:B0-----:R-:W-:Y:S01]  /*10520*/  SHF.R.U64 R61, R38, 0x10, R39 ;  /* 0x00000010263d7819 */ /* 0x001fe20000001227 */
[----:B------:R-:W-:Y:S01]  /*10530*/  HADD2.F32 R44, -RZ, R44.H0_H0 ;  /* 0x2000002cff2c7230 */ /* 0x000fe20000004100 */
[----:B------:R-:W-:-:S02]  /*10540*/  SHF.R.U64 R64, R26, 0x10, R27 ;  /* 0x000000101a407819 */ /* 0x000fc4000000121b */
[----:B------:R-:W-:Y:S02]  /*10550*/  SHF.R.U32.HI R45, RZ, 0x10, R39 ;  /* 0x00000010ff2d7819 */ /* 0x000fe40000011627 */
[----:B------:R-:W-:Y:S02]  /*10560*/  SHF.R.U32.HI R47, RZ, 0x10, R27 ;  /* 0x00000010ff2f7819 */ /* 0x000fe4000001161b */
[----:B--2---:R-:W-:-:S04]  /*10570*/  LEA.HI R69, R69, R28, RZ, 0x1d ;  /* 0x0000001c45457211 */ /* 0x004fc800078fe8ff */
[----:B------:R-:W-:Y:S01]  /*10580*/  SHF.R.S32.HI R28, RZ, 0x1f, R69 ;  /* 0x0000001fff1c7819 */ /* 0x000fe20000011445 */
[----:B------:R-:W-:-:S03]  /*10590*/  IMAD.SHL.U32 R29, R69, 0x8, RZ ;  /* 0x00000008451d7824 */ /* 0x000fc600078e00ff */
[----:B------:R-:W-:Y:S02]  /*105a0*/  LEA.HI R69, R28, R69, RZ, 0x3 ;  /* 0x000000451c457211 */ /* 0x000fe400078f18ff */
[----:B------:R-:W-:Y:S02]  /*105b0*/  LOP3.LUT R28, R218, 0x38, R29, 0xf8, !PT ;  /* 0x00000038da1c7812 */ /* 0x000fe400078ef81d */
[----:B------:R-:W-:Y:S02]  /*105c0*/  SHF.L.U32 R69, R69, 0xa, RZ ;  /* 0x0000000a45457819 */ /* 0x000fe400000006ff */
[----:B------:R-:W-:Y:S02]  /*105d0*/  LOP3.LUT R32, R28, R219, RZ, 0x3c, !PT ;  /* 0x000000db1c207212 */ /* 0x000fe400078e3cff */
[----:B------:R-:W-:Y:S01]  /*105e0*/  LOP3.LUT R69, R69, 0x7fffe000, RZ, 0xc0, !PT ;  /* 0x7fffe00045457812 */ /* 0x000fe200078ec0ff */
[----:B---3--:R-:W0:Y:S03]  /*105f0*/  LDS.128 R28, [R66] ;  /* 0x00000000421c7984 */ /* 0x008e260000000c00 */
        /* <DEDUP_REMOVED lines=20> */
[----:B------:R-:W-:Y:S01]  /*10740*/  FMUL.FTZ R42, R37, R36 ;  /* 0x00000024252a7220 */ /* 0x000fe20000410000 */
[----:B------:R-:W-:Y:S02]  /*10750*/  HADD2.F32 R38, -RZ, R34.H0_H0 ;  /* 0x20000022ff267230 */ /* 0x000fe40000004100 */
[-C--:B------:R-:W-:Y:S01]  /*10760*/  FMUL.FTZ R33, R33, R76.reuse ;  /* 0x0000004c21217220 */ /* 0x080fe20000410000 */
[----:B------:R-:W-:Y:S02]  /*10770*/  HADD2.F32 R37, -RZ, R75.H0_H0 ;  /* 0x2000004bff257230 */ /* 0x000fe40000004100 */
[----:B------:R-:W-:Y:S01]  /*10780*/  FFMA.FTZ R76, R24, R76, -R25 ;  /* 0x0000004c184c7223 */ /* 0x000fe20000010819 */
[----:B------:R-:W-:Y:S01]  /*10790*/  FFMA.FTZ R43, R29, R44, R42 ;  /* 0x0000002c1d2b7223 */ /* 0x000fe2000001002a */
[----:B------:R-:W-:-:S02]  /*107a0*/  HADD2.F32 R25, -RZ, R77.H0_H0 ;  /* 0x2000004dff197230 */ /* 0x000fc40000004100 */
[----:B------:R-:W-:Y:S01]  /*107b0*/  FFMA.FTZ R41, R29, R36, -R62 ;  /* 0x000000241d297223 */ /* 0x000fe2000001083e */
        /* <DEDUP_REMOVED lines=44> */
.L_x_2902:
[----:B------:R-:W-:Y:S05]  /*10a80*/  BSYNC B1 ;  /* 0x0000000000017941 */ /* 0x000fea0003800000 */
.L_x_2901:
[----:B---3--:R-:W-:-:S05]  /*10a90*/  VIADD R24, R204, 0x40 ;  /* 0x00000040cc187836 */ /* 0x008fca0000000000 */
[----:B------:R-:W-:-:S13]  /*10aa0*/  ISETP.GE.AND P0, PT, R24, R3, PT ;  /* 0x000000031800720c */ /* 0x000fda0003f06270 */
[----:B------:R-:W-:Y:S05]  /*10ab0*/  @P0 BRA `(.L_x_2882) ;  /* 0x0000001000c40947 */ /* 0x000fea0003800000 */
[----:B------:R-:W3:Y:S01]  /*10ac0*/  LDC R3, c[0x0][0x3f4] ;  /* 0x0000fd00ff037b82 */ /* 0x000ee20000000800 */
[----:B------:R-:W-:Y:S01]  /*10ad0*/  BSSY B1, `(.L_x_2907) ;  /* 0x000006b000017945 */ /* 0x000fe20003800000 */
[----:B0-----:R-:W-:Y:S02]  /*10ae0*/  SHF.R.U32.HI R61, RZ, 0x3, R217 ;  /* 0x00000003ff3d7819 */ /* 0x001fe400000116d9 */
[-C--:B---3--:R-:W-:Y:S02]  /*10af0*/  ISETP.GE.AND P0, PT, R18, R3.reuse, PT ;  /* 0x000000031200720c */ /* 0x088fe40003f06270 */
[-C--:B------:R-:W-:Y:S02]  /*10b00*/  ISETP.GE.AND P1, PT, R206, R3.reuse, PT ;  /* 0x00000003ce00720c */ /* 0x080fe40003f26270 */
[----:B------:R-:W-:-:S09]  /*10b10*/  ISETP.GE.AND P2, PT, R207, R3, PT ;  /* 0x00000003cf00720c */ /* 0x000fd20003f46270 */
[----:B------:R-:W-:Y:S05]  /*10b20*/  @P0 BRA `(.L_x_2908) ;  /* 0x0000000400940947 */ /* 0x000fea0003800000 */
[----:B------:R-:W3:Y:S01]  /*10b30*/  LDL R62, [R1+0x84] ;  /* 0x00008400013e7983 */ /* 0x000ee20000100800 */
[----:B------:R-:W0:Y:S02]  /*10b40*/  S2R R25, SR_TID.X ;  /* 0x0000000000197919 */ /* 0x000e240000002100 */
[----:B0-----:R-:W-:-:S05]  /*10b50*/  VIADD R25, R25, 0xffffff80 ;  /* 0xffffff8019197836 */ /* 0x001fca0000000000 */
[----:B------:R-:W-:-:S04]  /*10b60*/  SHF.R.S32.HI R24, RZ, 0x1f, R25 ;  /* 0x0000001fff187819 */ /* 0x000fc80000011419 */
[----:B------:R-:W-:-:S04]  /*10b70*/  LEA.HI R24, R24, R25, RZ, 0x2 ;  /* 0x0000001918187211 */ /* 0x000fc800078f10ff */
[----:B------:R-:W-:-:S05]  /*10b80*/  LOP3.LUT R24, R24, 0xfffffffc, RZ, 0xc0, !PT ;  /* 0xfffffffc18187812 */ /* 0x000fca00078ec0ff */
[----:B------:R-:W-:-:S05]  /*10b90*/  IMAD.IADD R24, R25, 0x1, -R24 ;  /* 0x0000000119187824 */ /* 0x000fca00078e0a18 */
[----:B------:R-:W-:-:S04]  /*10ba0*/  LEA.HI R24, R3, R24, RZ, 0x1d ;  /* 0x0000001803187211 */ /* 0x000fc800078fe8ff */
[----:B------:R-:W-:Y:S02]  /*10bb0*/  SHF.R.S32.HI R25, RZ, 0x1f, R24 ;  /* 0x0000001fff197819 */ /* 0x000fe40000011418 */
[----:B------:R-:W-:Y:S02]  /*10bc0*/  SHF.L.U32 R26, R24, 0x3, RZ ;  /* 0x00000003181a7819 */ /* 0x000fe400000006ff */
[----:B------:R-:W-:Y:S02]  /*10bd0*/  LEA.HI R25, R25, R24, RZ, 0x3 ;  /* 0x0000001819197211 */ /* 0x000fe400078f18ff */
[----:B------:R-:W-:-:S03]  /*10be0*/  LOP3.LUT R24, R217, 0x38, R26, 0xf8, !PT ;  /* 0x00000038d9187812 */ /* 0x000fc600078ef81a */
[----:B------:R-:W-:Y:S01]  /*10bf0*/  IMAD.SHL.U32 R25, R25, 0x400, RZ ;  /* 0x0000040019197824 */ /* 0x000fe200078e00ff */
[----:B--2---:R-:W-:-:S04]  /*10c00*/  LOP3.LUT R29, R24, R61, RZ, 0x3c, !PT ;  /* 0x0000003d181d7212 */ /* 0x004fc800078e3cff */
[----:B------:R-:W-:-:S04]  /*10c10*/  LOP3.LUT R28, R25, 0x7fffe000, RZ, 0xc0, !PT ;  /* 0x7fffe000191c7812 */ /* 0x000fc800078ec0ff */
[----:B------:R-:W-:-:S05]  /*10c20*/  IADD3 R29, R29, R28, R222 ;  /* 0x0000001c1d1d7210 */ /* 0x000fca0007ffe0de */
[----:B-1----:R-:W-:-:S05]  /*10c30*/  IMAD R32, R29, 0x2, R16 ;  /* 0x000000021d207824 */ /* 0x002fca00078e0210 */
[----:B------:R-:W0:Y:S01]  /*10c40*/  LDS.128 R28, [R32+0x15400] ;  /* 0x01540000201c7984 */ /* 0x000e220000000c00 */
[----:B------:R-:W-:Y:S01]  /*10c50*/  SHF.R.U32.HI R37, RZ, 0x10, R5 ;  /* 0x00000010ff257819 */ /* 0x000fe20000011605 */
[----:B------:R-:W-:Y:S02]  /*10c60*/  HADD2.F32 R38, -RZ, R80.H1_H1 ;  /* 0x30000050ff267230 */ /* 0x000fe40000004100 */
[--C-:B------:R-:W-:Y:S01]  /*10c70*/  HADD2.F32 R40, -RZ, R78.reuse.H1_H1 ;  /* 0x3000004eff287230 */ /* 0x100fe20000004100 */
[----:B------:R-:W-:Y:S02]  /*10c80*/  SHF.R.U64 R60, R48, 0x10, R49 ;  /* 0x00000010303c7819 */ /* 0x000fe40000001231 */
[----:B------:R-:W-:Y:S01]  /*10c90*/  SHF.R.U64 R47, R4, 0x10, R5 ;  /* 0x00000010042f7819 */ /* 0x000fe20000001205 */
[----:B------:R-:W-:Y:S01]  /*10ca0*/  HADD2.F32 R37, -RZ, R37.H0_H0 ;  /* 0x20000025ff257230 */ /* 0x000fe20000004100 */
[----:B------:R-:W-:Y:S01]  /*10cb0*/  SHF.R.U32.HI R49, RZ, 0x10, R49 ;  /* 0x00000010ff317819 */ /* 0x000fe20000011631 */
[----:B------:R-:W-:-:S02]  /*10cc0*/  HADD2.F32 R78, -RZ, R78.H0_H0 ;  /* 0x2000004eff4e7230 */ /* 0x000fc40000004100 */
[----:B------:R-:W-:Y:S01]  /*10cd0*/  HADD2.F32 R80, -RZ, R80.H0_H0 ;  /* 0x20000050ff507230 */ /* 0x000fe20000004100 */
[--C-:B------:R-:W-:Y:S02]  /*10ce0*/  SHF.R.U64 R48, R50, 0x10, R51.reuse ;  /* 0x0000001032307819 */ /* 0x100fe40000001233 */
[----:B------:R-:W-:Y:S02]  /*10cf0*/  SHF.R.U32.HI R50, RZ, 0x10, R51 ;  /* 0x00000010ff327819 */ /* 0x000fe40000011633 */
[--C-:B------:R-:W-:Y:S02]  /*10d00*/  SHF.R.U32.HI R41, RZ, 0x10, R7.reuse ;  /* 0x00000010ff297819 */ /* 0x100fe40000011607 */
[----:B------:R-:W-:Y:S01]  /*10d10*/  SHF.R.U64 R45, R6, 0x10, R7 ;  /* 0x00000010062d7819 */ /* 0x000fe20000001207 */
[--C-:B0-----:R-:W-:Y:S02]  /*10d20*/  HADD2.F32 R33, -RZ, R29.reuse.H0_H0 ;  /* 0x2000001dff217230 */ /* 0x101fe40000004100 */
[----:B------:R-:W-:-:S02]  /*10d30*/  HADD2.F32 R34, -RZ, R29.H1_H1 ;  /* 0x3000001dff227230 */ /* 0x000fc40000004100 */
[----:B------:R-:W-:Y:S02]  /*10d40*/  HADD2.F32 R29, -RZ, R28.H0_H0 ;  /* 0x2000001cff1d7230 */ /* 0x000fe40000004100 */
[C---:B------:R-:W-:Y:S01]  /*10d50*/  FMUL.FTZ R42, R33.reuse, R40 ;  /* 0x00000028212a7220 */ /* 0x040fe20000410000 */
[----:B------:R-:W-:Y:S01]  /*10d60*/  FMUL.FTZ R44, R33, R38 ;  /* 0x00000026212c7220 */ /* 0x000fe20000410000 */
[----:B------:R-:W-:Y:S02]  /*10d70*/  HADD2.F32 R33, -RZ, R49.H0_H0 ;  /* 0x20000031ff217230 */ /* 0x000fe40000004100 */
[----:B------:R-:W-:Y:S02]  /*10d80*/  HADD2.F32 R35, -RZ, R30.H0_H0 ;  /* 0x2000001eff237230 */ /* 0x000fe40000004100 */
[--C-:B------:R-:W-:Y:S02]  /*10d90*/  HADD2.F32 R36, -RZ, R31.reuse.H0_H0 ;  /* 0x2000001fff247230 */ /* 0x100fe40000004100 */
[----:B------:R-:W-:-:S02]  /*10da0*/  HADD2.F32 R31, -RZ, R31.H1_H1 ;  /* 0x3000001fff1f7230 */ /* 0x000fc40000004100 */
[----:B------:R-:W-:Y:S02]  /*10db0*/  HADD2.F32 R28, -RZ, R28.H1_H1 ;  /* 0x3000001cff1c7230 */ /* 0x000fe40000004100 */
[----:B------:R-:W-:Y:S01]  /*10dc0*/  HADD2.F32 R30, -RZ, R30.H1_H1 ;  /* 0x3000001eff1e7230 */ /* 0x000fe20000004100 */
[----:B---3--:R-:W0:Y:S02]  /*10dd0*/  LDS.128 R24, [R62] ;  /* 0x000000003e187984 */ /* 0x008e240000000c00 */
[--C-:B0-----:R-:W-:Y:S02]  /*10de0*/  HADD2.F32 R5, -RZ, R25.reuse.H0_H0 ;  /* 0x20000019ff057230 */ /* 0x101fe40000004100 */
[----:B------:R-:W-:Y:S02]  /*10df0*/  HADD2.F32 R25, -RZ, R25.H1_H1 ;  /* 0x30000019ff197230 */ /* 0x000fe40000004100 */
[----:B------:R-:W-:Y:S02]  /*10e00*/  HADD2.F32 R4, -RZ, R24.H0_H0 ;  /* 0x20000018ff047230 */ /* 0x000fe40000004100 */
[C---:B------:R-:W-:Y:S01]  /*10e10*/  FFMA.FTZ R42, R5.reuse, R38, -R42 ;  /* 0x00000026052a7223 */ /* 0x040fe2000001082a */
[----:B------:R-:W-:Y:S01]  /*10e20*/  FFMA.FTZ R44, R5, R40, R44 ;  /* 0x00000028052c7223 */ /* 0x000fe2000001002c */
[C---:B------:R-:W-:Y:S01]  /*10e30*/  FMUL.FTZ R38, R34.reuse, R37 ;  /* 0x0000002522267220 */ /* 0x040fe20000410000 */
[C---:B------:R-:W-:Y:S01]  /*10e40*/  FMUL.FTZ R5, R29.reuse, R78 ;  /* 0x0000004e1d057220 */ /* 0x040fe20000410000 */
[-C--:B------:R-:W-:Y:S01]  /*10e50*/  FMUL.FTZ R29, R29, R80.reuse ;  /* 0x000000501d1d7220 */ /* 0x080fe20000410000 */
[-C--:B------:R-:W-:Y:S01]  /*10e60*/  FMUL.FTZ R34, R34, R33.reuse ;  /* 0x0000002122227220 */ /* 0x080fe20000410000 */
[----:B------:R-:W-:Y:S01]  /*10e70*/  FFMA.FTZ R39, R25, R33, -R38 ;  /* 0x0000002119277223 */ /* 0x000fe20000010826 */
[----:B------:R-:W-:Y:S01]  /*10e80*/  FFMA.FTZ R80, R4, R80, -R5 ;  /* 0x0000005004507223 */ /* 0x000fe20000010805 */
[----:B------:R-:W-:-:S02]  /*10e90*/  HADD2.F32 R33, -RZ, R79.H0_H0 ;  /* 0x2000004fff217230 */ /* 0x000fc40000004100 */
[--C-:B------:R-:W-:Y:S02]  /*10ea0*/  HADD2.F32 R5, -RZ, R81.reuse.H0_H0 ;  /* 0x20000051ff057230 */ /* 0x100fe40000004100 */
[----:B------:R-:W-:Y:S02]  /*10eb0*/  HADD2.F32 R81, -RZ, R81.H1_H1 ;  /* 0x30000051ff517230 */ /* 0x000fe40000004100 */
[----:B------:R-:W-:Y:S02]  /*10ec0*/  HADD2.F32 R79, -RZ, R79.H1_H1 ;  /* 0x3000004fff4f7230 */ /* 0x000fe40000004100 */
[----:B------:R-:W-:Y:S01]  /*10ed0*/  FFMA.FTZ R37, R25, R37, R34 ;  /* 0x0000002519257223 */ /* 0x000fe20000010022 */
[----:B------:R-:W-:Y:S02]  /*10ee0*/  HADD2.F32 R6, -RZ, R26.H0_H0 ;  /* 0x2000001aff067230 */ /* 0x000fe40000004100 */
[----:B------:R-:W-:Y:S01]  /*10ef0*/  FFMA.FTZ R78, R4, R78, R29 ;  /* 0x0000004e044e7223 */ /* 0x000fe2000001001d */
[----:B------:R-:W-:-:S02]  /*10f00*/  HADD2.F32 R7, -RZ, R27.H0_H0 ;  /* 0x2000001bff077230 */ /* 0x000fc40000004100 */
[C---:B------:R-:W-:Y:S01]  /*10f10*/  FMUL.FTZ R25, R35.reuse, R33 ;  /* 0x0000002123197220 */ /* 0x040fe20000410000 */
[----:B------:R-:W-:Y:S01]  /*10f20*/  FMUL.FTZ R29, R35, R5 ;  /* 0x00000005231d7220 */ /* 0x000fe20000410000 */
[----:B------:R-:W-:Y:S02]  /*10f30*/  HADD2.F32 R34, -RZ, R41.H0_H0 ;  /* 0x20000029ff227230 */ /* 0x000fe40000004100 */
[C---:B------:R-:W-:Y:S01]  /*10f40*/  FMUL.FTZ R38, R36.reuse, R79 ;  /* 0x0000004f24267220 */ /* 0x040fe20000410000 */
[----:B------:R-:W-:Y:S02]  /*10f50*/  HADD2.F32 R4, -RZ, R50.H0_H0 ;  /* 0x20000032ff047230 */ /* 0x000fe40000004100 */
[----:B------:R-:W-:Y:S01]  /*10f60*/  FMUL.FTZ R40, R36, R81 ;  /* 0x0000005124287220 */ /* 0x000fe20000410000 */
[----:B------:R-:W-:Y:S02]  /*10f70*/  HADD2.F32 R27, -RZ, R27.H1_H1 ;  /* 0x3000001bff1b7230 */ /* 0x000fe40000004100 */
[C---:B------:R-:W-:Y:S01]  /*10f80*/  FFMA.FTZ R35, R6.reuse, R5, -R25 ;  /* 0x0000000506237223 */ /* 0x040fe20000010819 */
[----:B------:R-:W-:Y:S01]  /*10f90*/  FFMA.FTZ R36, R6, R33, R29 ;  /* 0x0000002106247223 */ /* 0x000fe2000001001d */
[----:B------:R-:W-:Y:S01]  /*10fa0*/  FMUL.FTZ R6, R31, R34 ;  /* 0x000000221f067220 */ /* 0x000fe20000410000 */
[C---:B------:R-:W-:Y:S01]  /*10fb0*/  FFMA.FTZ R38, R7.reuse, R81, -R38 ;  /* 0x0000005107267223 */ /* 0x040fe20000010826 */
[----:B------:R-:W-:Y:S01]  /*10fc0*/  FFMA.FTZ R40, R7, R79, R40 ;  /* 0x0000004f07287223 */ /* 0x000fe20000010028 */
[----:B------:R-:W-:Y:S01]  /*10fd0*/  FMUL.FTZ R46, R31, R4 ;  /* 0x000000041f2e7220 */ /* 0x000fe20000410000 */
[----:B------:R-:W-:-:S02]  /*10fe0*/  HADD2.F32 R25, -RZ, R47.H0_H0 ;  /* 0x2000002fff197230 */ /* 0x000fc40000004100 */
[----:B------:R-:W-:Y:S02]  /*10ff0*/  HADD2.F32 R29, -RZ, R45.H0_H0 ;  /* 0x2000002dff1d7230 */ /* 0x000fe40000004100 */
[----:B------:R-:W-:Y:S02]  /*11000*/  HADD2.F32 R5, -RZ, R60.H0_H0 ;  /* 0x2000003cff057230 */ /* 0x000fe40000004100 */
[----:B------:R-:W-:Y:S02]  /*11010*/  HADD2.F32 R7, -RZ, R48.H0_H0 ;  /* 0x20000030ff077230 */ /* 0x000fe40000004100 */
[C---:B------:R-:W-:Y:S01]  /*11020*/  FFMA.FTZ R43, R27.reuse, R4, -R6 ;  /* 0x000000041b2b7223 */ /* 0x040fe20000010806 */
[----:B------:R-:W-:Y:S02]  /*11030*/  HADD2.F32 R24, -RZ, R24.H1_H1 ;  /* 0x30000018ff187230 */ /* 0x000fe40000004100 */
[----:B------:R-:W-:Y:S01]  /*11040*/  FFMA.FTZ R45, R27, R34, R46 ;  /* 0x000000221b2d7223 */ /* 0x000fe2000001002e */
[----:B------:R-:W-:-:S02]  /*11050*/  HADD2.F32 R26, -RZ, R26.H1_H1 ;  /* 0x3000001aff1a7230 */ /* 0x000fc40000004100 */
        /* <DEDUP_REMOVED lines=13> */
[----:B------:R-:W-:Y:S02]  /*11130*/  F2FP.F16.F32.PACK_AB R25, R37, R44 ;  /* 0x0000002c2519723e */ /* 0x000fe400000000ff */
[----:B------:R-:W-:Y:S02]  /*11140*/  F2FP.F16.F32.PACK_AB R24, R33, R78 ;  /* 0x0000004e2118723e */ /* 0x000fe400000000ff */
[----:B------:R-:W-:Y:S01]  /*11150*/  F2FP.F16.F32.PACK_AB R26, R29, R36 ;  /* 0x000000241d1a723e */ /* 0x000fe200000000ff */
[----:B------:R0:W-:Y:S04]  /*11160*/  STS.128 [R62], R4 ;  /* 0x000000043e007388 */ /* 0x0001e80000000c00 */
[----:B------:R0:W-:Y:S02]  /*11170*/  STS.128 [R32+0x15400], R24 ;  /* 0x0154001820007388 */ /* 0x0001e40000000c00 */
.L_x_2908:
[----:B------:R-:W-:Y:S05]  /*11180*/  BSYNC B1 ;  /* 0x0000000000017941 */ /* 0x000fea0003800000 */
.L_x_2907:
[----:B------:R-:W-:Y:S04]  /*11190*/  BSSY B1, `(.L_x_2909) ;  /* 0x0000062000017945 */ /* 0x000fe80003800000 */
[----:B------:R-:W-:Y:S05]  /*111a0*/  @P1 BRA `(.L_x_2910) ;  /* 0x0000000400801947 */ /* 0x000fea0003800000 */
[----:B0-----:R-:W3:Y:S04]  /*111b0*/  LDL R4, [R1+0x5c] ;  /* 0x00005c0001047983 */ /* 0x001ee80000100800 */
[----:B-1----:R-:W4:Y:S01]  /*111c0*/  LDL R46, [R1+0x7c] ;  /* 0x00007c00012e7983 */ /* 0x002f220000100800 */
[----:B--2---:R-:W-:Y:S01]  /*111d0*/  SHF.R.U32.HI R35, RZ, 0x10, R9 ;  /* 0x00000010ff237819 */ /* 0x004fe20000011609 */
[----:B------:R-:W-:Y:S01]  /*111e0*/  HADD2.F32 R33, -RZ, R72.H1_H1 ;  /* 0x30000048ff217230 */ /* 0x000fe20000004100 */
[--C-:B------:R-:W-:Y:S01]  /*111f0*/  SHF.R.U64 R45, R52, 0x10, R53.reuse ;  /* 0x00000010342d7819 */ /* 0x100fe20000001235 */
[--C-:B------:R-:W-:Y:S01]  /*11200*/  HADD2.F32 R34, -RZ, R70.reuse.H1_H1 ;  /* 0x30000046ff227230 */ /* 0x100fe20000004100 */
[----:B------:R-:W-:Y:S01]  /*11210*/  SHF.R.U32.HI R52, RZ, 0x10, R53 ;  /* 0x00000010ff347819 */ /* 0x000fe20000011635 */
[----:B------:R-:W-:Y:S01]  /*11220*/  HADD2.F32 R35, -RZ, R35.H0_H0 ;  /* 0x20000023ff237230 */ /* 0x000fe20000004100 */
[----:B------:R-:W-:Y:S01]  /*11230*/  SHF.R.U64 R43, R8, 0x10, R9 ;  /* 0x00000010082b7819 */ /* 0x000fe20000001209 */
[----:B------:R-:W-:Y:S01]  /*11240*/  HADD2.F32 R70, -RZ, R70.H0_H0 ;  /* 0x20000046ff467230 */ /* 0x000fe20000004100 */
[--C-:B------:R-:W-:Y:S01]  /*11250*/  SHF.R.U64 R41, R10, 0x10, R11.reuse ;  /* 0x000000100a297819 */ /* 0x100fe2000000120b */
[----:B------:R-:W-:Y:S01]  /*11260*/  HADD2.F32 R72, -RZ, R72.H0_H0 ;  /* 0x20000048ff487230 */ /* 0x000fe20000004100 */
[----:B------:R-:W-:-:S02]  /*11270*/  SHF.R.U32.HI R38, RZ, 0x10, R11 ;  /* 0x00000010ff267819 */ /* 0x000fc4000001160b */
[--C-:B------:R-:W-:Y:S02]  /*11280*/  SHF.R.U64 R44, R54, 0x10, R55.reuse ;  /* 0x00000010362c7819 */ /* 0x100fe40000001237 */
[----:B------:R-:W-:Y:S02]  /*11290*/  SHF.R.U32.HI R54, RZ, 0x10, R55 ;  /* 0x00000010ff367819 */ /* 0x000fe40000011637 */
[----:B---3--:R-:W-:-:S04]  /*112a0*/  LEA.HI R4, R3, R4, RZ, 0x1d ;  /* 0x0000000403047211 */ /* 0x008fc800078fe8ff */
[----:B------:R-:W-:Y:S01]  /*112b0*/  SHF.R.S32.HI R5, RZ, 0x1f, R4 ;  /* 0x0000001fff057819 */ /* 0x000fe20000011404 */
[----:B------:R-:W-:-:S03]  /*112c0*/  IMAD.SHL.U32 R6, R4, 0x8, RZ ;  /* 0x0000000804067824 */ /* 0x000fc600078e00ff */
[----:B------:R-:W-:Y:S02]  /*112d0*/  LEA.HI R5, R5, R4, RZ, 0x3 ;  /* 0x0000000405057211 */ /* 0x000fe400078f18ff */
[----:B------:R-:W-:-:S03]  /*112e0*/  LOP3.LUT R4, R217, 0x38, R6, 0xf8, !PT ;  /* 0x00000038d9047812 */ /* 0x000fc600078ef806 */
[----:B------:R-:W-:Y:S01]  /*112f0*/  IMAD.SHL.U32 R5, R5, 0x400, RZ ;  /* 0x0000040005057824 */ /* 0x000fe200078e00ff */
[----:B------:R-:W-:-:S04]  /*11300*/  LOP3.LUT R25, R4, R61, RZ, 0x3c, !PT ;  /* 0x0000003d04197212 */ /* 0x000fc800078e3cff */
[----:B------:R-:W-:Y:S02]  /*11310*/  LOP3.LUT R24, R5, 0x7fffe000, RZ, 0xc0, !PT ;  /* 0x7fffe00005187812 */ /* 0x000fe400078ec0ff */
[----:B----4-:R-:W0:Y:S02]  /*11320*/  LDS.128 R4, [R46] ;  /* 0x000000002e047984 */ /* 0x010e240000000c00 */
        /* <DEDUP_REMOVED lines=9> */
[--C-:B-1----:R-:W-:Y:S02]  /*113c0*/  HADD2.F32 R29, -RZ, R25.reuse.H0_H0 ;  /* 0x20000019ff1d7230 */ /* 0x102fe40000004100 */
[----:B------:R-:W-:Y:S02]  /*113d0*/  HADD2.F32 R30, -RZ, R25.H1_H1 ;  /* 0x30000019ff1e7230 */ /* 0x000fe40000004100 */
[----:B------:R-:W-:Y:S02]  /*113e0*/  HADD2.F32 R25, -RZ, R24.H0_H0 ;  /* 0x20000018ff197230 */ /* 0x000fe40000004100 */
[CC--:B------:R-:W-:Y:S01]  /*113f0*/  FMUL.FTZ R37, R29.reuse, R34.reuse ;  /* 0x000000221d257220 */ /* 0x0c0fe20000410000 */
[----:B------:R-:W-:Y:S01]  /*11400*/  FMUL.FTZ R39, R29, R33 ;  /* 0x000000211d277220 */ /* 0x000fe20000410000 */
[----:B------:R-:W-:Y:S02]  /*11410*/  HADD2.F32 R29, -RZ, R52.H0_H0 ;  /* 0x20000034ff1d7230 */ /* 0x000fe40000004100 */
[----:B------:R-:W-:Y:S01]  /*11420*/  FMUL.FTZ R36, R30, R35 ;  /* 0x000000231e247220 */ /* 0x000fe20000410000 */
[C---:B------:R-:W-:Y:S01]  /*11430*/  FFMA.FTZ R37, R8.reuse, R33, -R37 ;  /* 0x0000002108257223 */ /* 0x040fe20000010825 */
[----:B------:R-:W-:Y:S01]  /*11440*/  FFMA.FTZ R39, R8, R34, R39 ;  /* 0x0000002208277223 */ /* 0x000fe20000010027 */
[----:B------:R-:W-:Y:S01]  /*11450*/  FMUL.FTZ R8, R25, R70 ;  /* 0x0000004619087220 */ /* 0x000fe20000410000 */
[-C--:B------:R-:W-:Y:S01]  /*11460*/  FMUL.FTZ R30, R30, R29.reuse ;  /* 0x0000001d1e1e7220 */ /* 0x080fe20000410000 */
[----:B------:R-:W-:Y:S01]  /*11470*/  FFMA.FTZ R36, R9, R29, -R36 ;  /* 0x0000001d09247223 */ /* 0x000fe20000010824 */
[----:B------:R-:W-:-:S02]  /*11480*/  HADD2.F32 R31, -RZ, R26.H0_H0 ;  /* 0x2000001aff1f7230 */ /* 0x000fc40000004100 */
[-C--:B------:R-:W-:Y:S01]  /*11490*/  FMUL.FTZ R25, R25, R72.reuse ;  /* 0x0000004819197220 */ /* 0x080fe20000410000 */
[----:B------:R-:W-:Y:S02]  /*114a0*/  HADD2.F32 R29, -RZ, R71.H0_H0 ;  /* 0x20000047ff1d7230 */ /* 0x000fe40000004100 */
[C---:B------:R-:W-:Y:S01]  /*114b0*/  FFMA.FTZ R72, R5.reuse, R72, -R8 ;  /* 0x0000004805487223 */ /* 0x040fe20000010808 */
[----:B------:R-:W-:Y:S02]  /*114c0*/  HADD2.F32 R8, -RZ, R73.H0_H0 ;  /* 0x20000049ff087230 */ /* 0x000fe40000004100 */
[----:B------:R-:W-:Y:S01]  /*114d0*/  FFMA.FTZ R70, R5, R70, R25 ;  /* 0x0000004605467223 */ /* 0x000fe20000010019 */
[----:B------:R-:W-:Y:S02]  /*114e0*/  HADD2.F32 R32, -RZ, R27.H0_H0 ;  /* 0x2000001bff207230 */ /* 0x000fe40000004100 */
[----:B------:R-:W-:Y:S01]  /*114f0*/  FMUL.FTZ R5, R31, R29 ;  /* 0x0000001d1f057220 */ /* 0x000fe20000410000 */
[----:B------:R-:W-:-:S02]  /*11500*/  HADD2.F32 R71, -RZ, R71.H1_H1 ;  /* 0x30000047ff477230 */ /* 0x000fc40000004100 */
[----:B------:R-:W-:Y:S01]  /*11510*/  FFMA.FTZ R34, R9, R35, R30 ;  /* 0x0000002309227223 */ /* 0x000fe2000001001e */
[----:B------:R-:W-:Y:S02]  /*11520*/  HADD2.F32 R73, -RZ, R73.H1_H1 ;  /* 0x30000049ff497230 */ /* 0x000fe40000004100 */
[-C--:B------:R-:W-:Y:S01]  /*11530*/  FMUL.FTZ R9, R31, R8.reuse ;  /* 0x000000081f097220 */ /* 0x080fe20000410000 */
[----:B------:R-:W-:Y:S02]  /*11540*/  HADD2.F32 R30, -RZ, R38.H0_H0 ;  /* 0x20000026ff1e7230 */ /* 0x000fe40000004100 */
[----:B------:R-:W-:Y:S01]  /*11550*/  FFMA.FTZ R31, R10, R8, -R5 ;  /* 0x000000080a1f7223 */ /* 0x000fe20000010805 */
[C---:B------:R-:W-:Y:S01]  /*11560*/  FMUL.FTZ R38, R32.reuse, R71 ;  /* 0x0000004720267220 */ /* 0x040fe20000410000 */
[----:B------:R-:W-:Y:S02]  /*11570*/  HADD2.F32 R27, -RZ, R27.H1_H1 ;  /* 0x3000001bff1b7230 */ /* 0x000fe40000004100 */
[----:B------:R-:W-:Y:S01]  /*11580*/  FMUL.FTZ R32, R32, R73 ;  /* 0x0000004920207220 */ /* 0x000fe20000410000 */
[----:B------:R-:W-:-:S02]  /*11590*/  HADD2.F32 R8, -RZ, R54.H0_H0 ;  /* 0x20000036ff087230 */ /* 0x000fc40000004100 */
[C---:B------:R-:W-:Y:S01]  /*115a0*/  FFMA.FTZ R38, R11.reuse, R73, -R38 ;  /* 0x000000490b267223 */ /* 0x040fe20000010826 */
[----:B------:R-:W-:Y:S02]  /*115b0*/  HADD2.F32 R24, -RZ, R24.H1_H1 ;  /* 0x30000018ff187230 */ /* 0x000fe40000004100 */
[----:B------:R-:W-:Y:S01]  /*115c0*/  FFMA.FTZ R32, R11, R71, R32 ;  /* 0x000000470b207223 */ /* 0x000fe20000010020 */
        /* <DEDUP_REMOVED lines=30> */
.L_x_2910:
[----:B------:R-:W-:Y:S05]  /*117b0*/  BSYNC B1 ;  /* 0x0000000000017941 */ /* 0x000fea0003800000 */
.L_x_2909:
[----:B------:R-:W-:Y:S05]  /*117c0*/  @P2 BRA `(.L_x_2882) ;  /* 0x0000000400802947 */ /* 0x000fea0003800000 */
[----:B0--3--:R-:W3:Y:S04]  /*117d0*/  LDL R4, [R1+0x60] ;  /* 0x0000600001047983 */ /* 0x009ee80000100800 */
[----:B------:R-:W4:Y:S01]  /*117e0*/  LDL R41, [R1+0x78] ;  /* 0x0000780001297983 */ /* 0x000f220000100800 */
[--C-:B------:R-:W-:Y:S01]  /*117f0*/  SHF.R.U64 R40, R56, 0x10, R57.reuse ;  /* 0x0000001038287819 */ /* 0x100fe20000001239 */
[--C-:B--2---:R-:W-:Y:S01]  /*11800*/  HADD2.F32 R29, -RZ, R21.reuse.H1_H1 ;  /* 0x30000015ff1d7230 */ /* 0x104fe20000004100 */
[----:B------:R-:W-:Y:S01]  /*11810*/  SHF.R.U32.HI R56, RZ, 0x10, R57 ;  /* 0x00000010ff387819 */ /* 0x000fe20000011639 */
[--C-:B------:R-:W-:Y:S01]  /*11820*/  HADD2.F32 R31, -RZ, R0.reuse.H1_H1 ;  /* 0x30000000ff1f7230 */ /* 0x100fe20000004100 */
[--C-:B------:R-:W-:Y:S01]  /*11830*/  SHF.R.U32.HI R30, RZ, 0x10, R13.reuse ;  /* 0x00000010ff1e7819 */ /* 0x100fe2000001160d */
[----:B------:R-:W-:Y:S01]  /*11840*/  HADD2.F32 R28, -RZ, R0.H0_H0 ;  /* 0x20000000ff1c7230 */ /* 0x000fe20000004100 */
[----:B------:R-:W-:Y:S01]  /*11850*/  SHF.R.U64 R38, R12, 0x10, R13 ;  /* 0x000000100c267819 */ /* 0x000fe2000000120d */
[----:B------:R-:W-:Y:S01]  /*11860*/  HADD2.F32 R0, -RZ, R21.H0_H0 ;  /* 0x20000015ff007230 */ /* 0x000fe20000004100 */
[--C-:B------:R-:W-:Y:S01]  /*11870*/  SHF.R.U64 R39, R58, 0x10, R59.reuse ;  /* 0x000000103a277819 */ /* 0x100fe2000000123b */
[----:B------:R-:W-:Y:S01]  /*11880*/  HADD2.F32 R30, -RZ, R30.H0_H0 ;  /* 0x2000001eff1e7230 */ /* 0x000fe20000004100 */
[----:B------:R-:W-:Y:S01]  /*11890*/  SHF.R.U32.HI R58, RZ, 0x10, R59 ;  /* 0x00000010ff3a7819 */ /* 0x000fe2000001163b */
[--C-:B------:R-:W-:Y:S01]  /*118a0*/  HADD2.F32 R21, -RZ, R20.reuse.H0_H0 ;  /* 0x20000014ff157230 */ /* 0x100fe20000004100 */
[--C-:B------:R-:W-:Y:S01]  /*118b0*/  SHF.R.U32.HI R36, RZ, 0x10, R15.reuse ;  /* 0x00000010ff247819 */ /* 0x100fe2000001160f */
[----:B------:R-:W-:Y:S01]  /*118c0*/  HADD2.F32 R20, -RZ, R20.H1_H1 ;  /* 0x30000014ff147230 */ /* 0x000fe20000004100 */
[----:B------:R-:W-:-:S02]  /*118d0*/  SHF.R.U64 R37, R14, 0x10, R15 ;  /* 0x000000100e257819 */ /* 0x000fc4000000120f */
        /* <DEDUP_REMOVED lines=9> */
[----:B------:R-:W-:-:S05]  /*11970*/  IADD3 R3, R3, R8, R222 ;  /* 0x0000000803037210 */ /* 0x000fca0007ffe0de */
[----:B------:R-:W-:-:S05]  /*11980*/  IMAD R3, R3, 0x2, R16 ;  /* 0x0000000203037824 */ /* 0x000fca00078e0210 */
[----:B------:R-:W2:Y:S01]  /*11990*/  LDS.128 R8, [R3+0x15400] ;  /* 0x0154000003087984 */ /* 0x000ea20000000c00 */
[--C-:B0-----:R-:W-:Y:S02]  /*119a0*/  HADD2.F32 R12, -RZ, R5.reuse.H0_H0 ;  /* 0x20000005ff0c7230 */ /* 0x101fe40000004100 */
[----:B------:R-:W-:Y:S02]  /*119b0*/  HADD2.F32 R13, -RZ, R5.H1_H1 ;  /* 0x30000005ff0d7230 */ /* 0x000fe40000004100 */
[----:B------:R-:W-:Y:S02]  /*119c0*/  HADD2.F32 R5, -RZ, R4.H0_H0 ;  /* 0x20000004ff057230 */ /* 0x000fe40000004100 */
[----:B------:R-:W-:Y:S02]  /*119d0*/  HADD2.F32 R14, -RZ, R6.H0_H0 ;  /* 0x20000006ff0e7230 */ /* 0x000fe40000004100 */
[--C-:B------:R-:W-:Y:S02]  /*119e0*/  HADD2.F32 R15, -RZ, R7.reuse.H0_H0 ;  /* 0x20000007ff0f7230 */ /* 0x100fe40000004100 */
[----:B------:R-:W-:-:S02]  /*119f0*/  HADD2.F32 R7, -RZ, R7.H1_H1 ;  /* 0x30000007ff077230 */ /* 0x000fc40000004100 */
[--C-:B--2---:R-:W-:Y:S02]  /*11a00*/  HADD2.F32 R24, -RZ, R9.reuse.H0_H0 ;  /* 0x20000009ff187230 */ /* 0x104fe40000004100 */
[----:B------:R-:W-:Y:S02]  /*11a10*/  HADD2.F32 R25, -RZ, R9.H1_H1 ;  /* 0x30000009ff197230 */ /* 0x000fe40000004100 */
[----:B------:R-:W-:Y:S02]  /*11a20*/  HADD2.F32 R9, -RZ, R8.H0_H0 ;  /* 0x20000008ff097230 */ /* 0x000fe40000004100 */
[C---:B-1----:R-:W-:Y:S01]  /*11a30*/  FMUL.FTZ R33, R24.reuse, R31 ;  /* 0x0000001f18217220 */ /* 0x042fe20000410000 */
[-C--:B------:R-:W-:Y:S01]  /*11a40*/  FMUL.FTZ R35, R24, R29.reuse ;  /* 0x0000001d18237220 */ /* 0x080fe20000410000 */
[----:B------:R-:W-:Y:S02]  /*11a50*/  HADD2.F32 R24, -RZ, R56.H0_H0 ;  /* 0x20000038ff187230 */ /* 0x000fe40000004100 */
[----:B------:R-:W-:Y:S01]  /*11a60*/  FMUL.FTZ R32, R25, R30 ;  /* 0x0000001e19207220 */ /* 0x000fe20000410000 */
[C---:B------:R-:W-:Y:S01]  /*11a70*/  FFMA.FTZ R33, R12.reuse, R29, -R33 ;  /* 0x0000001d0c217223 */ /* 0x040fe20000010821 */
[----:B------:R-:W-:Y:S01]  /*11a80*/  FFMA.FTZ R35, R12, R31, R35 ;  /* 0x0000001f0c237223 */ /* 0x000fe20000010023 */
[----:B------:R-:W-:Y:S01]  /*11a90*/  FMUL.FTZ R12, R9, R28 ;  /* 0x0000001c090c7220 */ /* 0x000fe20000410000 */
[----:B------:R-:W-:Y:S01]  /*11aa0*/  FMUL.FTZ R34, R25, R24 ;  /* 0x0000001819227220 */ /* 0x000fe20000410000 */
[----:B------:R-:W-:Y:S01]  /*11ab0*/  FMUL.FTZ R25, R9, R0 ;  /* 0x0000000009197220 */ /* 0x000fe20000410000 */
[----:B------:R-:W-:-:S02]  /*11ac0*/  HADD2.F32 R27, -RZ, R11.H0_H0 ;  /* 0x2000000bff1b7230 */ /* 0x000fc40000004100 */
[----:B------:R-:W-:Y:S01]  /*11ad0*/  FFMA.FTZ R32, R13, R24, -R32 ;  /* 0x000000180d207223 */ /* 0x000fe20000010820 */
[----:B------:R-:W-:Y:S02]  /*11ae0*/  HADD2.F32 R9, -RZ, R68.H0_H0 ;  /* 0x20000044ff097230 */ /* 0x000fe40000004100 */
[C---:B------:R-:W-:Y:S01]  /*11af0*/  FFMA.FTZ R25, R5.reuse, R28, R25 ;  /* 0x0000001c05197223 */ /* 0x040fe20000010019 */
[----:B------:R-:W-:Y:S02]  /*11b00*/  HADD2.F32 R26, -RZ, R10.H0_H0 ;  /* 0x2000000aff1a7230 */ /* 0x000fe40000004100 */
[----:B------:R-:W-:Y:S01]  /*11b10*/  FFMA.FTZ R24, R5, R0, -R12 ;  /* 0x0000000005187223 */ /* 0x000fe2000001080c */
[----:B------:R-:W-:Y:S02]  /*11b20*/  HADD2.F32 R68, -RZ, R68.H1_H1 ;  /* 0x30000044ff447230 */ /* 0x000fe40000004100 */
[----:B------:R-:W-:Y:S01]  /*11b30*/  FMUL.FTZ R28, R27, R20 ;  /* 0x000000141b1c7220 */ /* 0x000fe20000410000 */
[----:B------:R-:W-:-:S02]  /*11b40*/  HADD2.F32 R11, -RZ, R11.H1_H1 ;  /* 0x3000000bff0b7230 */ /* 0x000fc40000004100 */
[----:B------:R-:W-:Y:S01]  /*11b50*/  FFMA.FTZ R34, R13, R30, R34 ;  /* 0x0000001e0d227223 */ /* 0x000fe20000010022 */
[C---:B------:R-:W-:Y:S01]  /*11b60*/  FMUL.FTZ R5, R26.reuse, R21 ;  /* 0x000000151a057220 */ /* 0x040fe20000410000 */
[----:B------:R-:W-:Y:S02]  /*11b70*/  HADD2.F32 R12, -RZ, R36.H0_H0 ;  /* 0x20000024ff0c7230 */ /* 0x000fe40000004100 */
[----:B------:R-:W-:Y:S01]  /*11b80*/  FMUL.FTZ R27, R27, R68 ;  /* 0x000000441b1b7220 */ /* 0x000fe20000410000 */
[----:B------:R-:W-:Y:S02]  /*11b90*/  HADD2.F32 R0, -RZ, R58.H0_H0 ;  /* 0x2000003aff007230 */ /* 0x000fe40000004100 */
[-C--:B------:R-:W-:Y:S01]  /*11ba0*/  FMUL.FTZ R13, R26, R9.reuse ;  /* 0x000000091a0d7220 */ /* 0x080fe20000410000 */
[C---:B------:R-:W-:Y:S01]  /*11bb0*/  FFMA.FTZ R26, R14.reuse, R9, -R5 ;  /* 0x000000090e1a7223 */ /* 0x040fe20000010805 */
[----:B------:R-:W-:Y:S01]  /*11bc0*/  FFMA.FTZ R27, R15, R20, R27 ;  /* 0x000000140f1b7223 */ /* 0x000fe2000001001b */
[C---:B------:R-:W-:Y:S01]  /*11bd0*/  FMUL.FTZ R30, R11.reuse, R12 ;  /* 0x0000000c0b1e7220 */ /* 0x040fe20000410000 */
[----:B------:R-:W-:Y:S01]  /*11be0*/  FFMA.FTZ R14, R14, R21, R13 ;  /* 0x000000150e0e7223 */ /* 0x000fe2000001000d */
[----:B------:R-:W-:Y:S01]  /*11bf0*/  FMUL.FTZ R20, R11, R0 ;  /* 0x000000000b147220 */ /* 0x000fe20000410000 */
[----:B------:R-:W-:-:S02]  /*11c00*/  HADD2.F32 R8, -RZ, R8.H1_H1 ;  /* 0x30000008ff087230 */ /* 0x000fc40000004100 */
[C---:B------:R-:W-:Y:S01]  /*11c10*/  FFMA.FTZ R29, R7.reuse, R0, -R30 ;  /* 0x00000000071d7223 */ /* 0x040fe2000001081e */
[----:B------:R-:W-:Y:S02]  /*11c20*/  HADD2.F32 R10, -RZ, R10.H1_H1 ;  /* 0x3000000aff0a7230 */ /* 0x000fe40000004100 */
[----:B------:R-:W-:Y:S01]  /*11c30*/  FFMA.FTZ R20, R7, R12, R20 ;  /* 0x0000000c07147223 */ /* 0x000fe20000010014 */
[----:B------:R-:W-:Y:S02]  /*11c40*/  HADD2.F32 R11, -RZ, R38.H0_H0 ;  /* 0x20000026ff0b7230 */ /* 0x000fe40000004100 */
[----:B------:R-:W-:Y:S01]  /*11c50*/  FFMA.FTZ R28, R15, R68, -R28 ;  /* 0x000000440f1c7223 */ /* 0x000fe2000001081c */
[----:B------:R-:W-:Y:S02]  /*11c60*/  HADD2.F32 R13, -RZ, R37.H0_H0 ;  /* 0x20000025ff0d7230 */ /* 0x000fe40000004100 */
        /* <DEDUP_REMOVED lines=22> */
.L_x_2882:
[----:B------:R-:W-:Y:S05]  /*11dd0*/  BSYNC B0 ;  /* 0x0000000000007941 */ /* 0x000fea0003800000 */
.L_x_2860:
        /* <DEDUP_REMOVED lines=8> */
.L_x_2858:
[----:B01-3--:R-:W3:Y:S02]  /*11e60*/  LDL R0, [R1+0x44] ;  /* 0x0000440001007983 */ /* 0x00bee40000100800 */
[----:B---3--:R-:W-:-:S13]  /*11e70*/  R2UR UR4, R0 ;  /* 0x00000000000472ca */ /* 0x008fda00000e0000 */
[----:B------:R-:W-:-:S05]  /*11e80*/  IMAD.U32 R0, RZ, RZ, UR4 ;  /* 0x00000004ff007e24 */ /* 0x000fca000f8e00ff */
[----:B------:R-:W-:-:S13]  /*11e90*/  ISETP.NE.AND P0, PT, R0, 0x3, PT ;  /* 0x000000030000780c */ /* 0x000fda0003f05270 */
[----:B------:R-:W-:Y:S05]  /*11ea0*/  @!P0 BRA `(.L_x_2911) ;  /* 0x0000000000048947 */ /* 0x000fea0003800000 */
[----:B------:R-:W-:Y:S01]  /*11eb0*/  BPT.TRAP 0x1 ;  /* 0x000000040000795c */ /* 0x000fe20000300000 */
.L_x_2911:
[----:B------:R-:W-:Y:S02]  /*11ec0*/  LEA R0, R205, R16, 0x3 ;  /* 0x00000010cd007211 */ /* 0x000fe400078e18ff */
[----:B----4-:R-:W-:-:S04]  /*11ed0*/  SHF.L.U32 R3, R208, 0x1f, RZ ;  /* 0x0000001fd0037819 */ /* 0x010fc800000006ff */
[----:B------:R0:W1:Y:S01]  /*11ee0*/  SYNCS.PHASECHK.TRANS64.TRYWAIT P2, [R0+URZ+0x36830], R3 ;  /* 0x03683003000075a7 */ /* 0x000062000804017f */
[----:B------:R-:W-:Y:S05]  /*11ef0*/  @!P0 BRA `(.L_x_2912) ;  /* 0x0000000000048947 */ /* 0x000fea0003800000 */
[----:B------:R-:W-:Y:S01]  /*11f00*/  BPT.TRAP 0x1 ;  /* 0x000000040000795c */ /* 0x000fe20000300000 */
.L_x_2912:
[----:B--2---:R-:W2:Y:S02]  /*11f10*/  S2R R4, SR_TID.X ;  /* 0x0000000000047919 */ /* 0x004ea40000002100 */
[----:B--2---:R-:W-:-:S04]  /*11f20*/  LOP3.LUT R4, R4, 0x7f, RZ, 0xc0, !PT ;  /* 0x0000007f04047812 */ /* 0x004fc800078ec0ff */
[----:B------:R-:W-:Y:S01]  /*11f30*/  ISETP.NE.AND P1, PT, R4, RZ, PT ;  /* 0x000000ff0400720c */ /* 0x000fe20003f25270 */
[----:B-1----:R-:W-:-:S12]  /*11f40*/  @P2 BRA `(.L_x_2913) ;  /* 0x0000000000082947 */ /* 0x002fd80003800000 */
[----:B------:R-:W1:Y:S02]  /*11f50*/  SYNCS.PHASECHK.TRANS64.TRYWAIT P2, [R0+URZ+0x36830], R3 ;  /* 0x03683003000075a7 */ /* 0x000e64000804017f */
[----:B-1----:R-:W-:Y:S05]  /*11f60*/  @!P2 BRA `(.L_x_2914) ;  /* 0x000001cc0080a947 */ /* 0x002fea0003800000 */
.L_x_2913:
[----:B------:R-:W-:Y:S05]  /*11f70*/  WARPSYNC.ALL ;  /* 0x0000000000007948 */ /* 0x000fea0003800000 */
[----:B01----:R-:W-:Y:S01]  /*11f80*/  VIADD R3, R16, 0x21400 ;  /* 0x0002140010037836 */ /* 0x003fe20000000000 */
[----:B------:R-:W-:Y:S01]  /*11f90*/  R2UR UR24, R2 ;  /* 0x00000000021872ca */ /* 0x000fe200000e0000 */
[----:B------:R-:W-:Y:S01]  /*11fa0*/  WARPGROUP.ARRIVE ;  /* 0x00000000000079c5 */ /* 0x000fe20000000000 */
[----:B------:R-:W-:Y:S01]  /*11fb0*/  UMOV UR5, 0x40000040 ;  /* 0x4000004000057882 */ /* 0x000fe20000000000 */
[----:B------:R-:W-:Y:S01]  /*11fc0*/  IMAD.MOV.U32 R5, RZ, RZ, 0x40000040 ;  /* 0x40000040ff057424 */ /* 0x000fe200078e00ff */
[----:B------:R-:W-:Y:S01]  /*11fd0*/  SHF.R.U32.HI R3, RZ, 0x4, R3 ;  /* 0x00000004ff037819 */ /* 0x000fe20000011603 */
[----:B------:R-:W-:Y:S01]  /*11fe0*/  UMOV UR27, UR5 ;  /* 0x00000005001b7c82 */ /* 0x000fe20008000000 */
[----:B------:R-:W-:Y:S01]  /*11ff0*/  MOV R7, 0x40000040 ;  /* 0x4000004000077802 */ /* 0x000fe20000000f00 */
[----:B------:R-:W-:Y:S01]  /*12000*/  UMOV UR17, UR27 ;  /* 0x0000001b00117c82 */ /* 0x000fe20008000000 */
[----:B------:R-:W-:Y:S01]  /*12010*/  LOP3.LUT R3, R3, 0x3fff, RZ, 0xc0, !PT ;  /* 0x00003fff03037812 */ /* 0x000fe200078ec0ff */
[----:B------:R-:W-:Y:S01]  /*12020*/  UMOV UR21, UR27 ;  /* 0x0000001b00157c82 */ /* 0x000fe20008000000 */
[----:B------:R-:W-:Y:S01]  /*12030*/  R2UR UR19, R5 ;  /* 0x00000000051372ca */ /* 0x000fe200000e0000 */
[----:B------:R-:W-:Y:S01]  /*12040*/  IMAD.MOV.U32 R5, RZ, RZ, 0x40000040 ;  /* 0x40000040ff057424 */ /* 0x000fe200078e00ff */
[----:B------:R-:W-:Y:S01]  /*12050*/  LOP3.LUT R221, R3, 0x10000, RZ, 0xfc, !PT ;  /* 0x0001000003dd7812 */ /* 0x000fe200078efcff */
[----:B------:R-:W-:Y:S01]  /*12060*/  IMAD.MOV.U32 R3, RZ, RZ, 0x40000040 ;  /* 0x40000040ff037424 */ /* 0x000fe200078e00ff */
[----:B------:R-:W-:Y:S01]  /*12070*/  ULOP3.LUT UR24, UR24, 0x10000, URZ, 0xfc, !UPT ;  /* 0x0001000018187892 */ /* 0x000fe2000f8efc3f */
[----:B------:R-:W-:Y:S01]  /*12080*/  R2UR UR23, R7 ;  /* 0x00000000071772ca */ /* 0x000fe200000e0000 */
[----:B------:R-:W-:Y:S01]  /*12090*/  IMAD.U32 R11, RZ, RZ, UR5 ;  /* 0x00000005ff0b7e24 */ /* 0x000fe2000f8e00ff */
[----:B------:R-:W-:Y:S01]  /*120a0*/  UMOV UR9, UR27 ;  /* 0x0000001b00097c82 */ /* 0x000fe20008000000 */
[----:B------:R-:W-:Y:S01]  /*120b0*/  IMAD R2, R205, 0xa80, R221 ;  /* 0x00000a80cd027824 */ /* 0x000fe200078e02dd */
[----:B------:R-:W-:Y:S01]  /*120c0*/  R2UR UR7, R3 ;  /* 0x00000000030772ca */ /* 0x000fe200000e0000 */
        /* <DEDUP_REMOVED lines=10> */
[C---:B------:R-:W-:Y:S01]  /*12170*/  VIADD R4, R2.reuse, 0x180 ;  /* 0x0000018002047836 */ /* 0x040fe20000000000 */
[----:B------:R-:W-:Y:S01]  /*12180*/  R2UR UR11, R9 ;  /* 0x00000000090b72ca */ /* 0x000fe200000e0000 */
[----:B------:R-:W-:Y:S01]  /*12190*/  IMAD.U32 R10, RZ, RZ, UR4 ;  /* 0x00000004ff0a7e24 */ /* 0x000fe2000f8e00ff */
[----:B------:R-:W-:Y:S01]  /*121a0*/  UMOV UR8, UR26 ;  /* 0x0000001a00087c82 */ /* 0x000fe20008000000 */
[----:B------:R-:W-:Y:S01]  /*121b0*/  VIADD R8, R2, 0x200 ;  /* 0x0000020002087836 */ /* 0x000fe20000000000 */
[----:B------:R-:W-:Y:S01]  /*121c0*/  UMOV UR12, UR26 ;  /* 0x0000001a000c7c82 */ /* 0x000fe20008000000 */
[----:B------:R-:W-:Y:S01]  /*121d0*/  HGMMA.64x16x16.F32 R72, gdesc[UR4], RZ, !UPT, gsb0 ;  /* 0x00200000044879f0 */ /* 0x000fe2000c0008ff */
[----:B------:R-:W-:Y:S01]  /*121e0*/  R2UR UR6, R4 ;  /* 0x00000000040672ca */ /* 0x000fe200000e0000 */
[----:B------:R-:W-:Y:S01]  /*121f0*/  UMOV UR4, UR26 ;  /* 0x0000001a00047c82 */ /* 0x000fe20008000000 */
[----:B------:R-:W-:Y:S01]  /*12200*/  R2UR UR7, R5 ;  /* 0x00000000050772ca */ /* 0x000fe200000e0000 */
[----:B------:R-:W-:Y:S01]  /*12210*/  UMOV UR5, UR27 ;  /* 0x0000001b00057c82 */ /* 0x000fe20008000000 */
[----:B------:R-:W-:Y:S01]  /*12220*/  R2UR UR10, R8 ;  /* 0x00000000080a72ca */ /* 0x000fe200000e0000 */
[C---:B------:R-:W-:Y:S01]  /*12230*/  VIADD R6, R2.reuse, 0x280 ;  /* 0x0000028002067836 */ /* 0x040fe20000000000 */
[----:B------:R-:W-:Y:S01]  /*12240*/  UMOV UR13, UR27 ;  /* 0x0000001b000d7c82 */ /* 0x000fe20008000000 */
[----:B------:R-:W-:Y:S01]  /*12250*/  IMAD.MOV.U32 R7, RZ, RZ, 0x40000040 ;  /* 0x40000040ff077424 */ /* 0x000fe200078e00ff */
[----:B------:R-:W-:Y:S01]  /*12260*/  IADD3 R4, R2, 0x300, RZ ;  /* 0x0000030002047810 */ /* 0x000fe20007ffe0ff */
[----:B------:R-:W-:Y:S01]  /*12270*/  IMAD.MOV.U32 R5, RZ, RZ, 0x40000040 ;  /* 0x40000040ff057424 */ /* 0x000fe200078e00ff */
[----:B------:R-:W-:Y:S01]  /*12280*/  R2UR UR14, R6 ;  /* 0x00000000060e72ca */ /* 0x000fe200000e0000 */
[----:B------:R-:W-:Y:S01]  /*12290*/  VIADD R6, R2, 0x2 ;  /* 0x0000000202067836 */ /* 0x000fe20000000000 */
[----:B------:R-:W-:Y:S01]  /*122a0*/  R2UR UR15, R7 ;  /* 0x00000000070f72ca */ /* 0x000fe200000e0000 */
[----:B------:R-:W-:Y:S01]  /*122b0*/  IMAD.MOV.U32 R7, RZ, RZ, 0x40000040 ;  /* 0x40000040ff077424 */ /* 0x000fe200078e00ff */
[----:B------:R-:W-:Y:S01]  /*122c0*/  UMOV UR29, 0x40000040 ;  /* 0x40000040001d7882 */ /* 0x000fe20000000000 */
[----:B------:R-:W-:Y:S01]  /*122d0*/  IMAD.MOV.U32 R9, RZ, RZ, 0x40000040 ;  /* 0x40000040ff097424 */ /* 0x000fe200078e00ff */
[----:B------:R-:W-:Y:S01]  /*122e0*/  R2UR UR30, R6 ;  /* 0x00000000061e72ca */ /* 0x000fe200000e0000 */
[C---:B------:R-:W-:Y:S01]  /*122f0*/  VIADD R6, R2.reuse, 0x102 ;  /* 0x0000010202067836 */ /* 0x040fe20000000000 */
[----:B------:R-:W-:Y:S01]  /*12300*/  R2UR UR31, R7 ;  /* 0x00000000071f72ca */ /* 0x000fe200000e0000 */
[----:B------:R-:W-:Y:S01]  /*12310*/  IMAD.MOV.U32 R7, RZ, RZ, 0x40000040 ;  /* 0x40000040ff077424 */ /* 0x000fe200078e00ff */
[C---:B------:R-:W-:Y:S01]  /*12320*/  IADD3 R8, R2.reuse, 0x202, RZ ;  /* 0x0000020202087810 */ /* 0x040fe20007ffe0ff */
[----:B------:R0:W-:Y:S01]  /*12330*/  STL.64 [R1], R10 ;  /* 0x0000000a01007387 */ /* 0x0001e20000100a00 */
[----:B------:R-:W-:Y:S01]  /*12340*/  UIADD3 UR56, UR24, 0x404, URZ ;  /* 0x0000040418387890 */ /* 0x000fe2000fffe03f */
[C---:B------:R-:W-:Y:S01]  /*12350*/  VIADD R14, R2.reuse, 0x886 ;  /* 0x00000886020e7836 */ /* 0x040fe20000000000 */
[----:B------:R-:W-:Y:S01]  /*12360*/  UMOV UR57, 0x40000040 ;  /* 0x4000004000397882 */ /* 0x000fe20000000000 */
[----:B------:R-:W-:Y:S01]  /*12370*/  UIADD3 UR52, UR24, 0x406, URZ ;  /* 0x0000040618347890 */ /* 0x000fe2000fffe03f */
[----:B------:R-:W-:Y:S01]  /*12380*/  IMAD.MOV.U32 R15, RZ, RZ, 0x40000040 ;  /* 0x40000040ff0f7424 */ /* 0x000fe200078e00ff */
[----:B------:R-:W-:Y:S01]  /*12390*/  UMOV UR53, 0x40000040 ;  /* 0x4000004000357882 */ /* 0x000fe20000000000 */
[----:B------:R-:W-:Y:S01]  /*123a0*/  UIADD3 UR48, UR24, 0x800, URZ ;  /* 0x0000080018307890 */ /* 0x000fe2000fffe03f */
[----:B------:R-:W1:Y:S01]  /*123b0*/  LDC R3, c[0x0][0x448] ;  /* 0x00011200ff037b82 */ /* 0x000e620000000800 */
[----:B------:R-:W-:Y:S01]  /*123c0*/  UMOV UR49, 0x40000040 ;  /* 0x4000004000317882 */ /* 0x000fe20000000000 */
[----:B------:R-:W-:Y:S01]  /*123d0*/  UIADD3 UR44, UR24, 0x802, URZ ;  /* 0x00000802182c7890 */ /* 0x000fe2000fffe03f */
[----:B------:R-:W-:Y:S01]  /*123e0*/  IMAD.MOV.U32 R21, RZ, RZ, 0x40000040 ;  /* 0x40000040ff157424 */ /* 0x000fe200078e00ff */
[----:B0-----:R-:W-:Y:S01]  /*123f0*/  MOV R11, UR29 ;  /* 0x0000001d000b7c02 */ /* 0x001fe20008000f00 */
[----:B------:R-:W-:Y:S01]  /*12400*/  UMOV UR45, 0x40000040 ;  /* 0x40000040002d7882 */ /* 0x000fe20000000000 */
[----:B------:R-:W-:Y:S01]  /*12410*/  UIADD3 UR40, UR24, 0x804, URZ ;  /* 0x0000080418287890 */ /* 0x000fe2000fffe03f */
[----:B------:R-:W-:Y:S01]  /*12420*/  IADD3 R20, R2, 0x906, RZ ;  /* 0x0000090602147810 */ /* 0x000fe20007ffe0ff */
[----:B------:R-:W-:Y:S01]  /*12430*/  UMOV UR41, 0x40000040 ;  /* 0x4000004000297882 */ /* 0x000fe20000000000 */
[----:B------:R-:W-:Y:S01]  /*12440*/  UIADD3 UR36, UR24, 0x806, URZ ;  /* 0x0000080618247890 */ /* 0x000fe2000fffe03f */
[----:B------:R-:W-:Y:S01]  /*12450*/  @!P1 VIADD R0, R0, 0x36840 ;  /* 0x0003684000009836 */ /* 0x000fe20000000000 */
[----:B------:R-:W-:Y:S01]  /*12460*/  UMOV UR37, 0x40000040 ;  /* 0x4000004000257882 */ /* 0x000fe20000000000 */
[----:B------:R-:W-:Y:S01]  /*12470*/  BSSY B0, `(.L_x_2915) ;  /* 0x0000ae3000007945 */ /* 0x000fe20003800000 */
[----:B------:R-:W-:-:S02]  /*12480*/  CS2R R118, SRZ ;  /* 0x0000000000767805 */ /* 0x000fc4000001ff00 */
[----:B------:R-:W-:Y:S02]  /*12490*/  CS2R R116, SRZ ;  /* 0x0000000000747805 */ /* 0x000fe4000001ff00 */
[----:B------:R-:W-:Y:S02]  /*124a0*/  @!P1 PRMT R0, RZ, 0x654, R0 ;  /* 0x00000654ff009816 */ /* 0x000fe40000000000 */
[----:B------:R-:W-:Y:S02]  /*124b0*/  CS2R R114, SRZ ;  /* 0x0000000000727805 */ /* 0x000fe4000001ff00 */
[----:B------:R-:W-:Y:S02]  /*124c0*/  CS2R R112, SRZ ;  /* 0x0000000000707805 */ /* 0x000fe4000001ff00 */
[----:B------:R-:W-:Y:S02]  /*124d0*/  CS2R R110, SRZ ;  /* 0x00000000006e7805 */ /* 0x000fe4000001ff00 */
[----:B------:R-:W-:-:S02]  /*124e0*/  CS2R R108, SRZ ;  /* 0x00000000006c7805 */ /* 0x000fc4000001ff00 */
[----:B------:R-:W-:Y:S02]  /*124f0*/  CS2R R106, SRZ ;  /* 0x00000000006a7805 */ /* 0x000fe4000001ff00 */
[----:B------:R-:W-:Y:S01]  /*12500*/  CS2R R104, SRZ ;  /* 0x0000000000687805 */ /* 0x000fe2000001ff00 */
[----:B------:R-:W-:Y:S02]  /*12510*/  WARPGROUP.DEPBAR.LE gsb0, 0x0 ;  /* 0x00008000000079c5 */ /* 0x000fe40000010000 */
[----:B------:R-:W-:Y:S01]  /*12520*/  WARPGROUP.ARRIVE ;  /* 0x00000000000079c5 */ /* 0x000fe20000000000 */
[----:B-1----:R-:W-:Y:S02]  /*12530*/  ISETP.NE.AND P2, PT, R3, 0x1, PT ;  /* 0x000000010300780c */ /* 0x002fe40003f45270 */
[----:B------:R-:W-:Y:S02]  /*12540*/  CS2R R102, SRZ ;  /* 0x0000000000667805 */ /* 0x000fe4000001ff00 */
[----:B------:R-:W-:-:S02]  /*12550*/  CS2R R100, SRZ ;  /* 0x0000000000647805 */ /* 0x000fc4000001ff00 */
[----:B------:R-:W-:Y:S02]  /*12560*/  CS2R R98, SRZ ;  /* 0x0000000000627805 */ /* 0x000fe4000001ff00 */
[----:B------:R-:W-:Y:S01]  /*12570*/  CS2R R96, SRZ ;  /* 0x0000000000607805 */ /* 0x000fe2000001ff00 */
[----:B------:R-:W-:Y:S01]  /*12580*/  HGMMA.64x16x16.F32 R64, gdesc[UR16], RZ, !UPT, gsb0 ;  /* 0x00200000104079f0 */ /* 0x000fe2000c0008ff */
[----:B------:R-:W-:Y:S01]  /*12590*/  R2UR UR18, R4 ;  /* 0x00000000041272ca */ /* 0x000fe200000e0000 */
[----:B------:R-:W-:Y:S01]  /*125a0*/  UMOV UR16, UR26 ;  /* 0x0000001a00107c82 */ /* 0x000fe20008000000 */
[----:B------:R-:W-:Y:S01]  /*125b0*/  R2UR UR19, R5 ;  /* 0x00000000051372ca */ /* 0x000fe200000e0000 */
[----:B------:R-:W-:Y:S01]  /*125c0*/  UMOV UR17, UR27 ;  /* 0x0000001b00117c82 */ /* 0x000fe20008000000 */
[----:B------:R-:W-:Y:S01]  /*125d0*/  VIADD R4, R2, 0x82 ;  /* 0x0000008202047836 */ /* 0x000fe20000000000 */
[----:B------:R-:W-:Y:S01]  /*125e0*/  UMOV UR27, UR29 ;  /* 0x0000001d001b7c82 */ /* 0x000fe20008000000 */
[----:B------:R-:W-:Y:S01]  /*125f0*/  IMAD.MOV.U32 R5, RZ, RZ, 0x40000040 ;  /* 0x40000040ff057424 */ /* 0x000fe200078e00ff */
[----:B------:R-:W0:Y:S01]  /*12600*/  @P2 LDC R3, c[0x0][0x44c] ;  /* 0x00011300ff032b82 */ /* 0x000e220000000800 */
[----:B------:R-:W-:Y:S01]  /*12610*/  CS2R R94, SRZ ;  /* 0x00000000005e7805 */ /* 0x000fe2000001ff00 */
[----:B------:R-:W-:-:S02]  /*12620*/  WARPGROUP.DEPBAR.LE gsb0, 0x0 ;  /* 0x00008000000079c5 */ /* 0x000fc40000010000 */
[----:B------:R-:W-:-:S06]  /*12630*/  WARPGROUP.ARRIVE ;  /* 0x00000000000079c5 */ /* 0x000fcc0000000000 */
[----:B------:R-:W-:Y:S01]  /*12640*/  HGMMA.64x16x16.F32 R56, gdesc[UR20], RZ, !UPT, gsb0 ;  /* 0x00200000143879f0 */ /* 0x000fe2000c0008ff */
[----:B------:R-:W-:Y:S01]  /*12650*/  R2UR UR22, R6 ;  /* 0x00000000061672ca */ /* 0x000fe200000e0000 */
[----:B------:R-:W-:Y:S01]  /*12660*/  UMOV UR21, UR27 ;  /* 0x0000001b00157c82 */ /* 0x000fe20008000000 */
[----:B------:R-:W-:Y:S01]  /*12670*/  R2UR UR23, R7 ;  /* 0x00000000071772ca */ /* 0x000fe200000e0000 */
[----:B------:R-:W-:Y:S01]  /*12680*/  VIADD R6, R2, 0x282 ;  /* 0x0000028202067836 */ /* 0x000fe20000000000 */
[----:B------:R-:W-:Y:S01]  /*12690*/  MOV R7, 0x40000040 ;  /* 0x4000004000077802 */ /* 0x000fe20000000f00 */
        /* <DEDUP_REMOVED lines=18> */
[----:B------:R-:W-:Y:S01]  /*127c0*/  VIADD R8, R2, 0x204 ;  /* 0x0000020402087836 */ /* 0x000fe20000000000 */
        /* <DEDUP_REMOVED lines=21> */
[----:B------:R-:W-:Y:S01]  /*12920*/  R2UR UR7, R5 ;  /* 0x00000000050772ca */ /* 0x000fe200000e0000 */
[----:B------:R-:W-:Y:S01]  /*12930*/  IMAD.MOV.U32 R5, RZ, RZ, 0x40000040 ;  /* 0x40000040ff057424 */ /* 0x000fe200078e00ff */
        /* <DEDUP_REMOVED lines=8> */
[----:B-1----:R-:W-:Y:S01]  /*129c0*/  IMAD.U32 R11, RZ, RZ, UR29 ;  /* 0x0000001dff0b7e24 */ /* 0x002fe2000f8e00ff */
[----:B------:R-:W-:Y:S02]  /*129d0*/  WARPGROUP.DEPBAR.LE gsb0, 0x0 ;  /* 0x00008000000079c5 */ /* 0x000fe40000010000 */
[----:B------:R-:W-:-:S06]  /*129e0*/  WARPGROUP.ARRIVE ;  /* 0x00000000000079c5 */ /* 0x000fcc0000000000 */
[----:B------:R-:W-:Y:S01]  /*129f0*/  HGMMA.64x16x16.F32 R64, gdesc[UR16], R64, gsb0 ;  /* 0x00200000104079f0 */ /* 0x000fe20008000840 */
[----:B------:R-:W-:Y:S01]  /*12a00*/  R2UR UR18, R4 ;  /* 0x00000000041272ca */ /* 0x000fe200000e0000 */
[----:B------:R-:W-:Y:S01]  /*12a10*/  UMOV UR16, UR26 ;  /* 0x0000001a00107c82 */ /* 0x000fe20008000000 */
[----:B------:R-:W-:Y:S01]  /*12a20*/  R2UR UR19, R5 ;  /* 0x00000000051372ca */ /* 0x000fe200000e0000 */
[----:B------:R-:W-:Y:S01]  /*12a30*/  UMOV UR17, UR27 ;  /* 0x0000001b00117c82 */ /* 0x000fe20008000000 */
[----:B------:R-:W-:Y:S01]  /*12a40*/  VIADD R4, R2, 0x84 ;  /* 0x0000008402047836 */ /* 0x000fe20000000000 */
[----:B------:R-:W-:Y:S01]  /*12a50*/  UMOV UR27, UR29 ;  /* 0x0000001d001b7c82 */ /* 0x000fe20008000000 */
[----:B------:R-:W-:Y:S01]  /*12a60*/  IMAD.MOV.U32 R5, RZ, RZ, 0x40000040 ;  /* 0x40000040ff057424 */ /* 0x000fe200078e00ff */
        /* <DEDUP_REMOVED lines=15> */
[----:B------:R-:W-:Y:S01]  /*12b60*/  MOV R10, UR28 ;  /* 0x0000001c000a7c02 */ /* 0x000fe20008000f00 */
        /* <DEDUP_REMOVED lines=29> */
[----:B------:R-:W-:-:S04]  /*12d40*/  IADD3 R4, R2, 0x184, RZ ;  /* 0x0000018402047810 */ /* 0x000fc80007ffe0ff */
        /* <DEDUP_REMOVED lines=68> */
[----:B------:R-:W-:-:S04]  /*13190*/  MOV R5, 0x40000040 ;  /* 0x4000004000057802 */ /* 0x000fc80000000f00 */
        /* <DEDUP_REMOVED lines=10> */
[----:B------:R-:W-:Y:S01]  /*13240*/  IMAD.MOV.U32 R7, RZ, RZ, 0x40000040 ;  /* 0x40000040ff077424 */ /* 0x000fe200078e00ff */
[----:B------:R-:W-:Y:S01]  /*13250*/  IADD3 R6, R2, 0x480, RZ ;  /* 0x0000048002067810 */ /* 0x000fe20007ffe0ff */
        /* <DEDUP_REMOVED lines=17> */
[----:B------:R-:W-:Y:S01]  /*13370*/  IMAD.MOV.U32 R7, RZ, RZ, 0x40000040 ;  /* 0x40000040ff077424 */ /* 0x000fe200078e00ff */
[----:B------:R-:W-:Y:S01]  /*13380*/  IADD3 R6, R2, 0x600, RZ ;  /* 0x0000060002067810 */ /* 0x000fe20007ffe0ff */
        /* <DEDUP_REMOVED lines=48> */
[----:B------:R-:W-:Y:S01]  /*13690*/  VIADD R6, R2, 0x482 ;  /* 0x0000048202067836 */ /* 0x000fe20000000000 */
[----:B------:R-:W-:Y:S01]  /*136a0*/  MOV R7, 0x40000040 ;  /* 0x4000004000077802 */ /* 0x000fe20000000f00 */
        /* <DEDUP_REMOVED lines=48> */
[----:B------:R-:W-:Y:S02]  /*139b0*/  R2UR UR58, R6 ;  /* 0x00000000063a72ca */ /* 0x000fe400000e0000 */
[----:B------:R-:W-:Y:S01]  /*139c0*/  R2UR UR59, R7 ;  /* 0x00000000073b72ca */ /* 0x000fe200000e0000 */
        /* <DEDUP_REMOVED lines=17> */
[----:B------:R-:W-:Y:S03]  /*13ae0*/  HGMMA.64x16x16.F32 R72, gdesc[UR28], R72, gsb0 ;  /* 0x002000001c4879f0 */ /* 0x000fe60008000848 */
        /* <DEDUP_REMOVED lines=21> */
[----:B------:R-:W-:Y:S01]  /*13c40*/  UMOV UR4, UR56 ;  /* 0x0000003800047c82 */ /* 0x000fe20008000000 */
        /* <DEDUP_REMOVED lines=153> */
[----:B------:R-:W-:Y:S02]  /*145e0*/  MOV R7, 0x40000040 ;  /* 0x4000004000077802 */ /* 0x000fe40000000f00 */
[----:B------:R-:W-:Y:S01]  /*145f0*/  R2UR UR46, R6 ;  /* 0x00000000062e72ca */ /* 0x000fe200000e0000 */
[----:B------:R-:W-:Y:S01]  /*14600*/  VIADD R6, R2, 0x802 ;  /* 0x0000080202067836 */ /* 0x000fe20000000000 */
[----:B------:R-:W-:Y:S01]  /*14610*/  R2UR UR47, R7 ;  /* 0x00000000072f72ca */ /* 0x000fe200000e0000 */
[----:B------:R-:W-:Y:S01]  /*14620*/  IMAD.MOV.U32 R7, RZ, RZ, 0x40000040 ;  /* 0x40000040ff077424 */ /* 0x000fe200078e00ff */
[----:B------:R-:W-:-:S02]  /*14630*/  WARPGROUP.DEPBAR.LE gsb0, 0x0 ;  /* 0x00008000000079c5 */ /* 0x000fc40000010000 */
        /* <DEDUP_REMOVED lines=54> */
[----:B------:R-:W-:Y:S01]  /*149a0*/  R2UR UR15, R7 ;  /* 0x00000000070f72ca */ /* 0x000fe200000e0000 */
[----:B------:R-:W-:-:S03]  /*149b0*/  IMAD.MOV.U32 R7, RZ, RZ, 0x40000040 ;  /* 0x40000040ff077424 */ /* 0x000fc600078e00ff */
[----:B------:R-:W-:Y:S01]  /*149c0*/  R2UR UR42, R6 ;  /* 0x00000000062a72ca */ /* 0x000fe200000e0000 */
[----:B------:R-:W-:Y:S01]  /*149d0*/  VIADD R6, R2, 0x804 ;  /* 0x0000080402067836 */ /* 0x000fe20000000000 */
[----:B------:R-:W-:Y:S02]  /*149e0*/  R2UR UR43, R7 ;  /* 0x00000000072b72ca */ /* 0x000fe400000e0000 */
[----:B------:R-:W-:Y:S01]  /*149f0*/  MOV R7, 0x40000040 ;  /* 0x4000004000077802 */ /* 0x000fe20000000f00 */
        /* <DEDUP_REMOVED lines=62> */
[----:B------:R-:W-:Y:S01]  /*14de0*/  ULDC UR42, c[0x0][0x9d8] ;  /* 0x00027600002a7ab9 */ /* 0x000fe20000000800 */
[----:B------:R-:W-:Y:S01]  /*14df0*/  ULDC UR43, c[0x0][0x9d8] ;  /* 0x00027600002b7ab9 */ /* 0x000fe20000000800 */
        /* <DEDUP_REMOVED lines=12> */
[----:B------:R-:W-:Y:S02]  /*14ec0*/  ULDC UR8, c[0x0][0x9d8] ;  /* 0x0002760000087ab9 */ /* 0x000fe40000000800 */
        /* <DEDUP_REMOVED lines=16> */
[----:B------:R-:W2:Y:S01]  /*14fd0*/  @P2 LDC R4, c[0x0][0x450] ;  /* 0x00011400ff042b82 */ /* 0x000ea20000000800 */
[----:B------:R-:W-:Y:S02]  /*14fe0*/  WARPGROUP.DEPBAR.LE gsb0, 0x0 ;  /* 0x00008000000079c5 */ /* 0x000fe40000010000 */
[----:B------:R-:W-:-:S06]  /*14ff0*/  WARPGROUP.ARRIVE ;  /* 0x00000000000079c5 */ /* 0x000fcc0000000000 */
[----:B------:R-:W-:Y:S03]  /*15000*/  HGMMA.64x16x16.F32 R72, gdesc[UR36], R72, gsb0 ;  /* 0x00200000244879f0 */ /* 0x000fe60008000848 */
        /* <DEDUP_REMOVED lines=8> */
[----:B------:R-:W-:Y:S01]  /*15090*/  R2UR UR6, R8 ;  /* 0x00000000080672ca */ /* 0x000fe200000e0000 */
[----:B------:R-:W-:Y:S01]  /*150a0*/  UMOV UR4, UR36 ;  /* 0x0000002400047c82 */ /* 0x000fe20008000000 */
[----:B------:R-:W-:Y:S01]  /*150b0*/  R2UR UR7, R9 ;  /* 0x00000000090772ca */ /* 0x000fe200000e0000 */
[----:B------:R-:W-:Y:S01]  /*150c0*/  UMOV UR5, UR37 ;  /* 0x0000002500057c82 */ /* 0x000fe20008000000 */
[----:B------:R-:W3:Y:S01]  /*150d0*/  MUFU.TANH R74, R74 ;  /* 0x0000004a004a7308 */ /* 0x000ee20000002400 */
[----:B------:R-:W-:Y:S01]  /*150e0*/  FMUL.FTZ R8, R77, UR8 ;  /* 0x000000084d087c20 */ /* 0x000fe20008410000 */
[----:B------:R-:W-:Y:S01]  /*150f0*/  FMUL.FTZ R5, R72, UR8 ;  /* 0x0000000848057c20 */ /* 0x000fe20008410000 */
[----:B------:R-:W-:-:S05]  /*15100*/  FMUL.FTZ R7, R76, UR8 ;  /* 0x000000084c077c20 */ /* 0x000fca0008410000 */
[----:B------:R-:W4:Y:S08]  /*15110*/  MUFU.TANH R75, R75 ;  /* 0x0000004b004b7308 */ /* 0x000f300000002400 */
[----:B------:R-:W5:Y:S08]  /*15120*/  MUFU.TANH R78, R78 ;  /* 0x0000004e004e7308 */ /* 0x000f700000002400 */
[----:B------:R-:W5:Y:S08]  /*15130*/  MUFU.TANH R79, R79 ;  /* 0x0000004f004f7308 */ /* 0x000f700000002400 */
        /* <DEDUP_REMOVED lines=8> */
[----:B-1----:R-:W-:Y:S01]  /*151c0*/  FMUL.FTZ R10, R65, UR8 ;  /* 0x00000008410a7c20 */ /* 0x002fe20008410000 */
[----:B------:R-:W-:Y:S01]  /*151d0*/  HGMMA.64x16x16.F32 R56, gdesc[UR4], R56, gsb0 ;  /* 0x00200000043879f0 */ /* 0x000fe20008000838 */
[----:B------:R-:W-:Y:S01]  /*151e0*/  R2UR UR6, R14 ;  /* 0x000000000e0672ca */ /* 0x000fe200000e0000 */
[----:B------:R-:W-:Y:S01]  /*151f0*/  UMOV UR4, UR36 ;  /* 0x0000002400047c82 */ /* 0x000fe20008000000 */
[----:B------:R-:W-:Y:S01]  /*15200*/  R2UR UR7, R15 ;  /* 0x000000000f0772ca */ /* 0x000fe200000e0000 */
[----:B------:R-:W-:Y:S01]  /*15210*/  UMOV UR5, UR37 ;  /* 0x0000002500057c82 */ /* 0x000fe20008000000 */
[----:B------:R-:W1:Y:S01]  /*15220*/  MUFU.TANH R66, R66 ;  /* 0x0000004200427308 */ /* 0x000e620000002400 */
[----:B------:R-:W-:Y:S01]  /*15230*/  FMUL.FTZ R9, R64, UR8 ;  /* 0x0000000840097c20 */ /* 0x000fe20008410000 */
[----:B------:R-:W-:Y:S01]  /*15240*/  FMUL.FTZ R12, R69, UR8 ;  /* 0x00000008450c7c20 */ /* 0x000fe20008410000 */
[----:B------:R-:W-:-:S05]  /*15250*/  FMUL.FTZ R11, R68, UR8 ;  /* 0x00000008440b7c20 */ /* 0x000fca0008410000 */
[----:B------:R-:W1:Y:S08]  /*15260*/  MUFU.TANH R67, R67 ;  /* 0x0000004300437308 */ /* 0x000e700000002400 */
[----:B------:R-:W1:Y:S08]  /*15270*/  MUFU.TANH R70, R70 ;  /* 0x0000004600467308 */ /* 0x000e700000002400 */
[----:B------:R-:W1:Y:S08]  /*15280*/  MUFU.TANH R71, R71 ;  /* 0x0000004700477308 */ /* 0x000e700000002400 */
[----:B------:R-:W-:Y:S08]  /*15290*/  MUFU.TANH R7, R7 ;  /* 0x0000000700077308 */ /* 0x000ff00000002400 */
[----:B------:R-:W-:Y:S01]  /*152a0*/  MUFU.TANH R8, R8 ;  /* 0x0000000800087308 */ /* 0x000fe20000002400 */
[----:B------:R-:W-:-:S02]  /*152b0*/  WARPGROUP.DEPBAR.LE gsb0, 0x0 ;  /* 0x00008000000079c5 */ /* 0x000fc40000010000 */
[----:B------:R-:W-:Y:S01]  /*152c0*/  WARPGROUP.ARRIVE ;  /* 0x00000000000079c5 */ /* 0x000fe20000000000 */
[----:B------:R-:W-:Y:S01]  /*152d0*/  FMUL.FTZ R13, R56, UR8 ;  /* 0x00000008380d7c20 */ /* 0x000fe20008410000 */
[----:B------:R-:W-:Y:S02]  /*152e0*/  IMAD.IADD R56, R230, 0x1, R224 ;  /* 0x00000001e6387824 */ /* 0x000fe400078e02e0 */
        /* <DEDUP_REMOVED lines=8> */
[----:B0-----:R-:W-:-:S04]  /*15370*/  @P2 IMAD.HI.U32 R3, R56, R3, RZ ;  /* 0x0000000338032227 */ /* 0x001fc800078e00ff */
[----:B------:R-:W-:Y:S01]  /*15380*/  FMUL.FTZ R20, R61, UR8 ;  /* 0x000000083d147c20 */ /* 0x000fe20008410000 */
[----:B------:R-:W-:Y:S01]  /*15390*/  MOV R61, 0xffffff90 ;  /* 0xffffff90003d7802 */ /* 0x000fe20000000f00 */
[----:B------:R0:W1:Y:S01]  /*153a0*/  MUFU.TANH R57, R58 ;  /* 0x0000003a00397308 */ /* 0x0000620000002400 */
[----:B------:R-:W-:Y:S01]  /*153b0*/  FMUL.FTZ R59, R59, UR8 ;  /* 0x000000083b3b7c20 */ /* 0x000fe20008410000 */
[----:B--2---:R-:W-:Y:S01]  /*153c0*/  @P2 SHF.R.U32.HI R56, RZ, R4, R3 ;  /* 0x00000004ff382219 */ /* 0x004fe20000011603 */
[----:B------:R-:W-:Y:S02]  /*153d0*/  IMAD R4, R150, -0x70, R227 ;  /* 0xffffff9096047824 */ /* 0x000fe400078e02e3 */
[----:B------:R-:W-:Y:S01]  /*153e0*/  FMUL.FTZ R62, R62, UR8 ;  /* 0x000000083e3e7c20 */ /* 0x000fe20008410000 */
[----:B------:R-:W-:Y:S01]  /*153f0*/  FMUL.FTZ R63, R63, UR8 ;  /* 0x000000083f3f7c20 */ /* 0x000fe20008410000 */
[----:B------:R-:W-:Y:S01]  /*15400*/  VIADD R4, R4, 0x70 ;  /* 0x0000007004047836 */ /* 0x000fe20000000000 */
[----:B------:R-:W2:Y:S01]  /*15410*/  MUFU.TANH R59, R59 ;  /* 0x0000003b003b7308 */ /* 0x000ea20000002400 */
[----:B0-----:R-:W-:-:S04]  /*15420*/  IMAD R58, R150, R61, 0x71 ;  /* 0x00000071963a7424 */ /* 0x001fc800078e023d */
[----:B------:R-:W-:-:S03]  /*15430*/  IMAD R58, R229, -0x2, R58 ;  /* 0xfffffffee53a7824 */ /* 0x000fc600078e023a */
[----:B------:R-:W0:Y:S02]  /*15440*/  MUFU.TANH R62, R62 ;  /* 0x0000003e003e7308 */ /* 0x000e240000002400 */
[----:B------:R-:W-:-:S06]  /*15450*/  IADD3 R89, -R226, R58, R227 ;  /* 0x0000003ae2597210 */ /* 0x000fcc0007ffe1e3 */
[----:B------:R-:W0:Y:S08]  /*15460*/  MUFU.TANH R63, R63 ;  /* 0x0000003f003f7308 */ /* 0x000e300000002400 */
[----:B------:R-:W-:Y:S08]  /*15470*/  MUFU.TANH R9, R9 ;  /* 0x0000000900097308 */ /* 0x000ff00000002400 */
[----:B------:R-:W-:Y:S01]  /*15480*/  MUFU.TANH R10, R10 ;  /* 0x0000000a000a7308 */ /* 0x000fe20000002400 */
[----:B------:R-:W-:-:S02]  /*15490*/  WARPGROUP.DEPBAR.LE gsb0, 0x0 ;  /* 0x00008000000079c5 */ /* 0x000fc40000010000 */
[----:B------:R-:W-:Y:S01]  /*154a0*/  WARPGROUP.ARRIVE ;  /* 0x00000000000079c5 */ /* 0x000fe20000000000 */
[----:B------:R-:W-:Y:S01]  /*154b0*/  FMUL.FTZ R21, R48, UR8 ;  /* 0x0000000830157c20 */ /* 0x000fe20008410000 */
[----:B------:R-:W-:Y:S01]  /*154c0*/  FMUL.FTZ R3, R49, UR8 ;  /* 0x0000000831037c20 */ /* 0x000fe20008410000 */
[----:B------:R-:W-:Y:S02]  /*154d0*/  VIADD R48, R2, 0x986 ;  /* 0x0000098602307836 */ /* 0x000fe40000000000 */
[----:B------:R-:W-:Y:S01]  /*154e0*/  FMUL.FTZ R50, R50, UR8 ;  /* 0x0000000832327c20 */ /* 0x000fe20008410000 */
[----:B------:R-:W-:Y:S01]  /*154f0*/  IMAD.MOV.U32 R49, RZ, RZ, 0x40000040 ;  /* 0x40000040ff317424 */ /* 0x000fe200078e00ff */
[----:B------:R-:W-:Y:S01]  /*15500*/  HGMMA.64x16x16.F32 R40, gdesc[UR4], R40, gsb0 ;  /* 0x00200000042879f0 */ /* 0x000fe20008000828 */
[----:B------:R-:W-:Y:S01]  /*15510*/  UMOV UR4, UR36 ;  /* 0x0000002400047c82 */ /* 0x000fe20008000000 */
[----:B------:R-:W-:Y:S01]  /*15520*/  R2UR UR6, R48 ;  /* 0x00000000300672ca */ /* 0x000fe200000e0000 */
[----:B------:R-:W-:Y:S01]  /*15530*/  UMOV UR5, UR37 ;  /* 0x0000002500057c82 */ /* 0x000fe20008000000 */
[----:B------:R-:W-:Y:S01]  /*15540*/  R2UR UR7, R49 ;  /* 0x00000000310772ca */ /* 0x000fe200000e0000 */
[----:B------:R3:W0:Y:S01]  /*15550*/  MUFU.TANH R60, R50 ;  /* 0x00000032003c7308 */ /* 0x0006220000002400 */
[----:B------:R-:W4:Y:S01]  /*15560*/  SHFL.IDX PT, R49, R56, 0x1, 0x1c1f ;  /* 0x003c1f0038317f89 */ /* 0x000f2200000e0000 */
[----:B------:R-:W-:-:S02]  /*15570*/  VIADD R2, R2, 0xa06 ;  /* 0x00000a0602027836 */ /* 0x000fc40000000000 */
[----:B------:R-:W-:Y:S01]  /*15580*/  FMUL.FTZ R51, R51, UR8 ;  /* 0x0000000833337c20 */ /* 0x000fe20008410000 */
[----:B------:R-:W-:Y:S01]  /*15590*/  FMUL.FTZ R54, R54, UR8 ;  /* 0x0000000836367c20 */ /* 0x000fe20008410000 */
[----:B------:R-:W-:Y:S01]  /*155a0*/  FMUL.FTZ R55, R55, UR8 ;  /* 0x0000000837377c20 */ /* 0x000fe20008410000 */
[----:B------:R-:W0:Y:S01]  /*155b0*/  SHFL.IDX PT, R56, R56, RZ, 0x1c1f ;  /* 0x001c1fff38387589 */ /* 0x000e2200000e0000 */
[----:B------:R-:W-:Y:S01]  /*155c0*/  FMUL.FTZ R52, R52, UR8 ;  /* 0x0000000834347c20 */ /* 0x000fe20008410000 */
[----:B------:R5:W-:Y:S01]  /*155d0*/  MUFU.TANH R48, R3 ;  /* 0x0000000300307308 */ /* 0x000be20000002400 */
[----:B---3--:R-:W-:-:S07]  /*155e0*/  IMAD R50, R229, -0x2, R4 ;  /* 0xfffffffee5327824 */ /* 0x008fce00078e0204 */
[----:B------:R-:W3:Y:S01]  /*155f0*/  MUFU.TANH R51, R51 ;  /* 0x0000003300337308 */ /* 0x000ee20000002400 */
[----:B-----5:R-:W-:-:S07]  /*15600*/  IMAD.MOV.U32 R3, RZ, RZ, 0x40000040 ;  /* 0x40000040ff037424 */ /* 0x020fce00078e00ff */
[----:B------:R-:W-:Y:S01]  /*15610*/  MUFU.TANH R54, R54 ;  /* 0x0000003600367308 */ /* 0x000fe20000002400 */
[----:B----4-:R-:W-:-:S04]  /*15620*/  VIADDMNMX R4, R49, R89, R50, PT ;  /* 0x0000005931047246 */ /* 0x010fc80003800132 */
[C---:B------:R-:W-:Y:S02]  /*15630*/  ISETP.GT.AND P5, PT, R4.reuse, RZ, PT ;  /* 0x000000ff0400720c */ /* 0x040fe40003fa4270 */
[C---:B------:R-:W-:Y:S01]  /*15640*/  ISETP.GT.AND P6, PT, R4.reuse, 0x1, PT ;  /* 0x000000010400780c */ /* 0x040fe20003fc4270 */
[----:B------:R0:W4:Y:S01]  /*15650*/  MUFU.TANH R58, R55 ;  /* 0x00000037003a7308 */ /* 0x0001220000002400 */
[----:B------:R-:W-:Y:S02]  /*15660*/  ISETP.GT.AND P4, PT, R4, 0x8, PT ;  /* 0x000000080400780c */ /* 0x000fe40003f84270 */
[----:B------:R-:W-:Y:S02]  /*15670*/  FSEL R93, R74, -INF , P5 ;  /* 0xff8000004a5d7808 */ /* 0x000fe40002800000 */
[----:B------:R-:W-:Y:S02]  /*15680*/  FSEL R91, R75, -INF , P6 ;  /* 0xff8000004b5b7808 */ /* 0x000fe40003000000 */
[----:B------:R-:W-:Y:S01]  /*15690*/  ISETP.GT.AND P3, PT, R4, 0x9, PT ;  /* 0x000000090400780c */ /* 0x000fe20003f64270 */
[----:B------:R-:W-:Y:S01]  /*156a0*/  MUFU.TANH R11, R11 ;  /* 0x0000000b000b7308 */ /* 0x000fe20000002400 */
[----:B------:R-:W-:-:S02]  /*156b0*/  FSEL R87, R78, -INF , P4 ;  /* 0xff8000004e577808 */ /* 0x000fc40002000000 */
[C---:B------:R-:W-:Y:S02]  /*156c0*/  ISETP.GT.AND P5, PT, R4.reuse, 0x10, PT ;  /* 0x000000100400780c */ /* 0x040fe40003fa4270 */
[----:B------:R-:W-:Y:S01]  /*156d0*/  FSEL R85, R79, -INF , P3 ;  /* 0xff8000004f557808 */ /* 0x000fe20001800000 */
[----:B------:R-:W-:Y:S02]  /*156e0*/  WARPGROUP.DEPBAR.LE gsb0, 0x0 ;  /* 0x00008000000079c5 */ /* 0x000fe40000010000 */
[----:B------:R-:W-:Y:S01]  /*156f0*/  WARPGROUP.ARRIVE ;  /* 0x00000000000079c5 */ /* 0x000fe20000000000 */
[----:B------:R-:W-:Y:S01]  /*15700*/  ISETP.GT.AND P3, PT, R4, 0x11, PT ;  /* 0x000000110400780c */ /* 0x000fe20003f64270 */
[----:B------:R-:W-:Y:S01]  /*15710*/  FMUL.FTZ R42, R42, UR8 ;  /* 0x000000082a2a7c20 */ /* 0x000fe20008410000 */
[----:B-1----:R-:W-:Y:S01]  /*15720*/  FSEL R83, R66, -INF , P5 ;  /* 0xff80000042537808 */ /* 0x002fe20002800000 */
[----:B------:R-:W-:Y:S01]  /*15730*/  FMUL.FTZ R47, R47, UR8 ;  /* 0x000000082f2f7c20 */ /* 0x000fe20008410000 */
[----:B------:R-:W-:Y:S01]  /*15740*/  ISETP.GT.AND P4, PT, R4, 0x18, PT ;  /* 0x000000180400780c */ /* 0x000fe20003f84270 */
[----:B------:R-:W-:Y:S01]  /*15750*/  HGMMA.64x16x16.F32 R32, gdesc[UR4], R32, gsb0 ;  /* 0x00200000042079f0 */ /* 0x000fe20008000820 */
[----:B------:R-:W-:Y:S01]  /*15760*/  R2UR UR6, R2 ;  /* 0x00000000020672ca */ /* 0x000fe200000e0000 */
[----:B------:R-:W-:Y:S01]  /*15770*/  UMOV UR4, UR36 ;  /* 0x0000002400047c82 */ /* 0x000fe20008000000 */
[----:B------:R-:W-:Y:S01]  /*15780*/  R2UR UR7, R3 ;  /* 0x00000000030772ca */ /* 0x000fe200000e0000 */
[----:B------:R-:W-:Y:S01]  /*15790*/  UMOV UR5, UR37 ;  /* 0x0000002500057c82 */ /* 0x000fe20008000000 */
[----:B------:R-:W-:Y:S01]  /*157a0*/  FMNMX.FTZ R2, R93, R91, !PT ;  /* 0x0000005b5d027209 */ /* 0x000fe20007810000 */
[----:B------:R-:W1:Y:S01]  /*157b0*/  MUFU.TANH R42, R42 ;  /* 0x0000002a002a7308 */ /* 0x000e620000002400 */
[----:B------:R-:W-:Y:S01]  /*157c0*/  FSEL R81, R67, -INF , P3 ;  /* 0xff80000043517808 */ /* 0x000fe20001800000 */
[----:B------:R-:W-:Y:S01]  /*157d0*/  FMUL.FTZ R43, R43, UR8 ;  /* 0x000000082b2b7c20 */ /* 0x000fe20008410000 */
[----:B------:R-:W-:Y:S01]  /*157e0*/  FMNMX.FTZ R2, R87, R2, !PT ;  /* 0x0000000257027209 */ /* 0x000fe20007810000 */
[----:B------:R-:W-:Y:S01]  /*157f0*/  FMUL.FTZ R46, R46, UR8 ;  /* 0x000000082e2e7c20 */ /* 0x000fe20008410000 */
[----:B------:R-:W-:Y:S01]  /*15800*/  ISETP.GT.AND P3, PT, R4, 0x19, PT ;  /* 0x000000190400780c */ /* 0x000fe20003f64270 */
[----:B------:R-:W-:Y:S01]  /*15810*/  FMUL.FTZ R45, R45, UR8 ;  /* 0x000000082d2d7c20 */ /* 0x000fe20008410000 */
[----:B------:R-:W-:Y:S01]  /*15820*/  FMNMX.FTZ R2, R85, R2, !PT ;  /* 0x0000000255027209 */ /* 0x000fe20007810000 */
[----:B------:R5:W-:Y:S01]  /*15830*/  MUFU.TANH R61, R47 ;  /* 0x0000002f003d7308 */ /* 0x000be20000002400 */
[----:B------:R-:W-:Y:S01]  /*15840*/  FSEL R79, R70, -INF , P4 ;  /* 0xff800000464f7808 */ /* 0x000fe20002000000 */
[----:B------:R-:W-:Y:S01]  /*15850*/  FMUL.FTZ R40, R40, UR8 ;  /* 0x0000000828287c20 */ /* 0x000fe20008410000 */
[----:B------:R-:W-:Y:S01]  /*15860*/  FMNMX.FTZ R2, R83, R2, !PT ;  /* 0x0000000253027209 */ /* 0x000fe20007810000 */
[----:B------:R-:W-:Y:S01]  /*15870*/  FMUL.FTZ R41, R41, UR8 ;  /* 0x0000000829297c20 */ /* 0x000fe20008410000 */
[----:B------:R-:W-:Y:S01]  /*15880*/  ISETP.GT.AND P4, PT, R4, 0x20, PT ;  /* 0x000000200400780c */ /* 0x000fe20003f84270 */
[----:B------:R-:W-:Y:S01]  /*15890*/  FMUL.FTZ R44, R44, UR8 ;  /* 0x000000082c2c7c20 */ /* 0x000fe20008410000 */
[----:B------:R-:W-:Y:S01]  /*158a0*/  FMNMX.FTZ R2, R81, R2, !PT ;  /* 0x0000000251027209 */ /* 0x000fe20007810000 */
[----:B------:R3:W1:Y:S01]  /*158b0*/  MUFU.TANH R3, R43 ;  /* 0x0000002b00037308 */ /* 0x0006620000002400 */
[----:B------:R-:W-:-:S02]  /*158c0*/  FSEL R77, R71, -INF , P3 ;  /* 0xff800000474d7808 */ /* 0x000fc40001800000 */
[----:B------:R-:W-:Y:S02]  /*158d0*/  FMNMX.FTZ R2, R79, R2, !PT ;  /* 0x000000024f027209 */ /* 0x000fe40007810000 */
[C---:B------:R-:W-:Y:S02]  /*158e0*/  ISETP.GT.AND P3, PT, R4.reuse, 0x21, PT ;  /* 0x000000210400780c */ /* 0x040fe40003f64270 */
[----:B------:R-:W-:Y:S01]  /*158f0*/  FSEL R75, R57, -INF , P4 ;  /* 0xff800000394b7808 */ /* 0x000fe20002000000 */
[----:B------:R-:W-:Y:S01]  /*15900*/  MUFU.TANH R46, R46 ;  /* 0x0000002e002e7308 */ /* 0x000fe20000002400 */
[----:B------:R-:W-:Y:S02]  /*15910*/  FMNMX.FTZ R2, R77, R2, !PT ;  /* 0x000000024d027209 */ /* 0x000fe40007810000 */
[----:B------:R-:W-:Y:S02]  /*15920*/  ISETP.GT.AND P4, PT, R4, 0x28, PT ;  /* 0x000000280400780c */ /* 0x000fe40003f84270 */
[----:B--2---:R-:W-:-:S02]  /*15930*/  FSEL R65, R59, -INF , P3 ;  /* 0xff8000003b417808 */ /* 0x004fc40001800000 */
[----:B------:R-:W-:Y:S01]  /*15940*/  FMNMX.FTZ R2, R75, R2, !PT ;  /* 0x000000024b027209 */ /* 0x000fe20007810000 */
[----:B------:R-:W-:Y:S01]  /*15950*/  MUFU.TANH R12, R12 ;  /* 0x0000000c000c7308 */ /* 0x000fe20000002400 */
[----:B------:R-:W-:Y:S02]  /*15960*/  ISETP.GT.AND P3, PT, R4, 0x29, PT ;  /* 0x000000290400780c */ /* 0x000fe40003f64270 */
[----:B0-----:R-:W-:Y:S02]  /*15970*/  FSEL R55, R62, -INF , P4 ;  /* 0xff8000003e377808 */ /* 0x001fe40002000000 */
[----:B------:R-:W-:Y:S02]  /*15980*/  FMNMX.FTZ R2, R65, R2, !PT ;  /* 0x0000000241027209 */ /* 0x000fe40007810000 */
[----:B------:R-:W-:Y:S01]  /*15990*/  ISETP.GT.AND P4, PT, R4, 0x30, PT ;  /* 0x000000300400780c */ /* 0x000fe20003f84270 */
[----:B------:R-:W-:Y:S01]  /*159a0*/  MUFU.TANH R13, R13 ;  /* 0x0000000d000d7308 */ /* 0x000fe20000002400 */
[----:B------:R-:W-:-:S02]  /*159b0*/  FSEL R49, R63, -INF , P3 ;  /* 0xff8000003f317808 */ /* 0x000fc40001800000 */
[----:B------:R-:W-:Y:S02]  /*159c0*/  FMNMX.FTZ R2, R55, R2, !PT ;  /* 0x0000000237027209 */ /* 0x000fe40007810000 */
[----:B------:R-:W-:Y:S01]  /*159d0*/  ISETP.GT.AND P3, PT, R4, 0x31, PT ;  /* 0x000000310400780c */ /* 0x000fe20003f64270 */
[----:B------:R-:W-:Y:S02]  /*159e0*/  WARPGROUP.DEPBAR.LE gsb0, 0x0 ;  /* 0x00008000000079c5 */ /* 0x000fe40000010000 */
[----:B------:R-:W-:Y:S01]  /*159f0*/  WARPGROUP.ARRIVE ;  /* 0x00000000000079c5 */ /* 0x000fe20000000000 */
[----:B------:R-:W-:Y:S01]  /*15a00*/  FMUL.FTZ R34, R34, UR8 ;  /* 0x0000000822227c20 */ /* 0x000fe20008410000 */
[----:B-----5:R-:W-:Y:S01]  /*15a10*/  FSEL R47, R60, -INF , P4 ;  /* 0xff8000003c2f7808 */ /* 0x020fe20002000000 */
[----:B------:R-:W-:Y:S01]  /*15a20*/  FMUL.FTZ R35, R35, UR8 ;  /* 0x0000000823237c20 */ /* 0x000fe20008410000 */
[----:B------:R-:W-:Y:S01]  /*15a30*/  FMNMX.FTZ R2, R49, R2, !PT ;  /* 0x0000000231027209 */ /* 0x000fe20007810000 */
[----:B------:R0:W-:Y:S01]  /*15a40*/  MUFU.TANH R64, R34 ;  /* 0x0000002200407308 */ /* 0x0001e20000002400 */
[----:B------:R-:W-:Y:S01]  /*15a50*/  HGMMA.64x16x16.F32 R24, gdesc[UR4], R24, gsb0 ;  /* 0x00200000041879f0 */ /* 0x000fe20008000818 */
[----:B------:R-:W-:Y:S01]  /*15a60*/  ISETP.GT.AND P4, PT, R4, 0x38, PT ;  /* 0x000000380400780c */ /* 0x000fe20003f84270 */
[----:B------:R-:W-:Y:S01]  /*15a70*/  FMUL.FTZ R38, R38, UR8 ;  /* 0x0000000826267c20 */ /* 0x000fe20008410000 */
[----:B---3--:R-:W-:Y:S01]  /*15a80*/  FSEL R43, R51, -INF , P3 ;  /* 0xff800000332b7808 */ /* 0x008fe20001800000 */
[----:B------:R-:W-:Y:S01]  /*15a90*/  ULDC UR4, c[0x0][0x988] ;  /* 0x0002620000047ab9 */ /* 0x000fe20000000800 */
[----:B------:R-:W-:Y:S01]  /*15aa0*/  ISETP.GT.AND P3, PT, R4, 0x39, PT ;  /* 0x000000390400780c */ /* 0x000fe20003f64270 */
[----:B------:R-:W-:Y:S01]  /*15ab0*/  FMUL.FTZ R33, R33, UR8 ;  /* 0x0000000821217c20 */ /* 0x000fe20008410000 */
[----:B------:R2:W3:Y:S01]  /*15ac0*/  MUFU.TANH R62, R35 ;  /* 0x00000023003e7308 */ /* 0x0004e20000002400 */
[----:B0-----:R-:W-:Y:S01]  /*15ad0*/  FMNMX.FTZ R34, R47, R2, !PT ;  /* 0x000000022f227209 */ /* 0x001fe20007810000 */
[----:B------:R-:W-:Y:S01]  /*15ae0*/  FMUL.FTZ R2, R39, UR8 ;  /* 0x0000000827027c20 */ /* 0x000fe20008410000 */
[----:B----4-:R-:W-:Y:S01]  /*15af0*/  FSEL R39, R58, -INF , P3 ;  /* 0xff8000003a277808 */ /* 0x010fe20001800000 */
[----:B------:R-:W-:Y:S01]  /*15b00*/  FMUL.FTZ R37, R37, UR8 ;  /* 0x0000000825257c20 */ /* 0x000fe20008410000 */
[----:B------:R-:W-:Y:S01]  /*15b10*/  FMNMX.FTZ R34, R43, R34, !PT ;  /* 0x000000222b227209 */ /* 0x000fe20007810000 */
[----:B------:R-:W-:Y:S01]  /*15b20*/  FMUL.FTZ R32, R32, UR8 ;  /* 0x0000000820207c20 */ /* 0x000fe20008410000 */
[----:B------:R-:W-:Y:S01]  /*15b30*/  ISETP.GT.AND P3, PT, R4, 0x41, PT ;  /* 0x000000410400780c */ /* 0x000fe20003f64270 */
[----:B------:R-:W0:Y:S01]  /*15b40*/  MUFU.TANH R67, R2 ;  /* 0x0000000200437308 */ /* 0x000e220000002400 */
[----:B--2---:R-:W-:Y:S01]  /*15b50*/  FSEL R35, R54, -INF , P4 ;  /* 0xff80000036237808 */ /* 0x004fe20002000000 */
[----:B------:R-:W-:Y:S01]  /*15b60*/  FMUL.FTZ R36, R36, UR8 ;  /* 0x0000000824247c20 */ /* 0x000fe20008410000 */
[----:B------:R-:W-:-:S02]  /*15b70*/  ISETP.GT.AND P4, PT, R4, 0x40, PT ;  /* 0x000000400400780c */ /* 0x000fc40003f84270 */
[----:B------:R-:W-:Y:S02]  /*15b80*/  FMNMX.FTZ R34, R35, R34, !PT ;  /* 0x0000002223227209 */ /* 0x000fe40007810000 */
[----:B-1----:R-:W-:Y:S01]  /*15b90*/  FSEL R51, R42, -INF , P4 ;  /* 0xff8000002a337808 */ /* 0x002fe20002000000 */
[----:B------:R-:W1:Y:S01]  /*15ba0*/  MUFU.TANH R38, R38 ;  /* 0x0000002600267308 */ /* 0x000e620000002400 */
[----:B------:R-:W-:Y:S02]  /*15bb0*/  FMNMX.FTZ R34, R39, R34, !PT ;  /* 0x0000002227227209 */ /* 0x000fe40007810000 */
[C---:B------:R-:W-:Y:S02]  /*15bc0*/  ISETP.GT.AND P4, PT, R4.reuse, 0x48, PT ;  /* 0x000000480400780c */ /* 0x040fe40003f84270 */
[----:B------:R-:W-:Y:S02]  /*15bd0*/  FSEL R57, R3, -INF , P3 ;  /* 0xff80000003397808 */ /* 0x000fe40001800000 */
[----:B------:R-:W-:Y:S01]  /*15be0*/  FMNMX.FTZ R34, R51, R34, !PT ;  /* 0x0000002233227209 */ /* 0x000fe20007810000 */
[----:B------:R-:W-:Y:S01]  /*15bf0*/  MUFU.TANH R14, R14 ;  /* 0x0000000e000e7308 */ /* 0x000fe20000002400 */
[----:B------:R-:W-:-:S02]  /*15c00*/  ISETP.GT.AND P3, PT, R4, 0x49, PT ;  /* 0x000000490400780c */ /* 0x000fc40003f64270 */
[----:B------:R-:W-:Y:S02]  /*15c10*/  FMNMX.FTZ R34, R57, R34, !PT ;  /* 0x0000002239227209 */ /* 0x000fe40007810000 */
[----:B------:R-:W-:Y:S02]  /*15c20*/  FSEL R59, R61, -INF , P3 ;  /* 0xff8000003d3b7808 */ /* 0x000fe40001800000 */
[----:B------:R-:W-:Y:S01]  /*15c30*/  ISETP.GT.AND P3, PT, R4, 0x51, PT ;  /* 0x000000510400780c */ /* 0x000fe20003f64270 */
[----:B------:R-:W-:Y:S01]  /*15c40*/  MUFU.TANH R15, R15 ;  /* 0x0000000f000f7308 */ /* 0x000fe20000002400 */
[----:B------:R-:W-:Y:S02]  /*15c50*/  VIADDMNMX R56, R56, R89, R50, PT ;  /* 0x0000005938387246 */ /* 0x000fe40003800132 */
[----:B---3--:R-:W-:Y:S02]  /*15c60*/  FSEL R63, R62, -INF , P3 ;  /* 0xff8000003e3f7808 */ /* 0x008fe40001800000 */
[----:B------:R-:W-:-:S02]  /*15c70*/  ISETP.GT.AND P3, PT, R4, 0x59, PT ;  /* 0x000000590400780c */ /* 0x000fc40003f64270 */
[----:B------:R-:W-:Y:S01]  /*15c80*/  ISETP.GT.AND P5, PT, R56, 0x8, PT ;  /* 0x000000083800780c */ /* 0x000fe20003fa4270 */
[----:B------:R-:W-:Y:S01]  /*15c90*/  MUFU.TANH R20, R20 ;  /* 0x0000001400147308 */ /* 0x000fe20000002400 */
[----:B0-----:R-:W-:Y:S02]  /*15ca0*/  FSEL R67, R67, -INF , P3 ;  /* 0xff80000043437808 */ /* 0x001fe40001800000 */
[----:B------:R-:W-:Y:S01]  /*15cb0*/  ISETP.GT.AND P3, PT, R4, 0x61, PT ;  /* 0x000000610400780c */ /* 0x000fe20003f64270 */
        /* <DEDUP_REMOVED lines=18> */
[----:B------:R0:W-:Y:S01]  /*15de0*/  @!P1 SYNCS.ARRIVE.TRANS64.RED.A1T0 RZ, [R0+URZ], RZ ;  /* 0x000000ff00ff99a7 */ /* 0x0001e2000810043f */
[----:B------:R-:W-:-:S02]  /*15df0*/  FMNMX.FTZ R34, R63, R34, !PT ;  /* 0x000000223f227209 */ /* 0x000fc40007810000 */
[C---:B------:R-:W-:Y:S02]  /*15e00*/  ISETP.GT.AND P4, PT, R4.reuse, 0x60, PT ;  /* 0x000000600400780c */ /* 0x040fe40003f84270 */
[----:B------:R-:W1:Y:S01]  /*15e10*/  MUFU.TANH R30, R30 ;  /* 0x0000001e001e7308 */ /* 0x000e620000002400 */
[----:B------:R-:W-:Y:S02]  /*15e20*/  FMNMX.FTZ R34, R31, R34, !PT ;  /* 0x000000221f227209 */ /* 0x000fe40007810000 */
[----:B--2---:R-:W-:Y:S02]  /*15e30*/  FSEL R73, R73, -INF , P3 ;  /* 0xff80000049497808 */ /* 0x004fe40001800000 */
[----:B------:R-:W-:Y:S02]  /*15e40*/  FMNMX.FTZ R34, R67, R34, !PT ;  /* 0x0000002243227209 */ /* 0x000fe40007810000 */
[----:B------:R-:W-:Y:S01]  /*15e50*/  ISETP.GT.AND P3, PT, R4, 0x69, PT ;  /* 0x000000690400780c */ /* 0x000fe20003f64270 */
[----:B------:R2:W4:Y:S01]  /*15e60*/  MUFU.TANH R3, R2 ;  /* 0x0000000200037308 */ /* 0x0005220000002400 */
[----:B---3--:R-:W-:-:S02]  /*15e70*/  FSEL R71, R26, -INF , P4 ;  /* 0xff8000001a477808 */ /* 0x008fc40002000000 */
[----:B------:R-:W-:Y:S01]  /*15e80*/  ISETP.GT.AND P4, PT, R4, 0x68, PT ;  /* 0x000000680400780c */ /* 0x000fe20003f84270 */
[----:B------:R-:W-:Y:S01]  /*15e90*/  IMAD.U32 R4, RZ, RZ, UR4 ;  /* 0x00000004ff047e24 */ /* 0x000fe2000f8e00ff */
[----:B------:R-:W-:Y:S02]  /*15ea0*/  FMNMX.FTZ R34, R71, R34, !PT ;  /* 0x0000002247227209 */ /* 0x000fe40007810000 */
[----:B------:R-:W-:Y:S01]  /*15eb0*/  FSEL R7, R7, -INF , P5 ;  /* 0xff80000007077808 */ /* 0x000fe20002800000 */
[----:B------:R-:W-:Y:S01]  /*15ec0*/  MUFU.TANH R46, R24 ;  /* 0x00000018002e7308 */ /* 0x000fe20000002400 */
[----:B-1----:R-:W-:Y:S01]  /*15ed0*/  FSEL R69, R30, -INF , P4 ;  /* 0xff8000001e457808 */ /* 0x002fe20002000000 */
[----:B--2---:R-:W-:Y:S01]  /*15ee0*/  FMUL.FTZ R2, R53, UR8 ;  /* 0x0000000835027c20 */ /* 0x004fe20008410000 */
[----:B------:R-:W-:Y:S02]  /*15ef0*/  FMNMX.FTZ R34, R73, R34, !PT ;  /* 0x0000002249227209 */ /* 0x000fe40007810000 */
[----:B------:R-:W-:-:S02]  /*15f00*/  ISETP.GT.AND P4, PT, R56, 0x1, PT ;  /* 0x000000013800780c */ /* 0x000fc40003f84270 */
[----:B------:R-:W-:Y:S01]  /*15f10*/  FMNMX.FTZ R34, R69, R34, !PT ;  /* 0x0000002245227209 */ /* 0x000fe20007810000 */
[----:B------:R1:W-:Y:S01]  /*15f20*/  MUFU.TANH R30, R2 ;  /* 0x00000002001e7308 */ /* 0x0003e20000002400 */
[----:B----4-:R-:W-:Y:S02]  /*15f30*/  FSEL R53, R3, -INF , P3 ;  /* 0xff80000003357808 */ /* 0x010fe40001800000 */
[----:B------:R-:W-:Y:S02]  /*15f40*/  FSEL R6, R6, -INF , P4 ;  /* 0xff80000006067808 */ /* 0x000fe40002000000 */
[----:B------:R-:W-:Y:S02]  /*15f50*/  FMNMX.FTZ R34, R53, R34, !PT ;  /* 0x0000002235227209 */ /* 0x000fe40007810000 */
[----:B------:R-:W-:Y:S01]  /*15f60*/  ISETP.GT.AND P4, PT, R56, 0x10, PT ;  /* 0x000000103800780c */ /* 0x000fe20003f84270 */
[----:B------:R2:W-:Y:S02]  /*15f70*/  MUFU.TANH R54, R25 ;  /* 0x0000001900367308 */ /* 0x0005e40000002400 */
[----:B------:R-:W3:Y:S01]  /*15f80*/  SHFL.BFLY PT, R3, R34, 0x2, 0x1f ;  /* 0x0c401f0022037f89 */ /* 0x000ee200000e0000 */
[----:B------:R-:W-:-:S02]  /*15f90*/  FSEL R9, R9, -INF , P4 ;  /* 0xff80000009097808 */ /* 0x000fc40002000000 */
[----:B------:R-:W-:-:S03]  /*15fa0*/  ISETP.GT.AND P4, PT, R56, 0x18, PT ;  /* 0x000000183800780c */ /* 0x000fc60003f84270 */
[----:B------:R-:W-:Y:S01]  /*15fb0*/  MUFU.TANH R42, R37 ;  /* 0x00000025002a7308 */ /* 0x000fe20000002400 */
[----:B------:R-:W-:Y:S02]  /*15fc0*/  FSEL R11, R11, -INF , P4 ;  /* 0xff8000000b0b7808 */ /* 0x000fe40002000000 */
[----:B------:R-:W-:-:S04]  /*15fd0*/  ISETP.GT.AND P4, PT, R56, 0x20, PT ;  /* 0x000000203800780c */ /* 0x000fc80003f84270 */
[----:B------:R-:W-:Y:S01]  /*15fe0*/  FSEL R13, R13, -INF , P4 ;  /* 0xff8000000d0d7808 */ /* 0x000fe20002000000 */
[----:B------:R-:W4:Y:S01]  /*15ff0*/  MUFU.TANH R21, R21 ;  /* 0x0000001500157308 */ /* 0x000f220000002400 */
[----:B------:R-:W-:-:S07]  /*16000*/  ISETP.GT.AND P4, PT, R56, 0x28, PT ;  /* 0x000000283800780c */ /* 0x000fce0003f84270 */
[----:B------:R-:W-:Y:S01]  /*16010*/  MUFU.TANH R38, R45 ;  /* 0x0000002d00267308 */ /* 0x000fe20000002400 */
[----:B---3--:R-:W-:-:S05]  /*16020*/  FMNMX.FTZ R3, R34, R3, !PT ;  /* 0x0000000322037209 */ /* 0x008fca0007810000 */
[----:B-1----:R-:W1:Y:S02]  /*16030*/  SHFL.BFLY PT, R2, R3, 0x1, 0x1f ;  /* 0x0c201f0003027f89 */ /* 0x002e6400000e0000 */
[----:B------:R3:W-:Y:S08]  /*16040*/  MUFU.TANH R34, R33 ;  /* 0x0000002100227308 */ /* 0x0007f00000002400 */
[----:B------:R-:W5:Y:S08]  /*16050*/  MUFU.TANH R52, R52 ;  /* 0x0000003400347308 */ /* 0x000f700000002400 */
[----:B------:R-:W0:Y:S01]  /*16060*/  MUFU.TANH R40, R40 ;  /* 0x0000002800287308 */ /* 0x000e220000002400 */
[----:B-1----:R-:W-:Y:S01]  /*16070*/  FMNMX.FTZ R3, R3, R2, !PT ;  /* 0x0000000203037209 */ /* 0x002fe20007810000 */
[----:B------:R-:W-:-:S06]  /*16080*/  FMUL.FTZ R2, R29, UR8 ;  /* 0x000000081d027c20 */ /* 0x000fcc0008410000 */
[----:B------:R-:W1:Y:S01]  /*16090*/  MUFU.TANH R41, R41 ;  /* 0x0000002900297308 */ /* 0x000e620000002400 */
[C---:B------:R-:W-:Y:S01]  /*160a0*/  FSETP.NEU.FTZ.AND P3, PT, R3.reuse, -INF , PT ;  /* 0xff8000000300780b */ /* 0x040fe20003f7d000 */
[----:B------:R-:W-:-:S05]  /*160b0*/  FMUL.FTZ R26, R3, R4 ;  /* 0x00000004031a7220 */ /* 0x000fca0000410000 */
[----:B------:R-:W-:Y:S01]  /*160c0*/  FSEL R24, R26, RZ, P3 ;  /* 0x000000ff1a187208 */ /* 0x000fe20001800000 */
[----:B------:R-:W1:Y:S01]  /*160d0*/  MUFU.TANH R44, R44 ;  /* 0x0000002c002c7308 */ /* 0x000e620000002400 */
[----:B------:R-:W-:-:S03]  /*160e0*/  ISETP.GT.AND P3, PT, R56, RZ, PT ;  /* 0x000000ff3800720c */ /* 0x000fc60003f64270 */
[-CC-:B------:R-:W-:Y:S01]  /*160f0*/  FFMA.FTZ R197, R83, R4.reuse, -R24.reuse ;  /* 0x0000000453c57223 */ /* 0x180fe20000010818 */
[----:B------:R-:W-:Y:S01]  /*16100*/  FSEL R29, R5, -INF , P3 ;  /* 0xff800000051d7808 */ /* 0x000fe20001800000 */
[-CC-:B------:R-:W-:Y:S01]  /*16110*/  FFMA.FTZ R199, R79, R4.reuse, -R24.reuse ;  /* 0x000000044fc77223 */ /* 0x180fe20000010818 */
[----:B------:R-:W-:Y:S01]  /*16120*/  ISETP.GT.AND P3, PT, R56, 0x9, PT ;  /* 0x000000093800780c */ /* 0x000fe20003f64270 */
[--C-:B------:R-:W-:Y:S01]  /*16130*/  FFMA.FTZ R91, R91, R4, -R24.reuse ;  /* 0x000000045b5b7223 */ /* 0x100fe20000010818 */
[----:B------:R-:W-:Y:S01]  /*16140*/  FMNMX.FTZ R26, R29, R6, !PT ;  /* 0x000000061d1a7209 */ /* 0x000fe20007810000 */
[-CC-:B------:R-:W-:Y:S01]  /*16150*/  FFMA.FTZ R203, R87, R4.reuse, -R24.reuse ;  /* 0x0000000457cb7223 */ /* 0x180fe20000010818 */
[----:B--2---:R-:W-:Y:S01]  /*16160*/  FSEL R25, R8, -INF , P3 ;  /* 0xff80000008197808 */ /* 0x004fe20001800000 */
[--C-:B------:R-:W-:Y:S01]  /*16170*/  FFMA.FTZ R8, R85, R4, -R24.reuse ;  /* 0x0000000455087223 */ /* 0x100fe20000010818 */
[----:B------:R-:W-:Y:S01]  /*16180*/  FMNMX.FTZ R26, R7, R26, !PT ;  /* 0x0000001a071a7209 */ /* 0x000fe20007810000 */
[----:B------:R-:W-:Y:S01]  /*16190*/  MUFU.TANH R50, R2 ;  /* 0x0000000200327308 */ /* 0x000fe20000002400 */
[----:B------:R-:W-:Y:S01]  /*161a0*/  ISETP.GT.AND P3, PT, R56, 0x11, PT ;  /* 0x000000113800780c */ /* 0x000fe20003f64270 */
[--C-:B------:R-:W-:Y:S01]  /*161b0*/  FFMA.FTZ R195, R55, R4, -R24.reuse ;  /* 0x0000000437c37223 */ /* 0x100fe20000010818 */
[----:B------:R-:W-:Y:S01]  /*161c0*/  FMNMX.FTZ R26, R25, R26, !PT ;  /* 0x0000001a191a7209 */ /* 0x000fe20007810000 */
[-CC-:B------:R-:W-:Y:S01]  /*161d0*/  FFMA.FTZ R193, R75, R4.reuse, -R24.reuse ;  /* 0x000000044bc17223 */ /* 0x180fe20000010818 */
[----:B---3--:R-:W-:Y:S01]  /*161e0*/  FSEL R33, R10, -INF , P3 ;  /* 0xff8000000a217808 */ /* 0x008fe20001800000 */
[--C-:B------:R-:W-:Y:S01]  /*161f0*/  FFMA.FTZ R10, R81, R4, -R24.reuse ;  /* 0x00000004510a7223 */ /* 0x100fe20000010818 */
[----:B------:R-:W-:Y:S01]  /*16200*/  FMNMX.FTZ R26, R9, R26, !PT ;  /* 0x0000001a091a7209 */ /* 0x000fe20007810000 */
[----:B------:R2:W-:Y:S01]  /*16210*/  MUFU.EX2 R2, R91 ;  /* 0x0000005b00027308 */ /* 0x0005e20000000800 */
[----:B------:R-:W-:Y:S01]  /*16220*/  ISETP.GT.AND P3, PT, R56, 0x19, PT ;  /* 0x000000193800780c */ /* 0x000fe20003f64270 */
[--C-:B------:R-:W-:Y:S01]  /*16230*/  FFMA.FTZ R189, R47, R4, -R24.reuse ;  /* 0x000000042fbd7223 */ /* 0x100fe20000010818 */
[----:B------:R-:W-:Y:S01]  /*16240*/  FMNMX.FTZ R26, R33, R26, !PT ;  /* 0x0000001a211a7209 */ /* 0x000fe20007810000 */
[-CC-:B------:R-:W-:Y:S01]  /*16250*/  FFMA.FTZ R201, R93, R4.reuse, -R24.reuse ;  /* 0x000000045dc97223 */ /* 0x180fe20000010818 */
[----:B------:R-:W-:Y:S01]  /*16260*/  FSEL R37, R12, -INF , P3 ;  /* 0xff8000000c257808 */ /* 0x000fe20001800000 */
[--C-:B------:R-:W-:Y:S01]  /*16270*/  FFMA.FTZ R12, R77, R4, -R24.reuse ;  /* 0x000000044d0c7223 */ /* 0x100fe20000010818 */
[----:B------:R-:W-:Y:S01]  /*16280*/  FMNMX.FTZ R26, R11, R26, !PT ;  /* 0x0000001a0b1a7209 */ /* 0x000fe20007810000 */
[----:B------:R-:W3:Y:S01]  /*16290*/  MUFU.TANH R32, R32 ;  /* 0x0000002000207308 */ /* 0x000ee20000002400 */
        /* <DEDUP_REMOVED lines=8> */
[C---:B------:R-:W-:Y:S01]  /*16320*/  ISETP.GT.AND P3, PT, R56.reuse, 0x29, PT ;  /* 0x000000293800780c */ /* 0x040fe20003f64270 */
[----:B------:R-:W5:Y:S01]  /*16330*/  @P2 LDC R35, c[0x0][0x44c] ;  /* 0x00011300ff232b82 */ /* 0x000f620000000800 */
[----:B------:R-:W-:Y:S01]  /*16340*/  FSEL R83, R15, -INF , P4 ;  /* 0xff8000000f537808 */ /* 0x000fe20002000000 */
[--C-:B------:R-:W-:Y:S01]  /*16350*/  FFMA.FTZ R183, R31, R4, -R24.reuse ;  /* 0x000000041fb77223 */ /* 0x100fe20000010818 */
[----:B------:R-:W-:Y:S01]  /*16360*/  FMNMX.FTZ R26, R45, R26, !PT ;  /* 0x0000001a2d1a7209 */ /* 0x000fe20007810000 */
[-CC-:B------:R-:W-:Y:S01]  /*16370*/  FFMA.FTZ R185, R51, R4.reuse, -R24.reuse ;  /* 0x0000000433b97223 */ /* 0x180fe20000010818 */
[----:B------:R-:W-:Y:S01]  /*16380*/  ISETP.GT.AND P4, PT, R56, 0x30, PT ;  /* 0x000000303800780c */ /* 0x000fe20003f84270 */
[----:B------:R-:W3:Y:S01]  /*16390*/  MUFU.TANH R28, R28 ;  /* 0x0000001c001c7308 */ /* 0x000ee20000002400 */
[----:B------:R-:W-:Y:S01]  /*163a0*/  FSEL R81, R20, -INF , P3 ;  /* 0xff80000014517808 */ /* 0x000fe20001800000 */
[--C-:B------:R-:W-:Y:S01]  /*163b0*/  FFMA.FTZ R20, R49, R4, -R24.reuse ;  /* 0x0000000431147223 */ /* 0x100fe20000010818 */
[----:B------:R-:W-:Y:S01]  /*163c0*/  FMNMX.FTZ R26, R83, R26, !PT ;  /* 0x0000001a531a7209 */ /* 0x000fe20007810000 */
[-CC-:B------:R-:W-:Y:S01]  /*163d0*/  FFMA.FTZ R57, R57, R4.reuse, -R24.reuse ;  /* 0x0000000439397223 */ /* 0x180fe20000010818 */
[C---:B------:R-:W-:Y:S01]  /*163e0*/  ISETP.GT.AND P3, PT, R56.reuse, 0x31, PT ;  /* 0x000000313800780c */ /* 0x040fe20003f64270 */
[--C-:B------:R-:W-:Y:S01]  /*163f0*/  FFMA.FTZ R181, R61, R4, -R24.reuse ;  /* 0x000000043db57223 */ /* 0x100fe20000010818 */
[----:B----4-:R-:W-:Y:S01]  /*16400*/  FSEL R85, R21, -INF , P4 ;  /* 0xff80000015557808 */ /* 0x010fe20002000000 */
[----:B------:R-:W4:Y:S01]  /*16410*/  MUFU.EX2 R201, R201 ;  /* 0x000000c900c97308 */ /* 0x000f220000000800 */
[----:B------:R-:W-:Y:S01]  /*16420*/  FMNMX.FTZ R26, R81, R26, !PT ;  /* 0x0000001a511a7209 */ /* 0x000fe20007810000 */
[-CC-:B------:R-:W-:Y:S01]  /*16430*/  FFMA.FTZ R177, R71, R4.reuse, -R24.reuse ;  /* 0x0000000447b17223 */ /* 0x180fe20000010818 */
[----:B------:R-:W-:Y:S01]  /*16440*/  ISETP.GT.AND P4, PT, R56, 0x38, PT ;  /* 0x000000383800780c */ /* 0x000fe20003f84270 */
[-CC-:B------:R-:W-:Y:S01]  /*16450*/  FFMA.FTZ R73, R73, R4.reuse, -R24.reuse ;  /* 0x0000000449497223 */ /* 0x180fe20000010818 */
[----:B------:R-:W-:Y:S01]  /*16460*/  FSEL R79, R48, -INF , P3 ;  /* 0xff800000304f7808 */ /* 0x000fe20001800000 */
[----:B------:R-:W-:Y:S01]  /*16470*/  FFMA.FTZ R179, R69, R4, -R24 ;  /* 0x0000000445b37223 */ /* 0x000fe20000010818 */
[----:B------:R-:W-:Y:S01]  /*16480*/  FMNMX.FTZ R26, R85, R26, !PT ;  /* 0x0000001a551a7209 */ /* 0x000fe20007810000 */
[----:B------:R-:W4:Y:S01]  /*16490*/  MUFU.EX2 R203, R203 ;  /* 0x000000cb00cb7308 */ /* 0x000f220000000800 */
[----:B------:R-:W-:Y:S01]  /*164a0*/  ISETP.GT.AND P3, PT, R56, 0x39, PT ;  /* 0x000000393800780c */ /* 0x000fe20003f64270 */
[----:B-----5:R-:W-:Y:S01]  /*164b0*/  @P2 IMAD.HI.U32 R35, R224, R35, RZ ;  /* 0x00000023e0232227 */ /* 0x020fe200078e00ff */
[----:B------:R-:W-:-:S02]  /*164c0*/  FSEL R87, R52, -INF , P4 ;  /* 0xff80000034577808 */ /* 0x000fc40002000000 */
[----:B------:R-:W-:Y:S02]  /*164d0*/  CS2R R70, SRZ ;  /* 0x0000000000467805 */ /* 0x000fe4000001ff00 */
[----:B------:R-:W-:Y:S02]  /*164e0*/  FMNMX.FTZ R26, R79, R26, !PT ;  /* 0x0000001a4f1a7209 */ /* 0x000fe40007810000 */
[----:B------:R-:W-:Y:S02]  /*164f0*/  CS2R R68, SRZ ;  /* 0x0000000000447805 */ /* 0x000fe4000001ff00 */
[----:B------:R-:W-:Y:S01]  /*16500*/  ISETP.GT.AND P4, PT, R56, 0x40, PT ;  /* 0x000000403800780c */ /* 0x000fe20003f84270 */
[----:B------:R-:W5:Y:S01]  /*16510*/  MUFU.EX2 R8, R8 ;  /* 0x0000000800087308 */ /* 0x000f620000000800 */
[----:B--2---:R-:W-:Y:S01]  /*16520*/  FSEL R91, R30, -INF , P3 ;  /* 0xff8000001e5b7808 */ /* 0x004fe20001800000 */
[----:B------:R-:W-:Y:S01]  /*16530*/  FFMA.FTZ R30, R43, R4, -R24 ;  /* 0x000000042b1e7223 */ /* 0x000fe20000010818 */
[----:B------:R-:W-:-:S02]  /*16540*/  FMNMX.FTZ R26, R87, R26, !PT ;  /* 0x0000001a571a7209 */ /* 0x000fc40007810000 */
[----:B------:R-:W-:Y:S02]  /*16550*/  CS2R R60, SRZ ;  /* 0x00000000003c7805 */ /* 0x000fe4000001ff00 */
[----:B------:R-:W-:Y:S02]  /*16560*/  ISETP.GT.AND P3, PT, R56, 0x41, PT ;  /* 0x000000413800780c */ /* 0x000fe40003f64270 */
[----:B0-----:R-:W-:Y:S01]  /*16570*/  FSEL R89, R40, -INF , P4 ;  /* 0xff80000028597808 */ /* 0x001fe20002000000 */
[----:B------:R-:W0:Y:S01]  /*16580*/  MUFU.EX2 R197, R197 ;  /* 0x000000c500c57308 */ /* 0x000e220000000800 */
[----:B------:R-:W-:Y:S02]  /*16590*/  FMNMX.FTZ R26, R91, R26, !PT ;  /* 0x0000001a5b1a7209 */ /* 0x000fe40007810000 */
[----:B------:R-:W-:Y:S02]  /*165a0*/  ISETP.GT.AND P4, PT, R56, 0x48, PT ;  /* 0x000000483800780c */ /* 0x000fe40003f84270 */
[----:B-1----:R-:W-:-:S02]  /*165b0*/  FSEL R77, R41, -INF , P3 ;  /* 0xff800000294d7808 */ /* 0x002fc40001800000 */
[----:B------:R-:W-:Y:S01]  /*165c0*/  FMNMX.FTZ R26, R89, R26, !PT ;  /* 0x0000001a591a7209 */ /* 0x000fe20007810000 */
[----:B------:R-:W1:Y:S01]  /*165d0*/  MUFU.EX2 R10, R10 ;  /* 0x0000000a000a7308 */ /* 0x000e620000000800 */
[----:B------:R-:W-:Y:S02]  /*165e0*/  ISETP.GT.AND P3, PT, R56, 0x49, PT ;  /* 0x000000493800780c */ /* 0x000fe40003f64270 */
[----:B------:R-:W-:Y:S02]  /*165f0*/  FSEL R21, R44, -INF , P4 ;  /* 0xff8000002c157808 */ /* 0x000fe40002000000 */
[----:B------:R-:W-:Y:S02]  /*16600*/  FMNMX.FTZ R26, R77, R26, !PT ;  /* 0x0000001a4d1a7209 */ /* 0x000fe40007810000 */
[----:B------:R-:W-:Y:S01]  /*16610*/  ISETP.GT.AND P4, PT, R56, 0x50, PT ;  /* 0x000000503800780c */ /* 0x000fe20003f84270 */
[----:B------:R-:W2:Y:S01]  /*16620*/  MUFU.EX2 R199, R199 ;  /* 0x000000c700c77308 */ /* 0x000ea20000000800 */
[----:B------:R-:W-:-:S02]  /*16630*/  FSEL R15, R38, -INF , P3 ;  /* 0xff800000260f7808 */ /* 0x000fc40001800000 */
[----:B------:R-:W-:Y:S02]  /*16640*/  FMNMX.FTZ R26, R21, R26, !PT ;  /* 0x0000001a151a7209 */ /* 0x000fe40007810000 */
[----:B------:R-:W-:Y:S02]  /*16650*/  ISETP.GT.AND P3, PT, R56, 0x51, PT ;  /* 0x000000513800780c */ /* 0x000fe40003f64270 */
[----:B---3--:R-:W-:Y:S01]  /*16660*/  FSEL R41, R32, -INF , P4 ;  /* 0xff80000020297808 */ /* 0x008fe20002000000 */
[----:B------:R-:W3:Y:S01]  /*16670*/  MUFU.EX2 R12, R12 ;  /* 0x0000000c000c7308 */ /* 0x000ee20000000800 */
[----:B------:R-:W-:Y:S01]  /*16680*/  FMNMX.FTZ R26, R15, R26, !PT ;  /* 0x0000001a0f1a7209 */ /* 0x000fe20007810000 */
[----:B------:R-:W-:Y:S01]  /*16690*/  FFMA.FTZ R32, R59, R4, -R24 ;  /* 0x000000043b207223 */ /* 0x000fe20000010818 */
[----:B------:R-:W-:Y:S02]  /*166a0*/  ISETP.GT.AND P4, PT, R56, 0x58, PT ;  /* 0x000000583800780c */ /* 0x000fe40003f84270 */
[----:B------:R-:W-:-:S02]  /*166b0*/  CS2R R58, SRZ ;  /* 0x00000000003a7805 */ /* 0x000fc4000001ff00 */
[----:B------:R-:W-:Y:S02]  /*166c0*/  FSEL R55, R34, -INF , P3 ;  /* 0xff80000022377808 */ /* 0x000fe40001800000 */
[----:B------:R-:W-:Y:S01]  /*166d0*/  FMNMX.FTZ R26, R41, R26, !PT ;  /* 0x0000001a291a7209 */ /* 0x000fe20007810000 */
[----:B------:R-:W-:Y:S01]  /*166e0*/  MUFU.EX2 R193, R193 ;  /* 0x000000c100c17308 */ /* 0x000fe20000000800 */
[----:B------:R-:W-:Y:S02]  /*166f0*/  ISETP.GT.AND P3, PT, R56, 0x59, PT ;  /* 0x000000593800780c */ /* 0x000fe40003f64270 */
[----:B------:R-:W-:Y:S01]  /*16700*/  FSEL R65, R36, -INF , P4 ;  /* 0xff80000024417808 */ /* 0x000fe20002000000 */
[----:B------:R-:W-:Y:S01]  /*16710*/  FFMA.FTZ R36, R67, R4, -R24 ;  /* 0x0000000443247223 */ /* 0x000fe20000010818 */
[----:B------:R-:W-:Y:S02]  /*16720*/  FMNMX.FTZ R26, R55, R26, !PT ;  /* 0x0000001a371a7209 */ /* 0x000fe40007810000 */
[----:B------:R-:W-:-:S02]  /*16730*/  CS2R R66, SRZ ;  /* 0x0000000000427805 */ /* 0x000fc4000001ff00 */
[----:B------:R-:W-:Y:S01]  /*16740*/  ISETP.GT.AND P4, PT, R56, 0x60, PT ;  /* 0x000000603800780c */ /* 0x000fe20003f84270 */
[----:B------:R-:W-:Y:S01]  /*16750*/  MUFU.EX2 R14, R14 ;  /* 0x0000000e000e7308 */ /* 0x000fe20000000800 */
[----:B------:R-:W-:Y:S02]  /*16760*/  FSEL R49, R42, -INF , P3 ;  /* 0xff8000002a317808 */ /* 0x000fe40001800000 */
[----:B------:R-:W-:Y:S01]  /*16770*/  FMNMX.FTZ R26, R65, R26, !PT ;  /* 0x0000001a411a7209 */ /* 0x000fe20007810000 */
[----:B------:R-:W4:Y:S01]  /*16780*/  @P2 LDC R42, c[0x0][0x450] ;  /* 0x00011400ff2a2b82 */ /* 0x000f220000000800 */
[----:B------:R-:W-:Y:S02]  /*16790*/  ISETP.GT.AND P3, PT, R56, 0x61, PT ;  /* 0x000000613800780c */ /* 0x000fe40003f64270 */
[----:B------:R-:W-:Y:S01]  /*167a0*/  FSEL R75, R46, -INF , P4 ;  /* 0xff8000002e4b7808 */ /* 0x000fe20002000000 */
[----:B------:R-:W-:Y:S01]  /*167b0*/  MUFU.EX2 R195, R195 ;  /* 0x000000c300c37308 */ /* 0x000fe20000000800 */
[----:B------:R-:W-:-:S02]  /*167c0*/  FMNMX.FTZ R26, R49, R26, !PT ;  /* 0x0000001a311a7209 */ /* 0x000fc40007810000 */
[----:B------:R-:W-:Y:S02]  /*167d0*/  ISETP.GT.AND P4, PT, R56, 0x68, PT ;  /* 0x000000683800780c */ /* 0x000fe40003f84270 */
[----:B------:R-:W-:Y:S02]  /*167e0*/  FSEL R47, R54, -INF , P3 ;  /* 0xff800000362f7808 */ /* 0x000fe40001800000 */
[----:B------:R-:W-:Y:S01]  /*167f0*/  FMNMX.FTZ R26, R75, R26, !PT ;  /* 0x0000001a4b1a7209 */ /* 0x000fe20007810000 */
[----:B------:R-:W-:Y:S01]  /*16800*/  MUFU.EX2 R20, R20 ;  /* 0x0000001400147308 */ /* 0x000fe20000000800 */
[----:B------:R-:W-:Y:S02]  /*16810*/  FSEL R93, R28, -INF , P4 ;  /* 0xff8000001c5d7808 */ /* 0x000fe40002000000 */
[----:B------:R-:W-:Y:S02]  /*16820*/  ISETP.GT.AND P3, PT, R56, 0x69, PT ;  /* 0x000000693800780c */ /* 0x000fe40003f64270 */
[----:B------:R-:W-:-:S02]  /*16830*/  FMNMX.FTZ R28, R47, R26, !PT ;  /* 0x0000001a2f1c7209 */ /* 0x000fc40007810000 */
[----:B------:R-:W-:Y:S01]  /*16840*/  FSEL R43, R50, -INF , P3 ;  /* 0xff800000322b7808 */ /* 0x000fe20001800000 */
[----:B------:R-:W-:Y:S01]  /*16850*/  MUFU.EX2 R189, R189 ;  /* 0x000000bd00bd7308 */ /* 0x000fe20000000800 */
[----:B------:R-:W-:Y:S02]  /*16860*/  FMNMX.FTZ R28, R93, R28, !PT ;  /* 0x0000001c5d1c7209 */ /* 0x000fe40007810000 */
[----:B------:R-:W-:Y:S02]  /*16870*/  CS2R R50, SRZ ;  /* 0x0000000000327805 */ /* 0x000fe4000001ff00 */
[----:B------:R-:W-:Y:S02]  /*16880*/  MOV R44, R224 ;  /* 0x000000e0002c7202 */ /* 0x000fe40000000f00 */
[----:B------:R-:W-:Y:S01]  /*16890*/  FMNMX.FTZ R5, R43, R28, !PT ;  /* 0x0000001c2b057209 */ /* 0x000fe20007810000 */
[--C-:B------:R-:W-:Y:S01]  /*168a0*/  FFMA.FTZ R28, R39, R4, -R24.reuse ;  /* 0x00000004271c7223 */ /* 0x100fe20000010818 */
[----:B----4-:R-:W-:Y:S01]  /*168b0*/  @P2 SHF.R.U32.HI R44, RZ, R42, R35 ;  /* 0x0000002aff2c2219 */ /* 0x010fe20000011623 */
[----:B------:R-:W-:Y:S02]  /*168c0*/  MUFU.EX2 R26, R30 ;  /* 0x0000001e001a7308 */ /* 0x000fe40000000800 */
[----:B------:R-:W4:Y:S06]  /*168d0*/  SHFL.BFLY PT, R34, R5, 0x2, 0x1f ;  /* 0x0c401f0005227f89 */ /* 0x000f2c00000e0000 */
[----:B------:R-:W-:Y:S08]  /*168e0*/  MUFU.EX2 R191, R191 ;  /* 0x000000bf00bf7308 */ /* 0x000ff00000000800 */
[----:B------:R-:W-:Y:S08]  /*168f0*/  MUFU.EX2 R28, R28 ;  /* 0x0000001c001c7308 */ /* 0x000ff00000000800 */
[----:B------:R-:W-:Y:S01]  /*16900*/  MUFU.EX2 R185, R185 ;  /* 0x000000b900b97308 */ /* 0x000fe20000000800 */
[----:B----4-:R-:W-:Y:S01]  /*16910*/  FMNMX.FTZ R27, R5, R34, !PT ;  /* 0x00000022051b7209 */ /* 0x010fe20007810000 */
[-CC-:B------:R-:W-:Y:S01]  /*16920*/  FFMA.FTZ R34, R63, R4.reuse, -R24.reuse ;  /* 0x000000043f227223 */ /* 0x180fe20000010818 */
[----:B------:R-:W-:Y:S01]  /*16930*/  FFMA.FTZ R24, R53, R4, -R24 ;  /* 0x0000000435187223 */ /* 0x000fe20000010818 */
[----:B------:R-:W-:-:S02]  /*16940*/  CS2R R62, SRZ ;  /* 0x00000000003e7805 */ /* 0x000fc4000001ff00 */
[----:B------:R-:W-:Y:S01]  /*16950*/  CS2R R52, SRZ ;  /* 0x0000000000347805 */ /* 0x000fe2000001ff00 */
[----:B------:R-:W4:Y:S01]  /*16960*/  SHFL.BFLY PT, R38, R27, 0x1, 0x1f ;  /* 0x0c201f001b267f89 */ /* 0x000f2200000e0000 */
[----:B------:R5:W-:Y:S08]  /*16970*/  MUFU.EX2 R30, R57 ;  /* 0x00000039001e7308 */ /* 0x000bf00000000800 */
[----:B------:R-:W-:Y:S01]  /*16980*/  MUFU.EX2 R187, R187 ;  /* 0x000000bb00bb7308 */ /* 0x000fe20000000800 */
[----:B-----5:R-:W-:-:S07]  /*16990*/  CS2R R56, SRZ ;  /* 0x0000000000387805 */ /* 0x020fce000001ff00 */
[----:B------:R-:W-:Y:S01]  /*169a0*/  MUFU.EX2 R32, R32 ;  /* 0x0000002000207308 */ /* 0x000fe20000000800 */
[----:B----4-:R-:W-:-:S07]  /*169b0*/  FMNMX.FTZ R5, R27, R38, !PT ;  /* 0x000000261b057209 */ /* 0x010fce0007810000 */
[----:B------:R-:W-:Y:S01]  /*169c0*/  MUFU.EX2 R181, R181 ;  /* 0x000000b500b57308 */ /* 0x000fe20000000800 */
[C---:B------:R-:W-:Y:S01]  /*169d0*/  FSETP.NEU.FTZ.AND P3, PT, R5.reuse, -INF , PT ;  /* 0xff8000000500780b */ /* 0x040fe20003f7d000 */
[----:B------:R-:W-:-:S06]  /*169e0*/  FMUL.FTZ R27, R5, R4 ;  /* 0x00000004051b7220 */ /* 0x000fcc0000410000 */
[----:B------:R-:W-:Y:S01]  /*169f0*/  MUFU.EX2 R34, R34 ;  /* 0x0000002200227308 */ /* 0x000fe20000000800 */
[----:B------:R-:W-:-:S05]  /*16a00*/  FSEL R40, R27, RZ, P3 ;  /* 0x000000ff1b287208 */ /* 0x000fca0001800000 */
[-CC-:B------:R-:W-:Y:S01]  /*16a10*/  FFMA.FTZ R200, R29, R4.reuse, -R40.reuse ;  /* 0x000000041dc87223 */ /* 0x180fe20000010828 */
[-CC-:B------:R-:W-:Y:S01]  /*16a20*/  FFMA.FTZ R27, R6, R4.reuse, -R40.reuse ;  /* 0x00000004061b7223 */ /* 0x180fe20000010828 */
[-C--:B------:R-:W-:Y:S01]  /*16a30*/  FFMA.FTZ R202, R7, R4.reuse, -R40 ;  /* 0x0000000407ca7223 */ /* 0x080fe20000010828 */
[----:B------:R-:W-:Y:S01]  /*16a40*/  FADD.FTZ R6, R201, R2 ;  /* 0x00000002c9067221 */ /* 0x000fe20000010000 */
[-CC-:B------:R-:W-:Y:S01]  /*16a50*/  FFMA.FTZ R25, R25, R4.reuse, -R40.reuse ;  /* 0x0000000419197223 */ /* 0x180fe20000010828 */
[-C--:B------:R-:W-:Y:S01]  /*16a60*/  FFMA.FTZ R196, R9, R4.reuse, -R40 ;  /* 0x0000000409c47223 */ /* 0x080fe20000010828 */
[----:B------:R-:W-:Y:S01]  /*16a70*/  MUFU.EX2 R200, R200 ;  /* 0x000000c800c87308 */ /* 0x000fe20000000800 */
[----:B------:R-:W-:Y:S01]  /*16a80*/  FADD.FTZ R7, R203, R6 ;  /* 0x00000006cb077221 */ /* 0x000fe20000010000 */
[-CC-:B------:R-:W-:Y:S01]  /*16a90*/  FFMA.FTZ R9, R33, R4.reuse, -R40.reuse ;  /* 0x0000000421097223 */ /* 0x180fe20000010828 */
[-CC-:B------:R-:W-:Y:S01]  /*16aa0*/  FFMA.FTZ R198, R11, R4.reuse, -R40.reuse ;  /* 0x000000040bc67223 */ /* 0x180fe20000010828 */
[-CC-:B------:R-:W-:Y:S01]  /*16ab0*/  FFMA.FTZ R11, R37, R4.reuse, -R40.reuse ;  /* 0x00000004250b7223 */ /* 0x180fe20000010828 */
[----:B------:R-:W-:Y:S01]  /*16ac0*/  FADD.FTZ R6, R8, R7 ;  /* 0x0000000708067221 */ /* 0x000fe20000010000 */
[-CC-:B------:R-:W-:Y:S01]  /*16ad0*/  FFMA.FTZ R192, R13, R4.reuse, -R40.reuse ;  /* 0x000000040dc07223 */ /* 0x180fe20000010828 */
[-C--:B------:R-:W-:Y:S01]  /*16ae0*/  FFMA.FTZ R13, R45, R4.reuse, -R40 ;  /* 0x000000042d0d7223 */ /* 0x080fe20000010828 */
[----:B------:R-:W4:Y:S01]  /*16af0*/  MUFU.EX2 R27, R27 ;  /* 0x0000001b001b7308 */ /* 0x000f220000000800 */
[----:B0-----:R-:W-:Y:S01]  /*16b00*/  FADD.FTZ R7, R197, R6 ;  /* 0x00000006c5077221 */ /* 0x001fe20000010000 */
[-CC-:B------:R-:W-:Y:S01]  /*16b10*/  FFMA.FTZ R194, R83, R4.reuse, -R40.reuse ;  /* 0x0000000453c27223 */ /* 0x180fe20000010828 */
[-CC-:B------:R-:W-:Y:S01]  /*16b20*/  FFMA.FTZ R29, R81, R4.reuse, -R40.reuse ;  /* 0x00000004511d7223 */ /* 0x180fe20000010828 */
[-CC-:B------:R-:W-:Y:S01]  /*16b30*/  FFMA.FTZ R188, R85, R4.reuse, -R40.reuse ;  /* 0x0000000455bc7223 */ /* 0x180fe20000010828 */
[----:B-1----:R-:W-:Y:S01]  /*16b40*/  FADD.FTZ R6, R10, R7 ;  /* 0x000000070a067221 */ /* 0x002fe20000010000 */
[-CC-:B------:R-:W-:Y:S01]  /*16b50*/  FFMA.FTZ R31, R79, R4.reuse, -R40.reuse ;  /* 0x000000044f1f7223 */ /* 0x180fe20000010828 */
[-C--:B------:R-:W-:Y:S01]  /*16b60*/  FFMA.FTZ R190, R87, R4.reuse, -R40 ;  /* 0x0000000457be7223 */ /* 0x080fe20000010828 */
[----:B------:R-:W0:Y:S01]  /*16b70*/  MUFU.EX2 R202, R202 ;  /* 0x000000ca00ca7308 */ /* 0x000e220000000800 */
[----:B--2---:R-:W-:Y:S01]  /*16b80*/  FADD.FTZ R37, R199, R6 ;  /* 0x00000006c7257221 */ /* 0x004fe20000010000 */
[-CC-:B------:R-:W-:Y:S01]  /*16b90*/  FFMA.FTZ R33, R91, R4.reuse, -R40.reuse ;  /* 0x000000045b217223 */ /* 0x180fe20000010828 */
[-CC-:B------:R-:W-:Y:S01]  /*16ba0*/  FFMA.FTZ R184, R89, R4.reuse, -R40.reuse ;  /* 0x0000000459b87223 */ /* 0x180fe20000010828 */
[-CC-:B------:R-:W-:Y:S01]  /*16bb0*/  FFMA.FTZ R35, R77, R4.reuse, -R40.reuse ;  /* 0x000000044d237223 */ /* 0x180fe20000010828 */
[----:B---3--:R-:W-:Y:S01]  /*16bc0*/  FADD.FTZ R42, R12, R37 ;  /* 0x000000250c2a7221 */ /* 0x008fe20000010000 */
[-CC-:B------:R-:W-:Y:S01]  /*16bd0*/  FFMA.FTZ R21, R21, R4.reuse, -R40.reuse ;  /* 0x0000000415157223 */ /* 0x180fe20000010828 */
[-C--:B------:R-:W-:Y:S01]  /*16be0*/  FFMA.FTZ R15, R15, R4.reuse, -R40 ;  /* 0x000000040f0f7223 */ /* 0x080fe20000010828 */
[----:B------:R-:W1:Y:S01]  /*16bf0*/  MUFU.EX2 R25, R25 ;  /* 0x0000001900197308 */ /* 0x000e620000000800 */
[----:B----4-:R-:W-:Y:S01]  /*16c00*/  FADD.FTZ R7, R200, R27 ;  /* 0x0000001bc8077221 */ /* 0x010fe20000010000 */
[----:B------:R-:W-:Y:S01]  /*16c10*/  FADD.FTZ R39, R193, R42 ;  /* 0x0000002ac1277221 */ /* 0x000fe20000010000 */
[-CC-:B------:R-:W-:Y:S01]  /*16c20*/  FFMA.FTZ R41, R41, R4.reuse, -R40.reuse ;  /* 0x0000000429297223 */ /* 0x180fe20000010828 */
[-CC-:B------:R-:W-:Y:S01]  /*16c30*/  FFMA.FTZ R55, R55, R4.reuse, -R40.reuse ;  /* 0x0000000437377223 */ /* 0x180fe20000010828 */
[-CC-:B------:R-:W-:Y:S01]  /*16c40*/  FFMA.FTZ R65, R65, R4.reuse, -R40.reuse ;  /* 0x0000000441417223 */ /* 0x180fe20000010828 */
[----:B------:R-:W-:Y:S01]  /*16c50*/  FADD.FTZ R42, R14, R39 ;  /* 0x000000270e2a7221 */ /* 0x000fe20000010000 */
[-C--:B------:R-:W-:Y:S01]  /*16c60*/  FFMA.FTZ R49, R49, R4.reuse, -R40 ;  /* 0x0000000431317223 */ /* 0x080fe20000010828 */
[----:B------:R-:W2:Y:S01]  /*16c70*/  MUFU.EX2 R196, R196 ;  /* 0x000000c400c47308 */ /* 0x000ea20000000800 */
[----:B0-----:R-:W-:Y:S01]  /*16c80*/  FADD.FTZ R6, R202, R7 ;  /* 0x00000007ca067221 */ /* 0x001fe20000010000 */
[----:B------:R-:W-:Y:S01]  /*16c90*/  IADD3 R7, R44, R227, -R226 ;  /* 0x000000e32c077210 */ /* 0x000fe20007ffe8e2 */
[----:B------:R-:W-:Y:S01]  /*16ca0*/  FADD.FTZ R39, R195, R42 ;  /* 0x0000002ac3277221 */ /* 0x000fe20000010000 */
[-CC-:B------:R-:W-:Y:S01]  /*16cb0*/  FFMA.FTZ R75, R75, R4.reuse, -R40.reuse ;  /* 0x000000044b4b7223 */ /* 0x180fe20000010828 */
[----:B------:R-:W-:Y:S01]  /*16cc0*/  F2FP.F16.F32.PACK_AB R201, R2, R201 ;  /* 0x000000c902c9723e */ /* 0x000fe200000000ff */
[-C--:B------:R-:W-:Y:S01]  /*16cd0*/  FFMA.FTZ R47, R47, R4.reuse, -R40 ;  /* 0x000000042f2f7223 */ /* 0x080fe20000010828 */
[----:B------:R-:W-:Y:S01]  /*16ce0*/  FADD.FTZ R42, R20, R39 ;  /* 0x00000027142a7221 */ /* 0x000fe20000010000 */
[----:B------:R-:W0:Y:S01]  /*16cf0*/  MUFU.EX2 R9, R9 ;  /* 0x0000000900097308 */ /* 0x000e220000000800 */
[----:B-1----:R-:W-:Y:S01]  /*16d00*/  FADD.FTZ R37, R25, R6 ;  /* 0x0000000619257221 */ /* 0x002fe20000010000 */
[-CC-:B------:R-:W-:Y:S01]  /*16d10*/  FFMA.FTZ R93, R93, R4.reuse, -R40.reuse ;  /* 0x000000045d5d7223 */ /* 0x180fe20000010828 */
[----:B------:R-:W-:Y:S01]  /*16d20*/  FFMA.FTZ R40, R43, R4, -R40 ;  /* 0x000000042b287223 */ /* 0x000fe20000010828 */
[----:B------:R-:W-:Y:S01]  /*16d30*/  F2FP.F16.F32.PACK_AB R203, R8, R203 ;  /* 0x000000cb08cb723e */ /* 0x000fe200000000ff */
[----:B------:R-:W-:Y:S01]  /*16d40*/  VIADD R8, R150, 0xfffffffe ;  /* 0xfffffffe96087836 */ /* 0x000fe20000000000 */
[----:B------:R-:W-:-:S02]  /*16d50*/  F2FP.F16.F32.PACK_AB R200, R27, R200 ;  /* 0x000000c81bc8723e */ /* 0x000fc400000000ff */
[----:B------:R-:W-:Y:S01]  /*16d60*/  CS2R R90, SRZ ;  /* 0x00000000005a7805 */ /* 0x000fe2000001ff00 */
[----:B------:R-:W1:Y:S01]  /*16d70*/  MUFU.EX2 R198, R198 ;  /* 0x000000c600c67308 */ /* 0x000e620000000800 */
[----:B--2---:R-:W-:Y:S01]  /*16d80*/  FADD.FTZ R6, R196, R37 ;  /* 0x00000025c4067221 */ /* 0x004fe20000010000 */
[----:B------:R-:W-:Y:S02]  /*16d90*/  F2FP.F16.F32.PACK_AB R202, R25, R202 ;  /* 0x000000ca19ca723e */ /* 0x000fe400000000ff */
[----:B------:R-:W-:Y:S02]  /*16da0*/  CS2R R88, SRZ ;  /* 0x0000000000587805 */ /* 0x000fe4000001ff00 */
[----:B------:R-:W-:Y:S02]  /*16db0*/  F2FP.F16.F32.PACK_AB R197, R10, R197 ;  /* 0x000000c50ac5723e */ /* 0x000fe400000000ff */
[----:B------:R-:W-:Y:S02]  /*16dc0*/  CS2R R86, SRZ ;  /* 0x0000000000567805 */ /* 0x000fe4000001ff00 */
[----:B------:R-:W-:-:S02]  /*16dd0*/  F2FP.F16.F32.PACK_AB R199, R12, R199 ;  /* 0x000000c70cc7723e */ /* 0x000fc400000000ff */
[----:B------:R-:W-:Y:S01]  /*16de0*/  CS2R R84, SRZ ;  /* 0x0000000000547805 */ /* 0x000fe2000001ff00 */
[----:B------:R-:W2:Y:S01]  /*16df0*/  MUFU.EX2 R11, R11 ;  /* 0x0000000b000b7308 */ /* 0x000ea20000000800 */
[----:B0-----:R-:W-:Y:S01]  /*16e00*/  FADD.FTZ R37, R9, R6 ;  /* 0x0000000609257221 */ /* 0x001fe20000010000 */
[----:B------:R-:W-:Y:S01]  /*16e10*/  IMAD.MOV.U32 R6, RZ, RZ, RZ ;  /* 0x000000ffff067224 */ /* 0x000fe200078e00ff */
[----:B------:R-:W-:Y:S02]  /*16e20*/  F2FP.F16.F32.PACK_AB R193, R14, R193 ;  /* 0x000000c10ec1723e */ /* 0x000fe400000000ff */
[----:B------:R-:W-:Y:S02]  /*16e30*/  CS2R R82, SRZ ;  /* 0x0000000000527805 */ /* 0x000fe4000001ff00 */
[----:B------:R-:W-:Y:S01]  /*16e40*/  F2FP.F16.F32.PACK_AB R195, R20, R195 ;  /* 0x000000c314c3723e */ /* 0x000fe200000000ff */
[----:B------:R-:W-:Y:S01]  /*16e50*/  IMAD.HI R223, R7, -0x6db6db6d, R6 ;  /* 0x9249249307df7827 */ /* 0x000fe200078e0206 */
[----:B------:R-:W-:Y:S01]  /*16e60*/  F2FP.F16.F32.PACK_AB R196, R9, R196 ;  /* 0x000000c409c4723e */ /* 0x000fe200000000ff */
[----:B------:R-:W0:Y:S02]  /*16e70*/  MUFU.EX2 R192, R192 ;  /* 0x000000c000c07308 */ /* 0x000e240000000800 */
[----:B-1----:R-:W-:Y:S01]  /*16e80*/  FADD.FTZ R0, R198, R37 ;  /* 0x00000025c6007221 */ /* 0x002fe20000010000 */
[----:B------:R-:W-:Y:S01]  /*16e90*/  FADD.FTZ R37, R189, R42 ;  /* 0x0000002abd257221 */ /* 0x000fe20000010000 */
[----:B------:R-:W-:-:S02]  /*16ea0*/  SHF.R.U32.HI R42, RZ, 0x1f, R223 ;  /* 0x0000001fff2a7819 */ /* 0x000fc400000116df */
[----:B------:R-:W-:Y:S02]  /*16eb0*/  CS2R R80, SRZ ;  /* 0x0000000000507805 */ /* 0x000fe4000001ff00 */
[C---:B------:R-:W-:Y:S01]  /*16ec0*/  F2FP.F16.F32.PACK_AB R189, R26.reuse, R189 ;  /* 0x000000bd1abd723e */ /* 0x040fe200000000ff */
[----:B------:R-:W-:Y:S01]  /*16ed0*/  FADD.FTZ R6, R26, R37 ;  /* 0x000000251a067221 */ /* 0x000fe20000010000 */
[----:B------:R-:W-:Y:S01]  /*16ee0*/  LEA.HI.SX32 R223, R223, R42, 0x1a ;  /* 0x0000002adfdf7211 */ /* 0x000fe200078fd2ff */
[----:B------:R-:W1:Y:S01]  /*16ef0*/  MUFU.EX2 R13, R13 ;  /* 0x0000000d000d7308 */ /* 0x000e620000000800 */
[----:B--2---:R-:W-:Y:S01]  /*16f00*/  FADD.FTZ R7, R11, R0 ;  /* 0x000000000b077221 */ /* 0x004fe20000010000 */
[----:B------:R-:W-:Y:S01]  /*16f10*/  FADD.FTZ R37, R191, R6 ;  /* 0x00000006bf257221 */ /* 0x000fe20000010000 */
[----:B------:R-:W-:Y:S02]  /*16f20*/  VIMNMX R223, RZ, R223, !PT ;  /* 0x000000dfffdf7248 */ /* 0x000fe40007fe0100 */
[----:B------:R-:W-:-:S02]  /*16f30*/  CS2R R78, SRZ ;  /* 0x00000000004e7805 */ /* 0x000fc4000001ff00 */
[C---:B------:R-:W-:Y:S01]  /*16f40*/  F2FP.F16.F32.PACK_AB R191, R28.reuse, R191 ;  /* 0x000000bf1cbf723e */ /* 0x040fe200000000ff */
[----:B------:R-:W-:Y:S01]  /*16f50*/  FADD.FTZ R6, R28, R37 ;  /* 0x000000251c067221 */ /* 0x000fe20000010000 */
[----:B------:R-:W-:Y:S01]  /*16f60*/  ISETP.GE.AND P3, PT, R8, R223, PT ;  /* 0x000000df0800720c */ /* 0x000fe20003f66270 */
[----:B------:R-:W2:Y:S01]  /*16f70*/  MUFU.EX2 R194, R194 ;  /* 0x000000c200c27308 */ /* 0x000ea20000000800 */
[----:B0-----:R-:W-:Y:S01]  /*16f80*/  FADD.FTZ R0, R192, R7 ;  /* 0x00000007c0007221 */ /* 0x001fe20000010000 */
[----:B------:R-:W-:Y:S02]  /*16f90*/  F2FP.F16.F32.PACK_AB R198, R11, R198 ;  /* 0x000000c60bc6723e */ /* 0x000fe400000000ff */
[----:B------:R-:W-:Y:S02]  /*16fa0*/  CS2R R76, SRZ ;  /* 0x00000000004c7805 */ /* 0x000fe4000001ff00 */
[----:B------:R-:W-:Y:S02]  /*16fb0*/  CS2R R44, SRZ ;  /* 0x00000000002c7805 */ /* 0x000fe4000001ff00 */
[----:B------:R-:W-:-:S02]  /*16fc0*/  CS2R R42, SRZ ;  /* 0x00000000002a7805 */ /* 0x000fc4000001ff00 */
[----:B------:R-:W-:Y:S01]  /*16fd0*/  CS2R R26, SRZ ;  /* 0x00000000001a7805 */ /* 0x000fe2000001ff00 */
[----:B------:R-:W0:Y:S01]  /*16fe0*/  MUFU.EX2 R29, R29 ;  /* 0x0000001d001d7308 */ /* 0x000e220000000800 */
[C---:B-1----:R-:W-:Y:S01]  /*16ff0*/  FADD.FTZ R7, R13.reuse, R0 ;  /* 0x000000000d077221 */ /* 0x042fe20000010000 */
[----:B------:R-:W-:-:S06]  /*17000*/  F2FP.F16.F32.PACK_AB R192, R13, R192 ;  /* 0x000000c00dc0723e */ /* 0x000fcc00000000ff */
[----:B------:R-:W1:Y:S01]  /*17010*/  MUFU.EX2 R188, R188 ;  /* 0x000000bc00bc7308 */ /* 0x000e620000000800 */
[----:B--2---:R-:W-:-:S07]  /*17020*/  FADD.FTZ R0, R194, R7 ;  /* 0x00000007c2007221 */ /* 0x004fce0000010000 */
[----:B------:R-:W2:Y:S01]  /*17030*/  MUFU.EX2 R31, R31 ;  /* 0x0000001f001f7308 */ /* 0x000ea20000000800 */
[C---:B0-----:R-:W-:Y:S01]  /*17040*/  FADD.FTZ R7, R29.reuse, R0 ;  /* 0x000000001d077221 */ /* 0x041fe20000010000 */
[----:B------:R-:W-:Y:S02]  /*17050*/  F2FP.F16.F32.PACK_AB R194, R29, R194 ;  /* 0x000000c21dc2723e */ /* 0x000fe400000000ff */
[----:B------:R-:W-:-:S04]  /*17060*/  CS2R R28, SRZ ;  /* 0x00000000001c7805 */ /* 0x000fc8000001ff00 */
        /* <DEDUP_REMOVED lines=11> */
[----:B--2---:R-:W-:-:S07]  /*17120*/  FADD.FTZ R0, R184, R7 ;  /* 0x00000007b8007221 */ /* 0x004fce0000010000 */
[----:B------:R2:W3:Y:S01]  /*17130*/  MUFU.EX2 R186, R15 ;  /* 0x0000000f00ba7308 */ /* 0x0004e20000000800 */
[C---:B0-----:R-:W-:Y:S01]  /*17140*/  FADD.FTZ R0, R35.reuse, R0 ;  /* 0x0000000023007221 */ /* 0x041fe20000010000 */
[----:B------:R-:W-:-:S06]  /*17150*/  F2FP.F16.F32.PACK_AB R184, R35, R184 ;  /* 0x000000b823b8723e */ /* 0x000fcc00000000ff */
[----:B------:R-:W0:Y:S01]  /*17160*/  MUFU.EX2 R41, R41 ;  /* 0x0000002900297308 */ /* 0x000e220000000800 */
[----:B--2---:R-:W-:Y:S01]  /*17170*/  FADD.FTZ R15, R185, R6 ;  /* 0x00000006b90f7221 */ /* 0x004fe20000010000 */
[----:B-1----:R-:W-:Y:S01]  /*17180*/  FADD.FTZ R7, R21, R0 ;  /* 0x0000000015077221 */ /* 0x002fe20000010000 */
[C---:B------:R-:W-:Y:S02]  /*17190*/  F2FP.F16.F32.PACK_AB R185, R30.reuse, R185 ;  /* 0x000000b91eb9723e */ /* 0x040fe400000000ff */
[----:B------:R-:W-:Y:S01]  /*171a0*/  FADD.FTZ R6, R30, R15 ;  /* 0x0000000f1e067221 */ /* 0x000fe20000010000 */
[----:B------:R-:W-:Y:S02]  /*171b0*/  CS2R R30, SRZ ;  /* 0x00000000001e7805 */ /* 0x000fe4000001ff00 */
[----:B------:R1:W2:Y:S01]  /*171c0*/  MUFU.EX2 R180, R55 ;  /* 0x0000003700b47308 */ /* 0x0002a20000000800 */
[----:B------:R-:W-:Y:S01]  /*171d0*/  FADD.FTZ R15, R187, R6 ;  /* 0x00000006bb0f7221 */ /* 0x000fe20000010000 */
[----:B---3--:R-:W-:Y:S01]  /*171e0*/  FADD.FTZ R0, R186, R7 ;  /* 0x00000007ba007221 */ /* 0x008fe20000010000 */
[----:B------:R-:W-:-:S02]  /*171f0*/  F2FP.F16.F32.PACK_AB R187, R32, R187 ;  /* 0x000000bb20bb723e */ /* 0x000fc400000000ff */
[----:B------:R-:W-:Y:S01]  /*17200*/  FADD.FTZ R2, R32, R15 ;  /* 0x0000000f20027221 */ /* 0x000fe20000010000 */
[----:B------:R-:W-:Y:S02]  /*17210*/  F2FP.F16.F32.PACK_AB R186, R186, R21 ;  /* 0x00000015baba723e */ /* 0x000fe400000000ff */
[----:B------:R-:W-:Y:S01]  /*17220*/  CS2R R32, SRZ ;  /* 0x0000000000207805 */ /* 0x000fe2000001ff00 */
[----:B------:R-:W3:Y:S01]  /*17230*/  MUFU.EX2 R183, R183 ;  /* 0x000000b700b77308 */ /* 0x000ee20000000800 */
[----:B------:R-:W-:Y:S01]  /*17240*/  FADD.FTZ R15, R181, R2 ;  /* 0x00000002b50f7221 */ /* 0x000fe20000010000 */
[----:B0-----:R-:W-:Y:S01]  /*17250*/  FADD.FTZ R7, R41, R0 ;  /* 0x0000000029077221 */ /* 0x001fe20000010000 */
[C---:B------:R-:W-:Y:S02]  /*17260*/  F2FP.F16.F32.PACK_AB R181, R34.reuse, R181 ;  /* 0x000000b522b5723e */ /* 0x040fe400000000ff */
[----:B-1----:R-:W-:Y:S01]  /*17270*/  CS2R R54, SRZ ;  /* 0x0000000000367805 */ /* 0x002fe2000001ff00 */
[----:B------:R-:W-:Y:S01]  /*17280*/  FADD.FTZ R2, R34, R15 ;  /* 0x0000000f22027221 */ /* 0x000fe20000010000 */
[----:B------:R-:W-:Y:S01]  /*17290*/  CS2R R34, SRZ ;  /* 0x0000000000227805 */ /* 0x000fe2000001ff00 */
[----:B------:R-:W0:Y:S01]  /*172a0*/  MUFU.EX2 R65, R65 ;  /* 0x0000004100417308 */ /* 0x000e220000000800 */
[C---:B--2---:R-:W-:Y:S01]  /*172b0*/  FADD.FTZ R0, R180.reuse, R7 ;  /* 0x00000007b4007221 */ /* 0x044fe20000010000 */
[----:B------:R-:W-:-:S06]  /*172c0*/  F2FP.F16.F32.PACK_AB R180, R180, R41 ;  /* 0x00000029b4b4723e */ /* 0x000fcc00000000ff */
[----:B------:R-:W1:Y:S01]  /*172d0*/  MUFU.EX2 R36, R36 ;  /* 0x0000002400247308 */ /* 0x000e620000000800 */
[----:B---3--:R-:W-:-:S07]  /*172e0*/  FADD.FTZ R15, R183, R2 ;  /* 0x00000002b70f7221 */ /* 0x008fce0000010000 */
[----:B------:R2:W3:Y:S01]  /*172f0*/  MUFU.EX2 R182, R49 ;  /* 0x0000003100b67308 */ /* 0x0004e20000000800 */
[----:B0-----:R-:W-:-:S07]  /*17300*/  FADD.FTZ R7, R65, R0 ;  /* 0x0000000041077221 */ /* 0x001fce0000010000 */
[----:B------:R-:W0:Y:S01]  /*17310*/  MUFU.EX2 R177, R177 ;  /* 0x000000b100b17308 */ /* 0x000e220000000800 */
[C---:B-1----:R-:W-:Y:S01]  /*17320*/  FADD.FTZ R2, R36.reuse, R15 ;  /* 0x0000000f24027221 */ /* 0x042fe20000010000 */
[----:B------:R-:W-:Y:S02]  /*17330*/  F2FP.F16.F32.PACK_AB R183, R36, R183 ;  /* 0x000000b724b7723e */ /* 0x000fe400000000ff */
[----:B--2---:R-:W-:Y:S02]  /*17340*/  CS2R R48, SRZ ;  /* 0x0000000000307805 */ /* 0x004fe4000001ff00 */
[----:B------:R-:W-:Y:S02]  /*17350*/  CS2R R36, SRZ ;  /* 0x0000000000247805 */ /* 0x000fe4000001ff00 */
[----:B------:R-:W1:Y:S01]  /*17360*/  MUFU.EX2 R75, R75 ;  /* 0x0000004b004b7308 */ /* 0x000e620000000800 */
[C---:B---3--:R-:W-:Y:S01]  /*17370*/  FADD.FTZ R0, R182.reuse, R7 ;  /* 0x00000007b6007221 */ /* 0x048fe20000010000 */
[----:B------:R-:W-:-:S02]  /*17380*/  F2FP.F16.F32.PACK_AB R182, R182, R65 ;  /* 0x00000041b6b6723e */ /* 0x000fc400000000ff */
[----:B------:R-:W-:-:S04]  /*17390*/  CS2R R64, SRZ ;  /* 0x0000000000407805 */ /* 0x000fc8000001ff00 */
        /* <DEDUP_REMOVED lines=10> */
[----:B------:R-:W0:Y:S01]  /*17440*/  MUFU.EX2 R93, R93 ;  /* 0x0000005d005d7308 */ /* 0x000e220000000800 */
[C---:B----4-:R-:W-:Y:S01]  /*17450*/  FADD.FTZ R0, R176.reuse, R7 ;  /* 0x00000007b0007221 */ /* 0x050fe20000010000 */
[----:B------:R-:W-:-:S02]  /*17460*/  F2FP.F16.F32.PACK_AB R176, R176, R75 ;  /* 0x0000004bb0b0723e */ /* 0x000fc400000000ff */
[----:B------:R-:W-:-:S04]  /*17470*/  CS2R R74, SRZ ;  /* 0x00000000004a7805 */ /* 0x000fc8000001ff00 */
[----:B------:R-:W2:Y:S01]  /*17480*/  MUFU.EX2 R24, R24 ;  /* 0x0000001800187308 */ /* 0x000ea20000000800 */
[----:B-1----:R-:W-:Y:S01]  /*17490*/  FADD.FTZ R15, R179, R2 ;  /* 0x00000002b30f7221 */ /* 0x002fe20000010000 */
[----:B------:R-:W-:-:S06]  /*174a0*/  IMAD.MOV.U32 R2, RZ, RZ, 0x3f800000 ;  /* 0x3f800000ff027424 */ /* 0x000fcc00078e00ff */
[----:B------:R-:W1:Y:S01]  /*174b0*/  MUFU.EX2 R40, R40 ;  /* 0x0000002800287308 */ /* 0x000e620000000800 */
[----:B0-----:R-:W-:Y:S01]  /*174c0*/  FADD.FTZ R7, R93, R0 ;  /* 0x000000005d077221 */ /* 0x001fe20000010000 */
[----:B------:R-:W-:Y:S01]  /*174d0*/  MOV R0, 0x3f800000 ;  /* 0x3f80000000007802 */ /* 0x000fe20000000f00 */
[C---:B--2---:R-:W-:Y:S01]  /*174e0*/  FADD.FTZ R6, R24.reuse, R15 ;  /* 0x0000000f18067221 */ /* 0x044fe20000010000 */
[----:B------:R-:W-:Y:S02]  /*174f0*/  F2FP.F16.F32.PACK_AB R179, R24, R179 ;  /* 0x000000b318b3723e */ /* 0x000fe400000000ff */
[----:B------:R-:W-:Y:S01]  /*17500*/  CS2R R24, SRZ ;  /* 0x0000000000187805 */ /* 0x000fe2000001ff00 */
[C---:B-1----:R-:W-:Y:S01]  /*17510*/  FADD.FTZ R7, R40.reuse, R7 ;  /* 0x0000000728077221 */ /* 0x042fe20000010000 */
[----:B------:R-:W-:Y:S02]  /*17520*/  F2FP.F16.F32.PACK_AB R178, R40, R93 ;  /* 0x0000005d28b2723e */ /* 0x000fe400000000ff */
[----:B------:R-:W-:-:S02]  /*17530*/  CS2R R92, SRZ ;  /* 0x00000000005c7805 */ /* 0x000fc4000001ff00 */
[----:B------:R-:W-:Y:S01]  /*17540*/  CS2R R40, SRZ ;  /* 0x0000000000287805 */ /* 0x000fe2000001ff00 */
[----:B------:R-:W-:Y:S06]  /*17550*/  @!P3 BRA `(.L_x_2916) ;  /* 0x0000005c0050b947 */ /* 0x000fec0003800000 */
[----:B------:R-:W-:Y:S01]  /*17560*/  BSSY B1, `(.L_x_2916) ;  /* 0x00005d3000017945 */ /* 0x000fe20003800000 */
[----:B------:R-:W-:Y:S01]  /*17570*/  IMAD.MOV.U32 R9, RZ, RZ, R3 ;  /* 0x000000ffff097224 */ /* 0x000fe200078e0003 */
[----:B------:R-:W-:Y:S01]  /*17580*/  MOV R2, 0x3f800000 ;  /* 0x3f80000000027802 */ /* 0x000fe20000000f00 */
[----:B------:R-:W-:Y:S02]  /*17590*/  IMAD.MOV.U32 R10, RZ, RZ, R5 ;  /* 0x000000ffff0a7224 */ /* 0x000fe400078e0005 */
[----:B------:R-:W-:Y:S02]  /*175a0*/  IMAD.MOV.U32 R11, RZ, RZ, R208 ;  /* 0x000000ffff0b7224 */ /* 0x000fe400078e00d0 */
[----:B------:R-:W-:Y:S02]  /*175b0*/  IMAD.MOV.U32 R12, RZ, RZ, R205 ;  /* 0x000000ffff0c7224 */ /* 0x000fe400078e00cd */
[----:B------:R-:W-:-:S07]  /*175c0*/  IMAD.MOV.U32 R119, RZ, RZ, RZ ;  /* 0x000000ffff777224 */ /* 0x000fce00078e00ff */
.L_x_2927:
[----:B------:R-:W-:-:S05]  /*175d0*/  VIADD R3, R12, 0x1 ;  /* 0x000000010c037836 */ /* 0x000fca0000000000 */
[----:B------:R-:W-:-:S04]  /*175e0*/  ISETP.NE.AND P3, PT, R3, 0x2, PT ;  /* 0x000000020300780c */ /* 0x000fc80003f65270 */
[----:B------:R-:W-:Y:S02]  /*175f0*/  SEL R208, RZ, 0x1, P3 ;  /* 0x00000001ffd07807 */ /* 0x000fe40001800000 */
[----:B------:R-:W-:Y:S02]  /*17600*/  SEL R205, R3, RZ, P3 ;  /* 0x000000ff03cd7207 */ /* 0x000fe40001800000 */
[----:B------:R-:W-:Y:S01]  /*17610*/  LOP3.LUT R208, R11, R208, RZ, 0x3c, !PT ;  /* 0x000000d00bd07212 */ /* 0x000fe200078e3cff */
[----:B------:R-:W-:Y:S06]  /*17620*/  @!P0 BRA `(.L_x_2917) ;  /* 0x0000000000048947 */ /* 0x000fec0003800000 */
[----:B------:R-:W-:Y:S01]  /*17630*/  BPT.TRAP 0x1 ;  /* 0x000000040000795c */ /* 0x000fe20000300000 */
.L_x_2917:
[----:B------:R-:W-:Y:S01]  /*17640*/  IMAD R13, R205, 0x8, R16 ;  /* 0x00000008cd0d7824 */ /* 0x000fe200078e0210 */
[----:B------:R-:W-:-:S04]  /*17650*/  SHF.L.U32 R4, R208, 0x1f, RZ ;  /* 0x0000001fd0047819 */ /* 0x000fc800000006ff */
[----:B------:R0:W1:Y:S01]  /*17660*/  SYNCS.PHASECHK.TRANS64.TRYWAIT P3, [R13+URZ+0x36830], R4 ;  /* 0x036830040d0075a7 */ /* 0x000062000806017f */
[----:B------:R-:W-:Y:S05]  /*17670*/  @!P0 BRA `(.L_x_2918) ;  /* 0x0000000000048947 */ /* 0x000fea0003800000 */
[----:B------:R-:W-:Y:S01]  /*17680*/  BPT.TRAP 0x1 ;  /* 0x000000040000795c */ /* 0x000fe20000300000 */
.L_x_2918:
[----:B------:R-:W-:Y:S01]  /*17690*/  IMAD R3, R205, 0xa80, R221 ;  /* 0x00000a80cd037824 */ /* 0x000fe200078e02dd */
[----:B------:R-:W-:Y:S03]  /*176a0*/  BSSY B2, `(.L_x_2919) ;  /* 0x0000006000027945 */ /* 0x000fe60003800000 */
[C---:B------:R-:W-:Y:S01]  /*176b0*/  VIADD R122, R3.reuse, 0x80 ;  /* 0x00000080037a7836 */ /* 0x040fe20000000000 */
[----:B------:R-:W-:Y:S01]  /*176c0*/  IADD3 R124, R3, 0x100, RZ ;  /* 0x00000100037c7810 */ /* 0x000fe20007ffe0ff */
[----:B-1----:R-:W-:Y:S06]  /*176d0*/  @P3 BRA `(.L_x_2920) ;  /* 0x0000000000083947 */ /* 0x002fec0003800000 */
[----:B------:R-:W1:Y:S02]  /*176e0*/  SYNCS.PHASECHK.TRANS64.TRYWAIT P3, [R13+URZ+0x36830], R4 ;  /* 0x036830040d0075a7 */ /* 0x000e64000806017f */
[----:B-1----:R-:W-:Y:S05]  /*176f0*/  @!P3 BRA `(.L_x_2921) ;  /* 0x0000017400b0b947 */ /* 0x002fea0003800000 */
.L_x_2920:
[----:B------:R-:W-:Y:S05]  /*17700*/  BSYNC B2 ;  /* 0x0000000000027941 */ /* 0x000fea0003800000 */
.L_x_2919:
[----:B------:R-:W2:Y:S01]  /*17710*/  LDL.64 R20, [R1] ;  /* 0x0000000001147983 */ /* 0x000ea20000100a00 */
[----:B------:R-:W-:Y:S02]  /*17720*/  IMAD.MOV.U32 R120, RZ, RZ, R3 ;  /* 0x000000ffff787224 */ /* 0x000fe400078e0003 */
[----:B------:R-:W-:Y:S01]  /*17730*/  IMAD.MOV.U32 R121, RZ, RZ, 0x40000040 ;  /* 0x40000040ff797424 */ /* 0x000fe200078e00ff */
[----:B------:R-:W3:Y:S02]  /*17740*/  LDL.64 R14, [R1+0x30] ;  /* 0x00003000010e7983 */ /* 0x000ee40000100a00 */
[----:B------:R-:W-:Y:S02]  /*17750*/  R2UR UR6, R120 ;  /* 0x00000000780672ca */ /* 0x000fe400000e0000 */
[C---:B------:R-:W-:Y:S01]  /*17760*/  R2UR UR7, R121.reuse ;  /* 0x00000000790772ca */ /* 0x040fe200000e0000 */
[----:B------:R-:W-:Y:S01]  /*17770*/  WARPGROUP.ARRIVE ;  /* 0x00000000000079c5 */ /* 0x000fe20000000000 */
[----:B------:R-:W-:Y:S01]  /*17780*/  IMAD.MOV.U32 R123, RZ, RZ, 0x40000040 ;  /* 0x40000040ff7b7424 */ /* 0x000fe200078e00ff */
[----:B------:R-:W-:Y:S01]  /*17790*/  R2UR UR22, R122 ;  /* 0x000000007a1672ca */ /* 0x000fe200000e0000 */
[----:B------:R-:W-:Y:S01]  /*177a0*/  IMAD.MOV.U32 R125, RZ, RZ, 0x40000040 ;  /* 0x40000040ff7d7424 */ /* 0x000fe200078e00ff */
[----:B------:R-:W-:Y:S01]  /*177b0*/  R2UR UR19, R121 ;  /* 0x00000000791372ca */ /* 0x000fe200000e0000 */
[----:B------:R4:W-:Y:S01]  /*177c0*/  STL.64 [R1+0xa8], R8 ;  /* 0x0000a80801007387 */ /* 0x0009e20000100a00 */
[----:B------:R-:W-:-:S02]  /*177d0*/  R2UR UR23, R123 ;  /* 0x000000007b1772ca */ /* 0x000fc400000e0000 */
[----:B------:R-:W-:Y:S01]  /*177e0*/  MOV R120, R124 ;  /* 0x0000007c00787202 */ /* 0x000fe20000000f00 */
[----:B------:R-:W-:Y:S01]  /*177f0*/  VIADD R122, R3, 0x180 ;  /* 0x00000180037a7836 */ /* 0x000fe20000000000 */
[----:B------:R-:W-:Y:S01]  /*17800*/  R2UR UR15, R123 ;  /* 0x000000007b0f72ca */ /* 0x000fe200000e0000 */
[----:B------:R0:W-:Y:S01]  /*17810*/  STL.64 [R1+0xa0], R6 ;  /* 0x0000a00601007387 */ /* 0x0001e20000100a00 */
[----:B------:R-:W-:Y:S02]  /*17820*/  R2UR UR18, R120 ;  /* 0x00000000781272ca */ /* 0x000fe400000e0000 */
[----:B------:R-:W-:Y:S01]  /*17830*/  R2UR UR14, R122 ;  /* 0x000000007a0e72ca */ /* 0x000fe200000e0000 */
[----:B------:R-:W-:Y:S01]  /*17840*/  VIADD R120, R3, 0x200 ;  /* 0x0000020003787836 */ /* 0x000fe20000000000 */
[----:B------:R-:W-:Y:S02]  /*17850*/  R2UR UR35, R121 ;  /* 0x00000000792372ca */ /* 0x000fe400000e0000 */
[----:B--2---:R-:W-:-:S02]  /*17860*/  R2UR UR8, R20 ;  /* 0x00000000140872ca */ /* 0x004fc400000e0000 */
[----:B------:R-:W-:Y:S01]  /*17870*/  R2UR UR9, R21 ;  /* 0x00000000150972ca */ /* 0x000fe200000e0000 */
[----:B------:R-:W-:Y:S01]  /*17880*/  VIADD R124, R3, 0x280 ;  /* 0x00000280037c7836 */ /* 0x000fe20000000000 */
[----:B------:R-:W-:Y:S01]  /*17890*/  R2UR UR31, R125 ;  /* 0x000000007d1f72ca */ /* 0x000fe200000e0000 */
[----:B----4-:R-:W2:Y:S01]  /*178a0*/  LDL.64 R8, [R1+0x28] ;  /* 0x0000280001087983 */ /* 0x010ea20000100a00 */
[----:B------:R-:W-:Y:S02]  /*178b0*/  R2UR UR27, R123 ;  /* 0x000000007b1b72ca */ /* 0x000fe400000e0000 */
[----:B---3--:R-:W-:Y:S01]  /*178c0*/  R2UR UR46, R14 ;  /* 0x000000000e2e72ca */ /* 0x008fe200000e0000 */
[----:B------:R-:W-:Y:S01]  /*178d0*/  VIADD R210, R3, 0x84 ;  /* 0x0000008403d27836 */ /* 0x000fe20000000000 */
[----:B------:R-:W-:Y:S01]  /*178e0*/  R2UR UR47, R15 ;  /* 0x000000000f2f72ca */ /* 0x000fe200000e0000 */
[----:B------:R-:W-:Y:S01]  /*178f0*/  IMAD.MOV.U32 R211, RZ, RZ, 0x40000040 ;  /* 0x40000040ffd37424 */ /* 0x000fe200078e00ff */
[----:B0-----:R-:W3:Y:S01]  /*17900*/  LDL.64 R6, [R1+0x18] ;  /* 0x0000180001067983 */ /* 0x001ee20000100a00 */
[----:B------:R-:W-:-:S02]  /*17910*/  UMOV UR4, UR8 ;  /* 0x0000000800047c82 */ /* 0x000fc40008000000 */
[----:B------:R-:W-:Y:S02]  /*17920*/  UMOV UR5, UR9 ;  /* 0x0000000900057c82 */ /* 0x000fe40008000000 */
        /* <DEDUP_REMOVED lines=16> */
[----:B------:R-:W-:Y:S01]  /*17a30*/  R2UR UR34, R120 ;  /* 0x00000000782272ca */ /* 0x000fe200000e0000 */
[----:B------:R-:W-:Y:S01]  /*17a40*/  UMOV UR32, UR8 ;  /* 0x0000000800207c82 */ /* 0x000fe20008000000 */
[----:B------:R-:W-:Y:S01]  /*17a50*/  UMOV UR33, UR9 ;  /* 0x0000000900217c82 */ /* 0x000fe20008000000 */
[----:B------:R-:W-:Y:S02]  /*17a60*/  WARPGROUP.DEPBAR.LE gsb0, 0x0 ;  /* 0x00008000000079c5 */ /* 0x000fe40000010000 */
[----:B------:R-:W-:-:S08]  /*17a70*/  WARPGROUP.ARRIVE ;  /* 0x00000000000079c5 */ /* 0x000fd00000000000 */
[----:B------:R-:W-:Y:S01]  /*17a80*/  HGMMA.64x16x16.F32 R136, gdesc[UR32], RZ, !UPT, gsb0 ;  /* 0x00200000208879f0 */ /* 0x000fe2000c0008ff */
[----:B------:R-:W-:Y:S01]  /*17a90*/  R2UR UR30, R124 ;  /* 0x000000007c1e72ca */ /* 0x000fe200000e0000 */
[----:B------:R-:W-:Y:S01]  /*17aa0*/  UMOV UR28, UR8 ;  /* 0x00000008001c7c82 */ /* 0x000fe20008000000 */
[----:B------:R-:W-:Y:S01]  /*17ab0*/  UMOV UR29, UR9 ;  /* 0x00000009001d7c82 */ /* 0x000fe20008000000 */
[----:B------:R-:W-:Y:S01]  /*17ac0*/  IADD3 R120, R3, 0x2, RZ ;  /* 0x0000000203787810 */ /* 0x000fe20007ffe0ff */
[----:B------:R-:W-:-:S03]  /*17ad0*/  IMAD.MOV.U32 R121, RZ, RZ, 0x40000040 ;  /* 0x40000040ff797424 */ /* 0x000fc600078e00ff */
[----:B------:R-:W-:Y:S01]  /*17ae0*/  R2UR UR10, R120 ;  /* 0x00000000780a72ca */ /* 0x000fe200000e0000 */
[----:B------:R-:W-:Y:S01]  /*17af0*/  VIADD R120, R3, 0x102 ;  /* 0x0000010203787836 */ /* 0x000fe20000000000 */
[----:B------:R-:W-:Y:S01]  /*17b00*/  R2UR UR11, R121 ;  /* 0x00000000790b72ca */ /* 0x000fe200000e0000 */
[----:B------:R-:W-:Y:S02]  /*17b10*/  VIADD R122, R3, 0x300 ;  /* 0x00000300037a7836 */ /* 0x000fe40000000000 */
[----:B------:R-:W-:Y:S01]  /*17b20*/  IMAD.MOV.U32 R121, RZ, RZ, 0x40000040 ;  /* 0x40000040ff797424 */ /* 0x000fe200078e00ff */
[----:B------:R-:W-:Y:S02]  /*17b30*/  WARPGROUP.DEPBAR.LE gsb0, 0x0 ;  /* 0x00008000000079c5 */ /* 0x000fe40000010000 */
[----:B------:R-:W-:-:S06]  /*17b40*/  WARPGROUP.ARRIVE ;  /* 0x00000000000079c5 */ /* 0x000fcc0000000000 */
[----:B------:R-:W-:Y:S01]  /*17b50*/  HGMMA.64x16x16.F32 R128, gdesc[UR28], RZ, !UPT, gsb0 ;  /* 0x002000001c8079f0 */ /* 0x000fe2000c0008ff */
[----:B------:R-:W-:Y:S01]  /*17b60*/  R2UR UR22, R120 ;  /* 0x00000000781672ca */ /* 0x000fe200000e0000 */
[----:B------:R-:W-:Y:S01]  /*17b70*/  IMAD.MOV.U32 R123, RZ, RZ, 0x40000040 ;  /* 0x40000040ff7b7424 */ /* 0x000fe200078e00ff */
[----:B------:R-:W-:Y:S01]  /*17b80*/  R2UR UR26, R122 ;  /* 0x000000007a1a72ca */ /* 0x000fe200000e0000 */
[----:B------:R-:W-:Y:S01]  /*17b90*/  VIADD R120, R3, 0x202 ;  /* 0x0000020203787836 */ /* 0x000fe20000000000 */
[----:B------:R-:W-:Y:S01]  /*17ba0*/  R2UR UR23, R121 ;  /* 0x00000000791772ca */ /* 0x000fe200000e0000 */
[----:B------:R-:W-:Y:S01]  /*17bb0*/  VIADD R122, R3, 0x82 ;  /* 0x00000082037a7836 */ /* 0x000fe20000000000 */
[----:B------:R-:W-:Y:S02]  /*17bc0*/  MOV R121, 0x40000040 ;  /* 0x4000004000797802 */ /* 0x000fe40000000f00 */
[----:B------:R-:W-:Y:S01]  /*17bd0*/  R2UR UR7, R123 ;  /* 0x000000007b0772ca */ /* 0x000fe200000e0000 */
[----:B------:R-:W-:Y:S01]  /*17be0*/  IMAD.MOV.U32 R123, RZ, RZ, 0x40000040 ;  /* 0x40000040ff7b7424 */ /* 0x000fe200078e00ff */
[----:B------:R-:W-:Y:S01]  /*17bf0*/  R2UR UR50, R120 ;  /* 0x00000000783272ca */ /* 0x000fe200000e0000 */
[----:B------:R-:W-:Y:S01]  /*17c00*/  VIADD R120, R3, 0x302 ;  /* 0x0000030203787836 */ /* 0x000fe20000000000 */
[----:B------:R-:W-:Y:S01]  /*17c10*/  R2UR UR51, R121 ;  /* 0x00000000793372ca */ /* 0x000fe200000e0000 */
[----:B------:R-:W-:Y:S01]  /*17c20*/  IMAD.MOV.U32 R121, RZ, RZ, 0x40000040 ;  /* 0x40000040ff797424 */ /* 0x000fe200078e00ff */
[----:B------:R-:W-:-:S02]  /*17c30*/  R2UR UR6, R122 ;  /* 0x000000007a0672ca */ /* 0x000fc400000e0000 */
[----:B------:R-:W-:Y:S02]  /*17c40*/  IADD3 R122, R3, 0x182, RZ ;  /* 0x00000182037a7810 */ /* 0x000fe40007ffe0ff */
[----:B------:R-:W-:Y:S01]  /*17c50*/  R2UR UR19, R123 ;  /* 0x000000007b1372ca */ /* 0x000fe200000e0000 */
[----:B------:R-:W-:Y:S01]  /*17c60*/  IMAD.MOV.U32 R123, RZ, RZ, 0x40000040 ;  /* 0x40000040ff7b7424 */ /* 0x000fe200078e00ff */
[----:B------:R-:W-:Y:S01]  /*17c70*/  R2UR UR18, R122 ;  /* 0x000000007a1272ca */ /* 0x000fe200000e0000 */
[C---:B------:R-:W-:Y:S01]  /*17c80*/  VIADD R122, R3.reuse, 0x282 ;  /* 0x00000282037a7836 */ /* 0x040fe20000000000 */
[----:B------:R-:W-:Y:S01]  /*17c90*/  R2UR UR34, R120 ;  /* 0x00000000782272ca */ /* 0x000fe200000e0000 */
[----:B------:R-:W-:Y:S01]  /*17ca0*/  VIADD R120, R3, 0x4 ;  /* 0x0000000403787836 */ /* 0x000fe20000000000 */
[----:B------:R-:W-:Y:S02]  /*17cb0*/  R2UR UR35, R121 ;  /* 0x00000000792372ca */ /* 0x000fe400000e0000 */
[----:B------:R-:W-:-:S02]  /*17cc0*/  MOV R121, 0x40000040 ;  /* 0x4000004000797802 */ /* 0x000fc40000000f00 */
        /* <DEDUP_REMOVED lines=31> */
[----:B------:R-:W-:Y:S01]  /*17ec0*/  MOV R20, UR48 ;  /* 0x0000003000147c02 */ /* 0x000fe20008000f00 */
        /* <DEDUP_REMOVED lines=14> */
[----:B--2---:R-:W-:Y:S02]  /*17fb0*/  R2UR UR38, R8 ;  /* 0x00000000082672ca */ /* 0x004fe400000e0000 */
[----:B------:R-:W-:Y:S02]  /*17fc0*/  R2UR UR39, R9 ;  /* 0x00000000092772ca */ /* 0x000fe400000e0000 */
[----:B------:R-:W-:Y:S01]  /*17fd0*/  R2UR UR26, R210 ;  /* 0x00000000d21a72ca */ /* 0x000fe200000e0000 */
[----:B------:R0:W5:Y:S08]  /*17fe0*/  LDL.LU.64 R8, [R1+0xa8] ;  /* 0x0000a80001087983 */ /* 0x0001700000300a00 */
[----:B------:R-:W-:-:S02]  /*17ff0*/  UMOV UR28, UR38 ;  /* 0x00000026001c7c82 */ /* 0x000fc40008000000 */
[----:B------:R-:W-:Y:S01]  /*18000*/  UMOV UR29, UR39 ;  /* 0x00000027001d7c82 */ /* 0x000fe20008000000 */
[----:B------:R-:W-:Y:S02]  /*18010*/  WARPGROUP.DEPBAR.LE gsb0, 0x0 ;  /* 0x00008000000079c5 */ /* 0x000fe40000010000 */
[----:B------:R-:W-:-:S06]  /*18020*/  WARPGROUP.ARRIVE ;  /* 0x00000000000079c5 */ /* 0x000fcc0000000000 */
        /* <DEDUP_REMOVED lines=54> */
[----:B------:R-:W-:Y:S02]  /*18390*/  MOV R14, UR41 ;  /* 0x00000029000e7c02 */ /* 0x000fe40008000f00 */
[----:B------:R-:W-:Y:S02]  /*183a0*/  MOV R15, UR40 ;  /* 0x00000028000f7c02 */ /* 0x000fe40008000f00 */
[----:B---3--:R-:W-:Y:S02]  /*183b0*/  R2UR UR40, R6 ;  /* 0x00000000062872ca */ /* 0x008fe400000e0000 */
[----:B------:R-:W-:-:S02]  /*183c0*/  R2UR UR41, R7 ;  /* 0x00000000072972ca */ /* 0x000fc400000e0000 */
        /* <DEDUP_REMOVED lines=67> */
[----:B------:R0:W5:Y:S01]  /*18800*/  LDL.LU.64 R6, [R1+0xa0] ;  /* 0x0000a00001067983 */ /* 0x0001620000300a00 */
        /* <DEDUP_REMOVED lines=12> */
[----:B------:R-:W2:Y:S08]  /*188d0*/  LDL.64 R210, [R1+0x8] ;  /* 0x0000080001d27983 */ /* 0x000eb00000100a00 */
[----:B------:R-:W-:-:S02]  /*188e0*/  UMOV UR18, UR38 ;  /* 0x0000002600127c82 */ /* 0x000fc40008000000 */
[----:B------:R-:W-:Y:S01]  /*188f0*/  UMOV UR19, UR39 ;  /* 0x0000002700137c82 */ /* 0x000fe20008000000 */
[----:B------:R-:W-:Y:S02]  /*18900*/  WARPGROUP.DEPBAR.LE gsb0, 0x0 ;  /* 0x00008000000079c5 */ /* 0x000fe40000010000 */
[----:B------:R-:W-:-:S06]  /*18910*/  WARPGROUP.ARRIVE ;  /* 0x00000000000079c5 */ /* 0x000fcc0000000000 */
[----:B------:R-:W-:Y:S01]  /*18920*/  HGMMA.64x16x16.F32 R160, gdesc[UR16], R160, gsb0 ;  /* 0x0020000010a079f0 */ /* 0x000fe200080008a0 */
[----:B------:R-:W-:Y:S01]  /*18930*/  R2UR UR49, R21 ;  /* 0x00000000153172ca */ /* 0x000fe200000e0000 */
[----:B------:R-:W-:Y:S01]  /*18940*/  IMAD.MOV.U32 R21, RZ, RZ, 0x40000040 ;  /* 0x40000040ff157424 */ /* 0x000fe200078e00ff */
[----:B------:R-:W-:Y:S01]  /*18950*/  R2UR UR48, R20 ;  /* 0x00000000143072ca */ /* 0x000fe200000e0000 */
[----:B------:R-:W-:-:S03]  /*18960*/  VIADD R20, R3, 0x480 ;  /* 0x0000048003147836 */ /* 0x000fc60000000000 */
        /* <DEDUP_REMOVED lines=27> */
[----:B-1----:R-:W-:Y:S02]  /*18b20*/  MOV R4, UR43 ;  /* 0x0000002b00047c02 */ /* 0x002fe40008000f00 */
[----:B------:R-:W-:Y:S02]  /*18b30*/  MOV R5, UR42 ;  /* 0x0000002a00057c02 */ /* 0x000fe40008000f00 */
        /* <DEDUP_REMOVED lines=20> */
[----:B------:R-:W-:Y:S02]  /*18c80*/  R2UR UR6, R20 ;  /* 0x00000000140672ca */ /* 0x000fe400000e0000 */
        /* <DEDUP_REMOVED lines=67> */
[----:B------:R-:W-:Y:S01]  /*190c0*/  R2UR UR43, R4 ;  /* 0x00000000042b72ca */ /* 0x000fe200000e0000 */
[----:B------:R-:W-:Y:S01]  /*190d0*/  VIADD R4, R3, 0x404 ;  /* 0x0000040403047836 */ /* 0x000fe20000000000 */
[----:B------:R-:W-:Y:S01]  /*190e0*/  R2UR UR42, R5 ;  /* 0x00000000052a72ca */ /* 0x000fe200000e0000 */
        /* <DEDUP_REMOVED lines=237> */
[----:B------:R-:W-:Y:S01]  /*19fc0*/  IMAD.MOV.U32 R5, RZ, RZ, 0x40000040 ;  /* 0x40000040ff057424 */ /* 0x000fe200078e00ff */
[----:B------:R-:W-:Y:S02]  /*19fd0*/  R2UR UR41, R14 ;  /* 0x000000000e2972ca */ /* 0x000fe400000e0000 */
        /* <DEDUP_REMOVED lines=222> */
.L_x_2922:
[----:B------:R-:W-:Y:S01]  /*1adc0*/  SHF.L.U32 R0, R11, 0x1f, RZ ;  /* 0x0000001f0b007819 */ /* 0x000fe200000006ff */
[----:B------:R-:W-:-:S04]  /*1add0*/  IMAD R11, R12, 0x8, R16 ;  /* 0x000000080c0b7824 */ /* 0x000fc800078e0210 */
[----:B------:R0:W1:Y:S01]  /*1ade0*/  SYNCS.PHASECHK.TRANS64.TRYWAIT P3, [R11+URZ+0x36850], R0 ;  /* 0x036850000b0075a7 */ /* 0x000062000806017f */
[----:B------:R-:W-:Y:S05]  /*1adf0*/  @!P0 BRA `(.L_x_2923) ;  /* 0x0000000000048947 */ /* 0x000fea0003800000 */
[----:B------:R-:W-:Y:S01]  /*1ae00*/  BPT.TRAP 0x1 ;  /* 0x000000040000795c */ /* 0x000fe20000300000 */
.L_x_2923:
[----:B------:R-:W-:Y:S04]  /*1ae10*/  BSSY B2, `(.L_x_2924) ;  /* 0x0000004000027945 */ /* 0x000fe80003800000 */
[----:B-1----:R-:W-:Y:S05]  /*1ae20*/  @P3 BRA `(.L_x_2925) ;  /* 0x0000000000083947 */ /* 0x002fea0003800000 */
[----:B------:R-:W1:Y:S02]  /*1ae30*/  SYNCS.PHASECHK.TRANS64.TRYWAIT P3, [R11+URZ+0x36850], R0 ;  /* 0x036850000b0075a7 */ /* 0x000e64000806017f */
[----:B-1----:R-:W-:Y:S05]  /*1ae40*/  @!P3 BRA `(.L_x_2926) ;  /* 0x0000013c00f0b947 */ /* 0x002fea0003800000 */
.L_x_2925:
[----:B------:R-:W-:Y:S05]  /*1ae50*/  BSYNC B2 ;  /* 0x0000000000027941 */ /* 0x000fea0003800000 */
.L_x_2924:
[----:B01----:R-:W-:Y:S01]  /*1ae60*/  IADD3 R0, R16, 0x400, RZ ;  /* 0x0000040010007810 */ /* 0x003fe20007ffe0ff */
[----:B------:R-:W-:Y:S01]  /*1ae70*/  IMAD.MOV.U32 R3, RZ, RZ, 0x40000040 ;  /* 0x40000040ff037424 */ /* 0x000fe200078e00ff */
[----:B------:R-:W-:Y:S01]  /*1ae80*/  WARPGROUP.ARRIVE ;  /* 0x00000000000079c5 */ /* 0x000fe20000000000 */
[----:B------:R-:W-:Y:S01]  /*1ae90*/  IMAD.MOV.U32 R5, RZ, RZ, 0x40000040 ;  /* 0x40000040ff057424 */ /* 0x000fe200078e00ff */
[----:B------:R-:W-:Y:S01]  /*1aea0*/  SHF.R.U32.HI R0, RZ, 0x4, R0 ;  /* 0x00000004ff007819 */ /* 0x000fe20000011600 */
[----:B------:R-:W-:Y:S01]  /*1aeb0*/  FMUL.FTZ R15, R162, UR43 ;  /* 0x0000002ba20f7c20 */ /* 0x000fe20008410000 */
[----:B------:R-:W-:Y:S01]  /*1aec0*/  R2UR UR7, R3 ;  /* 0x00000000030772ca */ /* 0x000fe200000e0000 */
[----:B------:R-:W-:Y:S01]  /*1aed0*/  FMUL.FTZ R162, R165, UR43 ;  /* 0x0000002ba5a27c20 */ /* 0x000fe20008410000 */
        /* <DEDUP_REMOVED lines=27> */
[----:B------:R-:W-:Y:S01]  /*1b090*/  HGMMA.64x192x16.F32 R24, R200, gdesc[UR4].tnspB, R24, gsb0 ;  /* 0x42e00004c8187df0 */ /* 0x000fe20008000818 */
[----:B------:R-:W-:Y:S01]  /*1b0a0*/  R2UR UR6, R4 ;  /* 0x00000000040672ca */ /* 0x000fe200000e0000 */
[----:B------:R-:W-:Y:S01]  /*1b0b0*/  VIADD R4, R2, 0x100 ;  /* 0x0000010002047836 */ /* 0x000fe20000000000 */
[----:B------:R-:W-:Y:S01]  /*1b0c0*/  R2UR UR7, R5 ;  /* 0x00000000050772ca */ /* 0x000fe200000e0000 */
[----:B------:R-:W-:Y:S01]  /*1b0d0*/  MUFU.TANH R170, R170 ;  /* 0x000000aa00aa7308 */ /* 0x000fe20000002400 */
[----:B------:R-:W-:Y:S01]  /*1b0e0*/  MOV R5, 0x40000040 ;  /* 0x4000004000057802 */ /* 0x000fe20000000f00 */
        /* <DEDUP_REMOVED lines=29> */
[----:B------:R-:W-:Y:S01]  /*1b2c0*/  ULDC UR4, c[0x0][0x988] ;  /* 0x0002620000047ab9 */ /* 0x000fe20000000800 */
[----:B------:R-:W-:Y:S01]  /*1b2d0*/  MUFU.TANH R162, R162 ;  /* 0x000000a200a27308 */ /* 0x000fe20000002400 */
[----:B------:R-:W-:Y:S01]  /*1b2e0*/  FMUL.FTZ R127, R127, UR43 ;  /* 0x0000002b7f7f7c20 */ /* 0x000fe20008410000 */
[----:B------:R-:W-:Y:S01]  /*1b2f0*/  @!P1 VIADD R13, R13, 0x36840 ;  /* 0x000368400d0d9836 */ /* 0x000fe20000000000 */
[----:B------:R-:W-:-:S04]  /*1b300*/  @!P1 IADD3 R11, R11, 0x36860, RZ ;  /* 0x000368600b0b9810 */ /* 0x000fc80007ffe0ff */
[----:B------:R-:W-:Y:S01]  /*1b310*/  @!P1 PRMT R13, RZ, 0x654, R13 ;  /* 0x00000654ff0d9816 */ /* 0x000fe2000000000d */
[----:B------:R-:W-:Y:S01]  /*1b320*/  MUFU.TANH R164, R164 ;  /* 0x000000a400a47308 */ /* 0x000fe20000002400 */
[----:B------:R-:W-:-:S07]  /*1b330*/  @!P1 PRMT R11, RZ, 0x654, R11 ;  /* 0x00000654ff0b9816 */ /* 0x000fce000000000b */
        /* <DEDUP_REMOVED lines=24> */
[----:B------:R-:W-:Y:S01]  /*1b4c0*/  R2UR UR6, R4 ;  /* 0x00000000040672ca */ /* 0x000fe200000e0000 */
[----:B------:R-:W-:Y:S01]  /*1b4d0*/  VIADD R4, R2, 0x180 ;  /* 0x0000018002047836 */ /* 0x000fe20000000000 */
[----:B------:R-:W-:Y:S01]  /*1b4e0*/  R2UR UR7, R5 ;  /* 0x00000000050772ca */ /* 0x000fe200000e0000 */
[----:B------:R-:W-:-:S03]  /*1b4f0*/  IMAD.MOV.U32 R5, RZ, RZ, 0x40000040 ;  /* 0x40000040ff057424 */ /* 0x000fc600078e00ff */
        /* <DEDUP_REMOVED lines=29> */
[----:B------:R-:W1:Y:S08]  /*1b6d0*/  @P2 LDC R4, c[0x0][0x450] ;  /* 0x00011400ff042b82 */ /* 0x000e700000000800 */
[----:B------:R-:W2:Y:S01]  /*1b6e0*/  @P2 LDC R5, c[0x0][0x44c] ;  /* 0x00011300ff052b82 */ /* 0x000ea20000000800 */
[----:B------:R-:W-:-:S02]  /*1b6f0*/  WARPGROUP.DEPBAR.LE gsb0, 0x0 ;  /* 0x00008000000079c5 */ /* 0x000fc40000010000 */
[----:B------:R-:W-:Y:S01]  /*1b700*/  WARPGROUP.ARRIVE ;  /* 0x00000000000079c5 */ /* 0x000fe20000000000 */
[----:B------:R-:W-:Y:S01]  /*1b710*/  FMUL.FTZ R188, R169, UR43 ;  /* 0x0000002ba9bc7c20 */ /* 0x000fe20008410000 */
[----:B------:R-:W-:-:S04]  /*1b720*/  IADD3 R169, R230, R224, RZ ;  /* 0x000000e0e6a97210 */ /* 0x000fc80007ffe0ff */
[----:B------:R-:W-:Y:S01]  /*1b730*/  HGMMA.64x192x16.F32 R24, R184, gdesc[UR4].tnspB, R24, gsb0 ;  /* 0x42e00004b8187df0 */ /* 0x000fe20008000818 */
[----:B--2---:R-:W-:Y:S01]  /*1b740*/  @P2 IMAD.HI.U32 R5, R169, R5, RZ ;  /* 0x00000005a9052227 */ /* 0x004fe200078e00ff */
[----:B------:R-:W2:Y:S04]  /*1b750*/  MUFU.TANH R188, R188 ;  /* 0x000000bc00bc7308 */ /* 0x000ea80000002400 */
[----:B-1----:R-:W-:Y:S01]  /*1b760*/  @P2 SHF.R.U32.HI R169, RZ, R4, R5 ;  /* 0x00000004ffa92219 */ /* 0x002fe20000011605 */
[----:B------:R-:W-:Y:S02]  /*1b770*/  VIADD R4, R2, 0x280 ;  /* 0x0000028002047836 */ /* 0x000fe40000000000 */
[----:B------:R-:W-:Y:S02]  /*1b780*/  IMAD.MOV.U32 R5, RZ, RZ, 0x40000040 ;  /* 0x40000040ff057424 */ /* 0x000fe400078e00ff */
[----:B------:R-:W1:Y:S01]  /*1b790*/  SHFL.IDX PT, R147, R169, RZ, 0x1c1f ;  /* 0x001c1fffa9937589 */ /* 0x000e6200000e0000 */
[----:B------:R-:W-:Y:S01]  /*1b7a0*/  R2UR UR6, R4 ;  /* 0x00000000040672ca */ /* 0x000fe200000e0000 */
[----:B------:R-:W-:Y:S01]  /*1b7b0*/  IMAD.MOV.U32 R4, RZ, RZ, -0x70 ;  /* 0xffffff90ff047424 */ /* 0x000fe200078e00ff */
[----:B------:R-:W-:Y:S01]  /*1b7c0*/  R2UR UR7, R5 ;  /* 0x00000000050772ca */ /* 0x000fe200000e0000 */
[----:B------:R-:W3:Y:S02]  /*1b7d0*/  SHFL.IDX PT, R169, R169, 0x1, 0x1c1f ;  /* 0x003c1f00a9a97f89 */ /* 0x000ee400000e0000 */
[----:B-----5:R-:W-:-:S04]  /*1b7e0*/  IMAD R4, R8, R4, 0x1 ;  /* 0x0000000108047424 */ /* 0x020fc800078e0204 */
[----:B------:R-:W-:-:S05]  /*1b7f0*/  IMAD R4, R229, -0x2, R4 ;  /* 0xfffffffee5047824 */ /* 0x000fca00078e0204 */
[----:B------:R-:W-:-:S05]  /*1b800*/  IADD3 R4, -R226, R4, R227 ;  /* 0x00000004e2047210 */ /* 0x000fca0007ffe1e3 */
[C---:B-1----:R-:W-:Y:S01]  /*1b810*/  IMAD.IADD R5, R4.reuse, 0x1, R147 ;  /* 0x0000000104057824 */ /* 0x042fe200078e0293 */
[----:B---3--:R-:W-:Y:S01]  /*1b820*/  IADD3 R169, R4, R169, RZ ;  /* 0x000000a904a97210 */ /* 0x008fe20007ffe0ff */
[----:B------:R-:W-:-:S03]  /*1b830*/  IMAD.U32 R4, RZ, RZ, UR4 ;  /* 0x00000004ff047e24 */ /* 0x000fc6000f8e00ff */
[C---:B------:R-:W-:Y:S02]  /*1b840*/  ISETP.GT.AND P3, PT, R5.reuse, RZ, PT ;  /* 0x000000ff0500720c */ /* 0x040fe40003f64270 */
[C---:B------:R-:W-:Y:S02]  /*1b850*/  ISETP.GT.AND P4, PT, R5.reuse, 0x1, PT ;  /* 0x000000010500780c */ /* 0x040fe40003f84270 */
[----:B0-----:R-:W-:Y:S02]  /*1b860*/  FSEL R128, R168, -INF , P3 ;  /* 0xff800000a8807808 */ /* 0x001fe40001800000 */
[----:B------:R-:W-:Y:S01]  /*1b870*/  ISETP.GT.AND P3, PT, R5, 0x8, PT ;  /* 0x000000080500780c */ /* 0x000fe20003f64270 */
[----:B------:R0:W1:Y:S01]  /*1b880*/  MUFU.TANH R168, R141 ;  /* 0x0000008d00a87308 */ /* 0x0000620000002400 */
[----:B--2---:R-:W-:Y:S02]  /*1b890*/  FSEL R136, R188, -INF , P4 ;  /* 0xff800000bc887808 */ /* 0x004fe40002000000 */
[----:B------:R-:W-:-:S02]  /*1b8a0*/  FMNMX.FTZ R147, R128, R10, !PT ;  /* 0x0000000a80937209 */ /* 0x000fc40007810000 */
[----:B------:R-:W-:Y:S02]  /*1b8b0*/  ISETP.GT.AND P4, PT, R5, 0x9, PT ;  /* 0x000000090500780c */ /* 0x000fe40003f84270 */
[----:B------:R-:W-:Y:S02]  /*1b8c0*/  FSEL R137, R171, -INF , P3 ;  /* 0xff800000ab897808 */ /* 0x000fe40001800000 */
[----:B------:R-:W-:Y:S01]  /*1b8d0*/  FMNMX.FTZ R147, R136, R147, !PT ;  /* 0x0000009388937209 */ /* 0x000fe20007810000 */
[----:B0-----:R-:W-:Y:S01]  /*1b8e0*/  FMUL.FTZ R141, R129, UR43 ;  /* 0x0000002b818d7c20 */ /* 0x001fe20008410000 */
[----:B------:R-:W-:Y:S01]  /*1b8f0*/  ISETP.GT.AND P3, PT, R5, 0x10, PT ;  /* 0x000000100500780c */ /* 0x000fe20003f64270 */
[----:B------:R0:W2:Y:S01]  /*1b900*/  MUFU.TANH R171, R140 ;  /* 0x0000008c00ab7308 */ /* 0x0000a20000002400 */
[----:B------:R-:W-:Y:S02]  /*1b910*/  FSEL R129, R170, -INF , P4 ;  /* 0xff800000aa817808 */ /* 0x000fe40002000000 */
[----:B------:R-:W-:Y:S01]  /*1b920*/  FMNMX.FTZ R148, R137, R147, !PT ;  /* 0x0000009389947209 */ /* 0x000fe20007810000 */
[----:B------:R-:W-:Y:S01]  /*1b930*/  FMUL.FTZ R147, R132, UR43 ;  /* 0x0000002b84937c20 */ /* 0x000fe20008410000 */
[----:B------:R-:W-:-:S02]  /*1b940*/  ISETP.GT.AND P4, PT, R5, 0x11, PT ;  /* 0x000000110500780c */ /* 0x000fc40003f84270 */
[----:B------:R-:W-:Y:S01]  /*1b950*/  FMNMX.FTZ R148, R129, R148, !PT ;  /* 0x0000009481947209 */ /* 0x000fe20007810000 */
[----:B------:R3:W4:Y:S01]  /*1b960*/  MUFU.TANH R170, R141 ;  /* 0x0000008d00aa7308 */ /* 0x0007220000002400 */
[----:B0-----:R-:W-:Y:S02]  /*1b970*/  FSEL R140, R172, -INF , P3 ;  /* 0xff800000ac8c7808 */ /* 0x001fe40001800000 */
[----:B------:R-:W-:Y:S02]  /*1b980*/  ISETP.GT.AND P3, PT, R5, 0x18, PT ;  /* 0x000000180500780c */ /* 0x000fe40003f64270 */
[----:B------:R-:W-:Y:S02]  /*1b990*/  FSEL R132, R161, -INF , P4 ;  /* 0xff800000a1847808 */ /* 0x000fe40002000000 */
[----:B------:R-:W-:Y:S01]  /*1b9a0*/  FMNMX.FTZ R148, R140, R148, !PT ;  /* 0x000000948c947209 */ /* 0x000fe20007810000 */
[----:B------:R0:W4:Y:S01]  /*1b9b0*/  MUFU.TANH R172, R147 ;  /* 0x0000009300ac7308 */ /* 0x0001220000002400 */
[----:B------:R-:W-:-:S02]  /*1b9c0*/  ISETP.GT.AND P4, PT, R5, 0x19, PT ;  /* 0x000000190500780c */ /* 0x000fc40003f84270 */
[----:B---3--:R-:W-:Y:S02]  /*1b9d0*/  FSEL R141, R163, -INF , P3 ;  /* 0xff800000a38d7808 */ /* 0x008fe40001800000 */
[----:B------:R-:W-:Y:S02]  /*1b9e0*/  FMNMX.FTZ R148, R132, R148, !PT ;  /* 0x0000009484947209 */ /* 0x000fe40007810000 */
[----:B------:R-:W-:Y:S02]  /*1b9f0*/  ISETP.GT.AND P3, PT, R5, 0x20, PT ;  /* 0x000000200500780c */ /* 0x000fe40003f64270 */
[----:B------:R-:W-:Y:S02]  /*1ba00*/  FSEL R133, R162, -INF , P4 ;  /* 0xff800000a2857808 */ /* 0x000fe40002000000 */
[----:B------:R-:W-:Y:S02]  /*1ba10*/  FMNMX.FTZ R148, R141, R148, !PT ;  /* 0x000000948d947209 */ /* 0x000fe40007810000 */
[----:B------:R-:W-:-:S02]  /*1ba20*/  ISETP.GT.AND P4, PT, R5, 0x21, PT ;  /* 0x000000210500780c */ /* 0x000fc40003f84270 */
[----:B0-----:R-:W-:Y:S02]  /*1ba30*/  FSEL R147, R164, -INF , P3 ;  /* 0xff800000a4937808 */ /* 0x001fe40001800000 */
[----:B------:R-:W-:Y:S02]  /*1ba40*/  FMNMX.FTZ R148, R133, R148, !PT ;  /* 0x0000009485947209 */ /* 0x000fe40007810000 */
[----:B------:R-:W-:Y:S02]  /*1ba50*/  ISETP.GT.AND P3, PT, R5, 0x28, PT ;  /* 0x000000280500780c */ /* 0x000fe40003f64270 */
[----:B------:R-:W-:Y:S02]  /*1ba60*/  FSEL R120, R165, -INF , P4 ;  /* 0xff800000a5787808 */ /* 0x000fe40002000000 */
[----:B------:R-:W-:Y:S02]  /*1ba70*/  FMNMX.FTZ R161, R147, R148, !PT ;  /* 0x0000009493a17209 */ /* 0x000fe40007810000 */
[----:B------:R-:W-:-:S02]  /*1ba80*/  ISETP.GT.AND P4, PT, R5, 0x29, PT ;  /* 0x000000290500780c */ /* 0x000fc40003f84270 */
[----:B------:R-:W-:Y:S02]  /*1ba90*/  FSEL R148, R156, -INF , P3 ;  /* 0xff8000009c947808 */ /* 0x000fe40001800000 */
[----:B------:R-:W-:Y:S02]  /*1baa0*/  FMNMX.FTZ R161, R120, R161, !PT ;  /* 0x000000a178a17209 */ /* 0x000fe40007810000 */
[C---:B------:R-:W-:Y:S02]  /*1bab0*/  ISETP.GT.AND P3, PT, R5.reuse, 0x30, PT ;  /* 0x000000300500780c */ /* 0x040fe40003f64270 */
[----:B------:R-:W-:Y:S02]  /*1bac0*/  FMNMX.FTZ R161, R148, R161, !PT ;  /* 0x000000a194a17209 */ /* 0x000fe40007810000 */
[----:B------:R-:W-:Y:S02]  /*1bad0*/  FSEL R163, R158, -INF , P3 ;  /* 0xff8000009ea37808 */ /* 0x000fe40001800000 */
[----:B------:R-:W-:-:S02]  /*1bae0*/  ISETP.GT.AND P5, PT, R5, 0x38, PT ;  /* 0x000000380500780c */ /* 0x000fc40003fa4270 */
[----:B------:R-:W-:Y:S02]  /*1baf0*/  ISETP.GT.AND P3, PT, R5, 0x39, PT ;  /* 0x000000390500780c */ /* 0x000fe40003f64270 */
[----:B------:R-:W-:Y:S02]  /*1bb00*/  FSEL R164, R166, -INF , P5 ;  /* 0xff800000a6a47808 */ /* 0x000fe40002800000 */
[----:B------:R-:W-:Y:S02]  /*1bb10*/  FSEL R165, R149, -INF , P3 ;  /* 0xff80000095a57808 */ /* 0x000fe40001800000 */
[C---:B------:R-:W-:Y:S02]  /*1bb20*/  ISETP.GT.AND P5, PT, R5.reuse, 0x41, PT ;  /* 0x000000410500780c */ /* 0x040fe40003fa4270 */
[----:B------:R-:W-:Y:S02]  /*1bb30*/  ISETP.GT.AND P6, PT, R5, 0x48, PT ;  /* 0x000000480500780c */ /* 0x000fe40003fc4270 */
[----:B------:R-:W-:-:S02]  /*1bb40*/  FSEL R162, R167, -INF , P5 ;  /* 0xff800000a7a27808 */ /* 0x000fc40002800000 */
[C---:B------:R-:W-:Y:S02]  /*1bb50*/  ISETP.GT.AND P3, PT, R5.reuse, 0x49, PT ;  /* 0x000000490500780c */ /* 0x040fe40003f64270 */
[----:B------:R-:W-:Y:S01]  /*1bb60*/  ISETP.GT.AND P5, PT, R5, 0x51, PT ;  /* 0x000000510500780c */ /* 0x000fe20003fa4270 */
[----:B------:R-:W-:Y:S02]  /*1bb70*/  WARPGROUP.DEPBAR.LE gsb0, 0x0 ;  /* 0x00008000000079c5 */ /* 0x000fe40000010000 */
[----:B------:R-:W-:Y:S01]  /*1bb80*/  FMUL.FTZ R184, R121, UR43 ;  /* 0x0000002b79b87c20 */ /* 0x000fe20008410000 */
[----:B------:R-:W-:Y:S01]  /*1bb90*/  FSEL R121, R157, -INF , P4 ;  /* 0xff8000009d797808 */ /* 0x000fe20002000000 */
[----:B------:R-:W-:Y:S01]  /*1bba0*/  FMUL.FTZ R185, R124, UR43 ;  /* 0x0000002b7cb97c20 */ /* 0x000fe20008410000 */
[----:B------:R-:W-:Y:S01]  /*1bbb0*/  ISETP.GT.AND P4, PT, R5, 0x31, PT ;  /* 0x000000310500780c */ /* 0x000fe20003f84270 */
[----:B------:R-:W-:Y:S01]  /*1bbc0*/  WARPGROUP.ARRIVE ;  /* 0x00000000000079c5 */ /* 0x000fe20000000000 */
[----:B------:R-:W-:Y:S01]  /*1bbd0*/  FMNMX.FTZ R161, R121, R161, !PT ;  /* 0x000000a179a17209 */ /* 0x000fe20007810000 */
[----:B------:R-:W0:Y:S01]  /*1bbe0*/  MUFU.TANH R184, R184 ;  /* 0x000000b800b87308 */ /* 0x000e220000002400 */
[----:B------:R-:W-:-:S02]  /*1bbf0*/  FSEL R156, R159, -INF , P4 ;  /* 0xff8000009f9c7808 */ /* 0x000fc40002000000 */
[----:B------:R-:W-:Y:S01]  /*1bc00*/  FMNMX.FTZ R161, R163, R161, !PT ;  /* 0x000000a1a3a17209 */ /* 0x000fe20007810000 */
[----:B------:R-:W-:Y:S01]  /*1bc10*/  HGMMA.64x192x16.F32 R24, R180, gdesc[UR4].tnspB, R24, gsb0 ;  /* 0x42e00004b4187df0 */ /* 0x000fe20008000818 */
[----:B------:R-:W-:Y:S02]  /*1bc20*/  ISETP.GT.AND P4, PT, R5, 0x40, PT ;  /* 0x000000400500780c */ /* 0x000fe40003f84270 */
[----:B------:R-:W-:Y:S01]  /*1bc30*/  FMNMX.FTZ R161, R156, R161, !PT ;  /* 0x000000a19ca17209 */ /* 0x000fe20007810000 */
[----:B------:R-:W3:Y:S01]  /*1bc40*/  MUFU.TANH R185, R185 ;  /* 0x000000b900b97308 */ /* 0x000ee20000002400 */
[----:B------:R-:W-:Y:S02]  /*1bc50*/  FSEL R149, R150, -INF , P4 ;  /* 0xff80000096957808 */ /* 0x000fe40002000000 */
[----:B------:R-:W-:Y:S02]  /*1bc60*/  FMNMX.FTZ R124, R164, R161, !PT ;  /* 0x000000a1a47c7209 */ /* 0x000fe40007810000 */
[----:B------:R-:W-:-:S02]  /*1bc70*/  FSEL R157, R173, -INF , P6 ;  /* 0xff800000ad9d7808 */ /* 0x000fc40003000000 */
[----:B------:R-:W-:Y:S02]  /*1bc80*/  FMNMX.FTZ R124, R165, R124, !PT ;  /* 0x0000007ca57c7209 */ /* 0x000fe40007810000 */
[----:B------:R-:W-:Y:S02]  /*1bc90*/  ISETP.GT.AND P4, PT, R5, 0x50, PT ;  /* 0x000000500500780c */ /* 0x000fe40003f84270 */
[----:B------:R-:W-:Y:S02]  /*1bca0*/  FMNMX.FTZ R124, R149, R124, !PT ;  /* 0x0000007c957c7209 */ /* 0x000fe40007810000 */
[----:B-1----:R-:W-:Y:S02]  /*1bcb0*/  FSEL R161, R168, -INF , P3 ;  /* 0xff800000a8a17808 */ /* 0x002fe40001800000 */
[----:B------:R-:W-:Y:S02]  /*1bcc0*/  FMNMX.FTZ R150, R162, R124, !PT ;  /* 0x0000007ca2967209 */ /* 0x000fe40007810000 */
[----:B------:R-:W-:-:S02]  /*1bcd0*/  ISETP.GT.AND P6, PT, R5, 0x58, PT ;  /* 0x000000580500780c */ /* 0x000fc40003fc4270 */
[----:B------:R-:W-:Y:S02]  /*1bce0*/  FMNMX.FTZ R166, R157, R150, !PT ;  /* 0x000000969da67209 */ /* 0x000fe40007810000 */
[----:B------:R-:W-:Y:S02]  /*1bcf0*/  ISETP.GT.AND P3, PT, R5, 0x59, PT ;  /* 0x000000590500780c */ /* 0x000fe40003f64270 */
[----:B--2---:R-:W-:Y:S02]  /*1bd00*/  FSEL R159, R171, -INF , P4 ;  /* 0xff800000ab9f7808 */ /* 0x004fe40002000000 */
[----:B------:R-:W-:Y:S02]  /*1bd10*/  FMNMX.FTZ R166, R161, R166, !PT ;  /* 0x000000a6a1a67209 */ /* 0x000fe40007810000 */
[----:B----4-:R-:W-:Y:S02]  /*1bd20*/  FSEL R124, R170, -INF , P5 ;  /* 0xff800000aa7c7808 */ /* 0x010fe40002800000 */
[----:B------:R-:W-:-:S02]  /*1bd30*/  FSEL R150, R172, -INF , P6 ;  /* 0xff800000ac967808 */ /* 0x000fc40003000000 */
[----:B------:R-:W-:Y:S02]  /*1bd40*/  FSEL R158, R174, -INF , P3 ;  /* 0xff800000ae9e7808 */ /* 0x000fe40001800000 */
[C---:B------:R-:W-:Y:S02]  /*1bd50*/  ISETP.GT.AND P4, PT, R5.reuse, 0x60, PT ;  /* 0x000000600500780c */ /* 0x040fe40003f84270 */
[C---:B------:R-:W-:Y:S02]  /*1bd60*/  ISETP.GT.AND P5, PT, R5.reuse, 0x61, PT ;  /* 0x000000610500780c */ /* 0x040fe40003fa4270 */
[C---:B------:R-:W-:Y:S02]  /*1bd70*/  ISETP.GT.AND P6, PT, R5.reuse, 0x68, PT ;  /* 0x000000680500780c */ /* 0x040fe40003fc4270 */
[----:B------:R-:W-:Y:S01]  /*1bd80*/  ISETP.GT.AND P3, PT, R5, 0x69, PT ;  /* 0x000000690500780c */ /* 0x000fe20003f64270 */
[----:B------:R-:W-:Y:S01]  /*1bd90*/  FMUL.FTZ R5, R125, UR43 ;  /* 0x0000002b7d057c20 */ /* 0x000fe20008410000 */
[----:B------:R-:W-:-:S02]  /*1bda0*/  FMNMX.FTZ R166, R159, R166, !PT ;  /* 0x000000a69fa67209 */ /* 0x000fc40007810000 */
[----:B------:R-:W-:Y:S02]  /*1bdb0*/  FSEL R125, R175, -INF , P4 ;  /* 0xff800000af7d7808 */ /* 0x000fe40002000000 */
[----:B------:R-:W-:Y:S01]  /*1bdc0*/  FMNMX.FTZ R166, R124, R166, !PT ;  /* 0x000000a67ca67209 */ /* 0x000fe20007810000 */
[----:B------:R-:W1:Y:S01]  /*1bdd0*/  MUFU.TANH R5, R5 ;  /* 0x0000000500057308 */ /* 0x000e620000002400 */
[----:B0-----:R-:W-:Y:S02]  /*1bde0*/  FSEL R167, R184, -INF , P5 ;  /* 0xff800000b8a77808 */ /* 0x001fe40002800000 */
[----:B------:R-:W-:Y:S02]  /*1bdf0*/  FMNMX.FTZ R166, R150, R166, !PT ;  /* 0x000000a696a67209 */ /* 0x000fe40007810000 */
[----:B------:R-:W-:Y:S02]  /*1be00*/  ISETP.GT.AND P4, PT, R169, 0x1, PT ;  /* 0x00000001a900780c */ /* 0x000fe40003f84270 */
[----:B------:R-:W-:-:S02]  /*1be10*/  FMNMX.FTZ R168, R158, R166, !PT ;  /* 0x000000a69ea87209 */ /* 0x000fc40007810000 */
[----:B------:R0:W2:Y:S01]  /*1be20*/  MUFU.TANH R166, R151 ;  /* 0x0000009700a67308 */ /* 0x0000a20000002400 */
[----:B------:R-:W-:Y:S02]  /*1be30*/  ISETP.GT.AND P5, PT, R169, 0x8, PT ;  /* 0x00000008a900780c */ /* 0x000fe40003fa4270 */
[----:B------:R-:W-:Y:S02]  /*1be40*/  FMNMX.FTZ R168, R125, R168, !PT ;  /* 0x000000a87da87209 */ /* 0x000fe40007810000 */
[----:B------:R-:W-:Y:S02]  /*1be50*/  FSEL R12, R12, -INF , P5 ;  /* 0xff8000000c0c7808 */ /* 0x000fe40002800000 */
[----:B------:R-:W-:Y:S01]  /*1be60*/  FMNMX.FTZ R170, R167, R168, !PT ;  /* 0x000000a8a7aa7209 */ /* 0x000fe20007810000 */
[----:B0-----:R-:W-:Y:S01]  /*1be70*/  FMUL.FTZ R151, R138, UR43 ;  /* 0x0000002b8a977c20 */ /* 0x001fe20008410000 */
[----:B---3--:R-:W-:Y:S02]  /*1be80*/  FSEL R138, R185, -INF , P6 ;  /* 0xff800000b98a7808 */ /* 0x008fe40003000000 */
[C---:B------:R-:W-:Y:S01]  /*1be90*/  ISETP.GT.AND P6, PT, R169.reuse, 0x9, PT ;  /* 0x00000009a900780c */ /* 0x040fe20003fc4270 */
[----:B------:R1:W0:Y:S01]  /*1bea0*/  MUFU.TANH R168, R151 ;  /* 0x0000009700a87308 */ /* 0x0002220000002400 */
[----:B------:R-:W-:-:S02]  /*1beb0*/  ISETP.GT.AND P5, PT, R169, 0x18, PT ;  /* 0x00000018a900780c */ /* 0x000fc40003fa4270 */
[----:B------:R-:W-:Y:S02]  /*1bec0*/  FSEL R14, R14, -INF , P6 ;  /* 0xff8000000e0e7808 */ /* 0x000fe40003000000 */
[----:B------:R-:W-:Y:S02]  /*1bed0*/  ISETP.GT.AND P6, PT, R169, 0x19, PT ;  /* 0x00000019a900780c */ /* 0x000fe40003fc4270 */
[----:B------:R-:W-:Y:S02]  /*1bee0*/  FSEL R21, R21, -INF , P5 ;  /* 0xff80000015157808 */ /* 0x000fe40002800000 */
[----:B-1----:R-:W-:Y:S02]  /*1bef0*/  FSEL R151, R5, -INF , P3 ;  /* 0xff80000005977808 */ /* 0x002fe40001800000 */
[----:B------:R-:W-:Y:S02]  /*1bf00*/  FMNMX.FTZ R5, R138, R170, !PT ;  /* 0x000000aa8a057209 */ /* 0x000fe40007810000 */
[----:B------:R-:W-:-:S02]  /*1bf10*/  ISETP.GT.AND P3, PT, R169, RZ, PT ;  /* 0x000000ffa900720c */ /* 0x000fc40003f64270 */
[----:B------:R-:W-:Y:S02]  /*1bf20*/  FMNMX.FTZ R5, R151, R5, !PT ;  /* 0x0000000597057209 */ /* 0x000fe40007810000 */
[----:B------:R-:W-:Y:S02]  /*1bf30*/  FSEL R0, R0, -INF , P3 ;  /* 0xff80000000007808 */ /* 0x000fe40001800000 */
[----:B------:R-:W-:Y:S01]  /*1bf40*/  ISETP.GT.AND P3, PT, R169, 0x10, PT ;  /* 0x00000010a900780c */ /* 0x000fe20003f64270 */
[----:B------:R-:W1:Y:S01]  /*1bf50*/  SHFL.BFLY PT, R170, R5, 0x2, 0x1f ;  /* 0x0c401f0005aa7f89 */ /* 0x000e6200000e0000 */
[----:B------:R-:W-:Y:S02]  /*1bf60*/  FSEL R160, R160, -INF , P6 ;  /* 0xff800000a0a07808 */ /* 0x000fe40003000000 */
[----:B------:R-:W-:Y:S02]  /*1bf70*/  FSEL R15, R15, -INF , P3 ;  /* 0xff8000000f0f7808 */ /* 0x000fe40001800000 */
[----:B------:R-:W-:-:S02]  /*1bf80*/  ISETP.GT.AND P3, PT, R169, 0x20, PT ;  /* 0x00000020a900780c */ /* 0x000fc40003f64270 */
[C---:B------:R-:W-:Y:S02]  /*1bf90*/  ISETP.GT.AND P5, PT, R169.reuse, 0x28, PT ;  /* 0x00000028a900780c */ /* 0x040fe40003fa4270 */
[----:B------:R-:W-:Y:S02]  /*1bfa0*/  FSEL R152, R152, -INF , P3 ;  /* 0xff80000098987808 */ /* 0x000fe40001800000 */
[C---:B------:R-:W-:Y:S02]  /*1bfb0*/  ISETP.GT.AND P6, PT, R169.reuse, 0x29, PT ;  /* 0x00000029a900780c */ /* 0x040fe40003fc4270 */
[----:B------:R-:W-:Y:S02]  /*1bfc0*/  FSEL R154, R154, -INF , P5 ;  /* 0xff8000009a9a7808 */ /* 0x000fe40002800000 */
[----:B------:R-:W-:Y:S02]  /*1bfd0*/  ISETP.GT.AND P3, PT, R169, 0x30, PT ;  /* 0x00000030a900780c */ /* 0x000fe40003f64270 */
[----:B------:R-:W-:-:S02]  /*1bfe0*/  FSEL R155, R155, -INF , P6 ;  /* 0xff8000009b9b7808 */ /* 0x000fc40003000000 */
[----:B------:R-:W-:Y:S02]  /*1bff0*/  FSEL R144, R144, -INF , P3 ;  /* 0xff80000090907808 */ /* 0x000fe40001800000 */
[C---:B------:R-:W-:Y:S02]  /*1c000*/  ISETP.GT.AND P5, PT, R169.reuse, 0x38, PT ;  /* 0x00000038a900780c */ /* 0x040fe40003fa4270 */
[----:B------:R-:W-:Y:S02]  /*1c010*/  ISETP.GT.AND P6, PT, R169, 0x39, PT ;  /* 0x00000039a900780c */ /* 0x000fe40003fc4270 */
[----:B-1----:R-:W-:Y:S02]  /*1c020*/  FMNMX.FTZ R5, R5, R170, !PT ;  /* 0x000000aa05057209 */ /* 0x002fe40007810000 */
[----:B------:R-:W-:Y:S02]  /*1c030*/  FSEL R146, R146, -INF , P5 ;  /* 0xff80000092927808 */ /* 0x000fe40002800000 */
[----:B------:R-:W-:Y:S01]  /*1c040*/  ISETP.GT.AND P3, PT, R169, 0x40, PT ;  /* 0x00000040a900780c */ /* 0x000fe20003f64270 */
[----:B------:R-:W1:Y:S01]  /*1c050*/  SHFL.BFLY PT, R170, R5, 0x1, 0x1f ;  /* 0x0c201f0005aa7f89 */ /* 0x000e6200000e0000 */
[----:B--2---:R-:W-:-:S02]  /*1c060*/  FSEL R166, R166, -INF , P6 ;  /* 0xff800000a6a67808 */ /* 0x004fc40003000000 */
[----:B0-----:R-:W-:Y:S02]  /*1c070*/  FSEL R168, R168, -INF , P3 ;  /* 0xff800000a8a87808 */ /* 0x001fe40001800000 */
[C---:B------:R-:W-:Y:S02]  /*1c080*/  ISETP.GT.AND P5, PT, R169.reuse, 0x48, PT ;  /* 0x00000048a900780c */ /* 0x040fe40003fa4270 */
[C---:B------:R-:W-:Y:S02]  /*1c090*/  ISETP.GT.AND P6, PT, R169.reuse, 0x49, PT ;  /* 0x00000049a900780c */ /* 0x040fe40003fc4270 */
[----:B------:R-:W-:Y:S02]  /*1c0a0*/  FSEL R142, R142, -INF , P5 ;  /* 0xff8000008e8e7808 */ /* 0x000fe40002800000 */
[----:B------:R-:W-:Y:S02]  /*1c0b0*/  ISETP.GT.AND P3, PT, R169, 0x50, PT ;  /* 0x00000050a900780c */ /* 0x000fe40003f64270 */
[----:B------:R-:W-:-:S02]  /*1c0c0*/  FSEL R143, R143, -INF , P6 ;  /* 0xff8000008f8f7808 */ /* 0x000fc40003000000 */
[C---:B------:R-:W-:Y:S02]  /*1c0d0*/  ISETP.GT.AND P5, PT, R169.reuse, 0x51, PT ;  /* 0x00000051a900780c */ /* 0x040fe40003fa4270 */
[----:B------:R-:W-:Y:S02]  /*1c0e0*/  FSEL R130, R130, -INF , P3 ;  /* 0xff80000082827808 */ /* 0x000fe40001800000 */
[----:B------:R-:W-:Y:S02]  /*1c0f0*/  ISETP.GT.AND P6, PT, R169, 0x58, PT ;  /* 0x00000058a900780c */ /* 0x000fe40003fc4270 */
[----:B------:R-:W-:Y:S02]  /*1c100*/  FSEL R131, R131, -INF , P5 ;  /* 0xff80000083837808 */ /* 0x000fe40002800000 */
[----:B------:R-:W-:Y:S02]  /*1c110*/  ISETP.GT.AND P3, PT, R169, 0x59, PT ;  /* 0x00000059a900780c */ /* 0x000fe40003f64270 */
[----:B-1----:R-:W-:-:S02]  /*1c120*/  FMNMX.FTZ R5, R5, R170, !PT ;  /* 0x000000aa05057209 */ /* 0x002fc40007810000 */
[----:B------:R-:W-:Y:S02]  /*1c130*/  FSEL R170, R3, -INF , P4 ;  /* 0xff80000003aa7808 */ /* 0x000fe40002000000 */
[----:B------:R-:W-:Y:S01]  /*1c140*/  FMNMX.FTZ R3, R0, R9, !PT ;  /* 0x0000000900037209 */ /* 0x000fe20007810000 */
[----:B------:R-:W-:Y:S01]  /*1c150*/  FMUL.FTZ R171, R5, R4 ;  /* 0x0000000405ab7220 */ /* 0x000fe20000410000 */
[----:B------:R-:W-:Y:S02]  /*1c160*/  ISETP.GT.AND P4, PT, R169, 0x11, PT ;  /* 0x00000011a900780c */ /* 0x000fe40003f84270 */
[----:B------:R-:W-:Y:S02]  /*1c170*/  FMNMX.FTZ R3, R170, R3, !PT ;  /* 0x00000003aa037209 */ /* 0x000fe40007810000 */
[----:B------:R-:W-:Y:S02]  /*1c180*/  FSEL R20, R20, -INF , P4 ;  /* 0xff80000014147808 */ /* 0x000fe40002000000 */
[----:B------:R-:W-:-:S02]  /*1c190*/  FMNMX.FTZ R3, R12, R3, !PT ;  /* 0x000000030c037209 */ /* 0x000fc40007810000 */
[----:B------:R-:W-:Y:S02]  /*1c1a0*/  ISETP.GT.AND P4, PT, R169, 0x21, PT ;  /* 0x00000021a900780c */ /* 0x000fe40003f84270 */
[----:B------:R-:W-:Y:S02]  /*1c1b0*/  FMNMX.FTZ R3, R14, R3, !PT ;  /* 0x000000030e037209 */ /* 0x000fe40007810000 */
[----:B------:R-:W-:Y:S02]  /*1c1c0*/  FSEL R153, R153, -INF , P4 ;  /* 0xff80000099997808 */ /* 0x000fe40002000000 */
[----:B------:R-:W-:Y:S02]  /*1c1d0*/  FMNMX.FTZ R3, R15, R3, !PT ;  /* 0x000000030f037209 */ /* 0x000fe40007810000 */
[----:B------:R-:W-:Y:S02]  /*1c1e0*/  ISETP.GT.AND P4, PT, R169, 0x31, PT ;  /* 0x00000031a900780c */ /* 0x000fe40003f84270 */
[----:B------:R-:W-:-:S02]  /*1c1f0*/  FMNMX.FTZ R3, R20, R3, !PT ;  /* 0x0000000314037209 */ /* 0x000fc40007810000 */
[----:B------:R-:W-:Y:S02]  /*1c200*/  FSEL R145, R145, -INF , P4 ;  /* 0xff80000091917808 */ /* 0x000fe40002000000 */
[----:B------:R-:W-:Y:S02]  /*1c210*/  FMNMX.FTZ R3, R21, R3, !PT ;  /* 0x0000000315037209 */ /* 0x000fe40007810000 */
[----:B------:R-:W-:Y:S02]  /*1c220*/  ISETP.GT.AND P4, PT, R169, 0x41, PT ;  /* 0x00000041a900780c */ /* 0x000fe40003f84270 */
[----:B------:R-:W-:Y:S02]  /*1c230*/  FMNMX.FTZ R3, R160, R3, !PT ;  /* 0x00000003a0037209 */ /* 0x000fe40007810000 */
[----:B------:R-:W-:Y:S02]  /*1c240*/  FSEL R139, R139, -INF , P4 ;  /* 0xff8000008b8b7808 */ /* 0x000fe40002000000 */
[----:B------:R-:W-:-:S02]  /*1c250*/  FMNMX.FTZ R3, R152, R3, !PT ;  /* 0x0000000398037209 */ /* 0x000fc40007810000 */
[----:B------:R-:W-:Y:S02]  /*1c260*/  FSEL R134, R134, -INF , P6 ;  /* 0xff80000086867808 */ /* 0x000fe40003000000 */
[----:B------:R-:W-:Y:S02]  /*1c270*/  FMNMX.FTZ R3, R153, R3, !PT ;  /* 0x0000000399037209 */ /* 0x000fe40007810000 */
[----:B------:R-:W-:Y:S02]  /*1c280*/  FSETP.NEU.FTZ.AND P4, PT, R5, -INF , PT ;  /* 0xff8000000500780b */ /* 0x000fe40003f9d000 */
[----:B------:R-:W-:Y:S02]  /*1c290*/  FMNMX.FTZ R3, R154, R3, !PT ;  /* 0x000000039a037209 */ /* 0x000fe40007810000 */
[----:B------:R-:W-:Y:S02]  /*1c2a0*/  ISETP.GT.AND P5, PT, R169, 0x60, PT ;  /* 0x00000060a900780c */ /* 0x000fe40003fa4270 */
[----:B------:R-:W-:-:S02]  /*1c2b0*/  FMNMX.FTZ R3, R155, R3, !PT ;  /* 0x000000039b037209 */ /* 0x000fc40007810000 */
[----:B------:R-:W-:Y:S02]  /*1c2c0*/  FSEL R135, R135, -INF , P3 ;  /* 0xff80000087877808 */ /* 0x000fe40001800000 */
[----:B------:R-:W-:Y:S02]  /*1c2d0*/  FMNMX.FTZ R3, R144, R3, !PT ;  /* 0x0000000390037209 */ /* 0x000fe40007810000 */
[----:B------:R-:W-:Y:S02]  /*1c2e0*/  FSEL R171, R171, RZ, P4 ;  /* 0x000000ffabab7208 */ /* 0x000fe40002000000 */
[----:B------:R-:W-:Y:S02]  /*1c2f0*/  FMNMX.FTZ R3, R145, R3, !PT ;  /* 0x0000000391037209 */ /* 0x000fe40007810000 */
[----:B------:R-:W-:Y:S01]  /*1c300*/  ISETP.GT.AND P6, PT, R169, 0x61, PT ;  /* 0x00000061a900780c */ /* 0x000fe20003fc4270 */
[-CC-:B------:R-:W-:Y:S01]  /*1c310*/  FFMA.FTZ R192, R147, R4.reuse, -R171.reuse ;  /* 0x0000000493c07223 */ /* 0x180fe200000108ab */
[----:B------:R-:W-:Y:S01]  /*1c320*/  FMNMX.FTZ R3, R146, R3, !PT ;  /* 0x0000000392037209 */ /* 0x000fe20007810000 */
[-CC-:B------:R-:W-:Y:S01]  /*1c330*/  FFMA.FTZ R202, R137, R4.reuse, -R171.reuse ;  /* 0x0000000489ca7223 */ /* 0x180fe200000108ab */
[----:B------:R-:W-:Y:S01]  /*1c340*/  FSEL R122, R122, -INF , P5 ;  /* 0xff8000007a7a7808 */ /* 0x000fe20002800000 */
[-CC-:B------:R-:W-:Y:S01]  /*1c350*/  FFMA.FTZ R137, R129, R4.reuse, -R171.reuse ;  /* 0x0000000481897223 */ /* 0x180fe200000108ab */
[----:B------:R-:W-:Y:S01]  /*1c360*/  FMNMX.FTZ R3, R166, R3, !PT ;  /* 0x00000003a6037209 */ /* 0x000fe20007810000 */
[-CC-:B------:R-:W-:Y:S01]  /*1c370*/  FFMA.FTZ R194, R148, R4.reuse, -R171.reuse ;  /* 0x0000000494c27223 */ /* 0x180fe200000108ab */
        /* <DEDUP_REMOVED lines=15> */
[----:B------:R-:W-:Y:S01]  /*1c470*/  FFMA.FTZ R184, R149, R4, -R171 ;  /* 0x0000000495b87223 */ /* 0x000fe200000108ab */
[----:B------:R-:W-:Y:S01]  /*1c480*/  FSEL R156, R127, -INF , P5 ;  /* 0xff8000007f9c7808 */ /* 0x000fe20002800000 */
[----:B------:R-:W-:-:S02]  /*1c490*/  WARPGROUP.DEPBAR.LE gsb0, 0x0 ;  /* 0x00008000000079c5 */ /* 0x000fc40000010000 */
[----:B------:R-:W-:Y:S01]  /*1c4a0*/  FMNMX.FTZ R3, R130, R3, !PT ;  /* 0x0000000382037209 */ /* 0x000fe20007810000 */
[----:B------:R-:W-:Y:S01]  /*1c4b0*/  WARPGROUP.ARRIVE ;  /* 0x00000000000079c5 */ /* 0x000fe20000000000 */
        /* <DEDUP_REMOVED lines=22> */
[----:B------:R-:W-:Y:S04]  /*1c620*/  MUFU.EX2 R137, R137 ;  /* 0x0000008900897308 */ /* 0x000fe80000000800 */
[----:B------:R-:W0:Y:S04]  /*1c630*/  SHFL.BFLY PT, R133, R3, 0x2, 0x1f ;  /* 0x0c401f0003857f89 */ /* 0x000e2800000e0000 */
[----:B------:R-:W-:Y:S08]  /*1c640*/  MUFU.EX2 R196, R196 ;  /* 0x000000c400c47308 */ /* 0x000ff00000000800 */
[----:B------:R-:W-:Y:S08]  /*1c650*/  MUFU.EX2 R129, R129 ;  /* 0x0000008100817308 */ /* 0x000ff00000000800 */
[----:B------:R-:W-:Y:S01]  /*1c660*/  MUFU.EX2 R198, R198 ;  /* 0x000000c600c67308 */ /* 0x000fe20000000800 */
[----:B0-----:R-:W-:Y:S01]  /*1c670*/  FMNMX.FTZ R3, R3, R133, !PT ;  /* 0x0000008503037209 */ /* 0x001fe20007810000 */
[-CC-:B------:R-:W-:Y:S01]  /*1c680*/  FFMA.FTZ R133, R124, R4.reuse, -R171.reuse ;  /* 0x000000047c857223 */ /* 0x180fe200000108ab */
[-CC-:B------:R-:W-:Y:S01]  /*1c690*/  FFMA.FTZ R124, R125, R4.reuse, -R171.reuse ;  /* 0x000000047d7c7223 */ /* 0x180fe200000108ab */
[----:B------:R-:W-:-:S04]  /*1c6a0*/  FFMA.FTZ R125, R167, R4, -R171 ;  /* 0x00000004a77d7223 */ /* 0x000fc800000108ab */
[----:B------:R-:W-:Y:S01]  /*1c6b0*/  MUFU.EX2 R128, R128 ;  /* 0x0000008000807308 */ /* 0x000fe20000000800 */
[----:B------:R-:W0:Y:S07]  /*1c6c0*/  SHFL.BFLY PT, R141, R3, 0x1, 0x1f ;  /* 0x0c201f00038d7f89 */ /* 0x000e2e00000e0000 */
[----:B------:R-:W-:Y:S08]  /*1c6d0*/  MUFU.EX2 R192, R192 ;  /* 0x000000c000c07308 */ /* 0x000ff00000000800 */
[----:B------:R-:W-:Y:S08]  /*1c6e0*/  MUFU.EX2 R132, R132 ;  /* 0x0000008400847308 */ /* 0x000ff00000000800 */
[----:B------:R-:W-:Y:S01]  /*1c6f0*/  MUFU.EX2 R194, R194 ;  /* 0x000000c200c27308 */ /* 0x000fe20000000800 */
[----:B0-----:R-:W-:Y:S01]  /*1c700*/  FMNMX.FTZ R3, R3, R141, !PT ;  /* 0x0000008d03037209 */ /* 0x001fe20007810000 */
[----:B------:R-:W-:-:S03]  /*1c710*/  FFMA.FTZ R141, R151, R4, -R171 ;  /* 0x00000004978d7223 */ /* 0x000fc600000108ab */
        /* <DEDUP_REMOVED lines=8> */
[----:B------:R-:W-:Y:S02]  /*1c7a0*/  VIADD R14, R2, 0x300 ;  /* 0x00000300020e7836 */ /* 0x000fe40000000000 */
[-C--:B------:R-:W-:Y:S01]  /*1c7b0*/  FFMA.FTZ R201, R0, R4.reuse, -R149 ;  /* 0x0000000400c97223 */ /* 0x080fe20000010895 */
[----:B------:R-:W-:Y:S01]  /*1c7c0*/  FADD.FTZ R2, -R15, R9 ;  /* 0x000000090f027221 */ /* 0x000fe20000010100 */
[----:B------:R-:W-:Y:S01]  /*1c7d0*/  IMAD.MOV.U32 R15, RZ, RZ, 0x40000040 ;  /* 0x40000040ff0f7424 */ /* 0x000fe200078e00ff */
[----:B------:R-:W-:Y:S01]  /*1c7e0*/  FSEL R0, R5, RZ, P4 ;  /* 0x000000ff05007208 */ /* 0x000fe20002000000 */
[-CC-:B------:R-:W-:Y:S01]  /*1c7f0*/  FFMA.FTZ R150, R170, R4.reuse, -R149.reuse ;  /* 0x00000004aa967223 */ /* 0x180fe20000010895 */
[----:B------:R-:W-:Y:S01]  /*1c800*/  R2UR UR6, R14 ;  /* 0x000000000e0672ca */ /* 0x000fe200000e0000 */
[-C--:B------:R-:W-:Y:S01]  /*1c810*/  FMUL.FTZ R2, R2, R4.reuse ;  /* 0x0000000402027220 */ /* 0x080fe20000410000 */
[----:B------:R-:W-:Y:S01]  /*1c820*/  R2UR UR7, R15 ;  /* 0x000000000f0772ca */ /* 0x000fe200000e0000 */
[----:B------:R-:W-:Y:S01]  /*1c830*/  FADD.FTZ R0, -R0, R10 ;  /* 0x0000000a00007221 */ /* 0x000fe20000010100 */
[----:B------:R-:W-:Y:S01]  /*1c840*/  MUFU.EX2 R201, R201 ;  /* 0x000000c900c97308 */ /* 0x000fe20000000800 */
[-CC-:B------:R-:W-:Y:S01]  /*1c850*/  FFMA.FTZ R151, R20, R4.reuse, -R149.reuse ;  /* 0x0000000414977223 */ /* 0x180fe20000010895 */
[-CC-:B------:R-:W-:Y:S01]  /*1c860*/  FFMA.FTZ R199, R21, R4.reuse, -R149.reuse ;  /* 0x0000000415c77223 */ /* 0x180fe20000010895 */
[-C--:B------:R-:W-:Y:S01]  /*1c870*/  FMUL.FTZ R0, R0, R4.reuse ;  /* 0x0000000400007220 */ /* 0x080fe20000410000 */
[-CC-:B------:R-:W-:Y:S01]  /*1c880*/  FFMA.FTZ R20, R160, R4.reuse, -R149.reuse ;  /* 0x00000004a0147223 */ /* 0x180fe20000010895 */
[-CC-:B------:R-:W-:Y:S01]  /*1c890*/  FFMA.FTZ R193, R152, R4.reuse, -R149.reuse ;  /* 0x0000000498c17223 */ /* 0x180fe20000010895 */
[-CC-:B------:R-:W-:Y:S01]  /*1c8a0*/  FFMA.FTZ R21, R153, R4.reuse, -R149.reuse ;  /* 0x0000000499157223 */ /* 0x180fe20000010895 */
[-CC-:B------:R-:W-:Y:S01]  /*1c8b0*/  FFMA.FTZ R195, R154, R4.reuse, -R149.reuse ;  /* 0x000000049ac37223 */ /* 0x180fe20000010895 */
[----:B------:R-:W0:Y:S01]  /*1c8c0*/  MUFU.EX2 R2, R2 ;  /* 0x0000000200027308 */ /* 0x000e220000000800 */
[-CC-:B------:R-:W-:Y:S01]  /*1c8d0*/  FFMA.FTZ R152, R155, R4.reuse, -R149.reuse ;  /* 0x000000049b987223 */ /* 0x180fe20000010895 */
[-CC-:B------:R-:W-:Y:S01]  /*1c8e0*/  FFMA.FTZ R189, R144, R4.reuse, -R149.reuse ;  /* 0x0000000490bd7223 */ /* 0x180fe20000010895 */
[----:B------:R-:W-:Y:S01]  /*1c8f0*/  HGMMA.64x192x16.F32 R24, R176, gdesc[UR4].tnspB, R24, gsb0 ;  /* 0x42e00004b0187df0 */ /* 0x000fe20008000818 */
        /* <DEDUP_REMOVED lines=14> */
[----:B------:R-:W-:Y:S01]  /*1c9e0*/  FFMA.FTZ R148, R148, R4, -R149 ;  /* 0x0000000494947223 */ /* 0x000fe20000010895 */
[C---:B------:R-:W-:Y:S01]  /*1c9f0*/  ISETP.GT.AND P3, PT, R8.reuse, R223, PT ;  /* 0x000000df0800720c */ /* 0x040fe20003f64270 */
[----:B------:R-:W-:-:S04]  /*1ca00*/  VIADD R8, R8, 0xffffffff ;  /* 0xffffffff08087836 */ /* 0x000fc80000000000 */
[----:B------:R-:W0:Y:S01]  /*1ca10*/  MUFU.EX2 R203, R203 ;  /* 0x000000cb00cb7308 */ /* 0x000e220000000800 */
[----:B-1----:R-:W-:Y:S01]  /*1ca20*/  FFMA.FTZ R7, R0, R7, R200 ;  /* 0x0000000700077223 */ /* 0x002fe200000100c8 */
[----:B------:R-:W-:-:S03]  /*1ca30*/  F2FP.F16.F32.PACK_AB R200, R136, R200 ;  /* 0x000000c888c8723e */ /* 0x000fc600000000ff */
[----:B------:R-:W-:-:S03]  /*1ca40*/  FADD.FTZ R7, R136, R7 ;  /* 0x0000000788077221 */ /* 0x000fc60000010000 */
[----:B------:R-:W1:Y:S01]  /*1ca50*/  MUFU.EX2 R12, R12 ;  /* 0x0000000c000c7308 */ /* 0x000e620000000800 */
[----:B--2---:R-:W-:Y:S01]  /*1ca60*/  FADD.FTZ R6, R150, R6 ;  /* 0x0000000696067221 */ /* 0x004fe20000010000 */
[----:B------:R-:W-:Y:S01]  /*1ca70*/  FADD.FTZ R7, R202, R7 ;  /* 0x00000007ca077221 */ /* 0x000fe20000010000 */
[C---:B------:R-:W-:Y:S02]  /*1ca80*/  F2FP.F16.F32.PACK_AB R202, R137.reuse, R202 ;  /* 0x000000ca89ca723e */ /* 0x040fe400000000ff */
[----:B------:R-:W-:Y:S01]  /*1ca90*/  F2FP.F16.F32.PACK_AB R201, R150, R201 ;  /* 0x000000c996c9723e */ /* 0x000fe200000000ff */
[----:B------:R-:W-:Y:S02]  /*1caa0*/  FADD.FTZ R7, R137, R7 ;  /* 0x0000000789077221 */ /* 0x000fe40000010000 */
[----:B------:R-:W2:Y:S08]  /*1cab0*/  MUFU.EX2 R197, R197 ;  /* 0x000000c500c57308 */ /* 0x000eb00000000800 */
[----:B------:R-:W3:Y:S08]  /*1cac0*/  MUFU.EX2 R151, R151 ;  /* 0x0000009700977308 */ /* 0x000ef00000000800 */
[----:B------:R-:W4:Y:S08]  /*1cad0*/  MUFU.EX2 R199, R199 ;  /* 0x000000c700c77308 */ /* 0x000f300000000800 */
[----:B------:R-:W4:Y:S08]  /*1cae0*/  MUFU.EX2 R20, R20 ;  /* 0x0000001400147308 */ /* 0x000f300000000800 */
[----:B------:R-:W4:Y:S08]  /*1caf0*/  MUFU.EX2 R193, R193 ;  /* 0x000000c100c17308 */ /* 0x000f300000000800 */
[----:B------:R-:W4:Y:S08]  /*1cb00*/  MUFU.EX2 R21, R21 ;  /* 0x0000001500157308 */ /* 0x000f300000000800 */
[----:B------:R-:W4:Y:S08]  /*1cb10*/  MUFU.EX2 R195, R195 ;  /* 0x000000c300c37308 */ /* 0x000f300000000800 */
[----:B------:R-:W4:Y:S08]  /*1cb20*/  MUFU.EX2 R152, R152 ;  /* 0x0000009800987308 */ /* 0x000f300000000800 */
[----:B------:R-:W-:Y:S08]  /*1cb30*/  MUFU.EX2 R188, R188 ;  /* 0x000000bc00bc7308 */ /* 0x000ff00000000800 */
        /* <DEDUP_REMOVED lines=10> */
[----:B------:R-:W-:Y:S08]  /*1cbe0*/  MUFU.EX2 R186, R186 ;  /* 0x000000ba00ba7308 */ /* 0x000ff00000000800 */
[----:B------:R-:W-:Y:S08]  /*1cbf0*/  MUFU.EX2 R187, R187 ;  /* 0x000000bb00bb7308 */ /* 0x000ff00000000800 */
[----:B------:R-:W-:Y:S01]  /*1cc00*/  MUFU.EX2 R123, R123 ;  /* 0x0000007b007b7308 */ /* 0x000fe20000000800 */
[----:B------:R-:W-:-:S02]  /*1cc10*/  WARPGROUP.DEPBAR.LE gsb0, 0x0 ;  /* 0x00008000000079c5 */ /* 0x000fc40000010000 */
[----:B------:R0:W-:Y:S05]  /*1cc20*/  @!P1 SYNCS.ARRIVE.TRANS64.RED.A1T0 RZ, [R13+URZ], RZ ;  /* 0x000000ff0dff99a7 */ /* 0x0001ea000810043f */
[----:B------:R-:W-:Y:S01]  /*1cc30*/  MUFU.EX2 R180, R159 ;  /* 0x0000009f00b47308 */ /* 0x000fe20000000800 */
[----:B0-----:R-:W-:Y:S01]  /*1cc40*/  FADD.FTZ R13, R203, R6 ;  /* 0x00000006cb0d7221 */ /* 0x001fe20000010000 */
[----:B------:R0:W-:Y:S01]  /*1cc50*/  @!P1 SYNCS.ARRIVE.TRANS64.RED.A1T0 RZ, [R11+URZ], RZ ;  /* 0x000000ff0bff99a7 */ /* 0x0001e2000810043f */
[C---:B-1----:R-:W-:Y:S02]  /*1cc60*/  F2FP.F16.F32.PACK_AB R203, R12.reuse, R203 ;  /* 0x000000cb0ccb723e */ /* 0x042fe400000000ff */
[----:B------:R-:W-:-:S03]  /*1cc70*/  FADD.FTZ R13, R12, R13 ;  /* 0x0000000d0c0d7221 */ /* 0x000fc60000010000 */
[----:B------:R-:W1:Y:S01]  /*1cc80*/  MUFU.EX2 R6, R139 ;  /* 0x0000008b00067308 */ /* 0x000e620000000800 */
[----:B--2---:R-:W-:Y:S01]  /*1cc90*/  FADD.FTZ R13, R197, R13 ;  /* 0x0000000dc50d7221 */ /* 0x004fe20000010000 */
[----:B0-----:R-:W-:Y:S01]  /*1cca0*/  FADD.FTZ R11, R196, R7 ;  /* 0x00000007c40b7221 */ /* 0x001fe20000010000 */
[----:B------:R-:W-:Y:S01]  /*1ccb0*/  FFMA.FTZ R7, R143, R4, -R149 ;  /* 0x000000048f077223 */ /* 0x000fe20000010895 */
[----:B------:R-:W-:Y:S01]  /*1ccc0*/  F2FP.F16.F32.PACK_AB R196, R129, R196 ;  /* 0x000000c481c4723e */ /* 0x000fe200000000ff */
[----:B---3--:R-:W-:Y:S01]  /*1ccd0*/  FADD.FTZ R13, R151, R13 ;  /* 0x0000000d970d7221 */ /* 0x008fe20000010000 */
[----:B------:R-:W-:Y:S02]  /*1cce0*/  FADD.FTZ R11, R129, R11 ;  /* 0x0000000b810b7221 */ /* 0x000fe40000010000 */
[----:B------:R-:W-:Y:S01]  /*1ccf0*/  MUFU.EX2 R181, R181 ;  /* 0x000000b500b57308 */ /* 0x000fe20000000800 */
[----:B------:R-:W-:Y:S01]  /*1cd00*/  F2FP.F16.F32.PACK_AB R197, R151, R197 ;  /* 0x000000c597c5723e */ /* 0x000fe200000000ff */
[----:B----4-:R-:W-:Y:S01]  /*1cd10*/  FADD.FTZ R13, R199, R13 ;  /* 0x0000000dc70d7221 */ /* 0x010fe20000010000 */
[----:B------:R-:W-:Y:S01]  /*1cd20*/  FADD.FTZ R14, R198, R11 ;  /* 0x0000000bc60e7221 */ /* 0x000fe20000010000 */
[-CC-:B------:R-:W-:Y:S01]  /*1cd30*/  FFMA.FTZ R11, R131, R4.reuse, -R149.reuse ;  /* 0x00000004830b7223 */ /* 0x180fe20000010895 */
[----:B------:R-:W-:Y:S01]  /*1cd40*/  FFMA.FTZ R149, R156, R4, -R149 ;  /* 0x000000049c957223 */ /* 0x000fe20000010895 */
[----:B------:R-:W-:Y:S01]  /*1cd50*/  FADD.FTZ R13, R20, R13 ;  /* 0x0000000d140d7221 */ /* 0x000fe20000010000 */
[C---:B------:R-:W-:Y:S01]  /*1cd60*/  FADD.FTZ R14, R128.reuse, R14 ;  /* 0x0000000e800e7221 */ /* 0x040fe20000010000 */
[----:B------:R-:W0:Y:S01]  /*1cd70*/  MUFU.EX2 R7, R7 ;  /* 0x0000000700077308 */ /* 0x000e220000000800 */
[----:B------:R-:W-:Y:S01]  /*1cd80*/  F2FP.F16.F32.PACK_AB R198, R128, R198 ;  /* 0x000000c680c6723e */ /* 0x000fe200000000ff */
[----:B------:R-:W-:Y:S01]  /*1cd90*/  FADD.FTZ R13, R193, R13 ;  /* 0x0000000dc10d7221 */ /* 0x000fe20000010000 */
[----:B------:R-:W-:Y:S01]  /*1cda0*/  FADD.FTZ R14, R192, R14 ;  /* 0x0000000ec00e7221 */ /* 0x000fe20000010000 */
[----:B------:R-:W-:-:S02]  /*1cdb0*/  F2FP.F16.F32.PACK_AB R199, R20, R199 ;  /* 0x000000c714c7723e */ /* 0x000fc400000000ff */
[----:B------:R-:W-:Y:S01]  /*1cdc0*/  FADD.FTZ R13, R21, R13 ;  /* 0x0000000d150d7221 */ /* 0x000fe20000010000 */
[C---:B------:R-:W-:Y:S01]  /*1cdd0*/  FADD.FTZ R14, R132.reuse, R14 ;  /* 0x0000000e840e7221 */ /* 0x040fe20000010000 */
[----:B------:R-:W-:Y:S01]  /*1cde0*/  MUFU.EX2 R133, R133 ;  /* 0x0000008500857308 */ /* 0x000fe20000000800 */
[----:B------:R-:W-:Y:S01]  /*1cdf0*/  F2FP.F16.F32.PACK_AB R192, R132, R192 ;  /* 0x000000c084c0723e */ /* 0x000fe200000000ff */
[----:B------:R-:W-:Y:S01]  /*1ce00*/  FADD.FTZ R13, R195, R13 ;  /* 0x0000000dc30d7221 */ /* 0x000fe20000010000 */
[----:B------:R-:W-:Y:S01]  /*1ce10*/  FADD.FTZ R14, R194, R14 ;  /* 0x0000000ec20e7221 */ /* 0x000fe20000010000 */
[----:B------:R-:W-:Y:S02]  /*1ce20*/  F2FP.F16.F32.PACK_AB R193, R21, R193 ;  /* 0x000000c115c1723e */ /* 0x000fe400000000ff */
[----:B------:R-:W-:Y:S01]  /*1ce30*/  FADD.FTZ R13, R152, R13 ;  /* 0x0000000d980d7221 */ /* 0x000fe20000010000 */
[C---:B------:R-:W-:Y:S01]  /*1ce40*/  FADD.FTZ R14, R120.reuse, R14 ;  /* 0x0000000e780e7221 */ /* 0x040fe20000010000 */
[----:B------:R-:W2:Y:S01]  /*1ce50*/  MUFU.EX2 R11, R11 ;  /* 0x0000000b000b7308 */ /* 0x000ea20000000800 */
[----:B------:R-:W-:Y:S01]  /*1ce60*/  F2FP.F16.F32.PACK_AB R194, R120, R194 ;  /* 0x000000c278c2723e */ /* 0x000fe200000000ff */
[----:B------:R-:W-:Y:S01]  /*1ce70*/  FADD.FTZ R13, R189, R13 ;  /* 0x0000000dbd0d7221 */ /* 0x000fe20000010000 */
[----:B------:R-:W-:Y:S01]  /*1ce80*/  FADD.FTZ R14, R188, R14 ;  /* 0x0000000ebc0e7221 */ /* 0x000fe20000010000 */
[----:B------:R-:W-:-:S02]  /*1ce90*/  F2FP.F16.F32.PACK_AB R189, R10, R189 ;  /* 0x000000bd0abd723e */ /* 0x000fc400000000ff */
[----:B------:R-:W-:Y:S01]  /*1cea0*/  FADD.FTZ R13, R10, R13 ;  /* 0x0000000d0a0d7221 */ /* 0x000fe20000010000 */
[----:B------:R-:W-:Y:S01]  /*1ceb0*/  FADD.FTZ R14, R121, R14 ;  /* 0x0000000e790e7221 */ /* 0x000fe20000010000 */
[----:B------:R-:W-:Y:S01]  /*1cec0*/  MUFU.EX2 R182, R182 ;  /* 0x000000b600b67308 */ /* 0x000fe20000000800 */
[----:B------:R-:W-:Y:S01]  /*1ced0*/  F2FP.F16.F32.PACK_AB R195, R152, R195 ;  /* 0x000000c398c3723e */ /* 0x000fe200000000ff */
[----:B------:R-:W-:Y:S01]  /*1cee0*/  FADD.FTZ R13, R191, R13 ;  /* 0x0000000dbf0d7221 */ /* 0x000fe20000010000 */
[----:B------:R-:W-:Y:S01]  /*1cef0*/  FADD.FTZ R14, R190, R14 ;  /* 0x0000000ebe0e7221 */ /* 0x000fe20000010000 */
[C---:B------:R-:W-:Y:S02]  /*1cf00*/  F2FP.F16.F32.PACK_AB R191, R9.reuse, R191 ;  /* 0x000000bf09bf723e */ /* 0x040fe400000000ff */
[----:B------:R-:W-:Y:S01]  /*1cf10*/  FADD.FTZ R13, R9, R13 ;  /* 0x0000000d090d7221 */ /* 0x000fe20000010000 */
[----:B------:R-:W-:Y:S01]  /*1cf20*/  FADD.FTZ R14, R127, R14 ;  /* 0x0000000e7f0e7221 */ /* 0x000fe20000010000 */
[----:B------:R-:W3:Y:S01]  /*1cf30*/  MUFU.EX2 R183, R183 ;  /* 0x000000b700b77308 */ /* 0x000ee20000000800 */
[----:B------:R-:W-:Y:S01]  /*1cf40*/  F2FP.F16.F32.PACK_AB R188, R121, R188 ;  /* 0x000000bc79bc723e */ /* 0x000fe200000000ff */
[----:B------:R-:W-:Y:S01]  /*1cf50*/  FADD.FTZ R13, R185, R13 ;  /* 0x0000000db90d7221 */ /* 0x000fe20000010000 */
[----:B------:R-:W-:Y:S01]  /*1cf60*/  FADD.FTZ R14, R184, R14 ;  /* 0x0000000eb80e7221 */ /* 0x000fe20000010000 */
[----:B-1----:R-:W-:-:S02]  /*1cf70*/  F2FP.F16.F32.PACK_AB R185, R6, R185 ;  /* 0x000000b906b9723e */ /* 0x002fc400000000ff */
[----:B------:R-:W-:Y:S01]  /*1cf80*/  FADD.FTZ R12, R6, R13 ;  /* 0x0000000d060c7221 */ /* 0x000fe20000010000 */
[----:B------:R-:W-:Y:S01]  /*1cf90*/  FADD.FTZ R15, R126, R14 ;  /* 0x0000000e7e0f7221 */ /* 0x000fe20000010000 */
[----:B------:R-:W1:Y:S01]  /*1cfa0*/  MUFU.EX2 R140, R140 ;  /* 0x0000008c008c7308 */ /* 0x000e620000000800 */
[----:B------:R-:W-:Y:S01]  /*1cfb0*/  F2FP.F16.F32.PACK_AB R190, R127, R190 ;  /* 0x000000be7fbe723e */ /* 0x000fe200000000ff */
[----:B------:R-:W-:Y:S01]  /*1cfc0*/  FADD.FTZ R12, R187, R12 ;  /* 0x0000000cbb0c7221 */ /* 0x000fe20000010000 */
[----:B------:R-:W-:Y:S01]  /*1cfd0*/  FADD.FTZ R14, R186, R15 ;  /* 0x0000000fba0e7221 */ /* 0x000fe20000010000 */
[C---:B0-----:R-:W-:Y:S02]  /*1cfe0*/  F2FP.F16.F32.PACK_AB R187, R7.reuse, R187 ;  /* 0x000000bb07bb723e */ /* 0x041fe400000000ff */
[----:B------:R-:W-:Y:S01]  /*1cff0*/  FADD.FTZ R12, R7, R12 ;  /* 0x0000000c070c7221 */ /* 0x000fe20000010000 */
[----:B------:R-:W-:Y:S01]  /*1d000*/  FADD.FTZ R13, R123, R14 ;  /* 0x0000000e7b0d7221 */ /* 0x000fe20000010000 */
[----:B------:R-:W0:Y:S01]  /*1d010*/  MUFU.EX2 R135, R135 ;  /* 0x0000008700877308 */ /* 0x000e220000000800 */
[----:B------:R-:W-:Y:S01]  /*1d020*/  F2FP.F16.F32.PACK_AB R184, R126, R184 ;  /* 0x000000b87eb8723e */ /* 0x000fe200000000ff */
[----:B------:R-:W-:Y:S01]  /*1d030*/  FADD.FTZ R12, R181, R12 ;  /* 0x0000000cb50c7221 */ /* 0x000fe20000010000 */
[----:B------:R-:W-:Y:S01]  /*1d040*/  FADD.FTZ R10, R180, R13 ;  /* 0x0000000db40a7221 */ /* 0x000fe20000010000 */
[----:B--2---:R-:W-:-:S02]  /*1d050*/  F2FP.F16.F32.PACK_AB R181, R11, R181 ;  /* 0x000000b50bb5723e */ /* 0x004fc400000000ff */
[----:B------:R-:W-:Y:S01]  /*1d060*/  FADD.FTZ R12, R11, R12 ;  /* 0x0000000c0b0c7221 */ /* 0x000fe20000010000 */
[----:B------:R-:W-:Y:S01]  /*1d070*/  FADD.FTZ R9, R133, R10 ;  /* 0x0000000a85097221 */ /* 0x000fe20000010000 */
[----:B------:R-:W2:Y:S01]  /*1d080*/  MUFU.EX2 R124, R124 ;  /* 0x0000007c007c7308 */ /* 0x000ea20000000800 */
[----:B------:R-:W-:Y:S01]  /*1d090*/  F2FP.F16.F32.PACK_AB R186, R123, R186 ;  /* 0x000000ba7bba723e */ /* 0x000fe200000000ff */
[----:B---3--:R-:W-:Y:S01]  /*1d0a0*/  FADD.FTZ R12, R183, R12 ;  /* 0x0000000cb70c7221 */ /* 0x008fe20000010000 */
[----:B------:R-:W-:Y:S01]  /*1d0b0*/  FADD.FTZ R9, R182, R9 ;  /* 0x00000009b6097221 */ /* 0x000fe20000010000 */
[----:B------:R-:W-:Y:S01]  /*1d0c0*/  F2FP.F16.F32.PACK_AB R180, R133, R180 ;  /* 0x000000b485b4723e */ /* 0x000fe200000000ff */
[----:B------:R-:W-:Y:S01]  /*1d0d0*/  IMAD.MOV.U32 R11, RZ, RZ, R208 ;  /* 0x000000ffff0b7224 */ /* 0x000fe200078e00d0 */
[C---:B-1----:R-:W-:Y:S01]  /*1d0e0*/  F2FP.F16.F32.PACK_AB R182, R140.reuse, R182 ;  /* 0x000000b68cb6723e */ /* 0x042fe200000000ff */
[----:B------:R-:W-:Y:S01]  /*1d0f0*/  FADD.FTZ R9, R140, R9 ;  /* 0x000000098c097221 */ /* 0x000fe20000010000 */
[----:B------:R-:W1:Y:S01]  /*1d100*/  MUFU.EX2 R122, R122 ;  /* 0x0000007a007a7308 */ /* 0x000e620000000800 */
[C---:B0-----:R-:W-:Y:S01]  /*1d110*/  FADD.FTZ R7, R135.reuse, R12 ;  /* 0x0000000c87077221 */ /* 0x041fe20000010000 */
[----:B------:R-:W-:Y:S01]  /*1d120*/  F2FP.F16.F32.PACK_AB R183, R135, R183 ;  /* 0x000000b787b7723e */ /* 0x000fe200000000ff */
[----:B------:R-:W-:-:S05]  /*1d130*/  IMAD.MOV.U32 R12, RZ, RZ, R205 ;  /* 0x000000ffff0c7224 */ /* 0x000fca00078e00cd */
        /* <DEDUP_REMOVED lines=9> */
[----:B------:R-:W-:-:S06]  /*1d1d0*/  F2FP.F16.F32.PACK_AB R177, R147, R122 ;  /* 0x0000007a93b1723e */ /* 0x000fcc00000000ff */
[----:B------:R-:W2:Y:S01]  /*1d1e0*/  MUFU.EX2 R141, R141 ;  /* 0x0000008d008d7308 */ /* 0x000ea20000000800 */
[----:B-1----:R-:W-:-:S07]  /*1d1f0*/  FADD.FTZ R6, R138, R7 ;  /* 0x000000078a067221 */ /* 0x002fce0000010000 */
[----:B------:R-:W1:Y:S01]  /*1d200*/  MUFU.EX2 R149, R149 ;  /* 0x0000009500957308 */ /* 0x000e620000000800 */
[----:B0-----:R-:W-:Y:S01]  /*1d210*/  FADD.FTZ R10, R148, R9 ;  /* 0x00000009940a7221 */ /* 0x001fe20000010000 */
[----:B------:R-:W-:Y:S01]  /*1d220*/  MOV R9, R3 ;  /* 0x0000000300097202 */ /* 0x000fe20000000f00 */
[C---:B--2---:R-:W-:Y:S01]  /*1d230*/  FADD.FTZ R7, R141.reuse, R6 ;  /* 0x000000068d077221 */ /* 0x044fe20000010000 */
[----:B------:R-:W-:Y:S01]  /*1d240*/  F2FP.F16.F32.PACK_AB R178, R141, R138 ;  /* 0x0000008a8db2723e */ /* 0x000fe200000000ff */
[C---:B-1----:R-:W-:Y:S01]  /*1d250*/  FADD.FTZ R6, R149.reuse, R10 ;  /* 0x0000000a95067221 */ /* 0x042fe20000010000 */
[----:B------:R-:W-:Y:S01]  /*1d260*/  F2FP.F16.F32.PACK_AB R179, R149, R148 ;  /* 0x0000009495b3723e */ /* 0x000fe200000000ff */
[----:B------:R-:W-:Y:S01]  /*1d270*/  IMAD.MOV.U32 R10, RZ, RZ, R5 ;  /* 0x000000ffff0a7224 */ /* 0x000fe200078e0005 */
[----:B------:R-:W-:Y:S06]  /*1d280*/  @P3 BRA `(.L_x_2927) ;  /* 0xffffffa000d03947 */ /* 0x000fec000383ffff */
[----:B------:R-:W-:Y:S05]  /*1d290*/  BSYNC B1 ;  /* 0x0000000000017941 */ /* 0x000fea0003800000 */
.L_x_2916:
[----:B------:R-:W-:Y:S05]  /*1d2a0*/  BSYNC B0 ;  /* 0x0000000000007941 */ /* 0x000fea0003800000 */
.L_x_2915:
[----:B------:R-:W-:Y:S01]  /*1d2b0*/  ISETP.GE.AND P2, PT, R8, RZ, PT ;  /* 0x000000ff0800720c */ /* 0x000fe20003f46270 */
[----:B------:R-:W-:-:S12]  /*1d2c0*/  BSSY B0, `(.L_x_2928) ;  /* 0x000054f000007945 */ /* 0x000fd80003800000 */
[----:B------:R-:W-:Y:S05]  /*1d2d0*/  @!P2 BRA `(.L_x_2929) ;  /* 0x000000540034a947 */ /* 0x000fea0003800000 */
[----:B------:R-:W-:Y:S01]  /*1d2e0*/  IMAD.MOV.U32 R9, RZ, RZ, R3 ;  /* 0x000000ffff097224 */ /* 0x000fe200078e0003 */
[----:B------:R-:W-:Y:S01]  /*1d2f0*/  MOV R11, R208 ;  /* 0x000000d0000b7202 */ /* 0x000fe20000000f00 */
[----:B------:R-:W-:Y:S02]  /*1d300*/  IMAD.MOV.U32 R10, RZ, RZ, R5 ;  /* 0x000000ffff0a7224 */ /* 0x000fe400078e0005 */
[----:B------:R-:W-:-:S07]  /*1d310*/  IMAD.MOV.U32 R12, RZ, RZ, R205 ;  /* 0x000000ffff0c7224 */ /* 0x000fce00078e00cd */
.L_x_2940:
        /* <DEDUP_REMOVED lines=8> */
.L_x_2930:
[----:B------:R-:W-:Y:S02]  /*1d3a0*/  LEA R4, R205, R16, 0x3 ;  /* 0x00000010cd047211 */ /* 0x000fe400078e18ff */
[----:B------:R-:W-:-:S04]  /*1d3b0*/  SHF.L.U32 R5, R208, 0x1f, RZ ;  /* 0x0000001fd0057819 */ /* 0x000fc800000006ff */
[----:B------:R0:W1:Y:S01]  /*1d3c0*/  SYNCS.PHASECHK.TRANS64.TRYWAIT P2, [R4+URZ+0x36830], R5 ;  /* 0x03683005040075a7 */ /* 0x000062000804017f */
[----:B------:R-:W-:Y:S05]  /*1d3d0*/  @!P0 BRA `(.L_x_2931) ;  /* 0x0000000000048947 */ /* 0x000fea0003800000 */
[----:B------:R-:W-:Y:S01]  /*1d3e0*/  BPT.TRAP 0x1 ;  /* 0x000000040000795c */ /* 0x000fe20000300000 */
.L_x_2931:
[----:B------:R-:W-:Y:S01]  /*1d3f0*/  IMAD R3, R205, 0xa80, R221 ;  /* 0x00000a80cd037824 */ /* 0x000fe200078e02dd */
[----:B------:R-:W-:Y:S03]  /*1d400*/  BSSY B1, `(.L_x_2932) ;  /* 0x0000006000017945 */ /* 0x000fe60003800000 */
[C---:B------:R-:W-:Y:S02]  /*1d410*/  VIADD R122, R3.reuse, 0x80 ;  /* 0x00000080037a7836 */ /* 0x040fe40000000000 */
[----:B------:R-:W-:Y:S01]  /*1d420*/  VIADD R124, R3, 0x100 ;  /* 0x00000100037c7836 */ /* 0x000fe20000000000 */
[----:B-1----:R-:W-:Y:S06]  /*1d430*/  @P2 BRA `(.L_x_2933) ;  /* 0x0000000000082947 */ /* 0x002fec0003800000 */
[----:B------:R-:W1:Y:S02]  /*1d440*/  SYNCS.PHASECHK.TRANS64.TRYWAIT P2, [R4+URZ+0x36830], R5 ;  /* 0x03683005040075a7 */ /* 0x000e64000804017f */
[----:B-1----:R-:W-:Y:S05]  /*1d450*/  @!P2 BRA `(.L_x_2934) ;  /* 0x000001180080a947 */ /* 0x002fea0003800000 */
.L_x_2933:
[----:B------:R-:W-:Y:S05]  /*1d460*/  BSYNC B1 ;  /* 0x0000000000017941 */ /* 0x000fea0003800000 */
.L_x_2932:
[----:B------:R-:W2:Y:S01]  /*1d470*/  LDL.64 R20, [R1] ;  /* 0x0000000001147983 */ /* 0x000ea20000100a00 */
[----:B------:R-:W-:Y:S01]  /*1d480*/  IMAD.MOV.U32 R120, RZ, RZ, R3 ;  /* 0x000000ffff787224 */ /* 0x000fe200078e0003 */
[----:B------:R-:W-:Y:S02]  /*1d490*/  MOV R121, 0x40000040 ;  /* 0x4000004000797802 */ /* 0x000fe40000000f00 */
        /* <DEDUP_REMOVED lines=9> */
[----:B------:R-:W-:Y:S01]  /*1d530*/  R2UR UR7, R123 ;  /* 0x000000007b0772ca */ /* 0x000fe200000e0000 */
[----:B------:R-:W-:-:S02]  /*1d540*/  IMAD.MOV.U32 R120, RZ, RZ, R124 ;  /* 0x000000ffff787224 */ /* 0x000fc400078e007c */
[----:B------:R-:W-:Y:S01]  /*1d550*/  VIADD R122, R3, 0x180 ;  /* 0x00000180037a7836 */ /* 0x000fe20000000000 */
[----:B------:R-:W-:Y:S01]  /*1d560*/  R2UR UR15, R123 ;  /* 0x000000007b0f72ca */ /* 0x000fe200000e0000 */
[----:B------:R-:W-:Y:S01]  /*1d570*/  IMAD.MOV.U32 R211, RZ, RZ, 0x40000040 ;  /* 0x40000040ffd37424 */ /* 0x000fe200078e00ff */
[----:B------:R-:W-:Y:S01]  /*1d580*/  R2UR UR18, R120 ;  /* 0x00000000781272ca */ /* 0x000fe200000e0000 */
[----:B------:R-:W3:Y:S01]  /*1d590*/  LDL.64 R226, [R1+0x18] ;  /* 0x0000180001e27983 */ /* 0x000ee20000100a00 */
[----:B------:R-:W-:Y:S02]  /*1d5a0*/  R2UR UR14, R122 ;  /* 0x000000007a0e72ca */ /* 0x000fe400000e0000 */
[----:B------:R-:W-:Y:S01]  /*1d5b0*/  IADD3 R120, R3, 0x200, RZ ;  /* 0x0000020003787810 */ /* 0x000fe20007ffe0ff */
[----:B----4-:R-:W4:Y:S01]  /*1d5c0*/  LDL.64 R6, [R1+0x28] ;  /* 0x0000280001067983 */ /* 0x010f220000100a00 */
[----:B------:R-:W-:Y:S02]  /*1d5d0*/  R2UR UR35, R121 ;  /* 0x00000000792372ca */ /* 0x000fe400000e0000 */
[----:B------:R-:W-:-:S02]  /*1d5e0*/  R2UR UR34, R120 ;  /* 0x00000000782272ca */ /* 0x000fc400000e0000 */
[----:B--2---:R-:W-:Y:S02]  /*1d5f0*/  R2UR UR20, R20 ;  /* 0x00000000141472ca */ /* 0x004fe400000e0000 */
[----:B------:R-:W-:Y:S02]  /*1d600*/  R2UR UR21, R21 ;  /* 0x00000000151572ca */ /* 0x000fe400000e0000 */
[----:B---3--:R-:W-:Y:S02]  /*1d610*/  R2UR UR46, R14 ;  /* 0x000000000e2e72ca */ /* 0x008fe400000e0000 */
[----:B------:R-:W-:-:S07]  /*1d620*/  R2UR UR47, R15 ;  /* 0x000000000f2f72ca */ /* 0x000fce00000e0000 */
[----:B------:R-:W-:Y:S02]  /*1d630*/  UMOV UR8, UR20 ;  /* 0x0000001400087c82 */ /* 0x000fe40008000000 */
        /* <DEDUP_REMOVED lines=22> */
[----:B------:R-:W-:Y:S01]  /*1d7a0*/  HGMMA.64x16x16.F32 R136, gdesc[UR32], RZ, !UPT, gsb0 ;  /* 0x00200000208879f0 */ /* 0x000fe2000c0008ff */
[----:B------:R-:W-:Y:S02]  /*1d7b0*/  R2UR UR30, R124 ;  /* 0x000000007c1e72ca */ /* 0x000fe400000e0000 */
[----:B------:R-:W-:Y:S01]  /*1d7c0*/  R2UR UR31, R125 ;  /* 0x000000007d1f72ca */ /* 0x000fe200000e0000 */
[----:B------:R-:W-:Y:S01]  /*1d7d0*/  UMOV UR28, UR20 ;  /* 0x00000014001c7c82 */ /* 0x000fe20008000000 */
[----:B------:R-:W-:Y:S01]  /*1d7e0*/  UMOV UR29, UR21 ;  /* 0x00000015001d7c82 */ /* 0x000fe20008000000 */
[----:B------:R-:W-:Y:S01]  /*1d7f0*/  IMAD.MOV.U32 R121, RZ, RZ, 0x40000040 ;  /* 0x40000040ff797424 */ /* 0x000fe200078e00ff */
[C---:B------:R-:W-:Y:S01]  /*1d800*/  IADD3 R120, R3.reuse, 0x2, RZ ;  /* 0x0000000203787810 */ /* 0x040fe20007ffe0ff */
[----:B------:R-:W-:-:S03]  /*1d810*/  VIADD R122, R3, 0x300 ;  /* 0x00000300037a7836 */ /* 0x000fc60000000000 */
[----:B------:R-:W-:Y:S01]  /*1d820*/  R2UR UR10, R120 ;  /* 0x00000000780a72ca */ /* 0x000fe200000e0000 */
[----:B------:R-:W-:Y:S01]  /*1d830*/  VIADD R120, R3, 0x102 ;  /* 0x0000010203787836 */ /* 0x000fe20000000000 */
[----:B------:R-:W-:Y:S01]  /*1d840*/  R2UR UR11, R121 ;  /* 0x00000000790b72ca */ /* 0x000fe200000e0000 */
[----:B------:R-:W-:Y:S01]  /*1d850*/  IMAD.MOV.U32 R121, RZ, RZ, 0x40000040 ;  /* 0x40000040ff797424 */ /* 0x000fe200078e00ff */
[----:B------:R-:W-:Y:S02]  /*1d860*/  WARPGROUP.DEPBAR.LE gsb0, 0x0 ;  /* 0x00008000000079c5 */ /* 0x000fe40000010000 */
[----:B------:R-:W-:-:S06]  /*1d870*/  WARPGROUP.ARRIVE ;  /* 0x00000000000079c5 */ /* 0x000fcc0000000000 */
[----:B------:R-:W-:Y:S01]  /*1d880*/  HGMMA.64x16x16.F32 R128, gdesc[UR28], RZ, !UPT, gsb0 ;  /* 0x002000001c8079f0 */ /* 0x000fe2000c0008ff */
[----:B------:R-:W-:Y:S01]  /*1d890*/  R2UR UR26, R122 ;  /* 0x000000007a1a72ca */ /* 0x000fe200000e0000 */
[C---:B------:R-:W-:Y:S01]  /*1d8a0*/  VIADD R122, R3.reuse, 0x82 ;  /* 0x00000082037a7836 */ /* 0x040fe20000000000 */
[----:B------:R-:W-:Y:S01]  /*1d8b0*/  R2UR UR22, R120 ;  /* 0x00000000781672ca */ /* 0x000fe200000e0000 */
[----:B------:R-:W-:Y:S01]  /*1d8c0*/  VIADD R120, R3, 0x202 ;  /* 0x0000020203787836 */ /* 0x000fe20000000000 */
[----:B------:R-:W-:Y:S01]  /*1d8d0*/  R2UR UR23, R121 ;  /* 0x00000000791772ca */ /* 0x000fe200000e0000 */
[----:B------:R-:W-:Y:S01]  /*1d8e0*/  IMAD.MOV.U32 R121, RZ, RZ, 0x40000040 ;  /* 0x40000040ff797424 */ /* 0x000fe200078e00ff */
[----:B------:R-:W-:Y:S02]  /*1d8f0*/  R2UR UR27, R123 ;  /* 0x000000007b1b72ca */ /* 0x000fe400000e0000 */
[----:B------:R-:W-:Y:S02]  /*1d900*/  MOV R123, 0x40000040 ;  /* 0x40000040007b7802 */ /* 0x000fe40000000f00 */
[----:B------:R-:W-:Y:S01]  /*1d910*/  R2UR UR6, R122 ;  /* 0x000000007a0672ca */ /* 0x000fe200000e0000 */
[C---:B------:R-:W-:Y:S01]  /*1d920*/  VIADD R122, R3.reuse, 0x182 ;  /* 0x00000182037a7836 */ /* 0x040fe20000000000 */
[----:B------:R-:W-:Y:S01]  /*1d930*/  R2UR UR50, R120 ;  /* 0x00000000783272ca */ /* 0x000fe200000e0000 */
[----:B------:R-:W-:Y:S01]  /*1d940*/  VIADD R120, R3, 0x302 ;  /* 0x0000030203787836 */ /* 0x000fe20000000000 */
[----:B------:R-:W-:Y:S01]  /*1d950*/  R2UR UR51, R121 ;  /* 0x00000000793372ca */ /* 0x000fe200000e0000 */
[----:B------:R-:W-:Y:S01]  /*1d960*/  IMAD.MOV.U32 R121, RZ, RZ, 0x40000040 ;  /* 0x40000040ff797424 */ /* 0x000fe200078e00ff */
[----:B------:R-:W-:-:S02]  /*1d970*/  R2UR UR7, R123 ;  /* 0x000000007b0772ca */ /* 0x000fc400000e0000 */
[----:B------:R-:W-:Y:S02]  /*1d980*/  MOV R123, 0x40000040 ;  /* 0x40000040007b7802 */ /* 0x000fe40000000f00 */
[----:B------:R-:W-:Y:S01]  /*1d990*/  R2UR UR18, R122 ;  /* 0x000000007a1272ca */ /* 0x000fe200000e0000 */
[----:B------:R-:W-:Y:S01]  /*1d9a0*/  VIADD R122, R3, 0x282 ;  /* 0x00000282037a7836 */ /* 0x000fe20000000000 */
[----:B------:R-:W-:Y:S02]  /*1d9b0*/  R2UR UR19, R123 ;  /* 0x000000007b1372ca */ /* 0x000fe400000e0000 */
[----:B------:R-:W-:Y:S01]  /*1d9c0*/  R2UR UR34, R120 ;  /* 0x00000000782272ca */ /* 0x000fe200000e0000 */
[----:B------:R-:W-:Y:S01]  /*1d9d0*/  VIADD R120, R3, 0x4 ;  /* 0x0000000403787836 */ /* 0x000fe20000000000 */
[----:B------:R-:W-:Y:S01]  /*1d9e0*/  R2UR UR35, R121 ;  /* 0x00000000792372ca */ /* 0x000fe200000e0000 */
[----:B------:R-:W-:Y:S01]  /*1d9f0*/  IMAD.MOV.U32 R121, RZ, RZ, 0x40000040 ;  /* 0x40000040ff797424 */ /* 0x000fe200078e00ff */
        /* <DEDUP_REMOVED lines=47> */
[----:B----4-:R-:W-:Y:S02]  /*1dcf0*/  R2UR UR38, R6 ;  /* 0x00000000062672ca */ /* 0x010fe400000e0000 */
[----:B------:R-:W-:Y:S02]  /*1dd00*/  R2UR UR39, R7 ;  /* 0x00000000072772ca */ /* 0x000fe400000e0000 */
[----:B------:R-:W-:Y:S01]  /*1dd10*/  IADD3 R210, R3, 0x84, RZ ;  /* 0x0000008403d27810 */ /* 0x000fe20007ffe0ff */
[----:B------:R2:W5:Y:S08]  /*1dd20*/  LDL.LU.64 R6, [R1+0xa0] ;  /* 0x0000a00001067983 */ /* 0x0005700000300a00 */
[----:B------:R-:W-:-:S02]  /*1dd30*/  UMOV UR28, UR38 ;  /* 0x00000026001c7c82 */ /* 0x000fc40008000000 */
[----:B------:R-:W-:Y:S01]  /*1dd40*/  UMOV UR29, UR39 ;  /* 0x00000027001d7c82 */ /* 0x000fe20008000000 */
        /* <DEDUP_REMOVED lines=57> */
[----:B------:R-:W-:Y:S02]  /*1e0e0*/  MOV R14, UR41 ;  /* 0x00000029000e7c02 */ /* 0x000fe40008000f00 */
[----:B------:R-:W-:Y:S02]  /*1e0f0*/  MOV R15, UR40 ;  /* 0x00000028000f7c02 */ /* 0x000fe40008000f00 */
[----:B------:R-:W-:Y:S02]  /*1e100*/  R2UR UR40, R226 ;  /* 0x00000000e22872ca */ /* 0x000fe400000e0000 */
[----:B------:R-:W-:-:S02]  /*1e110*/  R2UR UR41, R227 ;  /* 0x00000000e32972ca */ /* 0x000fc400000e0000 */
[----:B------:R-:W-:Y:S01]  /*1e120*/  R2UR UR14, R210 ;  /* 0x00000000d20e72ca */ /* 0x000fe200000e0000 */
[----:B------:R-:W3:Y:S01]  /*1e130*/  LDL.64 R226, [R1+0x10] ;  /* 0x0000100001e27983 */ /* 0x000ee20000100a00 */
        /* <DEDUP_REMOVED lines=62> */
[----:B---3--:R-:W-:Y:S02]  /*1e520*/  R2UR UR46, R226 ;  /* 0x00000000e22e72ca */ /* 0x008fe400000e0000 */
[----:B------:R-:W-:Y:S02]  /*1e530*/  R2UR UR47, R227 ;  /* 0x00000000e32f72ca */ /* 0x000fe400000e0000 */
        /* <DEDUP_REMOVED lines=50> */
[----:B01----:R-:W-:Y:S02]  /*1e860*/  MOV R4, UR43 ;  /* 0x0000002b00047c02 */ /* 0x003fe40008000f00 */
        /* <DEDUP_REMOVED lines=19> */
[----:B---3--:R-:W-:Y:S02]  /*1e9a0*/  R2UR UR38, R226 ;  /* 0x00000000e22672ca */ /* 0x008fe400000e0000 */
        /* <DEDUP_REMOVED lines=69> */
[----:B------:R-:W-:Y:S01]  /*1ee00*/  R2UR UR42, R5 ;  /* 0x00000000052a72ca */ /* 0x000fe200000e0000 */
[----:B------:R-:W-:Y:S01]  /*1ee10*/  IMAD.MOV.U32 R5, RZ, RZ, 0x40000040 ;  /* 0x40000040ff057424 */ /* 0x000fe200078e00ff */
[----:B------:R-:W-:Y:S02]  /*1ee20*/  R2UR UR43, R4 ;  /* 0x00000000042b72ca */ /* 0x000fe400000e0000 */
[----:B------:R-:W-:Y:S02]  /*1ee30*/  IADD3 R4, R3, 0x404, RZ ;  /* 0x0000040403047810 */ /* 0x000fe40007ffe0ff */
        /* <DEDUP_REMOVED lines=458> */
[----:B--2---:R-:W-:Y:S06]  /*20ae0*/  @!P0 BRA `(.L_x_2935) ;  /* 0x0000000000048947 */ /* 0x004fec0003800000 */
[----:B------:R-:W-:Y:S01]  /*20af0*/  BPT.TRAP 0x1 ;  /* 0x000000040000795c */ /* 0x000fe20000300000 */
.L_x_2935:
[----:B------:R-:W-:Y:S01]  /*20b00*/  SHF.L.U32 R0, R11, 0x1f, RZ ;  /* 0x0000001f0b007819 */ /* 0x000fe200000006ff */
[----:B------:R-:W-:-:S04]  /*20b10*/  IMAD R11, R12, 0x8, R16 ;  /* 0x000000080c0b7824 */ /* 0x000fc800078e0210 */
[----:B------:R0:W1:Y:S01]  /*20b20*/  SYNCS.PHASECHK.TRANS64.TRYWAIT P2, [R11+URZ+0x36850], R0 ;  /* 0x036850000b0075a7 */ /* 0x000062000804017f */
[----:B------:R-:W-:Y:S05]  /*20b30*/  @!P0 BRA `(.L_x_2936) ;  /* 0x0000000000048947 */ /* 0x000fea0003800000 */
[----:B------:R-:W-:Y:S01]  /*20b40*/  BPT.TRAP 0x1 ;  /* 0x000000040000795c */ /* 0x000fe20000300000 */
.L_x_2936:
[----:B------:R-:W-:Y:S04]  /*20b50*/  BSSY B1, `(.L_x_2937) ;  /* 0x0000004000017945 */ /* 0x000fe80003800000 */
[----:B-1----:R-:W-:Y:S05]  /*20b60*/  @P2 BRA `(.L_x_2938) ;  /* 0x0000000000082947 */ /* 0x002fea0003800000 */
[----:B------:R-:W1:Y:S02]  /*20b70*/  SYNCS.PHASECHK.TRANS64.TRYWAIT P2, [R11+URZ+0x36850], R0 ;  /* 0x036850000b0075a7 */ /* 0x000e64000804017f */
[----:B-1----:R-:W-:Y:S05]  /*20b80*/  @!P2 BRA `(.L_x_2939) ;  /* 0x000000e000c8a947 */ /* 0x002fea0003800000 */
.L_x_2938:
[----:B------:R-:W-:Y:S05]  /*20b90*/  BSYNC B1 ;  /* 0x0000000000017941 */ /* 0x000fea0003800000 */
.L_x_2937:
[----:B01----:R-:W-:Y:S01]  /*20ba0*/  VIADD R0, R16, 0x400 ;  /* 0x0000040010007836 */ /* 0x003fe20000000000 */
[----:B------:R-:W-:Y:S01]  /*20bb0*/  MOV R15, 0x40000040 ;  /* 0x40000040000f7802 */ /* 0x000fe20000000f00 */
[----:B------:R-:W-:Y:S01]  /*20bc0*/  WARPGROUP.ARRIVE ;  /* 0x00000000000079c5 */ /* 0x000fe20000000000 */
[----:B------:R-:W-:Y:S02]  /*20bd0*/  IMAD.MOV.U32 R3, RZ, RZ, 0x40000040 ;  /* 0x40000040ff037424 */ /* 0x000fe400078e00ff */
        /* <DEDUP_REMOVED lines=57> */
[----:B------:R-:W-:Y:S01]  /*20f70*/  ULDC UR4, c[0x0][0x988] ;  /* 0x0002620000047ab9 */ /* 0x000fe20000000800 */
[----:B------:R-:W-:Y:S01]  /*20f80*/  FMUL.FTZ R124, R151, UR42 ;  /* 0x0000002a977c7c20 */ /* 0x000fe20008410000 */
[----:B------:R-:W-:Y:S01]  /*20f90*/  IMAD.U32 R4, RZ, RZ, UR4 ;  /* 0x00000004ff047e24 */ /* 0x000fe2000f8e00ff */
[----:B------:R-:W-:Y:S01]  /*20fa0*/  MUFU.TANH R153, R153 ;  /* 0x0000009900997308 */ /* 0x000fe20000002400 */
[----:B------:R-:W-:Y:S01]  /*20fb0*/  FMUL.FTZ R138, R138, UR42 ;  /* 0x0000002a8a8a7c20 */ /* 0x000fe20008410000 */
[----:B------:R-:W-:-:S02]  /*20fc0*/  VIADD R120, R14, 0x280 ;  /* 0x000002800e787836 */ /* 0x000fc40000000000 */
[----:B------:R-:W-:Y:S01]  /*20fd0*/  FMUL.FTZ R139, R139, UR42 ;  /* 0x0000002a8b8b7c20 */ /* 0x000fe20008410000 */
[----:B------:R-:W-:Y:S02]  /*20fe0*/  IMAD.MOV.U32 R121, RZ, RZ, 0x40000040 ;  /* 0x40000040ff797424 */ /* 0x000fe400078e00ff */
        /* <DEDUP_REMOVED lines=12> */
[----:B------:R-:W-:Y:S01]  /*210b0*/  @!P1 IMAD R13, R13, 0x8, R16 ;  /* 0x000000080d0d9824 */ /* 0x000fe200078e0210 */
[----:B------:R-:W-:-:S02]  /*210c0*/  @!P1 IADD3 R11, R11, 0x36860, RZ ;  /* 0x000368600b0b9810 */ /* 0x000fc40007ffe0ff */
[C---:B------:R-:W-:Y:S01]  /*210d0*/  ISETP.GT.AND P2, PT, R8.reuse, RZ, PT ;  /* 0x000000ff0800720c */ /* 0x040fe20003f44270 */
[----:B------:R-:W-:Y:S01]  /*210e0*/  @!P1 VIADD R13, R13, 0x36840 ;  /* 0x000368400d0d9836 */ /* 0x000fe20000000000 */
[----:B------:R-:W-:Y:S01]  /*210f0*/  @!P1 PRMT R11, RZ, 0x654, R11 ;  /* 0x00000654ff0b9816 */ /* 0x000fe2000000000b */
        /* <DEDUP_REMOVED lines=56> */
[----:B------:R-:W-:Y:S02]  /*21480*/  R2UR UR7, R3 ;  /* 0x00000000030772ca */ /* 0x000fe400000e0000 */
[----:B------:R-:W-:Y:S02]  /*21490*/  MOV R3, 0x40000040 ;  /* 0x4000004000037802 */ /* 0x000fe40000000f00 */
[----:B------:R-:W-:Y:S01]  /*214a0*/  IADD3 R14, R14, 0x300, RZ ;  /* 0x000003000e0e7810 */ /* 0x000fe20007ffe0ff */
[----:B------:R-:W-:Y:S02]  /*214b0*/  WARPGROUP.DEPBAR.LE gsb0, 0x0 ;  /* 0x00008000000079c5 */ /* 0x000fe40000010000 */
[----:B------:R-:W-:-:S10]  /*214c0*/  WARPGROUP.ARRIVE ;  /* 0x00000000000079c5 */ /* 0x000fd40000000000 */
[----:B------:R-:W-:Y:S01]  /*214d0*/  HGMMA.64x192x16.F32 R24, R188, gdesc[UR4].tnspB, R24, gsb0 ;  /* 0x42e00004bc187df0 */ /* 0x000fe20008000818 */
[----:B------:R-:W-:Y:S01]  /*214e0*/  R2UR UR6, R2 ;  /* 0x00000000020672ca */ /* 0x000fe200000e0000 */
[----:B------:R-:W-:Y:S01]  /*214f0*/  FMUL.FTZ R2, R168, UR42 ;  /* 0x0000002aa8027c20 */ /* 0x000fe20008410000 */
[----:B------:R-:W-:Y:S01]  /*21500*/  R2UR UR7, R3 ;  /* 0x00000000030772ca */ /* 0x000fe200000e0000 */
[----:B------:R-:W-:Y:S01]  /*21510*/  FMUL.FTZ R3, R169, UR42 ;  /* 0x0000002aa9037c20 */ /* 0x000fe20008410000 */
[----:B------:R-:W-:Y:S01]  /*21520*/  FMUL.FTZ R168, R173, UR42 ;  /* 0x0000002aada87c20 */ /* 0x000fe20008410000 */
[----:B------:R-:W-:Y:S02]  /*21530*/  FMUL.FTZ R169, R175, UR42 ;  /* 0x0000002aafa97c20 */ /* 0x000fe40008410000 */
[----:B------:R-:W0:Y:S08]  /*21540*/  MUFU.TANH R2, R2 ;  /* 0x0000000200027308 */ /* 0x000e300000002400 */
[----:B------:R-:W1:Y:S08]  /*21550*/  MUFU.TANH R3, R3 ;  /* 0x0000000300037308 */ /* 0x000e700000002400 */
[----:B------:R-:W2:Y:S01]  /*21560*/  MUFU.TANH R168, R168 ;  /* 0x000000a800a87308 */ /* 0x000ea20000002400 */
[----:B0-----:R-:W-:-:S07]  /*21570*/  FMNMX.FTZ R0, R2, R10, !PT ;  /* 0x0000000a02007209 */ /* 0x001fce0007810000 */
[----:B------:R-:W0:Y:S01]  /*21580*/  MUFU.TANH R169, R169 ;  /* 0x000000a900a97308 */ /* 0x000e220000002400 */
[----:B-1----:R-:W-:-:S04]  /*21590*/  FMNMX.FTZ R0, R3, R0, !PT ;  /* 0x0000000003007209 */ /* 0x002fc80007810000 */
[----:B------:R-:W-:-:S04]  /*215a0*/  FMNMX.FTZ R0, R21, R0, !PT ;  /* 0x0000000015007209 */ /* 0x000fc80007810000 */
        /* <DEDUP_REMOVED lines=25> */
[----:B------:R-:W1:Y:S02]  /*21740*/  SHFL.BFLY PT, R0, R5, 0x2, 0x1f ;  /* 0x0c401f0005007f89 */ /* 0x000e6400000e0000 */
[----:B-1----:R-:W-:-:S05]  /*21750*/  FMNMX.FTZ R5, R5, R0, !PT ;  /* 0x0000000005057209 */ /* 0x002fca0007810000 */
[----:B------:R-:W1:Y:S02]  /*21760*/  SHFL.BFLY PT, R0, R5, 0x1, 0x1f ;  /* 0x0c201f0005007f89 */ /* 0x000e6400000e0000 */
[----:B-1----:R-:W-:-:S05]  /*21770*/  FMNMX.FTZ R5, R5, R0, !PT ;  /* 0x0000000005057209 */ /* 0x002fca0007810000 */
[C---:B------:R-:W-:Y:S01]  /*21780*/  FMUL.FTZ R173, R5.reuse, R4 ;  /* 0x0000000405ad7220 */ /* 0x040fe20000410000 */
[----:B------:R-:W-:-:S03]  /*21790*/  FADD.FTZ R0, -R5, R10 ;  /* 0x0000000a05007221 */ /* 0x000fc60000010100 */
[--C-:B------:R-:W-:Y:S01]  /*217a0*/  FFMA.FTZ R200, R2, R4, -R173.reuse ;  /* 0x0000000402c87223 */ /* 0x100fe200000108ad */
[----:B------:R-:W-:Y:S01]  /*217b0*/  FMNMX.FTZ R2, R12, R9, !PT ;  /* 0x000000090c027209 */ /* 0x000fe20007810000 */
[----:B------:R-:W-:Y:S02]  /*217c0*/  WARPGROUP.DEPBAR.LE gsb0, 0x0 ;  /* 0x00008000000079c5 */ /* 0x000fe40000010000 */
[----:B------:R-:W-:Y:S01]  /*217d0*/  WARPGROUP.ARRIVE ;  /* 0x00000000000079c5 */ /* 0x000fe20000000000 */
[----:B------:R-:W-:Y:S01]  /*217e0*/  FMNMX.FTZ R2, R15, R2, !PT ;  /* 0x000000020f027209 */ /* 0x000fe20007810000 */
[-CC-:B------:R-:W-:Y:S01]  /*217f0*/  FFMA.FTZ R125, R125, R4.reuse, -R173.reuse ;  /* 0x000000047d7d7223 */ /* 0x180fe200000108ad */
[----:B------:R-:W-:Y:S01]  /*21800*/  FMUL.FTZ R0, R0, R4 ;  /* 0x0000000400007220 */ /* 0x000fe20000410000 */
[----:B------:R-:W-:Y:S01]  /*21810*/  MUFU.EX2 R200, R200 ;  /* 0x000000c800c87308 */ /* 0x000fe20000000800 */
[----:B------:R-:W-:Y:S01]  /*21820*/  FMNMX.FTZ R2, R20, R2, !PT ;  /* 0x0000000214027209 */ /* 0x000fe20007810000 */
[----:B------:R-:W-:Y:S01]  /*21830*/  HGMMA.64x192x16.F32 R24, R184, gdesc[UR4].tnspB, R24, gsb0 ;  /* 0x42e00004b8187df0 */ /* 0x000fe20008000818 */
[----:B------:R-:W-:Y:S01]  /*21840*/  R2UR UR6, R120 ;  /* 0x00000000780672ca */ /* 0x000fe200000e0000 */
[--C-:B------:R-:W-:Y:S01]  /*21850*/  FFMA.FTZ R120, R3, R4, -R173.reuse ;  /* 0x0000000403787223 */ /* 0x100fe200000108ad */
[----:B0-----:R-:W-:Y:S01]  /*21860*/  FMNMX.FTZ R2, R169, R2, !PT ;  /* 0x00000002a9027209 */ /* 0x001fe20007810000 */
[--C-:B------:R-:W-:Y:S01]  /*21870*/  FFMA.FTZ R202, R21, R4, -R173.reuse ;  /* 0x0000000415ca7223 */ /* 0x100fe200000108ad */
[----:B------:R-:W-:Y:S01]  /*21880*/  R2UR UR7, R121 ;  /* 0x00000000790772ca */ /* 0x000fe200000e0000 */
[----:B------:R-:W0:Y:S01]  /*21890*/  MUFU.EX2 R0, R0 ;  /* 0x0000000000007308 */ /* 0x000e220000000800 */
[----:B------:R-:W-:Y:S01]  /*218a0*/  FMNMX.FTZ R2, R160, R2, !PT ;  /* 0x00000002a0027209 */ /* 0x000fe20007810000 */
[-CC-:B------:R-:W-:Y:S01]  /*218b0*/  FFMA.FTZ R168, R168, R4.reuse, -R173.reuse ;  /* 0x00000004a8a87223 */ /* 0x180fe200000108ad */
[-CC-:B------:R-:W-:Y:S01]  /*218c0*/  FFMA.FTZ R196, R170, R4.reuse, -R173.reuse ;  /* 0x00000004aac47223 */ /* 0x180fe200000108ad */
[--C-:B------:R-:W-:Y:S01]  /*218d0*/  FFMA.FTZ R21, R145, R4, -R173.reuse ;  /* 0x0000000491157223 */ /* 0x100fe200000108ad */
[----:B------:R-:W-:Y:S01]  /*218e0*/  FMNMX.FTZ R2, R162, R2, !PT ;  /* 0x00000002a2027209 */ /* 0x000fe20007810000 */
[-CC-:B------:R-:W-:Y:S01]  /*218f0*/  FFMA.FTZ R121, R161, R4.reuse, -R173.reuse ;  /* 0x00000004a1797223 */ /* 0x180fe200000108ad */
[--C-:B------:R-:W-:Y:S01]  /*21900*/  FFMA.FTZ R145, R149, R4, -R173.reuse ;  /* 0x0000000495917223 */ /* 0x100fe200000108ad */
[----:B------:R-:W1:Y:S01]  /*21910*/  MUFU.EX2 R120, R120 ;  /* 0x0000007800787308 */ /* 0x000e620000000800 */
[----:B------:R-:W-:Y:S01]  /*21920*/  FMNMX.FTZ R2, R163, R2, !PT ;  /* 0x00000002a3027209 */ /* 0x000fe20007810000 */
[-CC-:B------:R-:W-:Y:S01]  /*21930*/  FFMA.FTZ R198, R164, R4.reuse, -R173.reuse ;  /* 0x00000004a4c67223 */ /* 0x180fe200000108ad */
[-CC-:B------:R-:W-:Y:S01]  /*21940*/  FFMA.FTZ R10, R165, R4.reuse, -R173.reuse ;  /* 0x00000004a50a7223 */ /* 0x180fe200000108ad */
[--C-:B------:R-:W-:Y:S01]  /*21950*/  FFMA.FTZ R192, R167, R4, -R173.reuse ;  /* 0x00000004a7c07223 */ /* 0x100fe200000108ad */
[----:B------:R-:W-:Y:S01]  /*21960*/  FMNMX.FTZ R2, R166, R2, !PT ;  /* 0x00000002a6027209 */ /* 0x000fe20007810000 */
[-CC-:B------:R-:W-:Y:S01]  /*21970*/  FFMA.FTZ R153, R153, R4.reuse, -R173.reuse ;  /* 0x0000000499997223 */ /* 0x180fe200000108ad */
[--C-:B------:R-:W-:Y:S01]  /*21980*/  FFMA.FTZ R190, R148, R4, -R173.reuse ;  /* 0x0000000494be7223 */ /* 0x100fe200000108ad */
[----:B------:R-:W2:Y:S01]  /*21990*/  MUFU.EX2 R202, R202 ;  /* 0x000000ca00ca7308 */ /* 0x000ea20000000800 */
[----:B------:R-:W-:Y:S01]  /*219a0*/  FMNMX.FTZ R2, R152, R2, !PT ;  /* 0x0000000298027209 */ /* 0x000fe20007810000 */
[----:B0----5:R-:W-:Y:S01]  /*219b0*/  FFMA.FTZ R7, R0, R7, R200 ;  /* 0x0000000700077223 */ /* 0x021fe200000100c8 */
[-CC-:B------:R-:W-:Y:S01]  /*219c0*/  FFMA.FTZ R194, R156, R4.reuse, -R173.reuse ;  /* 0x000000049cc27223 */ /* 0x180fe200000108ad */
[--C-:B------:R-:W-:Y:S01]  /*219d0*/  FFMA.FTZ R151, R157, R4, -R173.reuse ;  /* 0x000000049d977223 */ /* 0x100fe200000108ad */
[----:B------:R-:W-:Y:S01]  /*219e0*/  FMNMX.FTZ R2, R154, R2, !PT ;  /* 0x000000029a027209 */ /* 0x000fe20007810000 */
[-CC-:B------:R-:W-:Y:S01]  /*219f0*/  FFMA.FTZ R188, R159, R4.reuse, -R173.reuse ;  /* 0x000000049fbc7223 */ /* 0x180fe200000108ad */
[----:B------:R-:W-:Y:S01]  /*21a00*/  FFMA.FTZ R137, R137, R4, -R173 ;  /* 0x0000000489897223 */ /* 0x000fe200000108ad */
[----:B------:R-:W0:Y:S01]  /*21a10*/  MUFU.EX2 R168, R168 ;  /* 0x000000a800a87308 */ /* 0x000e220000000800 */
[----:B------:R-:W-:Y:S01]  /*21a20*/  FMNMX.FTZ R2, R155, R2, !PT ;  /* 0x000000029b027209 */ /* 0x000fe20007810000 */
[C---:B-1----:R-:W-:Y:S01]  /*21a30*/  FADD.FTZ R7, R120.reuse, R7 ;  /* 0x0000000778077221 */ /* 0x042fe20000010000 */
[----:B------:R-:W-:Y:S01]  /*21a40*/  FFMA.FTZ R129, R129, R4, -R173 ;  /* 0x0000000481817223 */ /* 0x000fe200000108ad */
[----:B------:R-:W-:-:S02]  /*21a50*/  F2FP.F16.F32.PACK_AB R200, R120, R200 ;  /* 0x000000c878c8723e */ /* 0x000fc400000000ff */
[----:B------:R-:W-:Y:S02]  /*21a60*/  FMNMX.FTZ R2, R158, R2, !PT ;  /* 0x000000029e027209 */ /* 0x000fe40007810000 */
[----:B------:R-:W-:Y:S01]  /*21a70*/  MUFU.EX2 R196, R196 ;  /* 0x000000c400c47308 */ /* 0x000fe20000000800 */
[----:B--2---:R-:W-:Y:S01]  /*21a80*/  FADD.FTZ R7, R202, R7 ;  /* 0x00000007ca077221 */ /* 0x004fe20000010000 */
        /* <DEDUP_REMOVED lines=25> */
[----:B------:R-:W-:Y:S03]  /*21c20*/  MUFU.EX2 R188, R188 ;  /* 0x000000bc00bc7308 */ /* 0x000fe60000000800 */
[----:B------:R-:W0:Y:S05]  /*21c30*/  SHFL.BFLY PT, R3, R2, 0x2, 0x1f ;  /* 0x0c401f0002037f89 */ /* 0x000e2a00000e0000 */
[----:B------:R-:W-:Y:S08]  /*21c40*/  MUFU.EX2 R21, R21 ;  /* 0x0000001500157308 */ /* 0x000ff00000000800 */
[----:B------:R-:W-:Y:S08]  /*21c50*/  MUFU.EX2 R190, R190 ;  /* 0x000000be00be7308 */ /* 0x000ff00000000800 */
[----:B------:R-:W-:Y:S01]  /*21c60*/  MUFU.EX2 R145, R145 ;  /* 0x0000009100917308 */ /* 0x000fe20000000800 */
[----:B0-----:R-:W-:-:S05]  /*21c70*/  FMNMX.FTZ R2, R2, R3, !PT ;  /* 0x0000000302027209 */ /* 0x001fca0007810000 */
[----:B------:R-:W0:Y:S02]  /*21c80*/  SHFL.BFLY PT, R3, R2, 0x1, 0x1f ;  /* 0x0c201f0002037f89 */ /* 0x000e2400000e0000 */
[----:B------:R-:W-:Y:S08]  /*21c90*/  MUFU.EX2 R137, R137 ;  /* 0x0000008900897308 */ /* 0x000ff00000000800 */
[----:B------:R-:W-:Y:S01]  /*21ca0*/  MUFU.EX2 R129, R129 ;  /* 0x0000008100817308 */ /* 0x000fe20000000800 */
[----:B0-----:R-:W-:-:S05]  /*21cb0*/  FMNMX.FTZ R3, R2, R3, !PT ;  /* 0x0000000302037209 */ /* 0x001fca0007810000 */
[----:B------:R-:W-:Y:S02]  /*21cc0*/  FADD.FTZ R2, -R3, R9 ;  /* 0x0000000903027221 */ /* 0x000fe40000010100 */
[----:B------:R0:W-:Y:S02]  /*21cd0*/  MUFU.EX2 R9, R125 ;  /* 0x0000007d00097308 */ /* 0x0001e40000000800 */
[----:B------:R-:W-:-:S06]  /*21ce0*/  FMUL.FTZ R2, R2, R4 ;  /* 0x0000000402027220 */ /* 0x000fcc0000410000 */
[----:B------:R-:W-:Y:S01]  /*21cf0*/  MUFU.EX2 R2, R2 ;  /* 0x0000000200027308 */ /* 0x000fe20000000800 */
[----:B0-----:R-:W-:-:S04]  /*21d00*/  FMUL.FTZ R125, R3, R4 ;  /* 0x00000004037d7220 */ /* 0x001fc80000410000 */
[-CC-:B------:R-:W-:Y:S01]  /*21d10*/  FFMA.FTZ R201, R12, R4.reuse, -R125.reuse ;  /* 0x000000040cc97223 */ /* 0x180fe2000001087d */
[-CC-:B------:R-:W-:Y:S01]  /*21d20*/  FFMA.FTZ R12, R15, R4.reuse, -R125.reuse ;  /* 0x000000040f0c7223 */ /* 0x180fe2000001087d */
[----:B------:R-:W-:Y:S02]  /*21d30*/  IMAD.MOV.U32 R15, RZ, RZ, 0x40000040 ;  /* 0x40000040ff0f7424 */ /* 0x000fe400078e00ff */
        /* <DEDUP_REMOVED lines=17> */
[----:B------:R-:W-:-:S02]  /*21e50*/  FFMA.FTZ R126, R126, R4, -R125 ;  /* 0x000000047e7e7223 */ /* 0x000fc4000001087d */
[----:B------:R-:W-:Y:S01]  /*21e60*/  MUFU.EX2 R203, R203 ;  /* 0x000000cb00cb7308 */ /* 0x000fe20000000800 */
[----:B0-----:R-:W-:Y:S01]  /*21e70*/  FFMA.FTZ R6, R2, R6, R201 ;  /* 0x0000000602067223 */ /* 0x001fe200000100c9 */
[----:B------:R-:W-:Y:S02]  /*21e80*/  WARPGROUP.DEPBAR.LE gsb0, 0x0 ;  /* 0x00008000000079c5 */ /* 0x000fe40000010000 */
[----:B------:R-:W-:-:S04]  /*21e90*/  WARPGROUP.ARRIVE ;  /* 0x00000000000079c5 */ /* 0x000fc80000000000 */
[----:B------:R-:W-:Y:S01]  /*21ea0*/  MUFU.EX2 R20, R20 ;  /* 0x0000001400147308 */ /* 0x000fe20000000800 */
[-CC-:B------:R-:W-:Y:S01]  /*21eb0*/  FFMA.FTZ R184, R136, R4.reuse, -R173.reuse ;  /* 0x0000000488b87223 */ /* 0x180fe200000108ad */
[-C--:B------:R-:W-:Y:S01]  /*21ec0*/  FFMA.FTZ R136, R141, R4.reuse, -R173 ;  /* 0x000000048d887223 */ /* 0x080fe200000108ad */
[----:B-1----:R-:W-:Y:S01]  /*21ed0*/  FADD.FTZ R6, R12, R6 ;  /* 0x000000060c067221 */ /* 0x002fe20000010000 */
[-CC-:B------:R-:W-:Y:S01]  /*21ee0*/  FFMA.FTZ R141, R166, R4.reuse, -R125.reuse ;  /* 0x00000004a68d7223 */ /* 0x180fe2000001087d */
[----:B------:R-:W-:Y:S01]  /*21ef0*/  HGMMA.64x192x16.F32 R24, R180, gdesc[UR4].tnspB, R24, gsb0 ;  /* 0x42e00004b4187df0 */ /* 0x000fe20008000818 */
[----:B------:R-:W-:Y:S01]  /*21f00*/  R2UR UR6, R14 ;  /* 0x000000000e0672ca */ /* 0x000fe200000e0000 */
[-C--:B------:R-:W-:Y:S01]  /*21f10*/  FFMA.FTZ R14, R146, R4.reuse, -R125 ;  /* 0x00000004920e7223 */ /* 0x080fe2000001087d */
[----:B------:R-:W-:Y:S01]  /*21f20*/  R2UR UR7, R15 ;  /* 0x000000000f0772ca */ /* 0x000fe200000e0000 */
[----:B------:R-:W-:Y:S01]  /*21f30*/  MUFU.EX2 R197, R197 ;  /* 0x000000c500c57308 */ /* 0x000fe20000000800 */
[----:B------:R-:W-:Y:S01]  /*21f40*/  @!P1 PRMT R15, RZ, 0x654, R13 ;  /* 0x00000654ff0f9816 */ /* 0x000fe2000000000d */
[-C--:B------:R-:W-:Y:S01]  /*21f50*/  FFMA.FTZ R185, R138, R4.reuse, -R125 ;  /* 0x000000048ab97223 */ /* 0x080fe2000001087d */
[-C--:B------:R-:W-:Y:S01]  /*21f60*/  FFMA.FTZ R186, R140, R4.reuse, -R173 ;  /* 0x000000048cba7223 */ /* 0x080fe200000108ad */
[-C--:B------:R-:W-:Y:S01]  /*21f70*/  FFMA.FTZ R187, R142, R4.reuse, -R125 ;  /* 0x000000048ebb7223 */ /* 0x080fe2000001087d */
[----:B------:R-:W-:Y:S01]  /*21f80*/  F2FP.F16.F32.PACK_AB R201, R12, R201 ;  /* 0x000000c90cc9723e */ /* 0x000fe200000000ff */
[----:B------:R-:W-:-:S02]  /*21f90*/  FFMA.FTZ R140, R172, R4, -R173 ;  /* 0x00000004ac8c7223 */ /* 0x000fc400000108ad */
        /* <DEDUP_REMOVED lines=19> */
[----:B------:R-:W-:Y:S01]  /*220d0*/  MUFU.EX2 R126, R126 ;  /* 0x0000007e007e7308 */ /* 0x000fe20000000800 */
[----:B------:R-:W-:-:S02]  /*220e0*/  WARPGROUP.DEPBAR.LE gsb0, 0x0 ;  /* 0x00008000000079c5 */ /* 0x000fc40000010000 */
[----:B------:R-:W-:Y:S01]  /*220f0*/  WARPGROUP.ARRIVE ;  /* 0x00000000000079c5 */ /* 0x000fe20000000000 */
[-CC-:B------:R-:W-:Y:S01]  /*22100*/  FFMA.FTZ R180, R128, R4.reuse, -R173.reuse ;  /* 0x0000000480b47223 */ /* 0x180fe200000108ad */
[-C--:B------:R-:W-:Y:S01]  /*22110*/  FFMA.FTZ R128, R150, R4.reuse, -R173 ;  /* 0x0000000496807223 */ /* 0x080fe200000108ad */
[-CC-:B------:R-:W-:Y:S01]  /*22120*/  FFMA.FTZ R150, R158, R4.reuse, -R125.reuse ;  /* 0x000000049e967223 */ /* 0x180fe2000001087d */
[-C--:B------:R-:W-:Y:S01]  /*22130*/  FFMA.FTZ R181, R130, R4.reuse, -R125 ;  /* 0x0000000482b57223 */ /* 0x080fe2000001087d */
[-C--:B------:R-:W-:Y:S01]  /*22140*/  FFMA.FTZ R182, R132, R4.reuse, -R173 ;  /* 0x0000000484b67223 */ /* 0x080fe200000108ad */
[----:B------:R-:W-:Y:S01]  /*22150*/  HGMMA.64x192x16.F32 R24, R176, gdesc[UR4].tnspB, R24, gsb0 ;  /* 0x42e00004b0187df0 */ /* 0x000fe20008000818 */
[----:B------:R-:W-:Y:S01]  /*22160*/  MUFU.EX2 R180, R180 ;  /* 0x000000b400b47308 */ /* 0x000fe20000000800 */
[-C--:B------:R-:W-:Y:S01]  /*22170*/  FFMA.FTZ R183, R134, R4.reuse, -R125 ;  /* 0x0000000486b77223 */ /* 0x080fe2000001087d */
[-CC-:B------:R-:W-:Y:S01]  /*22180*/  FFMA.FTZ R132, R133, R4.reuse, -R173.reuse ;  /* 0x0000000485847223 */ /* 0x180fe200000108ad */
[----:B------:R-:W-:-:S05]  /*22190*/  FFMA.FTZ R133, R171, R4, -R173 ;  /* 0x00000004ab857223 */ /* 0x000fca00000108ad */
[----:B------:R-:W-:Y:S08]  /*221a0*/  MUFU.EX2 R150, R150 ;  /* 0x0000009600967308 */ /* 0x000ff00000000800 */
[----:B------:R-:W-:Y:S08]  /*221b0*/  MUFU.EX2 R181, R181 ;  /* 0x000000b500b57308 */ /* 0x000ff00000000800 */
[----:B------:R-:W-:Y:S08]  /*221c0*/  MUFU.EX2 R182, R182 ;  /* 0x000000b600b67308 */ /* 0x000ff00000000800 */
        /* <DEDUP_REMOVED lines=16> */
[----:B------:R-:W-:Y:S01]  /*222d0*/  FFMA.FTZ R7, R143, R4, -R125 ;  /* 0x000000048f077223 */ /* 0x000fe2000001087d */
[----:B------:R-:W-:Y:S01]  /*222e0*/  F2FP.F16.F32.PACK_AB R196, R121, R196 ;  /* 0x000000c479c4723e */ /* 0x000fe200000000ff */
[----:B------:R-:W-:Y:S01]  /*222f0*/  FADD.FTZ R15, R149, R15 ;  /* 0x0000000f950f7221 */ /* 0x000fe20000010000 */
[----:B------:R-:W-:Y:S01]  /*22300*/  FADD.FTZ R11, R121, R11 ;  /* 0x0000000b790b7221 */ /* 0x000fe20000010000 */
[----:B------:R-:W-:Y:S02]  /*22310*/  F2FP.F16.F32.PACK_AB R197, R149, R197 ;  /* 0x000000c595c5723e */ /* 0x000fe400000000ff */
[----:B------:R-:W-:Y:S01]  /*22320*/  FADD.FTZ R15, R199, R15 ;  /* 0x0000000fc70f7221 */ /* 0x000fe20000010000 */
[----:B------:R-:W-:Y:S01]  /*22330*/  FADD.FTZ R124, R198, R11 ;  /* 0x0000000bc67c7221 */ /* 0x000fe20000010000 */
[C---:B------:R-:W-:Y:S01]  /*22340*/  F2FP.F16.F32.PACK_AB R198, R10.reuse, R198 ;  /* 0x000000c60ac6723e */ /* 0x040fe200000000ff */
[----:B------:R-:W0:Y:S01]  /*22350*/  MUFU.EX2 R7, R7 ;  /* 0x0000000700077308 */ /* 0x000e220000000800 */
[----:B------:R-:W-:Y:S01]  /*22360*/  FADD.FTZ R15, R141, R15 ;  /* 0x0000000f8d0f7221 */ /* 0x000fe20000010000 */
[----:B------:R-:W-:Y:S01]  /*22370*/  FADD.FTZ R124, R10, R124 ;  /* 0x0000007c0a7c7221 */ /* 0x000fe20000010000 */
[-CC-:B------:R-:W-:Y:S01]  /*22380*/  FFMA.FTZ R11, R131, R4.reuse, -R125.reuse ;  /* 0x00000004830b7223 */ /* 0x180fe2000001087d */
[----:B------:R-:W-:Y:S01]  /*22390*/  FFMA.FTZ R125, R127, R4, -R125 ;  /* 0x000000047f7d7223 */ /* 0x000fe2000001087d */
[----:B------:R-:W-:Y:S01]  /*223a0*/  FADD.FTZ R15, R193, R15 ;  /* 0x0000000fc10f7221 */ /* 0x000fe20000010000 */
[----:B------:R-:W-:Y:S01]  /*223b0*/  FADD.FTZ R124, R192, R124 ;  /* 0x0000007cc07c7221 */ /* 0x000fe20000010000 */
[----:B------:R-:W-:-:S02]  /*223c0*/  F2FP.F16.F32.PACK_AB R199, R141, R199 ;  /* 0x000000c78dc7723e */ /* 0x000fc400000000ff */
[----:B------:R-:W-:Y:S01]  /*223d0*/  FADD.FTZ R15, R148, R15 ;  /* 0x0000000f940f7221 */ /* 0x000fe20000010000 */
[C---:B------:R-:W-:Y:S01]  /*223e0*/  FADD.FTZ R124, R153.reuse, R124 ;  /* 0x0000007c997c7221 */ /* 0x040fe20000010000 */
[----:B------:R-:W2:Y:S01]  /*223f0*/  MUFU.EX2 R11, R11 ;  /* 0x0000000b000b7308 */ /* 0x000ea20000000800 */
[----:B------:R-:W-:Y:S01]  /*22400*/  F2FP.F16.F32.PACK_AB R192, R153, R192 ;  /* 0x000000c099c0723e */ /* 0x000fe200000000ff */
[----:B------:R-:W-:Y:S01]  /*22410*/  FADD.FTZ R15, R195, R15 ;  /* 0x0000000fc30f7221 */ /* 0x000fe20000010000 */
[----:B------:R-:W-:Y:S01]  /*22420*/  FADD.FTZ R124, R194, R124 ;  /* 0x0000007cc27c7221 */ /* 0x000fe20000010000 */
[----:B------:R-:W-:Y:S02]  /*22430*/  F2FP.F16.F32.PACK_AB R193, R148, R193 ;  /* 0x000000c194c1723e */ /* 0x000fe400000000ff */
[----:B------:R-:W-:Y:S01]  /*22440*/  FADD.FTZ R15, R150, R15 ;  /* 0x0000000f960f7221 */ /* 0x000fe20000010000 */
[C---:B------:R-:W-:Y:S01]  /*22450*/  FADD.FTZ R124, R151.reuse, R124 ;  /* 0x0000007c977c7221 */ /* 0x040fe20000010000 */
[----:B------:R-:W3:Y:S01]  /*22460*/  MUFU.EX2 R125, R125 ;  /* 0x0000007d007d7308 */ /* 0x000ee20000000800 */
[----:B------:R-:W-:Y:S01]  /*22470*/  F2FP.F16.F32.PACK_AB R194, R151, R194 ;  /* 0x000000c297c2723e */ /* 0x000fe200000000ff */
        /* <DEDUP_REMOVED lines=11> */
[----:B------:R-:W-:-:S02]  /*22530*/  F2FP.F16.F32.PACK_AB R189, R14, R189 ;  /* 0x000000bd0ebd723e */ /* 0x000fc400000000ff */
[----:B------:R-:W-:Y:S01]  /*22540*/  F2FP.F16.F32.PACK_AB R190, R145, R190 ;  /* 0x000000be91be723e */ /* 0x000fe200000000ff */
        /* <DEDUP_REMOVED lines=8> */
[----:B0-----:R-:W-:-:S02]  /*225d0*/  F2FP.F16.F32.PACK_AB R187, R7, R187 ;  /* 0x000000bb07bb723e */ /* 0x001fc400000000ff */
[C---:B------:R-:W-:Y:S01]  /*225e0*/  FADD.FTZ R121, R136.reuse, R121 ;  /* 0x0000007988797221 */ /* 0x040fe20000010000 */
[----:B------:R-:W-:Y:S01]  /*225f0*/  FADD.FTZ R10, R7, R10 ;  /* 0x0000000a070a7221 */ /* 0x000fe20000010000 */
[----:B------:R-:W-:Y:S02]  /*22600*/  F2FP.F16.F32.PACK_AB R186, R136, R186 ;  /* 0x000000ba88ba723e */ /* 0x000fe400000000ff */
[----:B------:R-:W-:Y:S01]  /*22610*/  FADD.FTZ R12, R180, R121 ;  /* 0x00000079b40c7221 */ /* 0x000fe20000010000 */
[----:B------:R-:W-:Y:S01]  /*22620*/  FADD.FTZ R10, R181, R10 ;  /* 0x0000000ab50a7221 */ /* 0x000fe20000010000 */
[----:B--2---:R-:W-:Y:S02]  /*22630*/  F2FP.F16.F32.PACK_AB R181, R11, R181 ;  /* 0x000000b50bb5723e */ /* 0x004fe400000000ff */
[----:B------:R-:W-:Y:S01]  /*22640*/  FADD.FTZ R13, R129, R12 ;  /* 0x0000000c810d7221 */ /* 0x000fe20000010000 */
[----:B------:R-:W-:Y:S01]  /*22650*/  FADD.FTZ R10, R11, R10 ;  /* 0x0000000a0b0a7221 */ /* 0x000fe20000010000 */
[----:B------:R-:W-:Y:S01]  /*22660*/  F2FP.F16.F32.PACK_AB R180, R129, R180 ;  /* 0x000000b481b4723e */ /* 0x000fe200000000ff */
[----:B------:R-:W-:-:S02]  /*22670*/  IMAD.MOV.U32 R12, RZ, RZ, R205 ;  /* 0x000000ffff0c7224 */ /* 0x000fc400078e00cd */
[----:B------:R-:W-:Y:S01]  /*22680*/  FADD.FTZ R13, R182, R13 ;  /* 0x0000000db60d7221 */ /* 0x000fe20000010000 */
[----:B------:R-:W-:Y:S01]  /*22690*/  FADD.FTZ R10, R183, R10 ;  /* 0x0000000ab70a7221 */ /* 0x000fe20000010000 */
[C---:B------:R-:W-:Y:S02]  /*226a0*/  F2FP.F16.F32.PACK_AB R182, R132.reuse, R182 ;  /* 0x000000b684b6723e */ /* 0x040fe400000000ff */
[----:B------:R-:W-:Y:S01]  /*226b0*/  FADD.FTZ R13, R132, R13 ;  /* 0x0000000d840d7221 */ /* 0x000fe20000010000 */
[C---:B------:R-:W-:Y:S01]  /*226c0*/  FADD.FTZ R7, R135.reuse, R10 ;  /* 0x0000000a87077221 */ /* 0x040fe20000010000 */
[----:B------:R-:W-:Y:S02]  /*226d0*/  F2FP.F16.F32.PACK_AB R183, R135, R183 ;  /* 0x000000b787b7723e */ /* 0x000fe400000000ff */
[----:B------:R-:W-:Y:S01]  /*226e0*/  FADD.FTZ R6, R128, R13 ;  /* 0x0000000d80067221 */ /* 0x000fe20000010000 */
[----:B------:R-:W-:Y:S01]  /*226f0*/  FADD.FTZ R10, R122, R7 ;  /* 0x000000077a0a7221 */ /* 0x000fe20000010000 */
[----:B---3--:R-:W-:-:S02]  /*22700*/  F2FP.F16.F32.PACK_AB R179, R125, R126 ;  /* 0x0000007e7db3723e */ /* 0x008fc400000000ff */
[----:B------:R-:W-:Y:S01]  /*22710*/  FADD.FTZ R7, R133, R6 ;  /* 0x0000000685077221 */ /* 0x000fe20000010000 */
[----:B------:R-:W-:-:S03]  /*22720*/  FADD.FTZ R11, R123, R10 ;  /* 0x0000000a7b0b7221 */ /* 0x000fc60000010000 */
[----:B------:R-:W-:Y:S01]  /*22730*/  FADD.FTZ R6, R140, R7 ;  /* 0x000000078c067221 */ /* 0x000fe20000010000 */
[----:B------:R-:W-:Y:S01]  /*22740*/  FADD.FTZ R10, R126, R11 ;  /* 0x0000000b7e0a7221 */ /* 0x000fe20000010000 */
[----:B------:R-:W-:Y:S02]  /*22750*/  IMAD.MOV.U32 R11, RZ, RZ, R208 ;  /* 0x000000ffff0b7224 */ /* 0x000fe400078e00d0 */
[----:B------:R-:W-:Y:S01]  /*22760*/  FADD.FTZ R7, R9, R6 ;  /* 0x0000000609077221 */ /* 0x000fe20000010000 */
[----:B------:R-:W-:Y:S01]  /*22770*/  FADD.FTZ R6, R125, R10 ;  /* 0x0000000a7d067221 */ /* 0x000fe20000010000 */
[----:B------:R-:W-:Y:S01]  /*22780*/  MOV R9, R3 ;  /* 0x0000000300097202 */ /* 0x000fe20000000f00 */
[----:B------:R-:W-:Y:S01]  /*22790*/  IMAD.MOV.U32 R10, RZ, RZ, R5 ;  /* 0x000000ffff0a7224 */ /* 0x000fe200078e0005 */
[----:B------:R-:W-:Y:S06]  /*227a0*/  @P2 BRA `(.L_x_2940) ;  /* 0xffffffa800dc2947 */ /* 0x000fec000383ffff */
.L_x_2929:
[----:B------:R-:W-:Y:S05]  /*227b0*/  BSYNC B0 ;  /* 0x0000000000007941 */ /* 0x000fea0003800000 */
.L_x_2928:
        /* <DEDUP_REMOVED lines=99> */
.L_x_2941:
[----:B------:R-:W-:Y:S01]  /*22df0*/  IMAD R0, R205, 0x8, R16 ;  /* 0x00000008cd007824 */ /* 0x000fe200078e0210 */
[----:B------:R-:W-:-:S04]  /*22e00*/  SHF.L.U32 R9, R208, 0x1f, RZ ;  /* 0x0000001fd0097819 */ /* 0x000fc800000006ff */
[----:B------:R0:W1:Y:S01]  /*22e10*/  SYNCS.PHASECHK.TRANS64.TRYWAIT P2, [R0+URZ+0x36850], R9 ;  /* 0x03685009000075a7 */ /* 0x000062000804017f */
[----:B------:R-:W-:Y:S05]  /*22e20*/  @!P0 BRA `(.L_x_2942) ;  /* 0x0000000000048947 */ /* 0x000fea0003800000 */
[----:B------:R-:W-:Y:S01]  /*22e30*/  BPT.TRAP 0x1 ;  /* 0x000000040000795c */ /* 0x000fe20000300000 */
.L_x_2942:
        /* <DEDUP_REMOVED lines=9> */
.L_x_2944:
[----:B------:R-:W-:Y:S05]  /*22ed0*/  BSYNC B0 ;  /* 0x0000000000007941 */ /* 0x000fea0003800000 */
.L_x_2943:
[----:B01----:R-:W-:Y:S01]  /*22ee0*/  IMAD.MOV.U32 R9, RZ, RZ, 0x40000040 ;  /* 0x40000040ff097424 */ /* 0x003fe200078e00ff */
[----:B------:R-:W-:Y:S01]  /*22ef0*/  MOV R8, R2 ;  /* 0x0000000200087202 */ /* 0x000fe20000000f00 */
[----:B------:R-:W2:Y:S01]  /*22f00*/  LDL.LU R14, [R1+0x48] ;  /* 0x00004800010e7983 */ /* 0x000ea20000300800 */
[----:B------:R-:W-:Y:S01]  /*22f10*/  WARPGROUP.ARRIVE ;  /* 0x00000000000079c5 */ /* 0x000fe20000000000 */
[----:B------:R-:W-:Y:S01]  /*22f20*/  VIADD R205, R205, 0x1 ;  /* 0x00000001cdcd7836 */ /* 0x000fe20000000000 */
[----:B------:R-:W-:Y:S01]  /*22f30*/  R2UR UR6, R8 ;  /* 0x00000000080672ca */ /* 0x000fe200000e0000 */
[----:B------:R-:W-:Y:S01]  /*22f40*/  VIADD R8, R2, 0x80 ;  /* 0x0000008002087836 */ /* 0x000fe20000000000 */
[----:B------:R-:W-:Y:S01]  /*22f50*/  R2UR UR7, R9 ;  /* 0x00000000090772ca */ /* 0x000fe200000e0000 */
[----:B------:R-:W-:Y:S01]  /*22f60*/  IMAD.MOV.U32 R9, RZ, RZ, 0x40000040 ;  /* 0x40000040ff097424 */ /* 0x000fe200078e00ff */
[----:B------:R-:W-:-:S04]  /*22f70*/  ISETP.NE.AND P2, PT, R205, 0x2, PT ;  /* 0x00000002cd00780c */ /* 0x000fc80003f45270 */
        /* <DEDUP_REMOVED lines=13> */
[----:B--2---:R-:W-:-:S05]  /*23050*/  IADD3 R14, R14, 0x1, RZ ;  /* 0x000000010e0e7810 */ /* 0x004fca0007ffe0ff */
[----:B------:R-:W-:Y:S01]  /*23060*/  STL [R1+0x48], R14 ;  /* 0x0000480e01007387 */ /* 0x000fe20000100800 */
[----:B------:R-:W-:Y:S02]  /*23070*/  WARPGROUP.DEPBAR.LE gsb0, 0x0 ;  /* 0x00008000000079c5 */ /* 0x000fe40000010000 */
[----:B------:R-:W-:-:S07]  /*23080*/  WARPGROUP.ARRIVE ;  /* 0x00000000000079c5 */ /* 0x000fce0000000000 */
        /* <DEDUP_REMOVED lines=18> */
[----:B------:R-:W-:Y:S02]  /*231b0*/  IADD3 R8, R2, 0x300, RZ ;  /* 0x0000030002087810 */ /* 0x000fe40007ffe0ff */
[----:B------:R-:W0:Y:S02]  /*231c0*/  SHFL.BFLY PT, R2, R7, 0x2, 0x1f ;  /* 0x0c401f0007027f89 */ /* 0x000e2400000e0000 */
[----:B0-----:R-:W-:Y:S01]  /*231d0*/  FADD.FTZ R2, R2, R7 ;  /* 0x0000000702027221 */ /* 0x001fe20000010000 */
[----:B------:R-:W-:-:S04]  /*231e0*/  SEL R7, RZ, 0x1, P2 ;  /* 0x00000001ff077807 */ /* 0x000fc80001000000 */
[----:B------:R-:W-:Y:S01]  /*231f0*/  LOP3.LUT R208, R208, R7, RZ, 0x3c, !PT ;  /* 0x00000007d0d07212 */ /* 0x000fe200078e3cff */
[----:B------:R-:W-:Y:S01]  /*23200*/  IMAD.MOV.U32 R7, RZ, RZ, RZ ;  /* 0x000000ffff077224 */ /* 0x000fe200078e00ff */
[----:B------:R-:W-:Y:S02]  /*23210*/  WARPGROUP.DEPBAR.LE gsb0, 0x0 ;  /* 0x00008000000079c5 */ /* 0x000fe40000010000 */
[----:B------:R-:W-:-:S06]  /*23220*/  WARPGROUP.ARRIVE ;  /* 0x00000000000079c5 */ /* 0x000fcc0000000000 */
[----:B------:R-:W-:Y:S01]  /*23230*/  HGMMA.64x192x16.F32 R24, R180, gdesc[UR4].tnspB, R24, gsb0 ;  /* 0x42e00004b4187df0 */ /* 0x000fe20008000818 */
[----:B------:R-:W-:Y:S01]  /*23240*/  R2UR UR6, R8 ;  /* 0x00000000080672ca */ /* 0x000fe200000e0000 */
[----:B------:R-:W-:Y:S01]  /*23250*/  IMAD.MOV.U32 R8, RZ, RZ, RZ ;  /* 0x000000ffff087224 */ /* 0x000fe200078e00ff */
[----:B------:R-:W-:Y:S02]  /*23260*/  R2UR UR7, R9 ;  /* 0x00000000090772ca */ /* 0x000fe400000e0000 */
[----:B------:R-:W0:Y:S02]  /*23270*/  SHFL.BFLY PT, R9, R6, 0x2, 0x1f ;  /* 0x0c401f0006097f89 */ /* 0x000e2400000e0000 */
[----:B0-----:R-:W-:Y:S02]  /*23280*/  FADD.FTZ R10, R9, R6 ;  /* 0x00000006090a7221 */ /* 0x001fe40000010000 */
[----:B------:R-:W0:Y:S04]  /*23290*/  SHFL.BFLY PT, R9, R2, 0x1, 0x1f ;  /* 0x0c201f0002097f89 */ /* 0x000e2800000e0000 */
[----:B------:R-:W1:Y:S01]  /*232a0*/  SHFL.BFLY PT, R11, R10, 0x1, 0x1f ;  /* 0x0c201f000a0b7f89 */ /* 0x000e6200000e0000 */
[----:B0-----:R-:W-:Y:S01]  /*232b0*/  FADD.FTZ R12, R2, R9 ;  /* 0x00000009020c7221 */ /* 0x001fe20000010000 */
[----:B------:R-:W-:-:S02]  /*232c0*/  IMAD.MOV.U32 R2, RZ, RZ, -0x800000 ;  /* 0xff800000ff027424 */ /* 0x000fc400078e00ff */
[----:B-1----:R-:W-:Y:S02]  /*232d0*/  FADD.FTZ R13, R10, R11 ;  /* 0x0000000b0a0d7221 */ /* 0x002fe40000010000 */
[----:B------:R-:W-:Y:S02]  /*232e0*/  FSETP.NE.FTZ.AND P0, PT, R12, RZ, PT ;  /* 0x000000ff0c00720b */ /* 0x000fe40003f15000 */
[----:B------:R-:W-:Y:S01]  /*232f0*/  @!P1 IADD3 R10, R0, 0x36860, RZ ;  /* 0x00036860000a9810 */ /* 0x000fe20007ffe0ff */
[----:B------:R-:W-:Y:S01]  /*23300*/  IMAD.MOV.U32 R0, RZ, RZ, -0x800000 ;  /* 0xff800000ff007424 */ /* 0x000fe200078e00ff */
[----:B------:R-:W-:Y:S02]  /*23310*/  FSETP.NE.FTZ.AND P3, PT, R13, RZ, PT ;  /* 0x000000ff0d00720b */ /* 0x000fe40003f75000 */
        /* <DEDUP_REMOVED lines=113> */
.L_x_2852:
        /* <DEDUP_REMOVED lines=59> */
[C---:B------:R-:W-:Y:S02]  /*23de0*/  IADD3 R137, P2, R62.reuse, 0x20, RZ ;  /* 0x000000203e897810 */ /* 0x040fe40007f5e0ff */
[C---:B------:R-:W-:Y:S02]  /*23df0*/  IADD3 R139, P1, R62.reuse, 0x40, RZ ;  /* 0x000000403e8b7810 */ /* 0x040fe40007f3e0ff */
[----:B------:R-:W-:Y:S01]  /*23e00*/  LOP3.LUT R12, R137, 0x380, RZ, 0xc0, !PT ;  /* 0x00000380890c7812 */ /* 0x000fe200078ec0ff */
[--C-:B------:R-:W-:Y:S01]  /*23e10*/  IMAD.X R13, RZ, RZ, R63.reuse, P2 ;  /* 0x000000ffff0d7224 */ /* 0x100fe200010e063f */
[----:B------:R-:W-:Y:S01]  /*23e20*/  LOP3.LUT R14, R139, 0x380, RZ, 0xc0, !PT ;  /* 0x000003808b0e7812 */ /* 0x000fe200078ec0ff */
[----:B------:R-:W-:Y:S01]  /*23e30*/  IMAD.X R15, RZ, RZ, R63, P1 ;  /* 0x000000ffff0f7224 */ /* 0x000fe200008e063f */
[C---:B------:R-:W-:Y:S02]  /*23e40*/  IADD3 R141, P6, R62.reuse, 0x60, RZ ;  /* 0x000000603e8d7810 */ /* 0x040fe40007fde0ff */
[----:B------:R-:W-:-:S02]  /*23e50*/  LOP3.LUT R11, R62, 0x380, RZ, 0xc0, !PT ;  /* 0x000003803e0b7812 */ /* 0x000fc400078ec0ff */
[----:B------:R-:W-:Y:S02]  /*23e60*/  SHF.R.U64 R12, R12, 0x3, RZ ;  /* 0x000000030c0c7819 */ /* 0x000fe400000012ff */
[----:B------:R-:W-:Y:S02]  /*23e70*/  SHF.R.U64 R14, R14, 0x3, RZ ;  /* 0x000000030e0e7819 */ /* 0x000fe400000012ff */
[C---:B------:R-:W-:Y:S02]  /*23e80*/  IADD3 R143, P5, R62.reuse, 0x4000, RZ ;  /* 0x000040003e8f7810 */ /* 0x040fe40007fbe0ff */
[C---:B------:R-:W-:Y:S02]  /*23e90*/  IADD3 R46, P0, R62.reuse, 0x4020, RZ ;  /* 0x000040203e2e7810 */ /* 0x040fe40007f1e0ff */
[C---:B------:R-:W-:Y:S01]  /*23ea0*/  IADD3 R50, P4, R62.reuse, 0x4040, RZ ;  /* 0x000040403e327810 */ /* 0x040fe20007f9e0ff */
[--C-:B------:R-:W-:Y:S01]  /*23eb0*/  IMAD.X R39, RZ, RZ, R63.reuse, P5 ;  /* 0x000000ffff277224 */ /* 0x100fe200028e063f */
[----:B------:R-:W-:Y:S01]  /*23ec0*/  LOP3.LUT R20, R141, 0x380, RZ, 0xc0, !PT ;  /* 0x000003808d147812 */ /* 0x000fe200078ec0ff */
[--C-:B------:R-:W-:Y:S01]  /*23ed0*/  IMAD.X R47, RZ, RZ, R63.reuse, P0 ;  /* 0x000000ffff2f7224 */ /* 0x100fe200000e063f */
[----:B------:R-:W-:Y:S01]  /*23ee0*/  IADD3 R7, P2, R62, 0x8000, RZ ;  /* 0x000080003e077810 */ /* 0x000fe20007f5e0ff */
[----:B------:R-:W-:Y:S01]  /*23ef0*/  IMAD.X R51, RZ, RZ, R63, P4 ;  /* 0x000000ffff337224 */ /* 0x000fe200020e063f */
[----:B------:R-:W-:-:S02]  /*23f00*/  SHF.R.U64 R11, R11, 0x3, RZ ;  /* 0x000000030b0b7819 */ /* 0x000fc400000012ff */
[----:B------:R-:W-:Y:S01]  /*23f10*/  LOP3.LUT R12, R12, R137, RZ, 0x3c, !PT ;  /* 0x000000890c0c7212 */ /* 0x000fe200078e3cff */
[--C-:B------:R-:W-:Y:S01]  /*23f20*/  IMAD.X R59, RZ, RZ, R63.reuse, P2 ;  /* 0x000000ffff3b7224 */ /* 0x100fe200010e063f */
[----:B------:R-:W-:Y:S02]  /*23f30*/  LOP3.LUT R14, R14, R139, RZ, 0x3c, !PT ;  /* 0x0000008b0e0e7212 */ /* 0x000fe400078e3cff */
[----:B-1----:R-:W-:Y:S02]  /*23f40*/  IADD3 R24, P1, R62, 0x8020, RZ ;  /* 0x000080203e187810 */ /* 0x002fe40007f3e0ff */
[----:B------:R-:W-:Y:S02]  /*23f50*/  SHF.R.U64 R20, R20, 0x3, RZ ;  /* 0x0000000314147819 */ /* 0x000fe400000012ff */
[----:B------:R-:W-:Y:S01]  /*23f60*/  LOP3.LUT R137, R46, 0x380, RZ, 0xc0, !PT ;  /* 0x000003802e897812 */ /* 0x000fe200078ec0ff */
[----:B------:R-:W-:Y:S01]  /*23f70*/  IMAD.X R29, RZ, RZ, R63, P1 ;  /* 0x000000ffff1d7224 */ /* 0x000fe200008e063f */
[----:B------:R-:W-:-:S02]  /*23f80*/  LOP3.LUT R139, R50, 0x380, RZ, 0xc0, !PT ;  /* 0x00000380328b7812 */ /* 0x000fc400078ec0ff */
[C---:B------:R-:W-:Y:S02]  /*23f90*/  IADD3 R54, P3, R62.reuse, 0x4060, RZ ;  /* 0x000040603e367810 */ /* 0x040fe40007f7e0ff */
[----:B------:R-:W-:Y:S02]  /*23fa0*/  IADD3.X R21, RZ, R63, RZ, P6, !PT ;  /* 0x0000003fff157210 */ /* 0x000fe400037fe4ff */
[----:B------:R-:W-:Y:S02]  /*23fb0*/  LOP3.LUT R58, R7, 0x380, RZ, 0xc0, !PT ;  /* 0x00000380073a7812 */ /* 0x000fe400078ec0ff */
[C---:B------:R-:W-:Y:S02]  /*23fc0*/  IADD3 R94, P6, R62.reuse, 0x8040, RZ ;  /* 0x000080403e5e7810 */ /* 0x040fe40007fde0ff */
[----:B------:R-:W-:Y:S02]  /*23fd0*/  IADD3 R86, P5, R62, 0x8060, RZ ;  /* 0x000080603e567810 */ /* 0x000fe40007fbe0ff */
[----:B------:R-:W-:Y:S01]  /*23fe0*/  LOP3.LUT R38, R143, 0x380, RZ, 0xc0, !PT ;  /* 0x000003808f267812 */ /* 0x000fe200078ec0ff */
[----:B------:R-:W-:Y:S01]  /*23ff0*/  IMAD.X R31, RZ, RZ, R63, P6 ;  /* 0x000000ffff1f7224 */ /* 0x000fe200030e063f */
[----:B------:R-:W-:-:S02]  /*24000*/  LOP3.LUT R62, R11, R62, RZ, 0x3c, !PT ;  /* 0x0000003e0b3e7212 */ /* 0x000fc400078e3cff */
[----:B------:R-:W-:Y:S02]  /*24010*/  LOP3.LUT R20, R20, R141, RZ, 0x3c, !PT ;  /* 0x0000008d14147212 */ /* 0x000fe400078e3cff */
[----:B------:R-:W-:Y:S02]  /*24020*/  SHF.R.U64 R137, R137, 0x3, RZ ;  /* 0x0000000389897819 */ /* 0x000fe400000012ff */
[----:B------:R-:W-:Y:S02]  /*24030*/  SHF.R.U64 R139, R139, 0x3, RZ ;  /* 0x000000038b8b7819 */ /* 0x000fe400000012ff */
[----:B------:R-:W-:Y:S02]  /*24040*/  LOP3.LUT R3, R24, 0x380, RZ, 0xc0, !PT ;  /* 0x0000038018037812 */ /* 0x000fe400078ec0ff */
[----:B------:R-:W-:Y:S02]  /*24050*/  LOP3.LUT R141, R54, 0x380, RZ, 0xc0, !PT ;  /* 0x00000380368d7812 */ /* 0x000fe400078ec0ff */
[----:B------:R-:W-:-:S02]  /*24060*/  SHF.R.U64 R58, R58, 0x3, RZ ;  /* 0x000000033a3a7819 */ /* 0x000fc400000012ff */
[----:B------:R-:W-:Y:S02]  /*24070*/  SHF.R.U64 R38, R38, 0x3, RZ ;  /* 0x0000000326267819 */ /* 0x000fe400000012ff */
[-C--:B------:R-:W-:Y:S02]  /*24080*/  IADD3.X R55, RZ, R63.reuse, RZ, P3, !PT ;  /* 0x0000003fff377210 */ /* 0x080fe40001ffe4ff */
[-C--:B------:R-:W-:Y:S02]  /*24090*/  IADD3.X R11, RZ, R63.reuse, RZ, P5, !PT ;  /* 0x0000003fff0b7210 */ /* 0x080fe40002ffe4ff */
[----:B------:R-:W-:Y:S02]  /*240a0*/  MOV R62, R62 ;  /* 0x0000003e003e7202 */ /* 0x000fe40000000f00 */
[----:B------:R-:W-:Y:S02]  /*240b0*/  LOP3.LUT R46, R137, R46, RZ, 0x3c, !PT ;  /* 0x0000002e892e7212 */ /* 0x000fe400078e3cff */
[----:B------:R-:W-:-:S02]  /*240c0*/  LOP3.LUT R50, R139, R50, RZ, 0x3c, !PT ;  /* 0x000000328b327212 */ /* 0x000fc400078e3cff */
[----:B------:R-:W-:Y:S02]  /*240d0*/  LOP3.LUT R63, R94, 0x380, RZ, 0xc0, !PT ;  /* 0x000003805e3f7812 */ /* 0x000fe400078ec0ff */
[----:B------:R-:W-:Y:S02]  /*240e0*/  SHF.R.U64 R3, R3, 0x3, RZ ;  /* 0x0000000303037819 */ /* 0x000fe400000012ff */
[----:B------:R-:W-:Y:S02]  /*240f0*/  SHF.R.U64 R141, R141, 0x3, RZ ;  /* 0x000000038d8d7819 */ /* 0x000fe400000012ff */
[----:B------:R-:W-:Y:S02]  /*24100*/  LOP3.LUT R58, R58, R7, RZ, 0x3c, !PT ;  /* 0x000000073a3a7212 */ /* 0x000fe400078e3cff */
[----:B------:R-:W-:Y:S02]  /*24110*/  LOP3.LUT R137, R86, 0x380, RZ, 0xc0, !PT ;  /* 0x0000038056897812 */ /* 0x000fe400078ec0ff */
[----:B------:R-:W-:-:S02]  /*24120*/  LOP3.LUT R38, R38, R143, RZ, 0x3c, !PT ;  /* 0x0000008f26267212 */ /* 0x000fc400078e3cff */
[----:B------:R-:W-:Y:S02]  /*24130*/  F2FP.F16.F32.PACK_AB R7, R10, R30 ;  /* 0x0000001e0a07723e */ /* 0x000fe400000000ff */
[----:B------:R-:W-:Y:S02]  /*24140*/  MOV R13, R12 ;  /* 0x0000000c000d7202 */ /* 0x000fe40000000f00 */
[----:B------:R-:W-:Y:S01]  /*24150*/  SHF.R.U64 R63, R63, 0x3, RZ ;  /* 0x000000033f3f7819 */ /* 0x000fe200000012ff */
[----:B------:R1:W-:Y:S01]  /*24160*/  STSM.16.M88.4 [R62], R4 ;  /* 0x000000043e007844 */ /* 0x0003e20000000200 */
[----:B------:R-:W-:Y:S02]  /*24170*/  LOP3.LUT R28, R3, R24, RZ, 0x3c, !PT ;  /* 0x00000018031c7212 */ /* 0x000fe400078e3cff */
[----:B------:R-:W-:Y:S01]  /*24180*/  MOV R14, R14 ;  /* 0x0000000e000e7202 */ /* 0x000fe20000000f00 */
[----:B------:R-:W-:Y:S01]  /*24190*/  STSM.16.M88.4 [R13], R32 ;  /* 0x000000200d007844 */ /* 0x000fe20000000200 */
[----:B------:R-:W-:-:S02]  /*241a0*/  MOV R12, R50 ;  /* 0x00000032000c7202 */ /* 0x000fc40000000f00 */
[----:B------:R-:W-:Y:S01]  /*241b0*/  LOP3.LUT R54, R141, R54, RZ, 0x3c, !PT ;  /* 0x000000368d367212 */ /* 0x000fe200078e3cff */
[----:B------:R-:W-:Y:S01]  /*241c0*/  STSM.16.M88.4 [R14], R40 ;  /* 0x000000280e007844 */ /* 0x000fe20000000200 */
[----:B------:R-:W-:Y:S02]  /*241d0*/  SHF.R.U64 R137, R137, 0x3, RZ ;  /* 0x0000000389897819 */ /* 0x000fe400000012ff */
[----:B------:R-:W-:Y:S02]  /*241e0*/  MOV R20, R20 ;  /* 0x0000001400147202 */ /* 0x000fe40000000f00 */
[----:B------:R-:W-:Y:S02]  /*241f0*/  MOV R3, R58 ;  /* 0x0000003a00037202 */ /* 0x000fe40000000f00 */
[----:B------:R-:W-:Y:S02]  /*24200*/  F2FP.F16.F32.PACK_AB R50, R53, R52 ;  /* 0x000000343532723e */ /* 0x000fe400000000ff */
[----:B------:R-:W-:-:S02]  /*24210*/  F2FP.F16.F32.PACK_AB R51, R130, R121 ;  /* 0x000000798233723e */ /* 0x000fc400000000ff */
[----:B------:R-:W-:Y:S02]  /*24220*/  MOV R38, R38 ;  /* 0x0000002600267202 */ /* 0x000fe40000000f00 */
[----:B------:R-:W-:Y:S01]  /*24230*/  F2FP.F16.F32.PACK_AB R58, R61, R60 ;  /* 0x0000003c3d3a723e */ /* 0x000fe200000000ff */
[----:B------:R2:W-:Y:S01]  /*24240*/  STSM.16.M88.4 [R20], R48 ;  /* 0x0000003014007844 */ /* 0x0005e20000000200 */
[----:B------:R-:W-:Y:S02]  /*24250*/  F2FP.F16.F32.PACK_AB R59, R128, R123 ;  /* 0x0000007b803b723e */ /* 0x000fe400000000ff */
[----:B------:R-:W-:Y:S02]  /*24260*/  MOV R46, R46 ;  /* 0x0000002e002e7202 */ /* 0x000fe40000000f00 */
[----:B------:R-:W-:Y:S01]  /*24270*/  LOP3.LUT R30, R63, R94, RZ, 0x3c, !PT ;  /* 0x0000005e3f1e7212 */ /* 0x000fe200078e3cff */
[----:B------:R-:W-:Y:S01]  /*24280*/  STSM.16.M88.4 [R38], R56 ;  /* 0x0000003826007844 */ /* 0x000fe20000000200 */
[----:B------:R-:W-:-:S02]  /*24290*/  LOP3.LUT R10, R137, R86, RZ, 0x3c, !PT ;  /* 0x00000056890a7212 */ /* 0x000fc400078e3cff */
[----:B------:R-:W-:Y:S01]  /*242a0*/  MOV R54, R54 ;  /* 0x0000003600367202 */ /* 0x000fe20000000f00 */
[----:B------:R-:W-:Y:S01]  /*242b0*/  STSM.16.M88.4 [R46], R64 ;  /* 0x000000402e007844 */ /* 0x000fe20000000200 */
[----:B------:R-:W-:Y:S02]  /*242c0*/  ISETP.NE.U32.AND P0, PT, RZ, UR4, PT ;  /* 0x00000004ff007c0c */ /* 0x000fe4000bf05070 */
[----:B-1----:R-:W-:Y:S01]  /*242d0*/  IADD3 R6, P1, R235, UR4, RZ ;  /* 0x00000004eb067c10 */ /* 0x002fe2000ff3e0ff */
[----:B------:R-:W-:Y:S01]  /*242e0*/  STSM.16.M88.4 [R12], R72 ;  /* 0x000000480c007844 */ /* 0x000fe20000000200 */
[----:B------:R-:W-:Y:S01]  /*242f0*/  MOV R28, R28 ;  /* 0x0000001c001c7202 */ /* 0x000fe20000000f00 */
[----:B--2---:R-:W-:Y:S01]  /*24300*/  IMAD.MOV.U32 R20, RZ, RZ, RZ ;  /* 0x000000ffff147224 */ /* 0x004fe200078e00ff */
[----:B------:R-:W-:Y:S01]  /*24310*/  MOV R30, R30 ;  /* 0x0000001e001e7202 */ /* 0x000fe20000000f00 */
[----:B------:R-:W-:Y:S01]  /*24320*/  STSM.16.M88.4 [R54], R80 ;  /* 0x0000005036007844 */ /* 0x000fe20000000200 */
[----:B------:R-:W-:-:S02]  /*24330*/  MOV R10, R10 ;  /* 0x0000000a000a7202 */ /* 0x000fc40000000f00 */
[----:B------:R-:W-:Y:S01]  /*24340*/  ISETP.NE.AND.EX P0, PT, RZ, UR5, PT, P0 ;  /* 0x00000005ff007c0c */ /* 0x000fe2000bf05300 */
[----:B------:R1:W-:Y:S01]  /*24350*/  STSM.16.M88.4 [R3], R88 ;  /* 0x0000005803007844 */ /* 0x0003e20000000200 */
[----:B------:R-:W-:Y:S01]  /*24360*/  IADD3.X R7, R236, UR5, RZ, P1, !PT ;  /* 0x00000005ec077c10 */ /* 0x000fe20008ffe4ff */
[----:B------:R-:W-:Y:S02]  /*24370*/  ULDC.64 UR4, c[0x0][0xc08] ;  /* 0x0003020000047ab9 */ /* 0x000fe40000000a00 */
[----:B------:R2:W-:Y:S01]  /*24380*/  STSM.16.M88.4 [R28], R96 ;  /* 0x000000601c007844 */ /* 0x0005e20000000200 */
[----:B------:R-:W-:-:S03]  /*24390*/  ISETP.NE.U32.AND P2, PT, RZ, UR4, PT ;  /* 0x00000004ff007c0c */ /* 0x000fc6000bf45070 */
[----:B------:R2:W-:Y:S01]  /*243a0*/  STSM.16.M88.4 [R30], R104 ;  /* 0x000000681e007844 */ /* 0x0005e20000000200 */
[----:B------:R-:W-:-:S03]  /*243b0*/  ISETP.NE.AND.EX P2, PT, RZ, UR5, PT, P2 ;  /* 0x00000005ff007c0c */ /* 0x000fc6000bf45320 */
[----:B------:R2:W-:Y:S01]  /*243c0*/  STSM.16.M88.4 [R10], R112 ;  /* 0x000000700a007844 */ /* 0x0005e20000000200 */
[----:B------:R-:W-:Y:S09]  /*243d0*/  BAR.SYNC.DEFER_BLOCKING 0x1, 0x100 ;  /* 0x0044000000007b1d */ /* 0x000ff20000010000 */
[----:B------:R-:W-:Y:S01]  /*243e0*/  @P2 IADD3 R4, P3, R235, UR4, RZ ;  /* 0x00000004eb042c10 */ /* 0x000fe2000ff7e0ff */
[----:B------:R-:W-:Y:S01]  /*243f0*/  ULDC UR4, c[0x0][0xa88] ;  /* 0x0002a20000047ab9 */ /* 0x000fe20000000800 */
[----:B-1----:R-:W1:Y:S01]  /*24400*/  LDC R3, c[0x0][0xbe8] ;  /* 0x0002fa00ff037b82 */ /* 0x002e620000000800 */
[----:B------:R-:W-:Y:S01]  /*24410*/  IMAD.U32 R14, RZ, RZ, UR4 ;  /* 0x00000004ff0e7e24 */ /* 0x000fe2000f8e00ff */
[----:B------:R-:W-:Y:S01]  /*24420*/  @P2 IADD3.X R5, R236, UR5, RZ, P3, !PT ;  /* 0x00000005ec052c10 */ /* 0x000fe20009ffe4ff */
[----:B------:R2:W5:Y:S04]  /*24430*/  @P0 LDG.E R20, desc[UR60][R6.64] ;  /* 0x0000003c06140981 */ /* 0x000568000c1e1900 */
[----:B------:R2:W5:Y:S01]  /*24440*/  @P2 LDG.E R14, desc[UR60][R4.64] ;  /* 0x0000003c040e2981 */ /* 0x000562000c1e1900 */
[----:B-1----:R-:W-:-:S13]  /*24450*/  ISETP.NE.AND P1, PT, R3, 0x1, PT ;  /* 0x000000010300780c */ /* 0x002fda0003f25270 */
[----:B------:R-:W1:Y:S08]  /*24460*/  @P1 LDC R11, c[0x0][0xbec] ;  /* 0x0002fb00ff0b1b82 */ /* 0x000e700000000800 */
[----:B------:R-:W3:Y:S01]  /*24470*/  @P1 LDC R15, c[0x0][0xbf0] ;  /* 0x0002fc00ff0f1b82 */ /* 0x000ee20000000800 */
[----:B--2---:R-:W-:Y:S05]  /*24480*/  @P2 BRA `(.L_x_2948) ;  /* 0x0000000000102947 */ /* 0x004fea0003800000 */
[----:B------:R-:W-:Y:S05]  /*24490*/  @!P0 BRA `(.L_x_2948) ;  /* 0x00000000000c8947 */ /* 0x000fea0003800000 */
[----:B------:R-:W2:Y:S04]  /*244a0*/  LDG.E R5, desc[UR60][R6.64] ;  /* 0x0000003c06057981 */ /* 0x000ea8000c1e1900 */
[----:B-----5:R-:W2:Y:S02]  /*244b0*/  LDG.E R14, desc[UR60][R6.64+0x4] ;  /* 0x0000043c060e7981 */ /* 0x020ea4000c1e1900 */
[----:B--2---:R-:W-:-:S07]  /*244c0*/  IMAD.IADD R14, R14, 0x1, -R5 ;  /* 0x000000010e0e7824 */ /* 0x004fce00078e0a05 */
.L_x_2948:
[----:B------:R-:W2:Y:S01]  /*244d0*/  LDL.LU R10, [R1+0x58] ;  /* 0x00005800010a7983 */ /* 0x000ea20000300800 */
[----:B------:R-:W-:Y:S01]  /*244e0*/  SHF.R.S32.HI R64, RZ, 0x1f, R234 ;  /* 0x0000001fff407819 */ /* 0x000fe200000114ea */
[----:B------:R-:W-:Y:S01]  /*244f0*/  ULDC.64 UR4, c[0x0][0xb90] ;  /* 0x0002e40000047ab9 */ /* 0x000fe20000000a00 */
[----:B------:R-:W-:Y:S01]  /*24500*/  IADD3 R12, R230, R224, RZ ;  /* 0x000000e0e60c7210 */ /* 0x000fe20007ffe0ff */
[----:B------:R-:W4:Y:S01]  /*24510*/  LDL R30, [R1+0x90] ;  /* 0x00009000011e7983 */ /* 0x000f220000100800 */
[----:B-----5:R-:W-:Y:S01]  /*24520*/  SHF.R.S32.HI R21, RZ, 0x1f, R20 ;  /* 0x0000001fff157819 */ /* 0x020fe20000011414 */
[----:B------:R-:W-:Y:S01]  /*24530*/  IMAD R5, R64, UR4, RZ ;  /* 0x0000000440057c24 */ /* 0x000fe2000f8e02ff */
[----:B------:R-:W0:Y:S01]  /*24540*/  S2R R34, SR_TID.X ;  /* 0x0000000000227919 */ /* 0x000e220000002100 */
[----:B-1----:R-:W-:Y:S01]  /*24550*/  @P1 IMAD.HI.U32 R6, R12, R11, RZ ;  /* 0x0000000b0c061227 */ /* 0x002fe200078e00ff */
[----:B------:R-:W-:Y:S01]  /*24560*/  SEL R237, R237, RZ, !P0 ;  /* 0x000000ffeded7207 */ /* 0x000fe20004000000 */
[----:B------:R-:W1:Y:S02]  /*24570*/  @P1 LDC R71, c[0x0][0xbec] ;  /* 0x0002fb00ff471b82 */ /* 0x000e640000000800 */
[----:B------:R-:W-:-:S02]  /*24580*/  IMAD R13, R234, UR5, R5 ;  /* 0x00000005ea0d7c24 */ /* 0x000fc4000f8e0205 */
[----:B------:R-:W-:Y:S01]  /*24590*/  IMAD.MOV.U32 R7, RZ, RZ, R12 ;  /* 0x000000ffff077224 */ /* 0x000fe200078e000c */
[----:B---3--:R-:W-:Y:S01]  /*245a0*/  @P1 SHF.R.U32.HI R7, RZ, R15, R6 ;  /* 0x0000000fff071219 */ /* 0x008fe20000011606 */
[----:B------:R-:W-:Y:S01]  /*245b0*/  IMAD.WIDE.U32 R4, R234, UR4, R20 ;  /* 0x00000004ea047c25 */ /* 0x000fe2000f8e0014 */
[----:B------:R-:W-:Y:S01]  /*245c0*/  ULDC.64 UR4, c[0x0][0xb98] ;  /* 0x0002e60000047ab9 */ /* 0x000fe20000000a00 */
[----:B------:R-:W3:Y:S03]  /*245d0*/  @P1 LDC R73, c[0x0][0xbf0] ;  /* 0x0002fc00ff491b82 */ /* 0x000ee60000000800 */
[----:B------:R-:W-:Y:S01]  /*245e0*/  IADD3 R5, R5, R13, RZ ;  /* 0x0000000d05057210 */ /* 0x000fe20007ffe0ff */
[----:B0-----:R-:W-:-:S05]  /*245f0*/  VIADD R34, R34, 0xffffff80 ;  /* 0xffffff8022227836 */ /* 0x001fca0000000000 */
[----:B------:R-:W-:-:S04]  /*24600*/  SHF.R.S32.HI R66, RZ, 0x1f, R34 ;  /* 0x0000001fff427819 */ /* 0x000fc80000011422 */
[----:B------:R-:W-:-:S04]  /*24610*/  LEA.HI R66, R66, R34, RZ, 0x3 ;  /* 0x0000002242427211 */ /* 0x000fc800078f18ff */
[----:B------:R-:W-:-:S05]  /*24620*/  SHF.R.S32.HI R66, RZ, 0x3, R66 ;  /* 0x00000003ff427819 */ /* 0x000fca0000011442 */
[----:B------:R-:W-:Y:S02]  /*24630*/  IMAD R11, R66, 0x40, R225 ;  /* 0x00000040420b7824 */ /* 0x000fe400078e02e1 */
[----:B------:R-:W-:-:S04]  /*24640*/  IMAD.WIDE.U32 R4, R237, UR4, R4 ;  /* 0x00000004ed047c25 */ /* 0x000fc8000f8e0004 */
[----:B------:R-:W-:Y:S01]  /*24650*/  IMAD.WIDE R8, R11, 0x2, R8 ;  /* 0x000000020b087825 */ /* 0x000fe200078e0208 */
[----:B------:R-:W-:Y:S02]  /*24660*/  SHF.R.S32.HI R13, RZ, 0x1f, R7 ;  /* 0x0000001fff0d7819 */ /* 0x000fe40000011407 */
[----:B------:R-:W-:-:S04]  /*24670*/  SHF.R.S32.HI R31, RZ, 0x1f, R34 ;  /* 0x0000001fff1f7819 */ /* 0x000fc80000011422 */
[----:B------:R-:W-:-:S04]  /*24680*/  LEA.HI R31, R31, R34, RZ, 0x7 ;  /* 0x000000221f1f7211 */ /* 0x000fc800078f38ff */
[----:B------:R-:W-:Y:S01]  /*24690*/  LOP3.LUT R31, R31, 0xffffff80, RZ, 0xc0, !PT ;  /* 0xffffff801f1f7812 */ /* 0x000fe200078ec0ff */
[----:B------:R-:W-:-:S03]  /*246a0*/  IMAD R65, R14, R3, RZ ;  /* 0x000000030e417224 */ /* 0x000fc600078e02ff */
[----:B------:R-:W-:Y:S02]  /*246b0*/  IADD3 R31, R34, -R31, RZ ;  /* 0x8000001f221f7210 */ /* 0x000fe40007ffe0ff */
[C---:B------:R-:W-:Y:S02]  /*246c0*/  IADD3 R29, P5, R8.reuse, 0x3000, RZ ;  /* 0x00003000081d7810 */ /* 0x040fe40007fbe0ff */
[C---:B------:R-:W-:Y:S02]  /*246d0*/  IADD3 R33, P4, R8.reuse, 0x4000, RZ ;  /* 0x0000400008217810 */ /* 0x040fe40007f9e0ff */
[----:B------:R-:W-:Y:S02]  /*246e0*/  IADD3 R41, P3, R8, 0x6000, RZ ;  /* 0x0000600008297810 */ /* 0x000fe40007f7e0ff */
[----:B------:R-:W-:Y:S02]  /*246f0*/  LOP3.LUT R28, R29, 0x380, RZ, 0xc0, !PT ;  /* 0x000003801d1c7812 */ /* 0x000fe400078ec0ff */
[----:B------:R-:W-:-:S02]  /*24700*/  LOP3.LUT R32, R33, 0x380, RZ, 0xc0, !PT ;  /* 0x0000038021207812 */ /* 0x000fc400078ec0ff */
[----:B------:R-:W-:Y:S02]  /*24710*/  LOP3.LUT R40, R41, 0x380, RZ, 0xc0, !PT ;  /* 0x0000038029287812 */ /* 0x000fe400078ec0ff */
[----:B------:R-:W-:Y:S02]  /*24720*/  SHF.R.U64 R28, R28, 0x3, RZ ;  /* 0x000000031c1c7819 */ /* 0x000fe400000012ff */
[----:B------:R-:W-:Y:S02]  /*24730*/  SHF.R.U64 R32, R32, 0x3, RZ ;  /* 0x0000000320207819 */ /* 0x000fe400000012ff */
[----:B------:R-:W-:Y:S02]  /*24740*/  SHF.R.U64 R40, R40, 0x3, RZ ;  /* 0x0000000328287819 */ /* 0x000fe400000012ff */
[----:B------:R-:W-:Y:S01]  /*24750*/  LOP3.LUT R28, R28, R29, RZ, 0x3c, !PT ;  /* 0x0000001d1c1c7212 */ /* 0x000fe200078e3cff */
[--C-:B------:R-:W-:Y:S01]  /*24760*/  IMAD.X R29, RZ, RZ, R9.reuse, P5 ;  /* 0x000000ffff1d7224 */ /* 0x100fe200028e0609 */
[----:B------:R-:W-:Y:S01]  /*24770*/  LOP3.LUT R32, R32, R33, RZ, 0x3c, !PT ;  /* 0x0000002120207212 */ /* 0x000fe200078e3cff */
[--C-:B------:R-:W-:Y:S01]  /*24780*/  IMAD.X R33, RZ, RZ, R9.reuse, P4 ;  /* 0x000000ffff217224 */ /* 0x100fe200020e0609 */
[----:B------:R-:W-:Y:S01]  /*24790*/  LOP3.LUT R40, R40, R41, RZ, 0x3c, !PT ;  /* 0x0000002928287212 */ /* 0x000fe200078e3cff */
[----:B------:R-:W-:Y:S01]  /*247a0*/  IMAD.X R41, RZ, RZ, R9, P3 ;  /* 0x000000ffff297224 */ /* 0x000fe200018e0609 */
[----:B------:R-:W-:-:S02]  /*247b0*/  IADD3 R53, P5, R8, 0x9000, RZ ;  /* 0x0000900008357810 */ /* 0x000fc40007fbe0ff */
[----:B------:R-:W-:Y:S02]  /*247c0*/  IADD3 R57, P4, R8, 0xa000, RZ ;  /* 0x0000a00008397810 */ /* 0x000fe40007f9e0ff */
[----:B------:R-:W-:Y:S02]  /*247d0*/  LOP3.LUT R52, R53, 0x380, RZ, 0xc0, !PT ;  /* 0x0000038035347812 */ /* 0x000fe400078ec0ff */
[----:B------:R-:W-:Y:S02]  /*247e0*/  LOP3.LUT R56, R57, 0x380, RZ, 0xc0, !PT ;  /* 0x0000038039387812 */ /* 0x000fe400078ec0ff */
[----:B------:R-:W-:Y:S02]  /*247f0*/  SHF.R.U64 R52, R52, 0x3, RZ ;  /* 0x0000000334347819 */ /* 0x000fe400000012ff */
[----:B------:R-:W-:Y:S02]  /*24800*/  SHF.R.U64 R56, R56, 0x3, RZ ;  /* 0x0000000338387819 */ /* 0x000fe400000012ff */
[----:B------:R-:W-:Y:S01]  /*24810*/  LOP3.LUT R52, R52, R53, RZ, 0x3c, !PT ;  /* 0x0000003534347212 */ /* 0x000fe200078e3cff */
[--C-:B------:R-:W-:Y:S01]  /*24820*/  IMAD.X R53, RZ, RZ, R9.reuse, P5 ;  /* 0x000000ffff357224 */ /* 0x100fe200028e0609 */
[----:B------:R-:W-:Y:S01]  /*24830*/  LOP3.LUT R56, R56, R57, RZ, 0x3c, !PT ;  /* 0x0000003938387212 */ /* 0x000fe200078e3cff */
[----:B------:R-:W-:Y:S01]  /*24840*/  IMAD.X R57, RZ, RZ, R9, P4 ;  /* 0x000000ffff397224 */ /* 0x000fe200020e0609 */
[----:B------:R-:W-:Y:S01]  /*24850*/  BSSY B1, `(.L_x_2949) ;  /* 0x0000091000017945 */ /* 0x000fe20003800000 */
[----:B------:R-:W-:-:S02]  /*24860*/  SHF.R.S32.HI R68, RZ, 0x1f, R232 ;  /* 0x0000001fff447819 */ /* 0x000fc400000114e8 */
[----:B------:R-:W-:Y:S02]  /*24870*/  SHF.R.S32.HI R70, RZ, 0x1f, R231 ;  /* 0x0000001fff467819 */ /* 0x000fe400000114e7 */
[----:B------:R-:W-:Y:S02]  /*24880*/  SHF.R.S32.HI R72, RZ, 0x1f, R225 ;  /* 0x0000001fff487819 */ /* 0x000fe400000114e1 */
[----:B--2---:R-:W-:Y:S01]  /*24890*/  SEL R24, R10, RZ, !P0 ;  /* 0x000000ff0a187207 */ /* 0x004fe20004000000 */
[----:B------:R-:W-:-:S04]  /*248a0*/  IMAD.MOV R10, RZ, RZ, -R7 ;  /* 0x000000ffff0a7224 */ /* 0x000fc800078e0a07 */
[----:B------:R-:W-:Y:S02]  /*248b0*/  IMAD R6, R24, UR4, RZ ;  /* 0x0000000418067c24 */ /* 0x000fe4000f8e02ff */
[----:B------:R-:W-:Y:S01]  /*248c0*/  IMAD R11, R3, R10, R12 ;  /* 0x0000000a030b7224 */ /* 0x000fe200078e020c */
[----:B------:R-:W-:Y:S01]  /*248d0*/  IADD3 R4, P0, R7, R4, RZ ;  /* 0x0000000407047210 */ /* 0x000fe20007f1e0ff */
        /* <DEDUP_REMOVED lines=9> */
[----:B------:R-:W-:Y:S01]  /*24970*/  IMAD.IADD R5, R5, 0x1, R15 ;  /* 0x0000000105057824 */ /* 0x000fe200078e020f */
[----:B------:R-:W-:-:S04]  /*24980*/  IADD3 R7, P2, R8, 0x1000, RZ ;  /* 0x0000100008077810 */ /* 0x000fc80007f5e0ff */
[----:B------:R-:W-:Y:S01]  /*24990*/  LEA.HI.X R15, R4, UR5, R5, 0x2, P0 ;  /* 0x00000005040f7c11 */ /* 0x000fe200080f1405 */
[--C-:B------:R-:W-:Y:S01]  /*249a0*/  IMAD.X R11, RZ, RZ, R9.reuse, P2 ;  /* 0x000000ffff0b7224 */ /* 0x100fe200010e0609 */
[C---:B------:R-:W-:Y:S01]  /*249b0*/  IADD3 R37, P0, R8.reuse, 0x5000, RZ ;  /* 0x0000500008257810 */ /* 0x040fe20007f1e0ff */
[----:B------:R-:W-:Y:S01]  /*249c0*/  SHFL.IDX PT, R54, R6, RZ, 0x1c1f ;  /* 0x001c1fff06367589 */ /* 0x000fe200000e0000 */
[----:B------:R-:W-:Y:S01]  /*249d0*/  IADD3 R45, P2, R8, 0x7000, RZ ;  /* 0x00007000082d7810 */ /* 0x000fe20007f5e0ff */
[----:B----4-:R-:W-:Y:S01]  /*249e0*/  IMAD.IADD R30, R30, 0x1, R224 ;  /* 0x000000011e1e7824 */ /* 0x010fe200078e02e0 */
[----:B------:R-:W-:Y:S01]  /*249f0*/  LOP3.LUT R36, R37, 0x380, RZ, 0xc0, !PT ;  /* 0x0000038025247812 */ /* 0x000fe200078ec0ff */
[----:B------:R-:W0:Y:S01]  /*24a00*/  SHFL.IDX PT, R55, R15, RZ, 0x1c1f ;  /* 0x001c1fff0f377589 */ /* 0x000e2200000e0000 */
[----:B------:R-:W-:Y:S01]  /*24a10*/  LOP3.LUT R44, R45, 0x380, RZ, 0xc0, !PT ;  /* 0x000003802d2c7812 */ /* 0x000fe200078ec0ff */
[----:B------:R-:W-:Y:S01]  /*24a20*/  ULDC.64 UR4, c[0x0][0xaa0] ;  /* 0x0002a80000047ab9 */ /* 0x000fe20000000a00 */
[----:B------:R-:W-:Y:S01]  /*24a30*/  SHF.R.U64 R36, R36, 0x3, RZ ;  /* 0x0000000324247819 */ /* 0x000fe200000012ff */
[----:B------:R-:W-:Y:S04]  /*24a40*/  SHFL.IDX PT, R58, R6, 0x1, 0x1c1f ;  /* 0x003c1f00063a7f89 */ /* 0x000fe800000e0000 */
[----:B------:R-:W2:Y:S01]  /*24a50*/  SHFL.IDX PT, R59, R15, 0x1, 0x1c1f ;  /* 0x003c1f000f3b7f89 */ /* 0x000ea200000e0000 */
[----:B------:R-:W-:Y:S01]  /*24a60*/  LOP3.LUT R36, R36, R37, RZ, 0x3c, !PT ;  /* 0x0000002524247212 */ /* 0x000fe200078e3cff */
[----:B------:R-:W-:Y:S01]  /*24a70*/  IMAD.X R37, RZ, RZ, R9, P0 ;  /* 0x000000ffff257224 */ /* 0x000fe200000e0609 */
[----:B------:R-:W-:Y:S01]  /*24a80*/  SHF.R.U64 R44, R44, 0x3, RZ ;  /* 0x000000032c2c7819 */ /* 0x000fe200000012ff */
[----:B------:R-:W-:Y:S01]  /*24a90*/  IMAD R21, R21, UR4, RZ ;  /* 0x0000000415157c24 */ /* 0x000fe2000f8e02ff */
[----:B------:R-:W-:Y:S01]  /*24aa0*/  LOP3.LUT P0, RZ, R31, 0x3, RZ, 0xc0, !PT ;  /* 0x000000031fff7812 */ /* 0x000fe2000780c0ff */
[----:B------:R-:W-:Y:S01]  /*24ab0*/  VIADD R4, R30, 0x8 ;  /* 0x000000081e047836 */ /* 0x000fe20000000000 */
[----:B------:R-:W-:Y:S01]  /*24ac0*/  IADD3 R13, P6, R8, 0x2000, RZ ;  /* 0x00002000080d7810 */ /* 0x000fe20007fde0ff */
[----:B------:R-:W-:Y:S01]  /*24ad0*/  IMAD R67, R20, UR5, R21 ;  /* 0x0000000514437c24 */ /* 0x000fe2000f8e0215 */
[----:B------:R-:W-:Y:S01]  /*24ae0*/  LOP3.LUT R44, R44, R45, RZ, 0x3c, !PT ;  /* 0x0000002d2c2c7212 */ /* 0x000fe200078e3cff */
[----:B------:R-:W-:Y:S01]  /*24af0*/  IMAD.WIDE.U32 R20, R20, UR4, RZ ;  /* 0x0000000414147c25 */ /* 0x000fe2000f8e00ff */
[----:B------:R-:W-:Y:S01]  /*24b00*/  IADD3.X R45, RZ, R9, RZ, P2, !PT ;  /* 0x00000009ff2d7210 */ /* 0x000fe200017fe4ff */
[----:B------:R-:W-:Y:S01]  /*24b10*/  ULDC.64 UR4, c[0x0][0xae8] ;  /* 0x0002ba0000047ab9 */ /* 0x000fe20000000a00 */
[----:B------:R-:W-:-:S02]  /*24b20*/  ISETP.GE.OR P2, PT, R30, R65, P0 ;  /* 0x000000411e00720c */ /* 0x000fc40000746670 */
[----:B------:R-:W-:Y:S02]  /*24b30*/  ISETP.GE.OR P0, PT, R4, R65, P0 ;  /* 0x000000410400720c */ /* 0x000fe40000706670 */
[----:B------:R-:W-:Y:S01]  /*24b40*/  LOP3.LUT R12, R13, 0x380, RZ, 0xc0, !PT ;  /* 0x000003800d0c7812 */ /* 0x000fe200078ec0ff */
[----:B------:R-:W-:Y:S01]  /*24b50*/  IMAD.IADD R21, R21, 0x1, R67 ;  /* 0x0000000115157824 */ /* 0x000fe200078e0243 */
[----:B------:R-:W-:Y:S01]  /*24b60*/  LOP3.LUT R10, R7, 0x380, RZ, 0xc0, !PT ;  /* 0x00000380070a7812 */ /* 0x000fe200078ec0ff */
[----:B------:R-:W-:Y:S01]  /*24b70*/  IMAD R67, R233, 0x20, R66 ;  /* 0x00000020e9437824 */ /* 0x000fe200078e0242 */
[----:B------:R-:W-:Y:S01]  /*24b80*/  SHF.R.U64 R12, R12, 0x3, RZ ;  /* 0x000000030c0c7819 */ /* 0x000fe200000012ff */
[----:B------:R-:W-:Y:S01]  /*24b90*/  IMAD R69, R64, UR4, RZ ;  /* 0x0000000440457c24 */ /* 0x000fe2000f8e02ff */
[----:B------:R-:W-:Y:S02]  /*24ba0*/  SHF.R.U64 R10, R10, 0x3, RZ ;  /* 0x000000030a0a7819 */ /* 0x000fe400000012ff */
[----:B------:R-:W-:-:S02]  /*24bb0*/  LOP3.LUT R12, R12, R13, RZ, 0x3c, !PT ;  /* 0x0000000d0c0c7212 */ /* 0x000fc400078e3cff */
[----:B------:R-:W-:Y:S02]  /*24bc0*/  IADD3 R64, R224, R67, RZ ;  /* 0x00000043e0407210 */ /* 0x000fe40007ffe0ff */
[----:B------:R-:W-:Y:S01]  /*24bd0*/  IADD3.X R13, RZ, R9, RZ, P6, !PT ;  /* 0x00000009ff0d7210 */ /* 0x000fe200037fe4ff */
[----:B0-----:R-:W-:Y:S01]  /*24be0*/  @!P2 ST.E desc[UR60][R54.64], R2 ;  /* 0x000000023600a985 */ /* 0x001fe2000c10193c */
[----:B------:R-:W-:Y:S02]  /*24bf0*/  LOP3.LUT R10, R10, R7, RZ, 0x3c, !PT ;  /* 0x000000070a0a7212 */ /* 0x000fe400078e3cff */
[C---:B------:R-:W-:Y:S01]  /*24c00*/  IADD3 R49, P6, R8.reuse, 0x8000, RZ ;  /* 0x0000800008317810 */ /* 0x040fe20007fde0ff */
[----:B--2---:R1:W-:Y:S01]  /*24c10*/  @!P0 ST.E desc[UR60][R58.64], R0 ;  /* 0x000000003a008985 */ /* 0x0043e2000c10193c */
[----:B------:R-:W-:Y:S01]  /*24c20*/  IADD3 R7, P3, R8, 0xb000, RZ ;  /* 0x0000b00008077810 */ /* 0x000fe20007f7e0ff */
[C---:B------:R-:W-:Y:S01]  /*24c30*/  IMAD R69, R234.reuse, UR5, R69 ;  /* 0x00000005ea457c24 */ /* 0x040fe2000f8e0245 */
[----:B------:R-:W-:Y:S01]  /*24c40*/  LOP3.LUT R48, R49, 0x380, RZ, 0xc0, !PT ;  /* 0x0000038031307812 */ /* 0x000fe200078ec0ff */
[----:B------:R-:W-:Y:S01]  /*24c50*/  IMAD.WIDE.U32 R20, R234, UR4, R20 ;  /* 0x00000004ea147c25 */ /* 0x000fe2000f8e0014 */
[----:B------:R-:W-:Y:S01]  /*24c60*/  LOP3.LUT R5, R8, 0x380, RZ, 0xc0, !PT ;  /* 0x0000038008057812 */ /* 0x000fe200078ec0ff */
[----:B------:R-:W-:Y:S01]  /*24c70*/  ULDC.64 UR4, c[0x0][0xaf0] ;  /* 0x0002bc0000047ab9 */ /* 0x000fe20000000a00 */
[----:B------:R-:W-:Y:S01]  /*24c80*/  LOP3.LUT R6, R7, 0x380, RZ, 0xc0, !PT ;  /* 0x0000038007067812 */ /* 0x000fe200078ec0ff */
[----:B------:R-:W-:-:S02]  /*24c90*/  IMAD.IADD R21, R21, 0x1, R69 ;  /* 0x0000000115157824 */ /* 0x000fc400078e0245 */
[----:B-1----:R-:W-:Y:S01]  /*24ca0*/  @P1 IMAD.HI.U32 R0, R64, R71, RZ ;  /* 0x0000004740001227 */ /* 0x002fe200078e00ff */
[----:B------:R-:W-:Y:S01]  /*24cb0*/  SHF.R.U64 R48, R48, 0x3, RZ ;  /* 0x0000000330307819 */ /* 0x000fe200000012ff */
[----:B------:R-:W5:Y:S01]  /*24cc0*/  LD.E.128 R12, desc[UR60][R12.64] ;  /* 0x0000003c0c0c7980 */ /* 0x000f62000c101d00 */
[----:B------:R-:W-:Y:S01]  /*24cd0*/  SHF.R.U64 R5, R5, 0x3, RZ ;  /* 0x0000000305057819 */ /* 0x000fe200000012ff */
[----:B------:R-:W-:Y:S01]  /*24ce0*/  IMAD.MOV.U32 R67, RZ, RZ, R64 ;  /* 0x000000ffff437224 */ /* 0x000fe200078e0040 */
[----:B---3--:R-:W-:Y:S01]  /*24cf0*/  @P1 SHF.R.U32.HI R67, RZ, R73, R0 ;  /* 0x00000049ff431219 */ /* 0x008fe20000011600 */
[----:B------:R-:W-:Y:S01]  /*24d00*/  IMAD R24, R24, UR4, RZ ;  /* 0x0000000418187c24 */ /* 0x000fe2000f8e02ff */
[----:B------:R-:W-:Y:S01]  /*24d10*/  SHF.R.U64 R6, R6, 0x3, RZ ;  /* 0x0000000306067819 */ /* 0x000fe200000012ff */
[----:B------:R-:W-:Y:S01]  /*24d20*/  IMAD.WIDE.U32 R20, R237, UR4, R20 ;  /* 0x00000004ed147c25 */ /* 0x000fe2000f8e0014 */
[----:B------:R-:W-:Y:S01]  /*24d30*/  LOP3.LUT R48, R48, R49, RZ, 0x3c, !PT ;  /* 0x0000003130307212 */ /* 0x000fe200078e3cff */
[----:B------:R-:W5:Y:S01]  /*24d40*/  LD.E.128 R28, desc[UR60][R28.64] ;  /* 0x0000003c1c1c7980 */ /* 0x000f62000c101d00 */
[----:B------:R-:W-:Y:S01]  /*24d50*/  LOP3.LUT R4, R5, R8, RZ, 0x3c, !PT ;  /* 0x0000000805047212 */ /* 0x000fe200078e3cff */
[----:B------:R-:W-:Y:S01]  /*24d60*/  IMAD R69, R237, UR5, R24 ;  /* 0x00000005ed457c24 */ /* 0x000fe2000f8e0218 */
[----:B------:R-:W-:Y:S01]  /*24d70*/  SHF.R.S32.HI R0, RZ, 0x1f, R67 ;  /* 0x0000001fff007819 */ /* 0x000fe20000011443 */
[--C-:B------:R-:W-:Y:S01]  /*24d80*/  IMAD.X R49, RZ, RZ, R9.reuse, P6 ;  /* 0x000000ffff317224 */ /* 0x100fe200030e0609 */
[----:B------:R-:W-:Y:S01]  /*24d90*/  IADD3.X R61, RZ, R9, RZ, P3, !PT ;  /* 0x00000009ff3d7210 */ /* 0x000fe20001ffe4ff */
[----:B------:R-:W-:Y:S01]  /*24da0*/  IMAD.MOV.U32 R5, RZ, RZ, R9 ;  /* 0x000000ffff057224 */ /* 0x000fe200078e0009 */
[----:B------:R-:W-:Y:S01]  /*24db0*/  LOP3.LUT R60, R6, R7, RZ, 0x3c, !PT ;  /* 0x00000007063c7212 */ /* 0x000fe200078e3cff */
[----:B------:R-:W-:Y:S01]  /*24dc0*/  IMAD.MOV R2, RZ, RZ, -R67 ;  /* 0x000000ffff027224 */ /* 0x000fe200078e0a43 */
[----:B------:R-:W-:Y:S01]  /*24dd0*/  ULDC.64 UR4, c[0x0][0xae0] ;  /* 0x0002b80000047ab9 */ /* 0x000fe20000000a00 */
[----:B------:R-:W-:Y:S01]  /*24de0*/  IADD3 R21, R21, R69, RZ ;  /* 0x0000004515157210 */ /* 0x000fe20007ffe0ff */
[----:B------:R-:W-:Y:S01]  /*24df0*/  IMAD R0, R0, UR4, RZ ;  /* 0x0000000400007c24 */ /* 0x000fe2000f8e02ff */
[----:B------:R-:W5:Y:S01]  /*24e00*/  LD.E.128 R4, desc[UR60][R4.64] ;  /* 0x0000003c04047980 */ /* 0x000f62000c101d00 */
[----:B------:R-:W-:-:S03]  /*24e10*/  IMAD R69, R3, R2, R64 ;  /* 0x0000000203457224 */ /* 0x000fc600078e0240 */
[----:B------:R-:W5:Y:S01]  /*24e20*/  LD.E.128 R8, desc[UR60][R10.64] ;  /* 0x0000003c0a087980 */ /* 0x000f62000c101d00 */
[----:B------:R-:W-:-:S03]  /*24e30*/  IMAD R71, R67, UR5, R0 ;  /* 0x0000000543477c24 */ /* 0x000fc6000f8e0200 */
[----:B------:R-:W5:Y:S01]  /*24e40*/  LD.E.128 R32, desc[UR60][R32.64] ;  /* 0x0000003c20207980 */ /* 0x000f62000c101d00 */
[----:B------:R-:W-:-:S03]  /*24e50*/  SHF.R.S32.HI R0, RZ, 0x1f, R69 ;  /* 0x0000001fff007819 */ /* 0x000fc60000011445 */
[----:B------:R-:W5:Y:S04]  /*24e60*/  LD.E.128 R36, desc[UR60][R36.64] ;  /* 0x0000003c24247980 */ /* 0x000f68000c101d00 */
[----:B------:R-:W5:Y:S04]  /*24e70*/  LD.E.128 R40, desc[UR60][R40.64] ;  /* 0x0000003c28287980 */ /* 0x000f68000c101d00 */
[----:B------:R-:W5:Y:S04]  /*24e80*/  LD.E.128 R44, desc[UR60][R44.64] ;  /* 0x0000003c2c2c7980 */ /* 0x000f68000c101d00 */
[----:B------:R-:W5:Y:S04]  /*24e90*/  LD.E.128 R48, desc[UR60][R48.64] ;  /* 0x0000003c30307980 */ /* 0x000f68000c101d00 */
[----:B------:R-:W5:Y:S04]  /*24ea0*/  LD.E.128 R52, desc[UR60][R52.64] ;  /* 0x0000003c34347980 */ /* 0x000f68000c101d00 */
[----:B------:R-:W5:Y:S04]  /*24eb0*/  LD.E.128 R56, desc[UR60][R56.64] ;  /* 0x0000003c38387980 */ /* 0x000f68000c101d00 */
[----:B------:R-:W5:Y:S01]  /*24ec0*/  LD.E.128 R60, desc[UR60][R60.64] ;  /* 0x0000003c3c3c7980 */ /* 0x000f62000c101d00 */
[----:B------:R-:W-:Y:S01]  /*24ed0*/  IMAD.WIDE.U32 R2, R67, UR4, R20 ;  /* 0x0000000443027c25 */ /* 0x000fe2000f8e0014 */
[----:B------:R-:W-:Y:S01]  /*24ee0*/  ULDC.64 UR4, c[0x0][0xad8] ;  /* 0x0002b60000047ab9 */ /* 0x000fe20000000a00 */
[----:B------:R-:W-:Y:S01]  /*24ef0*/  @!PT LDS RZ, [RZ] ;  /* 0x00000000fffff984 */ /* 0x000fe20000000800 */
[----:B------:R-:W-:Y:S01]  /*24f00*/  @!PT LDS RZ, [RZ] ;  /* 0x00000000fffff984 */ /* 0x000fe20000000800 */
[----:B------:R-:W-:Y:S01]  /*24f10*/  @!PT LDS RZ, [RZ] ;  /* 0x00000000fffff984 */ /* 0x000fe20000000800 */
[----:B------:R-:W-:Y:S01]  /*24f20*/  @!PT LDS RZ, [RZ] ;  /* 0x00000000fffff984 */ /* 0x000fe20000000800 */
[----:B------:R0:W-:Y:S06]  /*24f30*/  MEMBAR.ALL.CTA ;  /* 0x0000000000007992 */ /* 0x0001ec0000008000 */
[----:B0-----:R-:W0:Y:S01]  /*24f40*/  FENCE.VIEW.ASYNC.S ;  /* 0x00000000000073c6 */ /* 0x001e220000000000 */
[----:B------:R-:W-:-:S02]  /*24f50*/  IMAD.IADD R224, R66, 0x1, R224 ;  /* 0x0000000142e07824 */ /* 0x000fc400078e02e0 */
[----:B------:R-:W-:Y:S02]  /*24f60*/  IMAD.IADD R3, R3, 0x1, R71 ;  /* 0x0000000103037824 */ /* 0x000fe400078e0247 */
[----:B------:R-:W-:Y:S02]  /*24f70*/  IMAD R20, R0, UR4, RZ ;  /* 0x0000000400147c24 */ /* 0x000fe4000f8e02ff */
[C---:B------:R-:W-:Y:S02]  /*24f80*/  VIADD R0, R224.reuse, 0x20 ;  /* 0x00000020e0007836 */ /* 0x040fe40000000000 */
[C---:B------:R-:W-:Y:S02]  /*24f90*/  IMAD R21, R69.reuse, UR5, R20 ;  /* 0x0000000545157c24 */ /* 0x040fe4000f8e0214 */
[----:B------:R-:W-:Y:S01]  /*24fa0*/  IMAD.WIDE.U32 R2, R69, UR4, R2 ;  /* 0x0000000445027c25 */ /* 0x000fe2000f8e0002 */
[-C--:B------:R-:W-:Y:S01]  /*24fb0*/  ISETP.GE.AND P2, PT, R224, R65.reuse, PT ;  /* 0x00000041e000720c */ /* 0x080fe20003f46270 */
[----:B------:R-:W-:Y:S01]  /*24fc0*/  ULDC.64 UR4, c[0x0][0xa80] ;  /* 0x0002a00000047ab9 */ /* 0x000fe20000000a00 */
[----:B------:R-:W-:Y:S01]  /*24fd0*/  ISETP.GE.AND P1, PT, R0, R65, PT ;  /* 0x000000410000720c */ /* 0x000fe20003f26270 */
[----:B------:R-:W-:Y:S01]  /*24fe0*/  IMAD.IADD R3, R3, 0x1, R21 ;  /* 0x0000000103037824 */ /* 0x000fe200078e0215 */
[----:B------:R-:W-:-:S02]  /*24ff0*/  IADD3 R0, R16, 0x36820, RZ ;  /* 0x0003682010007810 */ /* 0x000fc40007ffe0ff */
[C---:B------:R-:W-:Y:S02]  /*25000*/  LEA R24, P3, R2.reuse, UR4, 0x1 ;  /* 0x0000000402187c11 */ /* 0x040fe4000f8608ff */
[----:B------:R-:W-:Y:S02]  /*25010*/  PRMT R0, RZ, 0x654, R0 ;  /* 0x00000654ff007816 */ /* 0x000fe40000000000 */
[----:B------:R-:W-:Y:S01]  /*25020*/  LEA.HI.X R64, R2, UR5, R3, 0x1, P3 ;  /* 0x0000000502407c11 */ /* 0x000fe200098f0c03 */
        /* <DEDUP_REMOVED lines=19> */
.L_x_2950:
[----:B------:R-:W-:Y:S05]  /*25160*/  BSYNC B1 ;  /* 0x0000000000017941 */ /* 0x000fea0003800000 */
.L_x_2949:
[----:B0-----:R0:W4:Y:S01]  /*25170*/  SHFL.IDX PT, R0, R64, 0x1, 0x181f ;  /* 0x00381f0040007f89 */ /* 0x00112200000e0000 */
        /* <DEDUP_REMOVED lines=16> */
.L_x_2952:
[----:B------:R-:W-:Y:S05]  /*25280*/  BSYNC B1 ;  /* 0x0000000000017941 */ /* 0x000fea0003800000 */
.L_x_2951:
        /* <DEDUP_REMOVED lines=17> */
.L_x_2954:
[----:B------:R-:W-:Y:S05]  /*253a0*/  BSYNC B1 ;  /* 0x0000000000017941 */ /* 0x000fea0003800000 */
.L_x_2953:
[----:B0-----:R-:W-:Y:S01]  /*253b0*/  VIADD R0, R224, 0x60 ;  /* 0x00000060e0007836 */ /* 0x001fe20000000000 */
[----:B-1--4-:R-:W0:Y:S04]  /*253c0*/  SHFL.IDX PT, R64, R64, 0x3, 0x181f ;  /* 0x00781f0040407f89 */ /* 0x012e2800000e0000 */
[----:B------:R-:W-:Y:S01]  /*253d0*/  ISETP.GE.AND P0, PT, R0, R65, PT ;  /* 0x000000410000720c */ /* 0x000fe20003f06270 */
[----:B------:R-:W1:-:S12]  /*253e0*/  SHFL.IDX PT, R24, R24, 0x3, 0x181f ;  /* 0x00781f0018187f89 */ /* 0x000e5800000e0000 */
[----:B------:R-:W-:Y:S05]  /*253f0*/  @P0 BRA `(.L_x_2955) ;  /* 0x0000000c004c0947 */ /* 0x000fea0003800000 */
[----:B------:R-:W-:Y:S02]  /*25400*/  ULDC UR4, c[0x0][0xac8] ;  /* 0x0002b20000047ab9 */ /* 0x000fe40000000800 */
[----:B------:R-:W-:Y:S02]  /*25410*/  ISETP.GE.AND P2, PT, R225, UR4, PT ;  /* 0x00000004e1007c0c */ /* 0x000fe4000bf46270 */
[----:B------:R-:W-:-:S11]  /*25420*/  ISETP.GE.AND P3, PT, R231, UR4, PT ;  /* 0x00000004e7007c0c */ /* 0x000fd6000bf66270 */
[-C--:B-1----:R-:W-:Y:S02]  /*25430*/  @!P2 LEA R2, P0, R225, R24.reuse, 0x1 ;  /* 0x00000018e102a211 */ /* 0x082fe400078008ff */
[----:B------:R-:W-:Y:S02]  /*25440*/  @!P3 LEA R4, P1, R231, R24, 0x1 ;  /* 0x00000018e704b211 */ /* 0x000fe400078208ff */
[-C--:B0-----:R-:W-:Y:S02]  /*25450*/  @!P2 LEA.HI.X R3, R225, R64.reuse, R72, 0x1, P0 ;  /* 0x00000040e103a211 */ /* 0x081fe400000f0c48 */
[----:B------:R-:W-:Y:S02]  /*25460*/  @!P3 LEA.HI.X R5, R231, R64, R70, 0x1, P1 ;  /* 0x00000040e705b211 */ /* 0x000fe400008f0c46 */
[----:B------:R-:W-:Y:S01]  /*25470*/  ISETP.GE.AND P0, PT, R232, UR4, PT ;  /* 0x00000004e8007c0c */ /* 0x000fe2000bf06270 */
[----:B------:R4:W-:Y:S04]  /*25480*/  @!P2 ST.E.128 desc[UR60][R2.64], R28 ;  /* 0x0000001c0200a985 */ /* 0x0009e8000c101d3c */
[----:B------:R4:W-:Y:S08]  /*25490*/  @!P3 ST.E.128 desc[UR60][R4.64], R44 ;  /* 0x0000002c0400b985 */ /* 0x0009f0000c101d3c */
[----:B------:R-:W-:Y:S05]  /*254a0*/  @P0 BRA `(.L_x_2955) ;  /* 0x0000000c00200947 */ /* 0x000fea0003800000 */
[----:B----4-:R-:W-:-:S04]  /*254b0*/  LEA R2, P0, R232, R24, 0x1 ;  /* 0x00000018e8027211 */ /* 0x010fc800078008ff */
[----:B------:R-:W-:-:S05]  /*254c0*/  LEA.HI.X R3, R232, R64, R68, 0x1, P0 ;  /* 0x00000040e8037211 */ /* 0x000fca00000f0c44 */
[----:B------:R0:W-:Y:S01]  /*254d0*/  ST.E.128 desc[UR60][R2.64], R60 ;  /* 0x0000003c02007985 */ /* 0x0001e2000c101d3c */
[----:B------:R-:W-:Y:S05]  /*254e0*/  BRA `(.L_x_2955) ;  /* 0x0000000c00107947 */ /* 0x000fea0003800000 */
.L_x_2947:
[----:B------:R-:W-:Y:S01]  /*254f0*/  ULDC.64 UR4, c[0x0][0xc00] ;  /* 0x0003000000047ab9 */ /* 0x000fe20000000a00 */
[----:B------:R-:W-:Y:S01]  /*25500*/  MOV R6, RZ ;  /* 0x000000ff00067202 */ /* 0x000fe20000000f00 */
[----:B------:R-:W2:Y:S01]  /*25510*/  LDC R21, c[0x0][0xbe8] ;  /* 0x0002fa00ff157b82 */ /* 0x000ea20000000800 */
[----:B------:R-:W-:Y:S02]  /*25520*/  ISETP.NE.U32.AND P0, PT, RZ, UR4, PT ;  /* 0x00000004ff007c0c */ /* 0x000fe4000bf05070 */
[----:B------:R-:W-:Y:S02]  /*25530*/  IADD3 R2, P1, R235, UR4, RZ ;  /* 0x00000004eb027c10 */ /* 0x000fe4000ff3e0ff */
[----:B------:R-:W-:Y:S02]  /*25540*/  ISETP.NE.AND.EX P0, PT, RZ, UR5, PT, P0 ;  /* 0x00000005ff007c0c */ /* 0x000fe4000bf05300 */
[----:B------:R-:W-:Y:S01]  /*25550*/  IADD3.X R3, R236, UR5, RZ, P1, !PT ;  /* 0x00000005ec037c10 */ /* 0x000fe20008ffe4ff */
[----:B------:R-:W-:-:S02]  /*25560*/  ULDC.64 UR4, c[0x0][0xc08] ;  /* 0x0003020000047ab9 */ /* 0x000fc40000000a00 */
[----:B------:R-:W-:-:S04]  /*25570*/  ISETP.NE.U32.AND P1, PT, RZ, UR4, PT ;  /* 0x00000004ff007c0c */ /* 0x000fc8000bf25070 */
[----:B------:R-:W-:-:S04]  /*25580*/  ISETP.NE.AND.EX P1, PT, RZ, UR5, PT, P1 ;  /* 0x00000005ff007c0c */ /* 0x000fc8000bf25310 */
[----:B------:R3:W5:Y:S09]  /*25590*/  @P0 LDG.E R6, desc[UR60][R2.64] ;  /* 0x0000003c02060981 */ /* 0x000772000c1e1900 */
[----:B------:R-:W-:Y:S01]  /*255a0*/  @P1 IADD3 R4, P2, R235, UR4, RZ ;  /* 0x00000004eb041c10 */ /* 0x000fe2000ff5e0ff */
[----:B------:R-:W-:-:S02]  /*255b0*/  ULDC UR4, c[0x0][0xa88] ;  /* 0x0002a20000047ab9 */ /* 0x000fc40000000800 */
[----:B------:R-:W-:Y:S01]  /*255c0*/  IMAD.U32 R0, RZ, RZ, UR4 ;  /* 0x00000004ff007e24 */ /* 0x000fe2000f8e00ff */
        /* <DEDUP_REMOVED lines=13> */
.L_x_2956:
[----:B------:R-:W2:Y:S01]  /*256a0*/  LDL.LU R2, [R1+0x58] ;  /* 0x0000580001027983 */ /* 0x000ea20000300800 */
[----:B------:R-:W-:Y:S01]  /*256b0*/  BSSY B1, `(.L_x_2957) ;  /* 0x000002d000017945 */ /* 0x000fe20003800000 */
[----:B------:R-:W-:Y:S02]  /*256c0*/  SHF.R.S32.HI R10, RZ, 0x1f, R234 ;  /* 0x0000001fff0a7819 */ /* 0x000fe400000114ea */
[----:B------:R-:W-:Y:S02]  /*256d0*/  SEL R237, R237, RZ, !P0 ;  /* 0x000000ffeded7207 */ /* 0x000fe40004000000 */
[----:B-----5:R-:W-:Y:S02]  /*256e0*/  SHF.R.S32.HI R11, RZ, 0x1f, R6 ;  /* 0x0000001fff0b7819 */ /* 0x020fe40000011406 */
[----:B--2---:R-:W-:Y:S01]  /*256f0*/  SEL R12, R2, RZ, !P0 ;  /* 0x000000ff020c7207 */ /* 0x004fe20004000000 */
[----:B------:R-:W-:Y:S06]  /*25700*/  @P3 BRA `(.L_x_2958) ;  /* 0x00000000009c3947 */ /* 0x000fec0003800000 */
[----:B------:R-:W2:Y:S01]  /*25710*/  S2R R3, SR_TID.X ;  /* 0x0000000000037919 */ /* 0x000ea20000002100 */
[----:B------:R-:W3:Y:S02]  /*25720*/  LDC R9, c[0x0][0xbe8] ;  /* 0x0002fa00ff097b82 */ /* 0x000ee40000000800 */
[----:B---3--:R-:W-:Y:S01]  /*25730*/  IMAD R2, R0, R9, RZ ;  /* 0x0000000900027224 */ /* 0x008fe200078e02ff */
[----:B--2---:R-:W-:-:S04]  /*25740*/  IADD3 R8, R224, -0x80, R3 ;  /* 0xffffff80e0087810 */ /* 0x004fc80007ffe003 */
[----:B------:R-:W-:-:S13]  /*25750*/  ISETP.GE.AND P0, PT, R8, R2, PT ;  /* 0x000000020800720c */ /* 0x000fda0003f06270 */
[----:B------:R-:W-:Y:S05]  /*25760*/  @P0 BRA `(.L_x_2958) ;  /* 0x0000000000840947 */ /* 0x000fea0003800000 */
[----:B------:R-:W-:Y:S01]  /*25770*/  ISETP.NE.AND P0, PT, R9, 0x1, PT ;  /* 0x000000010900780c */ /* 0x000fe20003f05270 */
[----:B------:R-:W-:Y:S01]  /*25780*/  ULDC.64 UR4, c[0x0][0xb90] ;  /* 0x0002e40000047ab9 */ /* 0x000fe20000000a00 */
[----:B------:R-:W-:Y:S01]  /*25790*/  IMAD.MOV.U32 R2, RZ, RZ, R6 ;  /* 0x000000ffff027224 */ /* 0x000fe200078e0006 */
[----:B------:R-:W-:Y:S01]  /*257a0*/  MOV R5, R8 ;  /* 0x0000000800057202 */ /* 0x000fe20000000f00 */
[----:B------:R-:W-:Y:S02]  /*257b0*/  IMAD R7, R10, UR4, RZ ;  /* 0x000000040a077c24 */ /* 0x000fe4000f8e02ff */
[----:B------:R-:W-:Y:S02]  /*257c0*/  IMAD.MOV.U32 R3, RZ, RZ, R11 ;  /* 0x000000ffff037224 */ /* 0x000fe400078e000b */
[C---:B------:R-:W-:Y:S02]  /*257d0*/  IMAD R7, R234.reuse, UR5, R7 ;  /* 0x00000005ea077c24 */ /* 0x040fe4000f8e0207 */
[----:B------:R-:W-:Y:S01]  /*257e0*/  IMAD.WIDE.U32 R2, R234, UR4, R2 ;  /* 0x00000004ea027c25 */ /* 0x000fe2000f8e0002 */
[----:B------:R-:W-:-:S02]  /*257f0*/  ULDC.64 UR4, c[0x0][0xb98] ;  /* 0x0002e60000047ab9 */ /* 0x000fc40000000a00 */
[----:B------:R-:W2:Y:S01]  /*25800*/  @P0 LDC R13, c[0x0][0xbec] ;  /* 0x0002fb00ff0d0b82 */ /* 0x000ea20000000800 */
[----:B------:R-:W-:Y:S02]  /*25810*/  IMAD.IADD R3, R3, 0x1, R7 ;  /* 0x0000000103037824 */ /* 0x000fe400078e0207 */
[----:B------:R-:W-:-:S05]  /*25820*/  IMAD.WIDE.U32 R2, R237, UR4, R2 ;  /* 0x00000004ed027c25 */ /* 0x000fca000f8e0002 */
[----:B------:R-:W3:Y:S01]  /*25830*/  @P0 LDC R15, c[0x0][0xbf0] ;  /* 0x0002fc00ff0f0b82 */ /* 0x000ee20000000800 */
        /* <DEDUP_REMOVED lines=20> */
.L_x_2958:
[----:B------:R-:W-:Y:S05]  /*25980*/  BSYNC B1 ;  /* 0x0000000000017941 */ /* 0x000fea0003800000 */
.L_x_2957:
[----:B------:R-:W-:Y:S01]  /*25990*/  SHF.R.S32.HI R8, RZ, 0x1f, R20 ;  /* 0x0000001fff087819 */ /* 0x000fe20000011414 */
[----:B------:R-:W-:Y:S01]  /*259a0*/  ULDC.64 UR4, c[0x0][0xaa0] ;  /* 0x0002a80000047ab9 */ /* 0x000fe20000000a00 */
[----:B------:R-:W-:Y:S01]  /*259b0*/  BSSY B1, `(.L_x_2959) ;  /* 0x0000041000017945 */ /* 0x000fe20003800000 */
[----:B--2---:R-:W-:Y:S01]  /*259c0*/  IMAD R3, R11, UR4, RZ ;  /* 0x000000040b037c24 */ /* 0x004fe2000f8e02ff */
[----:B------:R-:W-:Y:S02]  /*259d0*/  LEA.HI R8, R8, R20, RZ, 0x3 ;  /* 0x0000001408087211 */ /* 0x000fe400078f18ff */
[----:B------:R-:W-:Y:S01]  /*259e0*/  SHF.R.S32.HI R13, RZ, 0x1f, R232 ;  /* 0x0000001fff0d7819 */ /* 0x000fe200000114e8 */
[C---:B------:R-:W-:Y:S01]  /*259f0*/  IMAD R5, R6.reuse, UR5, R3 ;  /* 0x0000000506057c24 */ /* 0x040fe2000f8e0203 */
[----:B------:R-:W-:Y:S01]  /*25a00*/  SHF.R.S32.HI R8, RZ, 0x3, R8 ;  /* 0x00000003ff087819 */ /* 0x000fe20000011408 */
[----:B------:R-:W-:Y:S01]  /*25a10*/  IMAD.WIDE.U32 R2, R6, UR4, RZ ;  /* 0x0000000406027c25 */ /* 0x000fe2000f8e00ff */
[----:B------:R-:W-:Y:S01]  /*25a20*/  ULDC.64 UR4, c[0x0][0xae8] ;  /* 0x0002ba0000047ab9 */ /* 0x000fe20000000a00 */
[----:B------:R-:W-:-:S02]  /*25a30*/  SHF.R.S32.HI R15, RZ, 0x1f, R231 ;  /* 0x0000001fff0f7819 */ /* 0x000fc400000114e7 */
[----:B------:R-:W-:Y:S01]  /*25a40*/  IMAD R7, R233, 0x20, R8 ;  /* 0x00000020e9077824 */ /* 0x000fe200078e0208 */
[----:B------:R-:W-:Y:S02]  /*25a50*/  IADD3 R3, R3, R5, RZ ;  /* 0x0000000503037210 */ /* 0x000fe40007ffe0ff */
[----:B------:R-:W-:Y:S01]  /*25a60*/  SHF.R.S32.HI R20, RZ, 0x1f, R225 ;  /* 0x0000001fff147819 */ /* 0x000fe200000114e1 */
[----:B------:R-:W-:Y:S02]  /*25a70*/  IMAD.IADD R9, R224, 0x1, R7 ;  /* 0x00000001e0097824 */ /* 0x000fe400078e0207 */
[----:B------:R-:W-:Y:S02]  /*25a80*/  IMAD R7, R10, UR4, RZ ;  /* 0x000000040a077c24 */ /* 0x000fe4000f8e02ff */
[----:B----4-:R-:W-:-:S04]  /*25a90*/  @P2 IMAD.HI.U32 R4, R9, R14, RZ ;  /* 0x0000000e09042227 */ /* 0x010fc800078e00ff */
[C---:B------:R-:W-:Y:S02]  /*25aa0*/  IMAD R7, R234.reuse, UR5, R7 ;  /* 0x00000005ea077c24 */ /* 0x040fe4000f8e0207 */
[----:B------:R-:W-:Y:S01]  /*25ab0*/  IMAD.WIDE.U32 R2, R234, UR4, R2 ;  /* 0x00000004ea027c25 */ /* 0x000fe2000f8e0002 */
[----:B------:R-:W-:-:S03]  /*25ac0*/  ULDC.64 UR4, c[0x0][0xaf0] ;  /* 0x0002bc0000047ab9 */ /* 0x000fc60000000a00 */
[----:B------:R-:W-:Y:S01]  /*25ad0*/  IMAD.MOV.U32 R5, RZ, RZ, R9 ;  /* 0x000000ffff057224 */ /* 0x000fe200078e0009 */
[----:B0-----:R-:W-:Y:S01]  /*25ae0*/  @P2 SHF.R.U32.HI R5, RZ, R29, R4 ;  /* 0x0000001dff052219 */ /* 0x001fe20000011604 */
        /* <DEDUP_REMOVED lines=18> */
[C---:B------:R-:W-:Y:S01]  /*25c10*/  IMAD R5, R7.reuse, UR5, R4 ;  /* 0x0000000507057c24 */ /* 0x040fe2000f8e0204 */
[C---:B------:R-:W-:Y:S01]  /*25c20*/  IADD3 R0, R224.reuse, 0x20, RZ ;  /* 0x00000020e0007810 */ /* 0x040fe20007ffe0ff */
        /* <DEDUP_REMOVED lines=25> */
.L_x_2960:
[----:B------:R-:W-:Y:S05]  /*25dc0*/  BSYNC B1 ;  /* 0x0000000000017941 */ /* 0x000fea0003800000 */
.L_x_2959:
        /* <DEDUP_REMOVED lines=17> */
.L_x_2962:
[----:B------:R-:W-:Y:S05]  /*25ee0*/  BSYNC B1 ;  /* 0x0000000000017941 */ /* 0x000fea0003800000 */
.L_x_2961:
        /* <DEDUP_REMOVED lines=17> */
.L_x_2964:
[----:B------:R-:W-:Y:S05]  /*26000*/  BSYNC B1 ;  /* 0x0000000000017941 */ /* 0x000fea0003800000 */
.L_x_2963:
[----:B0-----:R-:W-:Y:S01]  /*26010*/  VIADD R0, R224, 0x60 ;  /* 0x00000060e0007836 */ /* 0x001fe20000000000 */
[----:B------:R0:W0:Y:S04]  /*26020*/  SHFL.IDX PT, R6, R5, 0x3, 0x181f ;  /* 0x00781f0005067f89 */ /* 0x00002800000e0000 */
        /* <DEDUP_REMOVED lines=16> */
.L_x_2955:
[----:B------:R-:W-:Y:S05]  /*26130*/  BSYNC B0 ;  /* 0x0000000000007941 */ /* 0x000fea0003800000 */
.L_x_2946:
[----:B------:R-:W-:Y:S02]  /*26140*/  ULDC UR4, c[0x0][0xc3c] ;  /* 0x00030f0000047ab9 */ /* 0x000fe40000000800 */
[----:B-1----:R-:W-:-:S13]  /*26150*/  ISETP.GE.AND P0, PT, R27, UR4, PT ;  /* 0x000000041b007c0c */ /* 0x002fda000bf06270 */
[----:B------:R-:W-:Y:S05]  /*26160*/  @!P0 BRA `(.L_x_2965) ;  /* 0xfffffdb000908947 */ /* 0x000fea000383ffff */
[----:B------:R-:W-:Y:S05]  /*26170*/  BRA `(.L_x_2741) ;  /* 0x0000008000a87947 */ /* 0x000fea0003800000 */
.L_x_2739:
[----:B------:R-:W-:-:S08]  /*26180*/  NOP ;  /* 0x0000000000007918 */ /* 0x000fd00000000000 */
[----:B0-----:R-:W0:-:S00]  /*26190*/  USETMAXREG.DEALLOC.CTAPOOL 0x18 ;  /* 0x00000018000079c8 */ /* 0x001e0000080e0500 */
[----:B0-----:R-:W2:Y:S01]  /*261a0*/  LDL.LU R2, [R1+0x20] ;  /* 0x0000200001027983 */ /* 0x001ea20000300800 */
[----:B------:R-:W-:Y:S02]  /*261b0*/  LOP3.LUT R0, R0, 0x3, RZ, 0xc0, !PT ;  /* 0x0000000300007812 */ /* 0x000fe400078ec0ff */
[----:B------:R-:W-:-:S04]  /*261c0*/  MOV R6, RZ ;  /* 0x000000ff00067202 */ /* 0x000fc80000000f00 */
        /* <DEDUP_REMOVED lines=13> */
.L_x_2966:
        /* <DEDUP_REMOVED lines=41> */
.L_x_2972:
        /* <DEDUP_REMOVED lines=12> */
.L_x_2971:
[----:B------:R-:W-:Y:S05]  /*265f0*/  BSYNC B0 ;  /* 0x0000000000007941 */ /* 0x000fea0003800000 */
.L_x_2970:
        /* <DEDUP_REMOVED lines=17> */
[----:B------:R-:W-:-:S05]  /*26710*/  IMAD.IADD R7, R8, 0x1, R7 ;  /* 0x0000000108077824 */ /* 0x000fca00078e0207 */
[----:B------:R-:W-:-:S13]  /*26720*/  ISETP.GT.AND P6, PT, R7, UR6, PT ;  /* 0x0000000607007c0c */ /* 0x000fda000bfc4270 */
[----:B------:R-:W-:Y:S05]  /*26730*/  @!P6 BRA `(.L_x_2972) ;  /* 0xfffffffc007ce947 */ /* 0x000fea000383ffff */
[----:B------:R-:W-:-:S07]  /*26740*/  IMAD.MOV.U32 R5, RZ, RZ, R11 ;  /* 0x000000ffff057224 */ /* 0x000fce00078e000b */
.L_x_2968:
[----:B------:R-:W-:-:S04]  /*26750*/  IMAD.IADD R8, R7, 0x1, -R8 ;  /* 0x0000000107087824 */ /* 0x000fc800078e0a08 */
[----:B------:R-:W-:-:S05]  /*26760*/  IMAD R2, R5, UR5, R8 ;  /* 0x0000000505027c24 */ /* 0x000fca000f8e0208 */
[----:B------:R-:W-:Y:S02]  /*26770*/  ISETP.GT.AND P0, PT, R2, UR6, PT ;  /* 0x0000000602007c0c */ /* 0x000fe4000bf04270 */
[----:B------:R-:W0:Y:S11]  /*26780*/  LDC.64 R2, c[0x0][0xc90] ;  /* 0x00032400ff027b82 */ /* 0x000e360000000a00 */
[----:B------:R-:W-:-:S04]  /*26790*/  VOTE.ANY R12, PT, !P0 ;  /* 0x00000000000c7806 */ /* 0x000fc800040e0100 */
[----:B------:R-:W1:Y:S02]  /*267a0*/  POPC R7, R12 ;  /* 0x0000000c00077309 */ /* 0x000e640000000000 */
[----:B-1----:R-:W-:-:S05]  /*267b0*/  IADD3 R19, R7, UR4, RZ ;  /* 0x0000000407137c10 */ /* 0x002fca000fffe0ff */
        /* <DEDUP_REMOVED lines=13> */
.L_x_2973:
[----:B-12---:R-:W-:Y:S01]  /*26890*/  IMAD.MOV R5, RZ, RZ, -R3 ;  /* 0x000000ffff057224 */ /* 0x006fe200078e0a03 */
[----:B------:R-:W-:Y:S01]  /*268a0*/  MOV R2, RZ ;  /* 0x000000ff00027202 */ /* 0x000fe20000000f00 */
[----:B---3--:R-:W-:Y:S01]  /*268b0*/  IMAD R16, R16, UR5, R8 ;  /* 0x0000000510107c24 */ /* 0x008fe2000f8e0208 */
[----:B------:R-:W-:Y:S01]  /*268c0*/  IABS R7, R9 ;  /* 0x0000000900077213 */ /* 0x000fe20000000000 */
[----:B------:R-:W-:-:S04]  /*268d0*/  IMAD R5, R5, R10, RZ ;  /* 0x0000000a05057224 */ /* 0x000fc800078e02ff */
[----:B------:R-:W-:Y:S01]  /*268e0*/  IMAD.HI.U32 R3, R3, R5, R2 ;  /* 0x0000000503037227 */ /* 0x000fe200078e0002 */
[----:B------:R-:W-:-:S03]  /*268f0*/  IADD3 R2, -R16, UR6, RZ ;  /* 0x0000000610027c10 */ /* 0x000fc6000fffe1ff */
[----:B------:R-:W-:Y:S01]  /*26900*/  IMAD.MOV R7, RZ, RZ, -R7 ;  /* 0x000000ffff077224 */ /* 0x000fe200078e0a07 */
        /* <DEDUP_REMOVED lines=13> */
[----:B------:R-:W-:Y:S01]  /*269e0*/  IMAD R5, R11, R8, RZ ;  /* 0x000000080b057224 */ /* 0x000fe200078e02ff */
[----:B------:R-:W-:-:S03]  /*269f0*/  IADD3 R8, -R8, RZ, RZ ;  /* 0x000000ff08087210 */ /* 0x000fc60007ffe1ff */
[----:B------:R-:W-:Y:S02]  /*26a00*/  IMAD.MOV R10, RZ, RZ, -R5 ;  /* 0x000000ffff0a7224 */ /* 0x000fe400078e0a05 */
[----:B------:R-:W-:-:S03]  /*26a10*/  IMAD R8, R9, R8, R2 ;  /* 0x0000000809087224 */ /* 0x000fc600078e0202 */
[----:B------:R-:W-:Y:S02]  /*26a20*/  VIADDMNMX R11, R10, UR5, R11, PT ;  /* 0x000000050a0b7c46 */ /* 0x000fe4000b80010b */
[----:B------:R-:W-:Y:S02]  /*26a30*/  IADD3 R5, R8, R5, RZ ;  /* 0x0000000508057210 */ /* 0x000fe40007ffe0ff */
[----:B------:R-:W-:-:S04]  /*26a40*/  IABS R7, R11 ;  /* 0x0000000b00077213 */ /* 0x000fc80000000000 */
[----:B------:R-:W1:Y:S08]  /*26a50*/  I2F.RP R10, R7 ;  /* 0x00000007000a7306 */ /* 0x000e700000209400 */
[----:B-1----:R-:W1:Y:S02]  /*26a60*/  MUFU.RCP R10, R10 ;  /* 0x0000000a000a7308 */ /* 0x002e640000001000 */
[----:B-1----:R-:W-:Y:S01]  /*26a70*/  VIADD R3, R10, 0xffffffe ;  /* 0x0ffffffe0a037836 */ /* 0x002fe20000000000 */
[----:B------:R-:W-:-:S05]  /*26a80*/  IABS R10, R11 ;  /* 0x0000000b000a7213 */ /* 0x000fca0000000000 */
[----:B------:R-:W1:Y:S01]  /*26a90*/  F2I.FTZ.U32.TRUNC.NTZ R3, R3 ;  /* 0x0000000300037305 */ /* 0x000e62000021f000 */
[----:B------:R-:W-:Y:S02]  /*26aa0*/  IMAD.MOV R10, RZ, RZ, -R10 ;  /* 0x000000ffff0a7224 */ /* 0x000fe400078e0a0a */
[----:B-1----:R-:W-:-:S04]  /*26ab0*/  IMAD.MOV R2, RZ, RZ, -R3 ;  /* 0x000000ffff027224 */ /* 0x002fc800078e0a03 */
        /* <DEDUP_REMOVED lines=9> */
[-C--:B------:R-:W-:Y:S01]  /*26b50*/  @!P1 IADD3 R10, R10, -R7.reuse, RZ ;  /* 0x800000070a0a9210 */ /* 0x080fe20007ffe0ff */
        /* <DEDUP_REMOVED lines=11> */
.L_x_2969:
[----:B------:R-:W-:Y:S01]  /*26c10*/  IMAD.MOV.U32 R17, RZ, RZ, RZ ;  /* 0x000000ffff117224 */ /* 0x000fe200078e00ff */
[----:B------:R-:W-:Y:S01]  /*26c20*/  MOV R16, UR6 ;  /* 0x0000000600107c02 */ /* 0x000fe20008000f00 */
[----:B------:R-:W-:-:S07]  /*26c30*/  IMAD.MOV.U32 R18, RZ, RZ, RZ ;  /* 0x000000ffff127224 */ /* 0x000fce00078e00ff */
.L_x_2974:
[----:B------:R-:W-:-:S13]  /*26c40*/  ISETP.NE.AND P0, PT, R0, RZ, PT ;  /* 0x000000ff0000720c */ /* 0x000fda0003f05270 */
[----:B------:R-:W1:Y:S01]  /*26c50*/  @!P0 S2R R3, SR_CgaCtaId ;  /* 0x0000000000038919 */ /* 0x000e620000008800 */
[----:B------:R-:W-:-:S04]  /*26c60*/  @!P0 MOV R0, 0x400 ;  /* 0x0000040000008802 */ /* 0x000fc80000000f00 */
[----:B-1----:R-:W-:-:S05]  /*26c70*/  @!P0 LEA R0, R3, R0, 0x18 ;  /* 0x0000000003008211 */ /* 0x002fca00078ec0ff */
[----:B------:R1:W-:Y:S01]  /*26c80*/  @!P0 STS.128 [R0+0x368d0], R16 ;  /* 0x0368d01000008388 */ /* 0x0003e20000000c00 */
[----:B------:R-:W-:Y:S06]  /*26c90*/  BAR.ARV 0x5, 0x180 ;  /* 0x0146000000007b1d */ /* 0x000fec0000002000 */
.L_x_2967:
        /* <DEDUP_REMOVED lines=25> */
[----:B0-----:R-:W-:Y:S01]  /*26e30*/  IMAD R3, R2, 0x2, R3 ;  /* 0x0000000202037824 */ /* 0x001fe200078e0203 */
[----:B------:R-:W-:-:S04]  /*26e40*/  MOV R2, 0x1 ;  /* 0x0000000100027802 */ /* 0x000fc80000000f00 */
[----:B------:R0:W-:Y:S04]  /*26e50*/  STL [R1+0x2c], R3 ;  /* 0x00002c0301007387 */ /* 0x0001e80000100800 */
[----:B------:R-:W-:Y:S04]  /*26e60*/  STL [R1+0x8], RZ ;  /* 0x000008ff01007387 */ /* 0x000fe80000100800 */
[----:B------:R1:W-:Y:S01]  /*26e70*/  STL [R1+0x14], R2 ;  /* 0x0000140201007387 */ /* 0x0003e20000100800 */
[----:B0-----:R-:W-:-:S03]  /*26e80*/  IMAD.MOV.U32 R3, RZ, RZ, 0x1 ;  /* 0x00000001ff037424 */ /* 0x001fc600078e00ff */
[----:B------:R0:W-:Y:S04]  /*26e90*/  STL [R1+0x50], RZ ;  /* 0x000050ff01007387 */ /* 0x0001e80000100800 */
[----:B------:R0:W-:Y:S01]  /*26ea0*/  STL [R1+0x1c], RZ ;  /* 0x00001cff01007387 */ /* 0x0001e20000100800 */
[----:B-1----:R-:W-:-:S03]  /*26eb0*/  LOP3.LUT R2, R0, 0x40, RZ, 0xfc, !PT ;  /* 0x0000004000027812 */ /* 0x002fc600078efcff */
[----:B------:R0:W-:Y:S01]  /*26ec0*/  STL [R1+0x24], R3 ;  /* 0x0000240301007387 */ /* 0x0001e20000100800 */
[----:B------:R-:W-:-:S07]  /*26ed0*/  LOP3.LUT R0, R0, 0x80, RZ, 0xfc, !PT ;  /* 0x0000008000007812 */ /* 0x000fce00078efcff */
.L_x_3121:
[----:B0---4-:R-:W0:Y:S02]  /*26ee0*/  LDC.64 R2, c[0x0][0xc88] ;  /* 0x00032200ff027b82 */ /* 0x011e240000000a00 */
[----:B0-----:R-:W-:-:S05]  /*26ef0*/  IMAD.WIDE R2, R19, 0x4, R2 ;  /* 0x0000000413027825 */ /* 0x001fca00078e0202 */
[----:B------:R-:W2:Y:S01]  /*26f00*/  LDG.E R4, desc[UR60][R2.64] ;  /* 0x0000003c02047981 */ /* 0x000ea2000c1e1900 */
[----:B------:R-:W-:Y:S05]  /*26f10*/  YIELD ;  /* 0x0000000000007946 */ /* 0x000fea0003800000 */
[----:B------:R-:W-:Y:S01]  /*26f20*/  ULDC.64 UR4, c[0x0][0xa28] ;  /* 0x00028a0000047ab9 */ /* 0x000fe20000000a00 */
[----:B------:R-:W-:Y:S01]  /*26f30*/  IMAD.MOV.U32 R0, RZ, RZ, RZ ;  /* 0x000000ffff007224 */ /* 0x000fe200078e00ff */
[----:B------:R-:W-:Y:S01]  /*26f40*/  ISETP.NE.U32.AND P0, PT, RZ, UR4, PT ;  /* 0x00000004ff007c0c */ /* 0x000fe2000bf05070 */
[----:B------:R-:W-:Y:S01]  /*26f50*/  ULDC.64 UR10, c[0x0][0xa18] ;  /* 0x00028600000a7ab9 */ /* 0x000fe20000000a00 */
[----:B---3-5:R-:W-:Y:S01]  /*26f60*/  MOV R8, RZ ;  /* 0x000000ff00087202 */ /* 0x028fe20000000f00 */
[----:B------:R-:W-:Y:S01]  /*26f70*/  ULDC.64 UR8, c[0x0][0xa10] ;  /* 0x0002840000087ab9 */ /* 0x000fe20000000a00 */
[----:B------:R-:W-:Y:S01]  /*26f80*/  ISETP.NE.AND.EX P0, PT, RZ, UR5, PT, P0 ;  /* 0x00000005ff007c0c */ /* 0x000fe2000bf05300 */
[----:B------:R-:W-:Y:S01]  /*26f90*/  ULDC.64 UR6, c[0x0][0xa08] ;  /* 0x0002820000067ab9 */ /* 0x000fe20000000a00 */
[----:B--2---:R-:W-:Y:S01]  /*26fa0*/  SHF.R.S32.HI R5, RZ, 0x1f, R4 ;  /* 0x0000001fff057819 */ /* 0x004fe20000011404 */
[----:B------:R-:W-:-:S10]  /*26fb0*/  IMAD.SHL.U32 R15, R4, 0x4, RZ ;  /* 0x00000004040f7824 */ /* 0x000fd400078e00ff */
[C---:B------:R-:W-:Y:S01]  /*26fc0*/  @P0 LEA R2, P1, R4.reuse, UR4, 0x2 ;  /* 0x0000000404020c11 */ /* 0x040fe2000f8210ff */
[----:B------:R0:W-:Y:S03]  /*26fd0*/  STL [R1+0x30], R4 ;  /* 0x0000300401007387 */ /* 0x0001e60000100800 */
[C-C-:B------:R-:W-:Y:S01]  /*26fe0*/  @P0 LEA.HI.X R3, R4.reuse, UR5, R5.reuse, 0x2, P1 ;  /* 0x0000000504030c11 */ /* 0x140fe200088f1405 */
[----:B------:R-:W-:Y:S01]  /*26ff0*/  ULDC.64 UR4, c[0x0][0xa00] ;  /* 0x0002800000047ab9 */ /* 0x000fe20000000a00 */
[----:B------:R-:W-:Y:S01]  /*27000*/  SHF.L.U64.HI R14, R4, 0x2, R5 ;  /* 0x00000002040e7819 */ /* 0x000fe20000010205 */
[----:B-1----:R1:W-:Y:S01]  /*27010*/  STL [R1+0x44], R5 ;  /* 0x0000440501007387 */ /* 0x0023e20000100800 */
        /* <DEDUP_REMOVED lines=16> */
[----:B-1----:R-:W-:Y:S01]  /*27120*/  IADD3.X R5, R14, UR9, RZ, P4, !PT ;  /* 0x000000090e057c10 */ /* 0x002fe2000a7fe4ff */
[----:B------:R-:W-:Y:S01]  /*27130*/  ULDC UR4, c[0x0][0x288] ;  /* 0x0000a20000047ab9 */ /* 0x000fe20000000800 */
[----:B------:R-:W-:Y:S01]  /*27140*/  IADD3 R6, P5, R15, UR6, RZ ;  /* 0x000000060f067c10 */ /* 0x000fe2000ffbe0ff */
[----:B------:R-:W-:Y:S01]  /*27150*/  IMAD.U32 R12, RZ, RZ, UR4 ;  /* 0x00000004ff0c7e24 */ /* 0x000fe2000f8e00ff */
[----:B------:R-:W-:-:S02]  /*27160*/  ULDC.64 UR4, c[0x0][0x418] ;  /* 0x0001060000047ab9 */ /* 0x000fc40000000a00 */
[----:B------:R-:W-:-:S05]  /*27170*/  IADD3.X R7, R14, UR7, RZ, P5, !PT ;  /* 0x000000070e077c10 */ /* 0x000fca000affe4ff */
[----:B------:R0:W5:Y:S04]  /*27180*/  @P0 LDG.E R11, desc[UR60][R6.64] ;  /* 0x0000003c060b0981 */ /* 0x000168000c1e1900 */
[----:B------:R0:W5:Y:S04]  /*27190*/  @P1 LDG.E R10, desc[UR60][R4.64] ;  /* 0x0000003c040a1981 */ /* 0x000168000c1e1900 */
[----:B--2---:R1:W-:Y:S02]  /*271a0*/  STL [R1+0x3c], R8 ;  /* 0x00003c0801007387 */ /* 0x0043e40000100800 */
[----:B-1----:R-:W-:-:S04]  /*271b0*/  @P3 IADD3 R8, P4, R15, UR10, RZ ;  /* 0x0000000a0f083c10 */ /* 0x002fc8000ff9e0ff */
[----:B------:R-:W-:-:S05]  /*271c0*/  @P3 IADD3.X R9, R14, UR11, RZ, P4, !PT ;  /* 0x0000000b0e093c10 */ /* 0x000fca000a7fe4ff */
[----:B------:R-:W2:Y:S01]  /*271d0*/  @P3 LDG.E R12, desc[UR60][R8.64] ;  /* 0x0000003c080c3981 */ /* 0x000ea2000c1e1900 */
[----:B------:R-:W-:-:S03]  /*271e0*/  UISETP.NE.U32.AND UP0, UPT, UR4, URZ, UPT ;  /* 0x0000003f0400728c */ /* 0x000fc6000bf05070 */
[----:B------:R-:W-:Y:S01]  /*271f0*/  ULDC UR4, c[0x0][0x424] ;  /* 0x0001090000047ab9 */ /* 0x000fe20000000800 */
[----:B------:R-:W-:-:S03]  /*27200*/  UISETP.NE.AND.EX UP0, UPT, UR5, URZ, UPT, UP0 ;  /* 0x0000003f0500728c */ /* 0x000fc6000bf05300 */
[----:B------:R-:W-:Y:S01]  /*27210*/  ULDC UR5, c[0x0][0x2f0] ;  /* 0x0000bc0000057ab9 */ /* 0x000fe20000000800 */
[----:B------:R-:W-:Y:S01]  /*27220*/  USEL UR4, UR4, 0x1, UP0 ;  /* 0x0000000104047887 */ /* 0x000fe20008000000 */
[----:B--2---:R0:W-:Y:S04]  /*27230*/  STL [R1+0x40], R12 ;  /* 0x0000400c01007387 */ /* 0x0041e80000100800 */
[----:B------:R0:W5:Y:S01]  /*27240*/  LDL R13, [R1+0x40] ;  /* 0x00004000010d7983 */ /* 0x0001620000100800 */
[----:B------:R-:W-:-:S03]  /*27250*/  UIMAD UR4, UR4, UR5, URZ ;  /* 0x00000005040472a4 */ /* 0x000fc6000f8e023f */
[----:B------:R-:W-:Y:S02]  /*27260*/  ULDC UR5, c[0x0][0x348] ;  /* 0x0000d20000057ab9 */ /* 0x000fe40000000800 */
[----:B------:R-:W-:Y:S02]  /*27270*/  IMAD.U32 R8, RZ, RZ, UR5 ;  /* 0x00000005ff087e24 */ /* 0x000fe4000f8e00ff */
[----:B------:R-:W-:Y:S01]  /*27280*/  IMAD.U32 R9, RZ, RZ, UR4 ;  /* 0x00000004ff097e24 */ /* 0x000fe2000f8e00ff */
[----:B0-----:R-:W-:Y:S06]  /*27290*/  @P3 BRA `(.L_x_2976) ;  /* 0x0000000000143947 */ /* 0x001fec0003800000 */
[----:B------:R-:W-:Y:S05]  /*272a0*/  @!P2 BRA `(.L_x_2976) ;  /* 0x000000000010a947 */ /* 0x000fea0003800000 */
[----:B------:R-:W2:Y:S04]  /*272b0*/  LDG.E R12, desc[UR60][R2.64] ;  /* 0x0000003c020c7981 */ /* 0x000ea8000c1e1900 */
[----:B------:R-:W2:Y:S02]  /*272c0*/  LDG.E R2, desc[UR60][R2.64+0x4] ;  /* 0x0000043c02027981 */ /* 0x000ea4000c1e1900 */
[----:B--2--5:R-:W-:-:S05]  /*272d0*/  IADD3 R13, -R12, R2, RZ ;  /* 0x000000020c0d7210 */ /* 0x024fca0007ffe1ff */
[----:B------:R0:W-:Y:S02]  /*272e0*/  STL [R1+0x40], R13 ;  /* 0x0000400d01007387 */ /* 0x0001e40000100800 */
.L_x_2976:
[----:B------:R-:W2:Y:S01]  /*272f0*/  LDL R12, [R1+0x30] ;  /* 0x00003000010c7983 */ /* 0x000ea20000100800 */
[----:B-----5:R-:W-:Y:S01]  /*27300*/  IMAD.IADD R2, R11, 0x1, R0 ;  /* 0x000000010b027824 */ /* 0x020fe200078e0200 */
[----:B------:R-:W-:Y:S02]  /*27310*/  ULDC.64 UR4, c[0x0][0xa20] ;  /* 0x0002880000047ab9 */ /* 0x000fe40000000a00 */
[----:B------:R-:W-:Y:S02]  /*27320*/  ISETP.NE.U32.AND P2, PT, RZ, UR4, PT ;  /* 0x00000004ff007c0c */ /* 0x000fe4000bf45070 */
[----:B------:R1:W-:Y:S02]  /*27330*/  STL [R1+0x18], R2 ;  /* 0x0000180201007387 */ /* 0x0003e40000100800 */
[----:B------:R-:W-:Y:S02]  /*27340*/  ISETP.NE.AND.EX P2, PT, RZ, UR5, PT, P2 ;  /* 0x00000005ff007c0c */ /* 0x000fe4000bf45320 */
[----:B--2---:R1:W-:Y:S11]  /*27350*/  STL [R1+0x10], R12 ;  /* 0x0000100c01007387 */ /* 0x0043f60000100800 */
[----:B------:R-:W-:Y:S05]  /*27360*/  @!P2 BRA `(.L_x_2977) ;  /* 0x000000000010a947 */ /* 0x000fea0003800000 */
[----:B-1----:R-:W-:-:S04]  /*27370*/  IADD3 R2, P0, R15, UR4, RZ ;  /* 0x000000040f027c10 */ /* 0x002fc8000ff1e0ff */
[----:B------:R-:W-:-:S05]  /*27380*/  IADD3.X R3, R14, UR5, RZ, P0, !PT ;  /* 0x000000050e037c10 */ /* 0x000fca00087fe4ff */
[----:B------:R1:W5:Y:S01]  /*27390*/  LDG.E R9, desc[UR60][R2.64] ;  /* 0x0000003c02097981 */ /* 0x000362000c1e1900 */
[----:B------:R-:W-:Y:S05]  /*273a0*/  BRA `(.L_x_2978) ;  /* 0x0000000000107947 */ /* 0x000fea0003800000 */
.L_x_2977:
[----:B------:R-:W-:Y:S05]  /*273b0*/  @!P0 BRA `(.L_x_2978) ;  /* 0x00000000000c8947 */ /* 0x000fea0003800000 */
[----:B------:R-:W2:Y:S04]  /*273c0*/  LDG.E R9, desc[UR60][R6.64] ;  /* 0x0000003c06097981 */ /* 0x000ea8000c1e1900 */
[----:B------:R-:W2:Y:S02]  /*273d0*/  LDG.E R6, desc[UR60][R6.64+0x4] ;  /* 0x0000043c06067981 */ /* 0x000ea4000c1e1900 */
[----:B--2---:R-:W-:-:S07]  /*273e0*/  IMAD.IADD R9, R6, 0x1, -R9 ;  /* 0x0000000106097824 */ /* 0x004fce00078e0a09 */
.L_x_2978:
[----:B-1----:R-:W2:Y:S01]  /*273f0*/  @P1 LDG.E R2, desc[UR60][R4.64] ;  /* 0x0000003c04021981 */ /* 0x002ea2000c1e1900 */
[----:B------:R-:W1:Y:S03]  /*27400*/  LDC R3, c[0x0][0x448] ;  /* 0x00011200ff037b82 */ /* 0x000e660000000800 */
[----:B------:R-:W2:Y:S01]  /*27410*/  @P1 LDG.E R4, desc[UR60][R4.64+0x4] ;  /* 0x0000043c04041981 */ /* 0x000ea2000c1e1900 */
[----:B-----5:R-:W-:Y:S01]  /*27420*/  IMAD.IADD R0, R9, 0x1, -R0 ;  /* 0x0000000109007824 */ /* 0x020fe200078e0a00 */
[----:B------:R-:W-:Y:S01]  /*27430*/  BSSY B0, `(.L_x_2979) ;  /* 0x000017a000007945 */ /* 0x000fe20003800000 */
[----:B-1----:R-:W-:-:S13]  /*27440*/  ISETP.NE.AND P0, PT, R3, 0x1, PT ;  /* 0x000000010300780c */ /* 0x002fda0003f05270 */
[----:B------:R-:W1:Y:S01]  /*27450*/  @P0 LDC R3, c[0x0][0x44c] ;  /* 0x00011300ff030b82 */ /* 0x000e620000000800 */
[----:B--2---:R-:W-:Y:S01]  /*27460*/  @P1 IMAD.IADD R8, R4, 0x1, -R2 ;  /* 0x0000000104081824 */ /* 0x004fe200078e0a02 */
[----:B------:R-:W-:-:S06]  /*27470*/  SHF.L.U32 R2, R17, 0x7, RZ ;  /* 0x0000000711027819 */ /* 0x000fcc00000006ff */
[----:B------:R-:W2:Y:S01]  /*27480*/  @P0 LDC R4, c[0x0][0x450] ;  /* 0x00011400ff040b82 */ /* 0x000ea20000000800 */
[----:B------:R-:W-:-:S04]  /*27490*/  VIADD R2, R2, 0x7f ;  /* 0x0000007f02027836 */ /* 0x000fc80000000000 */
[----:B-1----:R-:W-:-:S04]  /*274a0*/  @P0 IMAD.HI.U32 R3, R2, R3, RZ ;  /* 0x0000000302030227 */ /* 0x002fc800078e00ff */
[----:B------:R-:W-:Y:S02]  /*274b0*/  IMAD.MOV.U32 R5, RZ, RZ, R2 ;  /* 0x000000ffff057224 */ /* 0x000fe400078e0002 */
[----:B------:R-:W-:Y:S01]  /*274c0*/  IMAD.MOV.U32 R2, RZ, RZ, RZ ;  /* 0x000000ffff027224 */ /* 0x000fe200078e00ff */
[----:B--2---:R-:W-:Y:S02]  /*274d0*/  @P0 SHF.R.U32.HI R5, RZ, R4, R3 ;  /* 0x00000004ff050219 */ /* 0x004fe40000011603 */
[----:B------:R-:W-:-:S04]  /*274e0*/  IADD3 R4, R0, R8, RZ ;  /* 0x0000000800047210 */ /* 0x000fc80007ffe0ff */
[C---:B------:R-:W-:Y:S01]  /*274f0*/  IADD3 R21, R4.reuse, 0x70, -R13 ;  /* 0x0000007004157810 */ /* 0x040fe20007ffe80d */
[----:B------:R-:W-:-:S04]  /*27500*/  VIADD R3, R4, 0x6f ;  /* 0x0000006f04037836 */ /* 0x000fc80000000000 */
[----:B------:R-:W-:-:S04]  /*27510*/  IMAD.HI R6, R3, -0x6db6db6d, R2 ;  /* 0x9249249303067827 */ /* 0x000fc800078e0202 */
[----:B------:R-:W-:Y:S01]  /*27520*/  IMAD.IADD R3, R21, 0x1, R5 ;  /* 0x0000000115037824 */ /* 0x000fe200078e0205 */
[----:B------:R-:W-:-:S03]  /*27530*/  SHF.R.U32.HI R20, RZ, 0x1f, R6 ;  /* 0x0000001fff147819 */ /* 0x000fc60000011606 */
[----:B------:R-:W-:Y:S01]  /*27540*/  IMAD.HI R2, R3, -0x6db6db6d, R2 ;  /* 0x9249249303027827 */ /* 0x000fe200078e0202 */
[----:B------:R-:W-:-:S04]  /*27550*/  LEA.HI.SX32 R20, R6, R20, 0x1a ;  /* 0x0000001406147211 */ /* 0x000fc800078fd2ff */
[----:B------:R-:W-:-:S04]  /*27560*/  SHF.R.U32.HI R3, RZ, 0x1f, R2 ;  /* 0x0000001fff037819 */ /* 0x000fc80000011602 */
[----:B------:R-:W-:-:S04]  /*27570*/  LEA.HI.SX32 R2, R2, R3, 0x1a ;  /* 0x0000000302027211 */ /* 0x000fc800078fd2ff */
[----:B------:R-:W-:-:S05]  /*27580*/  VIMNMX R2, R20, R2, PT ;  /* 0x0000000214027248 */ /* 0x000fca0003fe0100 */
[----:B------:R-:W-:Y:S01]  /*27590*/  IMAD R2, R2, 0x70, -R0 ;  /* 0x0000007002027824 */ /* 0x000fe200078e0a00 */
[----:B------:R-:W-:-:S04]  /*275a0*/  IADD3 R0, -R0, RZ, RZ ;  /* 0x000000ff00007210 */ /* 0x000fc80007ffe1ff */
[----:B------:R-:W-:Y:S02]  /*275b0*/  VIMNMX R4, R2, R8, PT ;  /* 0x0000000802047248 */ /* 0x000fe40003fe0100 */
[----:B------:R-:W-:-:S04]  /*275c0*/  VIMNMX R0, RZ, R0, !PT ;  /* 0x00000000ff007248 */ /* 0x000fc80007fe0100 */
[----:B------:R-:W-:Y:S02]  /*275d0*/  ISETP.GT.AND P0, PT, R4, R0, PT ;  /* 0x000000000400720c */ /* 0x000fe40003f04270 */
[----:B------:R-:W-:-:S05]  /*275e0*/  SHF.R.U32.HI R2, RZ, 0x4, R0 ;  /* 0x00000004ff027819 */ /* 0x000fca0000011600 */
[----:B------:R-:W-:-:S04]  /*275f0*/  IMAD.WIDE.U32 R2, R2, 0x24924925, RZ ;  /* 0x2492492502027825 */ /* 0x000fc800078e00ff */
[----:B------:R-:W-:Y:S02]  /*27600*/  IMAD.MOV.U32 R2, RZ, RZ, R3 ;  /* 0x000000ffff027224 */ /* 0x000fe400078e0003 */
[----:B------:R-:W-:Y:S02]  /*27610*/  @P0 VIADD R5, R4, 0x6f ;  /* 0x0000006f04050836 */ /* 0x000fe40000000000 */
[----:B------:R-:W-:Y:S01]  /*27620*/  @P0 IMAD.MOV.U32 R4, RZ, RZ, RZ ;  /* 0x000000ffff040224 */ /* 0x000fe200078e00ff */
[----:B------:R-:W-:-:S03]  /*27630*/  MOV R8, R2 ;  /* 0x0000000200087202 */ /* 0x000fc60000000f00 */
[----:B------:R-:W-:-:S05]  /*27640*/  @P0 IMAD.HI R4, R5, -0x6db6db6d, R4 ;  /* 0x9249249305040827 */ /* 0x000fca00078e0204 */
        /* <DEDUP_REMOVED lines=12> */
.L_x_3164:
[----:B--2---:R-:W-:Y:S02]  /*27710*/  ISETP.NE.AND P0, PT, R14, RZ, PT ;  /* 0x000000ff0e00720c */ /* 0x004fe40003f05270 */
[----:B------:R-:W-:-:S11]  /*27720*/  PLOP3.LUT P6, PT, PT, PT, PT, 0x8, 0x0 ;  /* 0x000000000000781c */ /* 0x000fd60003fce170 */
[----:B------:R-:W-:Y:S05]  /*27730*/  @P0 BRA `(.L_x_2982) ;  /* 0x00000000000c0947 */ /* 0x000fea0003800000 */
[----:B------:R-:W-:-:S03]  /*27740*/  UMOV UR4, 0xffffffff ;  /* 0xffffffff00047882 */ /* 0x000fc60000000000 */
[----:B------:R-:W-:Y:S05]  /*27750*/  BRA.DIV UR4, `(.L_x_2983) ;  /* 0x0000007a04307947 */ /* 0x000fea000b800000 */
[----:B------:R-:W-:-:S13]  /*27760*/  ELECT P6, URZ, PT ;  /* 0x00000000003f782f */ /* 0x000fda00038c0000 */
.L_x_2982:
        /* <DEDUP_REMOVED lines=10> */
.L_x_3167:
[----:B------:R-:W-:Y:S05]  /*27810*/  BSYNC B1 ;  /* 0x0000000000017941 */ /* 0x000fea0003800000 */
.L_x_2984:
        /* <DEDUP_REMOVED lines=13> */
.L_x_3168:
[----:B------:R-:W-:Y:S05]  /*278f0*/  BSYNC B2 ;  /* 0x0000000000027941 */ /* 0x000fea0003800000 */
.L_x_2988:
        /* <DEDUP_REMOVED lines=9> */
.L_x_2991:
[----:B------:R-:W-:Y:S05]  /*27990*/  BSYNC B2 ;  /* 0x0000000000027941 */ /* 0x000fea0003800000 */
.L_x_2990:
        /* <DEDUP_REMOVED lines=12> */
[----:B------:R-:W-:-:S03]  /*27a60*/  VIADD R3, R6, 0x36890 ;  /* 0x0003689006037836 */ /* 0x000fc60000000000 */
[----:B------:R-:W-:-:S07]  /*27a70*/  IADD3 R7, R5, 0x21400, RZ ;  /* 0x0002140005077810 */ /* 0x000fce0007ffe0ff */
.L_x_2992:
        /* <DEDUP_REMOVED lines=16> */
.L_x_2993:
        /* <DEDUP_REMOVED lines=16> */
.L_x_2994:
        /* <DEDUP_REMOVED lines=13> */
.L_x_3169:
[----:B------:R-:W-:Y:S05]  /*27d50*/  BSYNC B2 ;  /* 0x0000000000027941 */ /* 0x000fea0003800000 */
.L_x_2995:
        /* <DEDUP_REMOVED lines=11> */
.L_x_2998:
[----:B------:R-:W-:Y:S05]  /*27e10*/  BSYNC B2 ;  /* 0x0000000000027941 */ /* 0x000fea0003800000 */
.L_x_2997:
        /* <DEDUP_REMOVED lines=8> */
.L_x_2999:
        /* <DEDUP_REMOVED lines=15> */
.L_x_3000:
        /* <DEDUP_REMOVED lines=15> */
.L_x_3001:
        /* <DEDUP_REMOVED lines=10> */
.L_x_2987:
[----:B------:R-:W-:Y:S05]  /*28120*/  BSYNC B1 ;  /* 0x0000000000017941 */ /* 0x000fea0003800000 */
.L_x_2986:
[----:B-1----:R-:W2:Y:S04]  /*28130*/  LDL.LU R3, [R1+0x1c] ;  /* 0x00001c0001037983 */ /* 0x002ea80000300800 */
[----:B------:R-:W3:Y:S01]  /*28140*/  LDL.LU R7, [R1+0x24] ;  /* 0x0000240001077983 */ /* 0x000ee20000300800 */
[----:B------:R-:W-:Y:S01]  /*28150*/  VIADD R8, R8, 0xfffffffe ;  /* 0xfffffffe08087836 */ /* 0x000fe20000000000 */
[----:B------:R-:W-:-:S04]  /*28160*/  PLOP3.LUT P0, PT, PT, PT, PT, 0x8, 0x0 ;  /* 0x000000000000781c */ /* 0x000fc80003f0e170 */
[----:B------:R-:W-:Y:S02]  /*28170*/  ISETP.GE.AND P2, PT, R8, R2, PT ;  /* 0x000000020800720c */ /* 0x000fe40003f46270 */
[----:B--2---:R-:W-:-:S04]  /*28180*/  IADD3 R3, R3, 0x1, RZ ;  /* 0x0000000103037810 */ /* 0x004fc80007ffe0ff */
[----:B------:R-:W-:-:S04]  /*28190*/  ISETP.NE.AND P1, PT, R3, 0x2, PT ;  /* 0x000000020300780c */ /* 0x000fc80003f25270 */
[----:B------:R-:W-:Y:S02]  /*281a0*/  SEL R4, RZ, 0x1, P1 ;  /* 0x00000001ff047807 */ /* 0x000fe40000800000 */
[----:B------:R-:W-:Y:S02]  /*281b0*/  SEL R3, R3, RZ, P1 ;  /* 0x000000ff03037207 */ /* 0x000fe40000800000 */
[----:B---3--:R-:W-:-:S03]  /*281c0*/  LOP3.LUT R7, R7, R4, RZ, 0x3c, !PT ;  /* 0x0000000407077212 */ /* 0x008fc600078e3cff */
[----:B------:R1:W-:Y:S04]  /*281d0*/  STL [R1+0x1c], R3 ;  /* 0x00001c0301007387 */ /* 0x0003e80000100800 */
[----:B------:R1:W-:Y:S01]  /*281e0*/  STL [R1+0x24], R7 ;  /* 0x0000240701007387 */ /* 0x0003e20000100800 */
[----:B------:R-:W-:Y:S05]  /*281f0*/  @!P2 BRA `(.L_x_2980) ;  /* 0x000000080074a947 */ /* 0x000fea0003800000 */
.L_x_3018:
        /* <DEDUP_REMOVED lines=14> */
.L_x_3170:
[----:B------:R-:W-:Y:S05]  /*282e0*/  BSYNC B2 ;  /* 0x0000000000027941 */ /* 0x000fea0003800000 */
.L_x_3004:
        /* <DEDUP_REMOVED lines=9> */
.L_x_3007:
[----:B------:R-:W-:Y:S05]  /*28380*/  BSYNC B2 ;  /* 0x0000000000027941 */ /* 0x000fea0003800000 */
.L_x_3006:
        /* <DEDUP_REMOVED lines=13> */
.L_x_3008:
        /* <DEDUP_REMOVED lines=16> */
.L_x_3009:
        /* <DEDUP_REMOVED lines=16> */
.L_x_3010:
        /* <DEDUP_REMOVED lines=13> */
.L_x_3171:
[----:B------:R-:W-:Y:S05]  /*28730*/  BSYNC B2 ;  /* 0x0000000000027941 */ /* 0x000fea0003800000 */
.L_x_3011:
[----:B------:R-:W-:Y:S01]  /*28740*/  BSSY B2, `(.L_x_3013) ;  /* 0x000000b000027945 */ /* 0x000fe20003800000 */
[----:B------:R-:W-:Y:S01]  /*28750*/  IMAD.MOV.U32 R12, RZ, RZ, 0x0 ;  /* 0x00000000ff0c7424 */ /* 0x000fe200078e00ff */
[----:B0-----:R-:W-:Y:S02]  /*28760*/  MOV R13, 0x12f00000 ;  /* 0x12f00000000d7802 */ /* 0x001fe40000000f00 */
[----:B------:R-:W-:Y:S05]  /*28770*/  @P2 BRA `(.L_x_3014) ;  /* 0x00000000001c2947 */ /* 0x000fea0003800000 */
[----:B------:R-:W0:Y:S01]  /*28780*/  S2R R9, SR_TID.X ;  /* 0x0000000000097919 */ /* 0x000e220000002100 */
[----:B------:R-:W-:-:S04]  /*28790*/  IMAD.MOV.U32 R3, RZ, RZ, 0xa800 ;  /* 0x0000a800ff037424 */ /* 0x000fc800078e00ff */
[----:B------:R3:W-:Y:S01]  /*287a0*/  SYNCS.ARRIVE.TRANS64 RZ, [R7+URZ+0x368b0], R3 ;  /* 0x0368b00307ff79a7 */ /* 0x0007e2000800003f */
[----:B0-----:R-:W-:-:S04]  /*287b0*/  LOP3.LUT R9, R9, 0x1f, RZ, 0xc0, !PT ;  /* 0x0000001f09097812 */ /* 0x001fc800078ec0ff */
[----:B------:R-:W-:-:S13]  /*287c0*/  ISETP.NE.AND P1, PT, R9, RZ, PT ;  /* 0x000000ff0900720c */ /* 0x000fda0003f25270 */
[----:B---3--:R-:W-:Y:S05]  /*287d0*/  @!P1 BRA `(.L_x_3014) ;  /* 0x0000000000049947 */ /* 0x008fea0003800000 */
[----:B------:R-:W-:Y:S01]  /*287e0*/  BPT.TRAP 0x1 ;  /* 0x000000040000795c */ /* 0x000fe20000300000 */
.L_x_3014:
[----:B------:R-:W-:Y:S05]  /*287f0*/  BSYNC B2 ;  /* 0x0000000000027941 */ /* 0x000fea0003800000 */
.L_x_3013:
[----:B------:R-:W-:Y:S01]  /*28800*/  R2UR UR10, R11 ;  /* 0x000000000b0a72ca */ /* 0x000fe200000e0000 */
[----:B------:R-:W-:Y:S01]  /*28810*/  UIADD3 UR4, UP0, UR36, 0x670, URZ ;  /* 0x0000067024047890 */ /* 0x000fe2000ff1e03f */
[----:B------:R-:W-:Y:S01]  /*28820*/  R2UR UR6, R12 ;  /* 0x000000000c0672ca */ /* 0x000fe200000e0000 */
[----:B-12---:R-:W-:Y:S01]  /*28830*/  VIADD R7, R7, 0x368b0 ;  /* 0x000368b007077836 */ /* 0x006fe20000000000 */
[----:B------:R-:W-:Y:S01]  /*28840*/  R2UR UR7, R13 ;  /* 0x000000000d0772ca */ /* 0x000fe200000e0000 */
[----:B------:R-:W-:Y:S01]  /*28850*/  VIADD R3, R5, 0x400 ;  /* 0x0000040005037836 */ /* 0x000fe20000000000 */
[----:B------:R-:W-:Y:S01]  /*28860*/  PLOP3.LUT P1, PT, PT, PT, PT, 0x80, 0x0 ;  /* 0x000000000000781c */ /* 0x000fe20003f2f070 */
[----:B------:R-:W-:-:S12]  /*28870*/  UIADD3.X UR5, URZ, UR37, URZ, UP0, !UPT ;  /* 0x000000253f057290 */ /* 0x000fd800087fe43f */
.L_x_3015:
        /* <DEDUP_REMOVED lines=15> */
.L_x_3016:
        /* <DEDUP_REMOVED lines=15> */
.L_x_3017:
        /* <DEDUP_REMOVED lines=10> */
.L_x_3003:
[----:B------:R-:W-:Y:S05]  /*28b00*/  BSYNC B1 ;  /* 0x0000000000017941 */ /* 0x000fea0003800000 */
.L_x_3002:
[----:B-1----:R-:W2:Y:S04]  /*28b10*/  LDL.LU R3, [R1+0x1c] ;  /* 0x00001c0001037983 */ /* 0x002ea80000300800 */
        /* <DEDUP_REMOVED lines=11> */
.L_x_2980:
[----:B------:R-:W-:Y:S05]  /*28bd0*/  BSYNC B0 ;  /* 0x0000000000007941 */ /* 0x000fea0003800000 */
.L_x_2979:
[----:B------:R-:W3:Y:S01]  /*28be0*/  LDC R0, c[0x0][0x448] ;  /* 0x00011200ff007b82 */ /* 0x000ee20000000800 */
[----:B------:R-:W-:Y:S05]  /*28bf0*/  @!P0 WARPSYNC.ALL ;  /* 0x0000000000008948 */ /* 0x000fea0003800000 */
[----:B------:R-:W-:Y:S02]  /*28c00*/  BSSY B7, `(.L_x_3019) ;  /* 0x000047e000077945 */ /* 0x000fe40003800000 */
[----:B------:R-:W-:Y:S01]  /*28c10*/  @!P0 BAR.SYNC.DEFER_BLOCKING 0xc, 0x180 ;  /* 0x0306000000008b1d */ /* 0x000fe20000010000 */
[----:B---3--:R-:W-:Y:S02]  /*28c20*/  ISETP.NE.AND P1, PT, R0, 0x1, PT ;  /* 0x000000010000780c */ /* 0x008fe40003f25270 */
[----:B------:R-:W-:-:S11]  /*28c30*/  LEA R0, R17, 0x7f, 0x7 ;  /* 0x0000007f11007811 */ /* 0x000fd600078e38ff */
[----:B------:R-:W3:Y:S08]  /*28c40*/  @P1 LDC R2, c[0x0][0x44c] ;  /* 0x00011300ff021b82 */ /* 0x000ef00000000800 */
[----:B-12---:R-:W1:Y:S01]  /*28c50*/  @P1 LDC R3, c[0x0][0x450] ;  /* 0x00011400ff031b82 */ /* 0x006e620000000800 */
[----:B---3--:R-:W-:-:S05]  /*28c60*/  @P1 IMAD.HI.U32 R2, R0, R2, RZ ;  /* 0x0000000200021227 */ /* 0x008fca00078e00ff */
[----:B-1----:R-:W-:Y:S01]  /*28c70*/  @P1 SHF.R.U32.HI R0, RZ, R3, R2 ;  /* 0x00000003ff001219 */ /* 0x002fe20000011602 */
[----:B------:R-:W-:-:S03]  /*28c80*/  IMAD.MOV.U32 R2, RZ, RZ, RZ ;  /* 0x000000ffff027224 */ /* 0x000fc600078e00ff */
[----:B------:R-:W-:-:S05]  /*28c90*/  IADD3 R3, R21, R0, RZ ;  /* 0x0000000015037210 */ /* 0x000fca0007ffe0ff */
[----:B------:R-:W-:-:S05]  /*28ca0*/  IMAD.HI R2, R3, -0x6db6db6d, R2 ;  /* 0x9249249303027827 */ /* 0x000fca00078e0202 */
[----:B------:R-:W-:-:S04]  /*28cb0*/  SHF.R.U32.HI R0, RZ, 0x1f, R2 ;  /* 0x0000001fff007819 */ /* 0x000fc80000011602 */
[----:B------:R-:W-:-:S04]  /*28cc0*/  LEA.HI.SX32 R2, R2, R0, 0x1a ;  /* 0x0000000002027211 */ /* 0x000fc800078fd2ff */
[----:B------:R-:W-:-:S04]  /*28cd0*/  VIMNMX R4, R20, R2, PT ;  /* 0x0000000214047248 */ /* 0x000fc80003fe0100 */
[----:B------:R-:W-:Y:S01]  /*28ce0*/  ISETP.GT.AND P0, PT, R4, RZ, PT ;  /* 0x000000ff0400720c */ /* 0x000fe20003f04270 */
        /* <DEDUP_REMOVED lines=19> */
.L_x_3020:
        /* <DEDUP_REMOVED lines=21> */
.L_x_3023:
[----:B------:R-:W-:Y:S05]  /*28f70*/  BSYNC B6 ;  /* 0x0000000000067941 */ /* 0x000fea0003800000 */
.L_x_3022:
        /* <DEDUP_REMOVED lines=13> */
[----:B------:R-:W-:Y:S01]  /*29050*/  MOV R12, 0x1 ;  /* 0x00000001000c7802 */ /* 0x000fe20000000f00 */
[----:B------:R-:W-:Y:S02]  /*29060*/  IMAD.U32 R6, RZ, RZ, UR8 ;  /* 0x00000008ff067e24 */ /* 0x000fe4000f8e00ff */
[----:B------:R-:W-:-:S02]  /*29070*/  IMAD.U32 R10, RZ, RZ, UR4 ;  /* 0x00000004ff0a7e24 */ /* 0x000fc4000f8e00ff */
[----:B------:R-:W-:Y:S02]  /*29080*/  IMAD.U32 R11, RZ, RZ, UR5 ;  /* 0x00000005ff0b7e24 */ /* 0x000fe4000f8e00ff */
[----:B------:R-:W-:Y:S02]  /*29090*/  IMAD.MOV.U32 R8, RZ, RZ, 0x70 ;  /* 0x00000070ff087424 */ /* 0x000fe400078e00ff */
[----:B01----:R-:W-:-:S07]  /*290a0*/  IMAD.MOV.U32 R13, RZ, RZ, RZ ;  /* 0x000000ffff0d7224 */ /* 0x003fce00078e00ff */
[----:B------:R-:W-:-:S07]  /*290b0*/  LEPC R20, `(.L_x_3026) ;  /* 0x000000001014794e */ /* 0x000fce0000000000 */
[----:B--2---:R-:W-:Y:S05]  /*290c0*/  CALL.ABS.NOINC R2 ;  /* 0x0000000002007343 */ /* 0x004fea0003c00000 */
.L_x_3026:
        /* <DEDUP_REMOVED lines=8> */
[----:B------:R-:W-:Y:S01]  /*29150*/  MOV R8, 0x70 ;  /* 0x0000007000087802 */ /* 0x000fe20000000f00 */
[----:B------:R-:W-:Y:S02]  /*29160*/  IMAD.U32 R7, RZ, RZ, UR7 ;  /* 0x00000007ff077e24 */ /* 0x000fe4000f8e00ff */
[----:B------:R-:W-:-:S02]  /*29170*/  IMAD.U32 R10, RZ, RZ, UR8 ;  /* 0x00000008ff0a7e24 */ /* 0x000fc4000f8e00ff */
[----:B------:R-:W-:Y:S02]  /*29180*/  IMAD.U32 R11, RZ, RZ, UR9 ;  /* 0x00000009ff0b7e24 */ /* 0x000fe4000f8e00ff */
[----:B------:R-:W-:Y:S02]  /*29190*/  IMAD.MOV.U32 R12, RZ, RZ, 0x1 ;  /* 0x00000001ff0c7424 */ /* 0x000fe400078e00ff */
[----:B------:R-:W-:-:S07]  /*291a0*/  IMAD.MOV.U32 R13, RZ, RZ, RZ ;  /* 0x000000ffff0d7224 */ /* 0x000fce00078e00ff */
[----:B------:R-:W-:-:S07]  /*291b0*/  LEPC R20, `(.L_x_3025) ;  /* 0x000000001014794e */ /* 0x000fce0000000000 */
[----:B0-----:R-:W-:Y:S05]  /*291c0*/  CALL.ABS.NOINC R2 ;  /* 0x0000000002007343 */ /* 0x001fea0003c00000 */
.L_x_3025:
[----:B------:R-:W-:Y:S05]  /*291d0*/  BSYNC B6 ;  /* 0x0000000000067941 */ /* 0x000fea0003800000 */
.L_x_3024:
        /* <DEDUP_REMOVED lines=10> */
[----:B----4-:R1:W2:Y:S02]  /*29280*/  @P0 LDG.E R7, desc[UR60][R2.64] ;  /* 0x0000003c02070981 */ /* 0x0102a4000c1e1900 */
[----:B-1----:R-:W1:Y:S01]  /*29290*/  LDC.64 R2, c[0x0][0x418] ;  /* 0x00010600ff027b82 */ /* 0x002e620000000a00 */
[----:B-----5:R-:W-:Y:S01]  /*292a0*/  VIADD R4, R0, 0xffffffff ;  /* 0xffffffff00047836 */ /* 0x020fe20000000000 */
[----:B--2---:R-:W-:Y:S01]  /*292b0*/  SHF.R.S32.HI R8, RZ, 0x1f, R7 ;  /* 0x0000001fff087819 */ /* 0x004fe20000011407 */
[----:B------:R2:W-:Y:S04]  /*292c0*/  @P0 STL [R1+0x10], R7 ;  /* 0x0000100701000387 */ /* 0x0005e80000100800 */
        /* <DEDUP_REMOVED lines=10> */
.L_x_3174:
[----:B-1----:R-:W3:Y:S01]  /*29370*/  LDL.LU R5, [R1+0x20] ;  /* 0x0000200001057983 */ /* 0x002ee20000300800 */
[----:B------:R-:W-:Y:S02]  /*29380*/  PLOP3.LUT P1, PT, PT, PT, PT, 0x8, 0x0 ;  /* 0x000000000000781c */ /* 0x000fe40003f2e170 */
[----:B--2---:R-:W-:Y:S01]  /*29390*/  ISETP.NE.AND P0, PT, R14, RZ, PT ;  /* 0x000000ff0e00720c */ /* 0x004fe20003f05270 */
[----:B------:R1:W-:Y:S04]  /*293a0*/  STL [R1], R0 ;  /* 0x0000000001007387 */ /* 0x0003e80000100800 */
[----:B------:R1:W-:Y:S01]  /*293b0*/  STL [R1+0xc], R4 ;  /* 0x00000c0401007387 */ /* 0x0003e20000100800 */
[----:B---3--:R-:W-:-:S05]  /*293c0*/  LOP3.LUT R5, R5, 0xfffffffe, RZ, 0xc0, !PT ;  /* 0xfffffffe05057812 */ /* 0x008fca00078ec0ff */
[----:B------:R-:W-:-:S05]  /*293d0*/  @P1 LOP3.LUT R5, R5, 0x1, RZ, 0xfc, !PT ;  /* 0x0000000105051812 */ /* 0x000fca00078efcff */
[----:B------:R1:W-:Y:S01]  /*293e0*/  STL [R1+0x20], R5 ;  /* 0x0000200501007387 */ /* 0x0003e20000100800 */
[----:B------:R-:W-:Y:S05]  /*293f0*/  @P0 BRA `(.L_x_3028) ;  /* 0x0000000400500947 */ /* 0x000fea0003800000 */
[----:B------:R-:W-:-:S03]  /*29400*/  UMOV UR4, 0xffffffff ;  /* 0xffffffff00047882 */ /* 0x000fc60000000000 */
[----:B------:R-:W-:Y:S05]  /*29410*/  BRA.DIV UR4, `(.L_x_3029) ;  /* 0x0000005e04bc7947 */ /* 0x000fea000b800000 */
[----:B------:R-:W-:-:S13]  /*29420*/  ELECT P6, URZ, PT ;  /* 0x00000000003f782f */ /* 0x000fda00038c0000 */
.L_x_3177:
[----:B------:R-:W-:Y:S05]  /*29430*/  @!P6 BRA `(.L_x_3028) ;  /* 0x000000040040e947 */ /* 0x000fea0003800000 */
[----:B------:R-:W-:-:S04]  /*29440*/  ISETP.NE.U32.AND P0, PT, R2, RZ, PT ;  /* 0x000000ff0200720c */ /* 0x000fc80003f05070 */
[----:B------:R-:W-:-:S13]  /*29450*/  ISETP.NE.AND.EX P0, PT, R3, RZ, PT, P0 ;  /* 0x000000ff0300720c */ /* 0x000fda0003f05300 */
[----:B------:R-:W-:Y:S05]  /*29460*/  @!P0 BRA `(.L_x_3030) ;  /* 0x0000000000548947 */ /* 0x000fea0003800000 */
[----:B------:R-:W2:Y:S01]  /*29470*/  LDC R6, c[0x0][0x43c] ;  /* 0x00010f00ff067b82 */ /* 0x000ea20000000800 */
[----:B------:R-:W-:Y:S01]  /*29480*/  MOV R9, R4 ;  /* 0x0000000400097202 */ /* 0x000fe20000000f00 */
[----:B------:R-:W-:-:S04]  /*29490*/  ULDC.64 UR4, c[0x0][0x428] ;  /* 0x00010a0000047ab9 */ /* 0x000fc80000000a00 */
[----:B-1----:R-:W-:Y:S01]  /*294a0*/  IMAD.MOV.U32 R0, RZ, RZ, R9 ;  /* 0x000000ffff007224 */ /* 0x002fe200078e0009 */
[----:B--2---:R-:W-:-:S13]  /*294b0*/  ISETP.NE.AND P0, PT, R6, 0x1, PT ;  /* 0x000000010600780c */ /* 0x004fda0003f05270 */
[----:B------:R-:W1:Y:S02]  /*294c0*/  @P0 LDC.64 R4, c[0x0][0x440] ;  /* 0x00011000ff040b82 */ /* 0x000e640000000a00 */
[----:B-1----:R-:W-:-:S05]  /*294d0*/  @P0 IMAD.HI.U32 R4, R9, R4, RZ ;  /* 0x0000000409040227 */ /* 0x002fca00078e00ff */
        /* <DEDUP_REMOVED lines=12> */
[----:B------:R-:W3:Y:S04]  /*295a0*/  LDG.E R0, desc[UR60][R2.64] ;  /* 0x0000003c02007981 */ /* 0x000ee8000c1e1900 */
[----:B---3--:R2:W-:Y:S02]  /*295b0*/  STL [R1], R0 ;  /* 0x0000000001007387 */ /* 0x0085e40000100800 */
.L_x_3030:
[----:B------:R-:W3:Y:S04]  /*295c0*/  LDL R7, [R1+0x4] ;  /* 0x0000040001077983 */ /* 0x000ee80000100800 */
[----:B-12---:R-:W3:Y:S04]  /*295d0*/  LDL R0, [R1+0x8] ;  /* 0x0000080001007983 */ /* 0x006ee80000100800 */
[----:B------:R-:W2:Y:S01]  /*295e0*/  LDL R2, [R1+0x14] ;  /* 0x0000140001027983 */ /* 0x000ea20000100800 */
[----:B---3--:R-:W-:Y:S01]  /*295f0*/  IMAD R0, R0, 0x8, R7 ;  /* 0x0000000800007824 */ /* 0x008fe200078e0207 */
[----:B--2---:R-:W-:-:S04]  /*29600*/  SHF.L.U32 R2, R2, 0x1f, RZ ;  /* 0x0000001f02027819 */ /* 0x004fc800000006ff */
[----:B------:R-:W1:Y:S02]  /*29610*/  SYNCS.PHASECHK.TRANS64.TRYWAIT P0, [R0+URZ+0x36840], R2 ;  /* 0x03684002000075a7 */ /* 0x000e64000800017f */
[----:B-1----:R-:W-:Y:S05]  /*29620*/  @!P0 BRA `(.L_x_3031) ;  /* 0x0000005c00588947 */ /* 0x002fea0003800000 */
.L_x_3178:
        /* <DEDUP_REMOVED lines=11> */
.L_x_3032:
[----:B------:R-:W2:Y:S04]  /*296e0*/  LDL R7, [R1+0x4] ;  /* 0x0000040001077983 */ /* 0x000ea80000100800 */
[----:B------:R-:W2:Y:S04]  /*296f0*/  LDL R6, [R1+0x8] ;  /* 0x0000080001067983 */ /* 0x000ea80000100800 */
[----:B------:R-:W3:Y:S04]  /*29700*/  LDL R5, [R1+0xc] ;  /* 0x00000c0001057983 */ /* 0x000ee80000100800 */
[----:B------:R-:W4:Y:S04]  /*29710*/  LDL R4, [R1+0x18] ;  /* 0x0000180001047983 */ /* 0x000f280000100800 */
[----:B------:R-:W5:Y:S04]  /*29720*/  LDL R3, [R1] ;  /* 0x0000000001037983 */ /* 0x000f680000100800 */
[----:B-1----:R-:W5:Y:S01]  /*29730*/  LDL.LU R2, [R1+0x20] ;  /* 0x0000200001027983 */ /* 0x002f620000300800 */
        /* <DEDUP_REMOVED lines=32> */
.L_x_3028:
[----:B------:R-:W2:Y:S04]  /*29940*/  LDL R2, [R1+0x4] ;  /* 0x0000040001027983 */ /* 0x000ea80000100800 */
[----:B------:R-:W3:Y:S04]  /*29950*/  LDL.LU R3, [R1+0x3c] ;  /* 0x00003c0001037983 */ /* 0x000ee80000300800 */
[----:B-1----:R-:W4:Y:S04]  /*29960*/  LDL.LU R5, [R1+0x30] ;  /* 0x0000300001057983 */ /* 0x002f280000300800 */
[----:B------:R-:W5:Y:S01]  /*29970*/  LDL.LU R4, [R1+0x44] ;  /* 0x0000440001047983 */ /* 0x000f620000300800 */
[----:B------:R-:W-:Y:S05]  /*29980*/  WARPSYNC.ALL ;  /* 0x0000000000007948 */ /* 0x000fea0003800000 */
[----:B------:R-:W-:Y:S01]  /*29990*/  ULDC.64 UR4, c[0x0][0x298] ;  /* 0x0000a60000047ab9 */ /* 0x000fe20000000a00 */
[----:B------:R-:W-:Y:S01]  /*299a0*/  ULDC.64 UR6, c[0x0][0xa00] ;  /* 0x0002800000067ab9 */ /* 0x000fe20000000a00 */
[----:B------:R-:W-:Y:S01]  /*299b0*/  BSSY B6, `(.L_x_3033) ;  /* 0x0000024000067945 */ /* 0x000fe20003800000 */
[----:B------:R-:W-:Y:S01]  /*299c0*/  BAR.SYNC.DEFER_BLOCKING 0x8, 0x180 ;  /* 0x0206000000007b1d */ /* 0x000fe20000010000 */
[----:B------:R-:W-:-:S04]  /*299d0*/  ISETP.NE.U32.AND P0, PT, RZ, UR6, PT ;  /* 0x00000006ff007c0c */ /* 0x000fc8000bf05070 */
[----:B------:R-:W-:Y:S01]  /*299e0*/  ISETP.NE.AND.EX P0, PT, RZ, UR7, PT, P0 ;  /* 0x00000007ff007c0c */ /* 0x000fe2000bf05300 */
[----:B--2---:R-:W-:Y:S01]  /*299f0*/  VIADD R2, R2, 0x15400 ;  /* 0x0001540002027836 */ /* 0x004fe20000000000 */
[----:B---3--:R-:W-:-:S04]  /*29a00*/  SHF.R.S32.HI R0, RZ, 0x1f, R3 ;  /* 0x0000001fff007819 */ /* 0x008fc80000011403 */
        /* <DEDUP_REMOVED lines=9> */
[----:B-1----:R-:W-:Y:S02]  /*29aa0*/  IADD3 R2, R3, R0, RZ ;  /* 0x0000000003027210 */ /* 0x002fe40007ffe0ff */
        /* <DEDUP_REMOVED lines=10> */
[----:B------:R-:W1:Y:S01]  /*29b50*/  LDC.64 R2, c[0x4][R2] ;  /* 0x0100000002027b82 */ /* 0x000e620000000a00 */
        /* <DEDUP_REMOVED lines=9> */
.L_x_3034:
[----:B------:R-:W-:Y:S05]  /*29bf0*/  BSYNC B6 ;  /* 0x0000000000067941 */ /* 0x000fea0003800000 */
.L_x_3033:
[----:B------:R-:W3:Y:S01]  /*29c00*/  LDL.LU R6, [R1+0x3c] ;  /* 0x00003c0001067983 */ /* 0x000ee20000300800 */
[----:B------:R-:W-:Y:S01]  /*29c10*/  ULDC.64 UR4, c[0x0][0x2d8] ;  /* 0x0000b60000047ab9 */ /* 0x000fe20000000a00 */
[----:B------:R-:W1:Y:S01]  /*29c20*/  LDC R7, c[0x0][0x448] ;  /* 0x00011200ff077b82 */ /* 0x000e620000000800 */
[----:B------:R-:W-:Y:S01]  /*29c30*/  ULDC.64 UR6, c[0x0][0x280] ;  /* 0x0000a00000067ab9 */ /* 0x000fe20000000a00 */
[----:B--2---:R-:W3:Y:S04]  /*29c40*/  LDL.LU.64 R2, [R1+0x48] ;  /* 0x0000480001027983 */ /* 0x004ee80000300a00 */
[----:B------:R-:W2:Y:S04]  /*29c50*/  LDL.LU R0, [R1+0x44] ;  /* 0x0000440001007983 */ /* 0x000ea80000300800 */
[----:B------:R-:W4:Y:S04]  /*29c60*/  LDL.LU R4, [R1+0x54] ;  /* 0x0000540001047983 */ /* 0x000f280000300800 */
[----:B------:R-:W4:Y:S01]  /*29c70*/  LDL.LU R5, [R1+0x30] ;  /* 0x0000300001057983 */ /* 0x000f220000300800 */
[----:B------:R-:W0:Y:S01]  /*29c80*/  S2R R8, SR_TID.X ;  /* 0x0000000000087919 */ /* 0x000e220000002100 */
[----:B------:R-:W0:Y:S01]  /*29c90*/  S2R R10, SR_TID.X ;  /* 0x00000000000a7919 */ /* 0x000e220000002100 */
[----:B-1----:R-:W-:Y:S01]  /*29ca0*/  ISETP.NE.AND P0, PT, R7, 0x1, PT ;  /* 0x000000010700780c */ /* 0x002fe20003f05270 */
[----:B0-----:R-:W-:-:S02]  /*29cb0*/  IMAD.SHL.U32 R8, R8, 0x8, RZ ;  /* 0x0000000808087824 */ /* 0x001fc400078e00ff */
[----:B------:R-:W-:-:S03]  /*29cc0*/  IMAD.SHL.U32 R10, R10, 0x8, RZ ;  /* 0x000000080a0a7824 */ /* 0x000fc600078e00ff */
[----:B------:R-:W-:-:S04]  /*29cd0*/  LOP3.LUT R8, R8, 0x38, RZ, 0xc0, !PT ;  /* 0x0000003808087812 */ /* 0x000fc800078ec0ff */
[----:B------:R-:W-:Y:S02]  /*29ce0*/  LOP3.LUT R9, R8, 0x40, RZ, 0xfc, !PT ;  /* 0x0000004008097812 */ /* 0x000fe400078efcff */
[----:B------:R-:W-:Y:S02]  /*29cf0*/  LOP3.LUT R10, R10, 0x38, RZ, 0xc0, !PT ;  /* 0x000000380a0a7812 */ /* 0x000fe400078ec0ff */
[----:B------:R-:W-:Y:S01]  /*29d00*/  LOP3.LUT R8, R8, 0x80, RZ, 0xfc, !PT ;  /* 0x0000008008087812 */ /* 0x000fe200078efcff */
[----:B---3--:R-:W-:Y:S02]  /*29d10*/  IMAD.MOV.U32 R3, RZ, RZ, R6 ;  /* 0x000000ffff037224 */ /* 0x008fe400078e0006 */
[----:B------:R-:W0:Y:S01]  /*29d20*/  @P0 LDC R6, c[0x0][0x450] ;  /* 0x00011400ff060b82 */ /* 0x000e220000000800 */
[----:B--2---:R-:W-:Y:S02]  /*29d30*/  IMAD R0, R0, UR4, RZ ;  /* 0x0000000400007c24 */ /* 0x004fe4000f8e02ff */
[----:B------:R-:W-:-:S04]  /*29d40*/  IMAD.WIDE.U32 R2, R18, UR4, R2 ;  /* 0x0000000412027c25 */ /* 0x000fc8000f8e0002 */
[----:B------:R-:W-:Y:S01]  /*29d50*/  IMAD R0, R18, UR5, R0 ;  /* 0x0000000512007c24 */ /* 0x000fe2000f8e0200 */
[----:B------:R-:W-:-:S03]  /*29d60*/  ULDC.64 UR4, c[0x0][0x2e0] ;  /* 0x0000b80000047ab9 */ /* 0x000fc60000000a00 */
[----:B------:R-:W-:Y:S02]  /*29d70*/  IMAD.IADD R3, R3, 0x1, R0 ;  /* 0x0000000103037824 */ /* 0x000fe400078e0200 */
[----:B----4-:R-:W-:Y:S02]  /*29d80*/  IMAD R0, R4, UR4, RZ ;  /* 0x0000000404007c24 */ /* 0x010fe4000f8e02ff */
[----:B------:R-:W1:Y:S01]  /*29d90*/  S2R R4, SR_TID.X ;  /* 0x0000000000047919 */ /* 0x000e620000002100 */
[----:B------:R-:W-:-:S04]  /*29da0*/  IMAD.WIDE.U32 R2, R5, UR4, R2 ;  /* 0x0000000405027c25 */ /* 0x000fc8000f8e0002 */
[----:B------:R-:W-:Y:S01]  /*29db0*/  IMAD R0, R5, UR5, R0 ;  /* 0x0000000505007c24 */ /* 0x000fe2000f8e0200 */
[----:B------:R-:W-:-:S04]  /*29dc0*/  ULDC.64 UR4, c[0x0][0x2d0] ;  /* 0x0000b40000047ab9 */ /* 0x000fc80000000a00 */
[----:B------:R-:W-:Y:S02]  /*29dd0*/  IADD3 R3, R3, R0, RZ ;  /* 0x0000000003037210 */ /* 0x000fe40007ffe0ff */
[----:B-1----:R-:W-:-:S04]  /*29de0*/  LOP3.LUT R4, R4, 0x7f, RZ, 0xc0, !PT ;  /* 0x0000007f04047812 */ /* 0x002fc800078ec0ff */
[----:B------:R-:W-:Y:S02]  /*29df0*/  SHF.R.U32.HI R5, RZ, 0x3, R4 ;  /* 0x00000003ff057819 */ /* 0x000fe40000011604 */
[----:B------:R-:W1:Y:S02]  /*29e00*/  S2R R4, SR_TID.X ;  /* 0x0000000000047919 */ /* 0x000e640000002100 */
[----:B-1----:R-:W-:-:S05]  /*29e10*/  IMAD.SHL.U32 R4, R4, 0x10, RZ ;  /* 0x0000001004047824 */ /* 0x002fca00078e00ff */
[----:B------:R-:W-:Y:S02]  /*29e20*/  LOP3.LUT R4, R5, 0x70, R4, 0xf8, !PT ;  /* 0x0000007005047812 */ /* 0x000fe400078ef804 */
[----:B------:R-:W1:Y:S03]  /*29e30*/  @P0 LDC R5, c[0x0][0x44c] ;  /* 0x00011300ff050b82 */ /* 0x000e660000000800 */
[----:B------:R-:W-:-:S04]  /*29e40*/  IMAD R4, R17, 0x80, R4 ;  /* 0x0000008011047824 */ /* 0x000fc800078e0204 */
[----:B------:R-:W-:Y:S02]  /*29e50*/  IMAD.MOV.U32 R0, RZ, RZ, R4 ;  /* 0x000000ffff007224 */ /* 0x000fe400078e0004 */
[----:B-1----:R-:W-:-:S05]  /*29e60*/  @P0 IMAD.HI.U32 R5, R4, R5, RZ ;  /* 0x0000000504050227 */ /* 0x002fca00078e00ff */
[----:B0-----:R-:W-:-:S04]  /*29e70*/  @P0 SHF.R.U32.HI R0, RZ, R6, R5 ;  /* 0x00000006ff000219 */ /* 0x001fc80000011605 */
[C---:B------:R-:W-:Y:S01]  /*29e80*/  IADD3 R6, -R0.reuse, RZ, RZ ;  /* 0x000000ff00067210 */ /* 0x040fe20007ffe1ff */
        /* <DEDUP_REMOVED lines=15> */
[----:B------:R-:W-:Y:S02]  /*29f80*/  ISETP.GE.AND P2, PT, R10, UR4, PT ;  /* 0x000000040a007c0c */ /* 0x000fe4000bf46270 */
[----:B------:R-:W-:-:S02]  /*29f90*/  IADD3 R2, R5, R6, RZ ;  /* 0x0000000605027210 */ /* 0x000fc40007ffe0ff */
[----:B------:R-:W-:Y:S01]  /*29fa0*/  ISETP.GE.AND P0, PT, R8, UR4, PT ;  /* 0x0000000408007c0c */ /* 0x000fe2000bf06270 */
[----:B------:R-:W-:Y:S01]  /*29fb0*/  UMOV UR4, 0xffffffff ;  /* 0xffffffff00047882 */ /* 0x000fe20000000000 */
[----:B------:R-:W-:Y:S02]  /*29fc0*/  LEA.HI.X R2, R4, UR7, R2, 0x1, P3 ;  /* 0x0000000704027c11 */ /* 0x000fe400098f0c02 */
[----:B0-----:R-:W-:Y:S09]  /*29fd0*/  BRA.DIV UR4, `(.L_x_3035) ;  /* 0x0000005604007947 */ /* 0x001ff2000b800000 */
[----:B------:R-:W0:Y:S02]  /*29fe0*/  S2R R5, SR_TID.X ;  /* 0x0000000000057919 */ /* 0x000e240000002100 */
[----:B0-----:R-:W-:-:S04]  /*29ff0*/  LOP3.LUT R5, R5, 0x7f, RZ, 0xc0, !PT ;  /* 0x0000007f05057812 */ /* 0x001fc800078ec0ff */
[----:B------:R-:W-:Y:S02]  /*2a000*/  SHF.R.U32.HI R6, RZ, 0x3, R5 ;  /* 0x00000003ff067819 */ /* 0x000fe40000011605 */
[----:B------:R-:W2:Y:S03]  /*2a010*/  LDL.LU R5, [R1+0x40] ;  /* 0x0000400001057983 */ /* 0x000ea60000300800 */
[----:B------:R-:W-:Y:S01]  /*2a020*/  IMAD R17, R17, 0x80, R6 ;  /* 0x0000008011117824 */ /* 0x000fe200078e0206 */
[----:B------:R-:W-:Y:S03]  /*2a030*/  SHFL.IDX PT, R8, R2, 0x1, 0x181f ;  /* 0x00381f0002087f89 */ /* 0x000fe600000e0000 */
[----:B------:R-:W-:Y:S01]  /*2a040*/  VIADD R4, R17, 0x10 ;  /* 0x0000001011047836 */ /* 0x000fe20000000000 */
[----:B------:R-:W-:Y:S01]  /*2a050*/  SHFL.IDX PT, R6, R3, 0x1, 0x181f ;  /* 0x00381f0003067f89 */ /* 0x000fe200000e0000 */
[----:B--2---:R-:W-:-:S03]  /*2a060*/  IMAD R0, R5, R7, RZ ;  /* 0x0000000705007224 */ /* 0x004fc600078e02ff */
[----:B------:R-:W0:Y:S02]  /*2a070*/  SHFL.IDX PT, R5, R3, RZ, 0x181f ;  /* 0x00181fff03057589 */ /* 0x000e2400000e0000 */
[-C--:B------:R-:W-:Y:S02]  /*2a080*/  ISETP.GE.AND P3, PT, R4, R0.reuse, PT ;  /* 0x000000000400720c */ /* 0x080fe40003f66270 */
[----:B------:R-:W1:Y:S01]  /*2a090*/  SHFL.IDX PT, R4, R2, RZ, 0x181f ;  /* 0x00181fff02047589 */ /* 0x000e6200000e0000 */
[----:B------:R-:W-:-:S13]  /*2a0a0*/  ISETP.GE.AND P4, PT, R17, R0, PT ;  /* 0x000000001100720c */ /* 0x000fda0003f86270 */
[----:B0-----:R-:W-:-:S05]  /*2a0b0*/  @!P4 LEA R5, P5, R10, R5, 0x1 ;  /* 0x000000050a05c211 */ /* 0x001fca00078a08ff */
[----:B-1----:R-:W-:Y:S01]  /*2a0c0*/  @!P4 IMAD.X R4, RZ, RZ, R4, P5 ;  /* 0x000000ffff04c224 */ /* 0x002fe200028e0604 */
[----:B------:R-:W-:-:S04]  /*2a0d0*/  @!P3 LEA R7, P5, R10, R6, 0x1 ;  /* 0x000000060a07b211 */ /* 0x000fc800078a08ff */
[----:B------:R-:W-:Y:S02]  /*2a0e0*/  @!P4 LOP3.LUT R5, R5, R4, RZ, 0x3c, !PT ;  /* 0x000000040505c212 */ /* 0x000fe400078e3cff */
[----:B------:R-:W-:Y:S02]  /*2a0f0*/  @!P3 IADD3.X R6, RZ, R8, RZ, P5, !PT ;  /* 0x00000008ff06b210 */ /* 0x000fe40002ffe4ff */
[----:B------:R-:W-:-:S04]  /*2a100*/  @!P4 LOP3.LUT R4, R5, R4, RZ, 0x3c, !PT ;  /* 0x000000040504c212 */ /* 0x000fc800078e3cff */
[----:B------:R-:W-:-:S05]  /*2a110*/  @!P4 LOP3.LUT R5, R5, R4, RZ, 0x3c, !PT ;  /* 0x000000040505c212 */ /* 0x000fca00078e3cff */
[----:B-----5:R-:W-:Y:S04]  /*2a120*/  @!P4 LDGSTS.E.BYPASS.LTC128B.128 [R9+0x15400], desc[UR60][R4.64], !P2 ;  /* 0x154000000409cfae */ /* 0x020fe8000d101d7c */
[----:B------:R-:W-:Y:S04]  /*2a130*/  @!P4 LDGSTS.E.BYPASS.LTC128B.128 [R9+0x19400], desc[UR60][R4.64+0x80], !P1 ;  /* 0x194000800409cfae */ /* 0x000fe8000c901d7c */
[----:B------:R0:W-:Y:S02]  /*2a140*/  @!P4 LDGSTS.E.BYPASS.LTC128B.128 [R9+0x1d400], desc[UR60][R4.64+0x100], !P0 ;  /* 0x1d4001000409cfae */ /* 0x0001e4000c101d7c */
[----:B0-----:R-:W-:-:S02]  /*2a150*/  @!P3 IMAD.MOV.U32 R4, RZ, RZ, R7 ;  /* 0x000000ffff04b224 */ /* 0x001fc400078e0007 */
[----:B------:R-:W-:Y:S02]  /*2a160*/  @!P3 IMAD.MOV.U32 R5, RZ, RZ, R6 ;  /* 0x000000ffff05b224 */ /* 0x000fe400078e0006 */
[----:B------:R-:W-:Y:S04]  /*2a170*/  SHFL.IDX PT, R6, R2, 0x2, 0x181f ;  /* 0x00581f0002067f89 */ /* 0x000fe800000e0000 */
[----:B------:R-:W-:Y:S04]  /*2a180*/  @!P3 LDGSTS.E.BYPASS.LTC128B.128 [R9+0x15c00], desc[UR60][R4.64], !P2 ;  /* 0x15c000000409bfae */ /* 0x000fe8000d101d7c */
[----:B------:R-:W-:Y:S04]  /*2a190*/  @!P3 LDGSTS.E.BYPASS.LTC128B.128 [R9+0x19c00], desc[UR60][R4.64+0x80], !P1 ;  /* 0x19c000800409bfae */ /* 0x000fe8000c901d7c */
[----:B------:R0:W-:Y:S02]  /*2a1a0*/  @!P3 LDGSTS.E.BYPASS.LTC128B.128 [R9+0x1dc00], desc[UR60][R4.64+0x100], !P0 ;  /* 0x1dc001000409bfae */ /* 0x0001e4000c101d7c */
[----:B0-----:R-:W-:-:S05]  /*2a1b0*/  VIADD R4, R17, 0x20 ;  /* 0x0000002011047836 */ /* 0x001fca0000000000 */
[----:B------:R-:W-:Y:S02]  /*2a1c0*/  ISETP.GE.AND P3, PT, R4, R0, PT ;  /* 0x000000000400720c */ /* 0x000fe40003f66270 */
[----:B------:R-:W0:Y:S11]  /*2a1d0*/  SHFL.IDX PT, R4, R3, 0x2, 0x181f ;  /* 0x00581f0003047f89 */ /* 0x000e3600000e0000 */
[----:B0-----:R-:W-:-:S04]  /*2a1e0*/  @!P3 LEA R7, P4, R10, R4, 0x1 ;  /* 0x000000040a07b211 */ /* 0x001fc800078808ff */
[----:B------:R-:W-:Y:S02]  /*2a1f0*/  @!P3 IADD3.X R4, RZ, R6, RZ, P4, !PT ;  /* 0x00000006ff04b210 */ /* 0x000fe400027fe4ff */
[----:B------:R-:W-:Y:S03]  /*2a200*/  SHFL.IDX PT, R6, R2, 0x3, 0x181f ;  /* 0x00781f0002067f89 */ /* 0x000fe600000e0000 */
[----:B------:R-:W-:Y:S02]  /*2a210*/  @!P3 IMAD.MOV.U32 R5, RZ, RZ, R4 ;  /* 0x000000ffff05b224 */ /* 0x000fe400078e0004 */
[----:B------:R-:W-:-:S05]  /*2a220*/  @!P3 IMAD.MOV.U32 R4, RZ, RZ, R7 ;  /* 0x000000ffff04b224 */ /* 0x000fca00078e0007 */
        /* <DEDUP_REMOVED lines=8> */
[----:B------:R-:W-:Y:S02]  /*2a2b0*/  SHFL.IDX PT, R6, R2, 0x4, 0x181f ;  /* 0x00981f0002067f89 */ /* 0x000fe400000e0000 */
[----:B------:R-:W-:-:S04]  /*2a2c0*/  @!P3 LOP3.LUT R5, R5, R4, RZ, 0x3c, !PT ;  /* 0x000000040505b212 */ /* 0x000fc800078e3cff */
[----:B------:R-:W-:-:S04]  /*2a2d0*/  @!P3 LOP3.LUT R4, R5, R4, RZ, 0x3c, !PT ;  /* 0x000000040504b212 */ /* 0x000fc800078e3cff */
[----:B------:R-:W-:-:S05]  /*2a2e0*/  @!P3 LOP3.LUT R5, R5, R4, RZ, 0x3c, !PT ;  /* 0x000000040505b212 */ /* 0x000fca00078e3cff */
[----:B------:R-:W-:Y:S04]  /*2a2f0*/  @!P3 LDGSTS.E.BYPASS.LTC128B.128 [R9+0x16c00], desc[UR60][R4.64], !P2 ;  /* 0x16c000000409bfae */ /* 0x000fe8000d101d7c */
[----:B------:R-:W-:Y:S04]  /*2a300*/  @!P3 LDGSTS.E.BYPASS.LTC128B.128 [R9+0x1ac00], desc[UR60][R4.64+0x80], !P1 ;  /* 0x1ac000800409bfae */ /* 0x000fe8000c901d7c */
[----:B------:R0:W-:Y:S02]  /*2a310*/  @!P3 LDGSTS.E.BYPASS.LTC128B.128 [R9+0x1ec00], desc[UR60][R4.64+0x100], !P0 ;  /* 0x1ec001000409bfae */ /* 0x0001e4000c101d7c */
[----:B0-----:R-:W-:-:S05]  /*2a320*/  VIADD R4, R17, 0x40 ;  /* 0x0000004011047836 */ /* 0x001fca0000000000 */
[----:B------:R-:W-:Y:S02]  /*2a330*/  ISETP.GE.AND P3, PT, R4, R0, PT ;  /* 0x000000000400720c */ /* 0x000fe40003f66270 */
[----:B------:R-:W0:Y:S11]  /*2a340*/  SHFL.IDX PT, R4, R3, 0x4, 0x181f ;  /* 0x00981f0003047f89 */ /* 0x000e3600000e0000 */
[----:B0-----:R-:W-:-:S05]  /*2a350*/  @!P3 LEA R5, P4, R10, R4, 0x1 ;  /* 0x000000040a05b211 */ /* 0x001fca00078808ff */
[----:B------:R-:W-:Y:S02]  /*2a360*/  @!P3 IMAD.X R4, RZ, RZ, R6, P4 ;  /* 0x000000ffff04b224 */ /* 0x000fe400020e0606 */
[----:B------:R-:W-:Y:S03]  /*2a370*/  SHFL.IDX PT, R6, R2, 0x5, 0x181f ;  /* 0x00b81f0002067f89 */ /* 0x000fe600000e0000 */
        /* <DEDUP_REMOVED lines=20> */
[----:B------:R-:W0:Y:S04]  /*2a4c0*/  SHFL.IDX PT, R4, R3, 0x6, 0x181f ;  /* 0x00d81f0003047f89 */ /* 0x000e2800000e0000 */
[----:B------:R-:W1:Y:S07]  /*2a4d0*/  SHFL.IDX PT, R3, R3, 0x7, 0x181f ;  /* 0x00f81f0003037f89 */ /* 0x000e6e00000e0000 */
[----:B0-----:R-:W-:-:S05]  /*2a4e0*/  @!P4 LEA R5, P3, R10, R4, 0x1 ;  /* 0x000000040a05c211 */ /* 0x001fca00078608ff */
[----:B------:R-:W-:-:S05]  /*2a4f0*/  @!P4 IMAD.X R4, RZ, RZ, R6, P3 ;  /* 0x000000ffff04c224 */ /* 0x000fca00018e0606 */
[----:B------:R-:W-:-:S04]  /*2a500*/  @!P4 LOP3.LUT R5, R5, R4, RZ, 0x3c, !PT ;  /* 0x000000040505c212 */ /* 0x000fc800078e3cff */
[----:B------:R-:W-:-:S04]  /*2a510*/  @!P4 LOP3.LUT R4, R5, R4, RZ, 0x3c, !PT ;  /* 0x000000040504c212 */ /* 0x000fc800078e3cff */
[----:B------:R-:W-:-:S05]  /*2a520*/  @!P4 LOP3.LUT R5, R5, R4, RZ, 0x3c, !PT ;  /* 0x000000040505c212 */ /* 0x000fca00078e3cff */
[----:B------:R-:W-:Y:S04]  /*2a530*/  @!P4 LDGSTS.E.BYPASS.LTC128B.128 [R9+0x18400], desc[UR60][R4.64], !P2 ;  /* 0x184000000409cfae */ /* 0x000fe8000d101d7c */
[----:B------:R-:W-:Y:S04]  /*2a540*/  @!P4 LDGSTS.E.BYPASS.LTC128B.128 [R9+0x1c400], desc[UR60][R4.64+0x80], !P1 ;  /* 0x1c4000800409cfae */ /* 0x000fe8000c901d7c */
[----:B------:R0:W-:Y:S04]  /*2a550*/  @!P4 LDGSTS.E.BYPASS.LTC128B.128 [R9+0x20400], desc[UR60][R4.64+0x100], !P0 ;  /* 0x204001000409cfae */ /* 0x0001e8000c101d7c */
[----:B01----:R0:W2:Y:S02]  /*2a560*/  SHFL.IDX PT, R4, R2, 0x7, 0x181f ;  /* 0x00f81f0002047f89 */ /* 0x0030a400000e0000 */
.L_x_3195:
[----:B------:R-:W-:Y:S01]  /*2a570*/  VIADD R17, R17, 0x70 ;  /* 0x0000007011117836 */ /* 0x000fe20000000000 */
[----:B------:R-:W-:Y:S04]  /*2a580*/  BSSY B0, `(.L_x_3036) ;  /* 0x000000b000007945 */ /* 0x000fe80003800000 */
[----:B------:R-:W-:-:S13]  /*2a590*/  ISETP.GE.AND P3, PT, R17, R0, PT ;  /* 0x000000001100720c */ /* 0x000fda0003f66270 */
[----:B------:R-:W-:Y:S05]  /*2a5a0*/  @P3 BRA `(.L_x_3037) ;  /* 0x0000000000203947 */ /* 0x000fea0003800000 */
[----:B0-----:R-:W-:-:S04]  /*2a5b0*/  LEA R2, P3, R10, R3, 0x1 ;  /* 0x000000030a027211 */ /* 0x001fc800078608ff */
[----:B--2---:R-:W-:-:S05]  /*2a5c0*/  IADD3.X R3, RZ, R4, RZ, P3, !PT ;  /* 0x00000004ff037210 */ /* 0x004fca0001ffe4ff */
[----:B------:R-:W-:Y:S01]  /*2a5d0*/  @!PT LDS RZ, [RZ] ;  /* 0x00000000fffff984 */ /* 0x000fe20000000800 */
[----:B------:R-:W-:Y:S01]  /*2a5e0*/  @!PT LDS RZ, [RZ] ;  /* 0x00000000fffff984 */ /* 0x000fe20000000800 */
[----:B------:R-:W-:Y:S01]  /*2a5f0*/  @!PT LDS RZ, [RZ] ;  /* 0x00000000fffff984 */ /* 0x000fe20000000800 */
[----:B------:R1:W-:Y:S04]  /*2a600*/  LDGSTS.E.BYPASS.LTC128B.128 [R9+0x18c00], desc[UR60][R2.64], !P2 ;  /* 0x18c0000002097fae */ /* 0x0003e8000d101d7c */
[----:B------:R1:W-:Y:S04]  /*2a610*/  LDGSTS.E.BYPASS.LTC128B.128 [R9+0x1cc00], desc[UR60][R2.64+0x80], !P1 ;  /* 0x1cc0008002097fae */ /* 0x0003e8000c901d7c */
[----:B------:R1:W-:Y:S02]  /*2a620*/  LDGSTS.E.BYPASS.LTC128B.128 [R9+0x20c00], desc[UR60][R2.64+0x100], !P0 ;  /* 0x20c0010002097fae */ /* 0x0003e4000c101d7c */
.L_x_3037:
[----:B------:R-:W-:Y:S05]  /*2a630*/  BSYNC B0 ;  /* 0x0000000000007941 */ /* 0x000fea0003800000 */
.L_x_3036:
[----:B-1----:R-:W3:Y:S01]  /*2a640*/  LDL R9, [R1+0x4] ;  /* 0x0000040001097983 */ /* 0x002ee20000100800 */
[----:B------:R-:W-:Y:S01]  /*2a650*/  PLOP3.LUT P0, PT, PT, PT, PT, 0x80, 0x0 ;  /* 0x000000000000781c */ /* 0x000fe20003f0f070 */
[----:B------:R-:W-:Y:S01]  /*2a660*/  NOP ;  /* 0x0000000000007918 */ /* 0x000fe20000000000 */
[----:B---3--:R-:W-:-:S11]  /*2a670*/  VIADD R10, R9, 0x36800 ;  /* 0x00036800090a7836 */ /* 0x008fd60000000000 */
.L_x_3038:
[----:B0-----:R-:W3:Y:S01]  /*2a680*/  LDL R2, [R1+0x4] ;  /* 0x0000040001027983 */ /* 0x001ee20000100800 */
[----:B------:R-:W-:Y:S02]  /*2a690*/  PLOP3.LUT P1, PT, P1, P0, PT, 0xa2, 0x0 ;  /* 0x000000000000781c */ /* 0x000fe40000f21472 */
[----:B---3--:R-:W-:-:S08]  /*2a6a0*/  @P0 R2UR P1, UR4, R2 ;  /* 0x00000000020402ca */ /* 0x008fd00000020000 */
[----:B------:R-:W-:-:S05]  /*2a6b0*/  @P0 PLOP3.LUT P0, PT, P1, PT, PT, 0x80, 0x0 ;  /* 0x000000000000081c */ /* 0x000fca0000f0f070 */
[----:B------:R-:W-:Y:S01]  /*2a6c0*/  @!P1 SYNCS.ARRIVE.TRANS64.RED.A0T1 RZ, [UR4+0x36800], RZ ;  /* 0x036800ffffff99a7 */ /* 0x000fe20008200404 */
[----:B------:R-:W-:Y:S07]  /*2a6d0*/  @!P1 ARRIVES.LDGSTSBAR.64.TRANSCNT [UR4+0x36800] ;  /* 0x03680000ff0099b0 */ /* 0x000fee0008000a84 */
[----:B------:R-:W-:Y:S05]  /*2a6e0*/  @P0 BRA.U.ANY `(.L_x_3038) ;  /* 0xfffffffd00e40947 */ /* 0x000fea000393ffff */
[----:B------:R-:W3:Y:S02]  /*2a6f0*/  LDL.LU R3, [R1+0x50] ;  /* 0x0000500001037983 */ /* 0x000ee40000300800 */
        /* <DEDUP_REMOVED lines=11> */
.L_x_3196:
[----:B------:R-:W-:Y:S05]  /*2a7b0*/  BSYNC B0 ;  /* 0x0000000000007941 */ /* 0x000fea0003800000 */
.L_x_3039:
[----:B0-----:R-:W3:Y:S01]  /*2a7c0*/  LDL R2, [R1+0x34] ;  /* 0x0000340001027983 */ /* 0x001ee20000100800 */
[----:B------:R-:W-:Y:S01]  /*2a7d0*/  BSSY B0, `(.L_x_3041) ;  /* 0x0000253000007945 */ /* 0x000fe20003800000 */
[----:B---3--:R-:W-:-:S13]  /*2a7e0*/  ISETP.GE.AND P0, PT, R2, 0x2, PT ;  /* 0x000000020200780c */ /* 0x008fda0003f06270 */
[----:B------:R-:W-:Y:S05]  /*2a7f0*/  @!P0 BRA `(.L_x_3042) ;  /* 0x0000002400408947 */ /* 0x000fea0003800000 */
[C---:B------:R-:W-:Y:S01]  /*2a800*/  LOP3.LUT R0, R2.reuse, 0x1, RZ, 0xc0, !PT ;  /* 0x0000000102007812 */ /* 0x040fe200078ec0ff */
[----:B------:R-:W-:Y:S01]  /*2a810*/  BSSY B2, `(.L_x_3043) ;  /* 0x00000cc000027945 */ /* 0x000fe20003800000 */
[----:B------:R-:W-:Y:S02]  /*2a820*/  IADD3 R2, R2, -0x2, RZ ;  /* 0xfffffffe02027810 */ /* 0x000fe40007ffe0ff */
[----:B------:R-:W-:-:S03]  /*2a830*/  ISETP.NE.U32.AND P0, PT, R0, 0x1, PT ;  /* 0x000000010000780c */ /* 0x000fc60003f05070 */
[----:B------:R-:W-:-:S10]  /*2a840*/  IMAD.MOV.U32 R0, RZ, RZ, R2 ;  /* 0x000000ffff007224 */ /* 0x000fd400078e0002 */
[----:B------:R-:W-:Y:S05]  /*2a850*/  @!P0 BRA `(.L_x_3044) ;  /* 0x0000000c001c8947 */ /* 0x000fea0003800000 */
[----:B------:R-:W3:Y:S04]  /*2a860*/  LDL R5, [R1+0x20] ;  /* 0x0000200001057983 */ /* 0x000ee80000100800 */
[----:B--2---:R-:W2:Y:S04]  /*2a870*/  LDL R4, [R1+0x8] ;  /* 0x0000080001047983 */ /* 0x004ea80000100800 */
[----:B------:R-:W4:Y:S01]  /*2a880*/  LDL R3, [R1+0x14] ;  /* 0x0000140001037983 */ /* 0x000f220000100800 */
[----:B------:R-:W-:Y:S01]  /*2a890*/  BSSY B1, `(.L_x_3045) ;  /* 0x00000bf000017945 */ /* 0x000fe20003800000 */
[----:B---3--:R-:W-:Y:S01]  /*2a8a0*/  LOP3.LUT P1, RZ, R5, 0x1, RZ, 0xc0, !PT ;  /* 0x0000000105ff7812 */ /* 0x008fe2000782c0ff */
[----:B--2---:R-:W-:-:S05]  /*2a8b0*/  VIADD R8, R4, 0x1 ;  /* 0x0000000104087836 */ /* 0x004fca0000000000 */
        /* <DEDUP_REMOVED lines=14> */
[----:B------:R-:W-:Y:S01]  /*2a9a0*/  MOV R0, R2 ;  /* 0x0000000200007202 */ /* 0x000fe20000000f00 */
[----:B------:R-:W-:Y:S01]  /*2a9b0*/  ULDC.64 UR6, c[0x0][0x428] ;  /* 0x00010a0000067ab9 */ /* 0x000fe20000000a00 */
[----:B0-----:R-:W-:-:S13]  /*2a9c0*/  ISETP.NE.AND P0, PT, R3, 0x1, PT ;  /* 0x000000010300780c */ /* 0x001fda0003f05270 */
[----:B-----5:R-:W0:Y:S02]  /*2a9d0*/  @P0 LDC.64 R4, c[0x0][0x440] ;  /* 0x00011000ff040b82 */ /* 0x020e240000000a00 */
[----:B0-----:R-:W-:-:S05]  /*2a9e0*/  @P0 IMAD.HI.U32 R4, R2, R4, RZ ;  /* 0x0000000402040227 */ /* 0x001fca00078e00ff */
[----:B------:R-:W-:-:S04]  /*2a9f0*/  @P0 SHF.R.U32.HI R0, RZ, R5, R4 ;  /* 0x00000005ff000219 */ /* 0x000fc80000011604 */
[--C-:B------:R-:W-:Y:S01]  /*2aa00*/  SHF.R.S32.HI R5, RZ, 0x1f, R0.reuse ;  /* 0x0000001fff057819 */ /* 0x100fe20000011400 */
[--C-:B------:R-:W-:Y:S02]  /*2aa10*/  IMAD.MOV R7, RZ, RZ, -R0.reuse ;  /* 0x000000ffff077224 */ /* 0x100fe400078e0a00 */
[----:B------:R-:W-:Y:S02]  /*2aa20*/  IMAD.MOV.U32 R4, RZ, RZ, R0 ;  /* 0x000000ffff047224 */ /* 0x000fe400078e0000 */
        /* <DEDUP_REMOVED lines=8> */
.L_x_3047:
[----:B------:R-:W2:Y:S01]  /*2aab0*/  LDL R0, [R1+0x4] ;  /* 0x0000040001007983 */ /* 0x000ea20000100800 */
[----:B------:R-:W-:Y:S01]  /*2aac0*/  BSSY B3, `(.L_x_3048) ;  /* 0x0000005000037945 */ /* 0x000fe20003800000 */
[----:B--2---:R-:W-:Y:S02]  /*2aad0*/  LEA R3, R8, R0, 0x3 ;  /* 0x0000000008037211 */ /* 0x004fe400078e18ff */
[----:B------:R-:W-:-:S04]  /*2aae0*/  SHF.L.U32 R0, R9, 0x1f, RZ ;  /* 0x0000001f09007819 */ /* 0x000fc800000006ff */
[----:B------:R-:W1:Y:S02]  /*2aaf0*/  SYNCS.PHASECHK.TRANS64.TRYWAIT P0, [R3+URZ+0x36840], R0 ;  /* 0x03684000030075a7 */ /* 0x000e64000800017f */
[----:B-1----:R-:W-:Y:S05]  /*2ab00*/  @!P0 BRA `(.L_x_3049) ;  /* 0x0000005400308947 */ /* 0x002fea0003800000 */
.L_x_3197:
[----:B------:R-:W-:Y:S05]  /*2ab10*/  BSYNC B3 ;  /* 0x0000000000037941 */ /* 0x000fea0003800000 */
.L_x_3048:
        /* <DEDUP_REMOVED lines=12> */
.L_x_3051:
[----:B------:R-:W-:Y:S05]  /*2abe0*/  BSYNC B3 ;  /* 0x0000000000037941 */ /* 0x000fea0003800000 */
.L_x_3050:
        /* <DEDUP_REMOVED lines=13> */
.L_x_3052:
        /* <DEDUP_REMOVED lines=16> */
.L_x_3053:
        /* <DEDUP_REMOVED lines=12> */
[----:B------:R-:W-:Y:S01]  /*2ae80*/  UMOV UR6, 0x0 ;  /* 0x0000000000067882 */ /* 0x000fe20000000000 */
[----:B------:R-:W-:Y:S01]  /*2ae90*/  IADD3 R5, R6, 0x28400, RZ ;  /* 0x0002840006057810 */ /* 0x000fe20007ffe0ff */
[----:B------:R-:W-:Y:S01]  /*2aea0*/  UMOV UR7, 0x14f00000 ;  /* 0x14f0000000077882 */ /* 0x000fe20000000000 */
[----:B------:R-:W-:-:S15]  /*2aeb0*/  R2UR UR10, R14 ;  /* 0x000000000e0a72ca */ /* 0x000fde00000e0000 */
.L_x_3054:
        /* <DEDUP_REMOVED lines=17> */
.L_x_3198:
[----:B------:R-:W-:Y:S05]  /*2afd0*/  BSYNC B3 ;  /* 0x0000000000037941 */ /* 0x000fea0003800000 */
.L_x_3055:
[----:B------:R1:W5:Y:S01]  /*2afe0*/  LDL R17, [R1+0x8] ;  /* 0x0000080001117983 */ /* 0x0003620000100800 */
[----:B------:R-:W-:Y:S01]  /*2aff0*/  BSSY B3, `(.L_x_3057) ;  /* 0x000000d000037945 */ /* 0x000fe20003800000 */
[----:B------:R-:W-:Y:S02]  /*2b000*/  IMAD.MOV.U32 R12, RZ, RZ, 0x0 ;  /* 0x00000000ff0c7424 */ /* 0x000fe400078e00ff */
[----:B------:R-:W-:Y:S01]  /*2b010*/  IMAD.MOV.U32 R13, RZ, RZ, 0x14f00000 ;  /* 0x14f00000ff0d7424 */ /* 0x000fe200078e00ff */
[----:B------:R-:W-:Y:S06]  /*2b020*/  @P1 BRA `(.L_x_3058) ;  /* 0x0000000000241947 */ /* 0x000fec0003800000 */
[----:B------:R-:W2:Y:S01]  /*2b030*/  LDL R6, [R1+0x4] ;  /* 0x0000040001067983 */ /* 0x000ea20000100800 */
[----:B0-----:R-:W-:Y:S01]  /*2b040*/  IMAD.MOV.U32 R3, RZ, RZ, 0xa800 ;  /* 0x0000a800ff037424 */ /* 0x001fe200078e00ff */
[----:B------:R-:W0:Y:S02]  /*2b050*/  S2R R5, SR_TID.X ;  /* 0x0000000000057919 */ /* 0x000e240000002100 */
[----:B0-----:R-:W-:-:S04]  /*2b060*/  LOP3.LUT R5, R5, 0x1f, RZ, 0xc0, !PT ;  /* 0x0000001f05057812 */ /* 0x001fc800078ec0ff */
[----:B------:R-:W-:Y:S02]  /*2b070*/  ISETP.NE.AND P0, PT, R5, RZ, PT ;  /* 0x000000ff0500720c */ /* 0x000fe40003f05270 */
[----:B--2--5:R-:W-:-:S04]  /*2b080*/  LEA R0, R17, R6, 0x3 ;  /* 0x0000000611007211 */ /* 0x024fc800078e18ff */
[----:B------:R2:W-:Y:S07]  /*2b090*/  SYNCS.ARRIVE.TRANS64 RZ, [R0+URZ+0x36850], R3 ;  /* 0x0368500300ff79a7 */ /* 0x0005ee000800003f */
[----:B------:R-:W-:Y:S05]  /*2b0a0*/  @!P0 BRA `(.L_x_3058) ;  /* 0x0000000000048947 */ /* 0x000fea0003800000 */
[----:B------:R-:W-:Y:S01]  /*2b0b0*/  BPT.TRAP 0x1 ;  /* 0x000000040000795c */ /* 0x000fe20000300000 */
.L_x_3058:
[----:B------:R-:W-:Y:S05]  /*2b0c0*/  BSYNC B3 ;  /* 0x0000000000037941 */ /* 0x000fea0003800000 */
.L_x_3057:
        /* <DEDUP_REMOVED lines=12> */
[----:B---3--:R-:W-:Y:S01]  /*2b190*/  IMAD R5, R5, 0x70, R6 ;  /* 0x0000007005057824 */ /* 0x008fe200078e0206 */
[----:B------:R-:W-:-:S07]  /*2b1a0*/  IADD3 R6, R0, 0x400, RZ ;  /* 0x0000040000067810 */ /* 0x000fce0007ffe0ff */
.L_x_3059:
        /* <DEDUP_REMOVED lines=16> */
.L_x_3060:
        /* <DEDUP_REMOVED lines=16> */
.L_x_3061:
        /* <DEDUP_REMOVED lines=13> */
.L_x_3046:
[----:B------:R-:W-:Y:S05]  /*2b480*/  BSYNC B1 ;  /* 0x0000000000017941 */ /* 0x000fea0003800000 */
.L_x_3045:
[----:B------:R-:W2:Y:S04]  /*2b490*/  LDL.LU R0, [R1+0x34] ;  /* 0x0000340001007983 */ /* 0x000ea80000300800 */
[----:B------:R3:W-:Y:S04]  /*2b4a0*/  STL [R1+0x8], R8 ;  /* 0x0000080801007387 */ /* 0x0007e80000100800 */
[----:B------:R3:W-:Y:S02]  /*2b4b0*/  STL [R1+0x14], R9 ;  /* 0x0000140901007387 */ /* 0x0007e40000100800 */
[----:B--23--:R-:W-:-:S07]  /*2b4c0*/  VIADD R0, R0, 0xfffffffd ;  /* 0xfffffffd00007836 */ /* 0x00cfce0000000000 */
.L_x_3044:
[----:B------:R-:W-:Y:S05]  /*2b4d0*/  BSYNC B2 ;  /* 0x0000000000027941 */ /* 0x000fea0003800000 */
.L_x_3043:
[----:B------:R-:W-:-:S13]  /*2b4e0*/  ISETP.NE.AND P0, PT, R2, RZ, PT ;  /* 0x000000ff0200720c */ /* 0x000fda0003f05270 */
[----:B------:R-:W-:Y:S05]  /*2b4f0*/  @!P0 BRA `(.L_x_3042) ;  /* 0x0000001800008947 */ /* 0x000fea0003800000 */
[----:B------:R3:W5:Y:S02]  /*2b500*/  LDL R8, [R1] ;  /* 0x0000000001087983 */ /* 0x0007640000100800 */
.L_x_3096:
[----:B0-2---:R-:W2:Y:S04]  /*2b510*/  LDL R4, [R1+0x20] ;  /* 0x0000200001047983 */ /* 0x005ea80000100800 */
[----:B------:R-:W4:Y:S04]  /*2b520*/  LDL R3, [R1+0x8] ;  /* 0x0000080001037983 */ /* 0x000f280000100800 */
[----:B---3--:R-:W3:Y:S01]  /*2b530*/  LDL R2, [R1+0x14] ;  /* 0x0000140001027983 */ /* 0x008ee20000100800 */
[----:B------:R-:W-:Y:S05]  /*2b540*/  YIELD ;  /* 0x0000000000007946 */ /* 0x000fea0003800000 */
[----:B------:R-:W-:Y:S01]  /*2b550*/  BSSY B1, `(.L_x_3062) ;  /* 0x00000ba000017945 */ /* 0x000fe20003800000 */
[----:B--2---:R-:W-:-:S02]  /*2b560*/  LOP3.LUT P1, RZ, R4, 0x1, RZ, 0xc0, !PT ;  /* 0x0000000104ff7812 */ /* 0x004fc4000782c0ff */
[----:B----4-:R-:W-:-:S04]  /*2b570*/  IADD3 R4, R3, 0x1, RZ ;  /* 0x0000000103047810 */ /* 0x010fc80007ffe0ff */
[----:B------:R-:W-:-:S04]  /*2b580*/  ISETP.NE.AND P0, PT, R4, 0x2, PT ;  /* 0x000000020400780c */ /* 0x000fc80003f05270 */
[----:B------:R-:W-:Y:S02]  /*2b590*/  SEL R5, RZ, 0x1, P0 ;  /* 0x00000001ff057807 */ /* 0x000fe40000000000 */
[----:B------:R-:W-:Y:S02]  /*2b5a0*/  SEL R4, R4, RZ, P0 ;  /* 0x000000ff04047207 */ /* 0x000fe40000000000 */
[----:B---3--:R-:W-:Y:S01]  /*2b5b0*/  LOP3.LUT R5, R2, R5, RZ, 0x3c, !PT ;  /* 0x0000000502057212 */ /* 0x008fe200078e3cff */
        /* <DEDUP_REMOVED lines=20> */
[----:B------:R-:W-:-:S05]  /*2b700*/  IMAD.WIDE.U32 R2, R9, UR6, R2 ;  /* 0x0000000609027c25 */ /* 0x000fca000f8e0002 */
[----:B------:R-:W-:Y:S02]  /*2b710*/  IADD3 R3, R7, R3, RZ ;  /* 0x0000000307037210 */ /* 0x000fe40007ffe0ff */
[----:B-----5:R-:W-:-:S04]  /*2b720*/  LEA R8, P0, R2, UR4, 0x2 ;  /* 0x0000000402087c11 */ /* 0x020fc8000f8010ff */
[----:B------:R-:W-:-:S05]  /*2b730*/  LEA.HI.X R9, R2, UR5, R3, 0x2, P0 ;  /* 0x0000000502097c11 */ /* 0x000fca00080f1403 */
[----:B------:R0:W5:Y:S04]  /*2b740*/  LDG.E R8, desc[UR60][R8.64] ;  /* 0x0000003c08087981 */ /* 0x000168000c1e1900 */
.L_x_3064:
[----:B------:R-:W2:Y:S01]  /*2b750*/  LDL R2, [R1+0x4] ;  /* 0x0000040001027983 */ /* 0x000ea20000100800 */
[----:B------:R-:W-:Y:S01]  /*2b760*/  BSSY B2, `(.L_x_3065) ;  /* 0x0000005000027945 */ /* 0x000fe20003800000 */
[----:B--2---:R-:W-:Y:S01]  /*2b770*/  IMAD R3, R4, 0x8, R2 ;  /* 0x0000000804037824 */ /* 0x004fe200078e0202 */
[----:B------:R-:W-:-:S04]  /*2b780*/  SHF.L.U32 R2, R5, 0x1f, RZ ;  /* 0x0000001f05027819 */ /* 0x000fc800000006ff */
[----:B------:R-:W2:Y:S02]  /*2b790*/  SYNCS.PHASECHK.TRANS64.TRYWAIT P0, [R3+URZ+0x36840], R2 ;  /* 0x03684002030075a7 */ /* 0x000ea4000800017f */
[----:B--2---:R-:W-:Y:S05]  /*2b7a0*/  @!P0 BRA `(.L_x_3066) ;  /* 0x0000004800308947 */ /* 0x004fea0003800000 */
.L_x_3199:
[----:B------:R-:W-:Y:S05]  /*2b7b0*/  BSYNC B2 ;  /* 0x0000000000027941 */ /* 0x000fea0003800000 */
.L_x_3065:
[----:B------:R-:W3:Y:S01]  /*2b7c0*/  S2R R7, SR_TID.X ;  /* 0x0000000000077919 */ /* 0x000ee20000002100 */
[----:B------:R-:W-:Y:S01]  /*2b7d0*/  BSSY B2, `(.L_x_3067) ;  /* 0x000000b000027945 */ /* 0x000fe20003800000 */
        /* <DEDUP_REMOVED lines=10> */
.L_x_3068:
[----:B------:R-:W-:Y:S05]  /*2b880*/  BSYNC B2 ;  /* 0x0000000000027941 */ /* 0x000fea0003800000 */
.L_x_3067:
[----:B------:R-:W3:Y:S04]  /*2b890*/  LDL R7, [R1+0x4] ;  /* 0x0000040001077983 */ /* 0x000ee80000100800 */
[----:B--2---:R-:W2:Y:S01]  /*2b8a0*/  LDL R2, [R1+0x18] ;  /* 0x0000180001027983 */ /* 0x004ea20000100800 */
        /* <DEDUP_REMOVED lines=8> */
[----:B---3--:R-:W-:-:S02]  /*2b930*/  IMAD R7, R4, 0xa800, R7 ;  /* 0x0000a80004077824 */ /* 0x008fc400078e0207 */
[----:B--2---:R-:W-:Y:S02]  /*2b940*/  IMAD R2, R6, 0x70, R2 ;  /* 0x0000007006027824 */ /* 0x004fe400078e0202 */
[----:B0-----:R-:W-:-:S09]  /*2b950*/  VIADD R9, R7, 0x21400 ;  /* 0x0002140007097836 */ /* 0x001fd20000000000 */
.L_x_3069:
        /* <DEDUP_REMOVED lines=16> */
.L_x_3070:
        /* <DEDUP_REMOVED lines=16> */
.L_x_3071:
        /* <DEDUP_REMOVED lines=17> */
.L_x_3200:
[----:B------:R-:W-:Y:S05]  /*2bc70*/  BSYNC B2 ;  /* 0x0000000000027941 */ /* 0x000fea0003800000 */
.L_x_3072:
[----:B------:R-:W-:Y:S01]  /*2bc80*/  BSSY B2, `(.L_x_3074) ;  /* 0x000000b000027945 */ /* 0x000fe20003800000 */
[----:B------:R-:W-:Y:S01]  /*2bc90*/  IMAD.MOV.U32 R12, RZ, RZ, 0x0 ;  /* 0x00000000ff0c7424 */ /* 0x000fe200078e00ff */
[----:B------:R-:W-:Y:S02]  /*2bca0*/  MOV R13, 0x14f00000 ;  /* 0x14f00000000d7802 */ /* 0x000fe40000000f00 */
        /* <DEDUP_REMOVED lines=8> */
.L_x_3075:
[----:B------:R-:W-:Y:S05]  /*2bd30*/  BSYNC B2 ;  /* 0x0000000000027941 */ /* 0x000fea0003800000 */
.L_x_3074:
[----:B------:R-:W2:Y:S04]  /*2bd40*/  LDL R17, [R1+0x4] ;  /* 0x0000040001117983 */ /* 0x000ea80000100800 */
[----:B0-----:R-:W2:Y:S04]  /*2bd50*/  LDL.LU R3, [R1+0x8] ;  /* 0x0000080001037983 */ /* 0x001ea80000300800 */
[----:B------:R-:W3:Y:S04]  /*2bd60*/  LDL R9, [R1+0x18] ;  /* 0x0000180001097983 */ /* 0x000ee80000100800 */
        /* <DEDUP_REMOVED lines=11> */
.L_x_3076:
        /* <DEDUP_REMOVED lines=16> */
.L_x_3077:
        /* <DEDUP_REMOVED lines=16> */
.L_x_3078:
        /* <DEDUP_REMOVED lines=13> */
.L_x_3063:
[----:B------:R-:W-:Y:S05]  /*2c0f0*/  BSYNC B1 ;  /* 0x0000000000017941 */ /* 0x000fea0003800000 */
.L_x_3062:
[----:B------:R-:W2:Y:S01]  /*2c100*/  LDL R2, [R1+0x20] ;  /* 0x0000200001027983 */ /* 0x000ea20000100800 */
[----:B------:R-:W-:Y:S01]  /*2c110*/  VIADD R3, R4, 0x1 ;  /* 0x0000000104037836 */ /* 0x000fe20000000000 */
[----:B------:R-:W-:Y:S04]  /*2c120*/  BSSY B1, `(.L_x_3079) ;  /* 0x00000ba000017945 */ /* 0x000fe80003800000 */
        /* <DEDUP_REMOVED lines=9> */
[----:B0-----:R-:W-:Y:S01]  /*2c1c0*/  VIADD R6, R0, 0xffffffff ;  /* 0xffffffff00067836 */ /* 0x001fe20000000000 */
[----:B------:R-:W-:-:S04]  /*2c1d0*/  ISETP.NE.U32.AND P0, PT, RZ, UR4, PT ;  /* 0x00000004ff007c0c */ /* 0x000fc8000bf05070 */
[----:B------:R-:W-:-:S13]  /*2c1e0*/  ISETP.NE.AND.EX P0, PT, RZ, UR5, PT, P0 ;  /* 0x00000005ff007c0c */ /* 0x000fda000bf05300 */
[----:B------:R-:W-:Y:S05]  /*2c1f0*/  @!P0 BRA `(.L_x_3081) ;  /* 0x00000000004c8947 */ /* 0x000fea0003800000 */
[----:B------:R-:W3:Y:S01]  /*2c200*/  LDL R13, [R1+0x28] ;  /* 0x00002800010d7983 */ /* 0x000ee20000100800 */
[----:B-----5:R-:W0:Y:S01]  /*2c210*/  LDC R8, c[0x0][0x43c] ;  /* 0x00010f00ff087b82 */ /* 0x020e220000000800 */
[----:B------:R-:W-:Y:S02]  /*2c220*/  ULDC.64 UR6, c[0x0][0x428] ;  /* 0x00010a0000067ab9 */ /* 0x000fe40000000a00 */
[----:B------:R-:W4:Y:S01]  /*2c230*/  LDL R9, [R1+0x10] ;  /* 0x0000100001097983 */ /* 0x000f220000100800 */
[----:B0-----:R-:W-:-:S13]  /*2c240*/  ISETP.NE.AND P0, PT, R8, 0x1, PT ;  /* 0x000000010800780c */ /* 0x001fda0003f05270 */
[----:B------:R-:W0:Y:S02]  /*2c250*/  @P0 LDC.64 R2, c[0x0][0x440] ;  /* 0x00011000ff020b82 */ /* 0x000e240000000a00 */
[----:B0-----:R-:W-:Y:S01]  /*2c260*/  @P0 IMAD.HI.U32 R7, R6, R2, RZ ;  /* 0x0000000206070227 */ /* 0x001fe200078e00ff */
[----:B------:R-:W-:-:S04]  /*2c270*/  MOV R2, R6 ;  /* 0x0000000600027202 */ /* 0x000fc80000000f00 */
[----:B------:R-:W-:-:S05]  /*2c280*/  @P0 SHF.R.U32.HI R2, RZ, R3, R7 ;  /* 0x00000003ff020219 */ /* 0x000fca0000011607 */
[----:B------:R-:W-:-:S04]  /*2c290*/  IMAD.MOV R3, RZ, RZ, -R2 ;  /* 0x000000ffff037224 */ /* 0x000fc800078e0a02 */
[----:B------:R-:W-:Y:S01]  /*2c2a0*/  IMAD R6, R8, R3, R6 ;  /* 0x0000000308067224 */ /* 0x000fe200078e0206 */
[----:B------:R-:W-:Y:S01]  /*2c2b0*/  SHF.R.S32.HI R3, RZ, 0x1f, R2 ;  /* 0x0000001fff037819 */ /* 0x000fe20000011402 */
[----:B---3--:R-:W-:-:S04]  /*2c2c0*/  IMAD R7, R13, UR6, RZ ;  /* 0x000000060d077c24 */ /* 0x008fc8000f8e02ff */
[C---:B----4-:R-:W-:Y:S02]  /*2c2d0*/  IMAD R7, R9.reuse, UR7, R7 ;  /* 0x0000000709077c24 */ /* 0x050fe4000f8e0207 */
[----:B------:R-:W-:-:S04]  /*2c2e0*/  IMAD.WIDE.U32 R2, R9, UR6, R2 ;  /* 0x0000000609027c25 */ /* 0x000fc8000f8e0002 */
[----:B------:R-:W-:Y:S01]  /*2c2f0*/  IMAD.IADD R3, R7, 0x1, R3 ;  /* 0x0000000107037824 */ /* 0x000fe200078e0203 */
[----:B------:R-:W-:-:S04]  /*2c300*/  LEA R8, P0, R2, UR4, 0x2 ;  /* 0x0000000402087c11 */ /* 0x000fc8000f8010ff */
[----:B------:R-:W-:-:S05]  /*2c310*/  LEA.HI.X R9, R2, UR5, R3, 0x2, P0 ;  /* 0x0000000502097c11 */ /* 0x000fca00080f1403 */
[----:B------:R0:W5:Y:S04]  /*2c320*/  LDG.E R8, desc[UR60][R8.64] ;  /* 0x0000003c08087981 */ /* 0x000168000c1e1900 */
.L_x_3081:
[----:B------:R-:W3:Y:S01]  /*2c330*/  LDL R2, [R1+0x4] ;  /* 0x0000040001027983 */ /* 0x000ee20000100800 */
[----:B------:R-:W-:Y:S01]  /*2c340*/  SHF.L.U32 R3, R11, 0x1f, RZ ;  /* 0x0000001f0b037819 */ /* 0x000fe200000006ff */
[----:B------:R-:W-:Y:S01]  /*2c350*/  BSSY B2, `(.L_x_3082) ;  /* 0x0000004000027945 */ /* 0x000fe20003800000 */
[----:B---3--:R-:W-:-:S04]  /*2c360*/  IMAD R2, R12, 0x8, R2 ;  /* 0x000000080c027824 */ /* 0x008fc800078e0202 */
[----:B------:R-:W3:Y:S02]  /*2c370*/  SYNCS.PHASECHK.TRANS64.TRYWAIT P0, [R2+URZ+0x36840], R3 ;  /* 0x03684003020075a7 */ /* 0x000ee4000800017f */
[----:B---3--:R-:W-:Y:S05]  /*2c380*/  @!P0 BRA `(.L_x_3083) ;  /* 0x0000003c00608947 */ /* 0x008fea0003800000 */
.L_x_3201:
[----:B------:R-:W-:Y:S05]  /*2c390*/  BSYNC B2 ;  /* 0x0000000000027941 */ /* 0x000fea0003800000 */
.L_x_3082:
[----:B------:R-:W4:Y:S01]  /*2c3a0*/  S2R R7, SR_TID.X ;  /* 0x0000000000077919 */ /* 0x000f220000002100 */
[----:B------:R-:W-:Y:S01]  /*2c3b0*/  BSSY B2, `(.L_x_3084) ;  /* 0x000000b000027945 */ /* 0x000fe20003800000 */
[----:B----4-:R-:W-:-:S04]  /*2c3c0*/  LOP3.LUT R7, R7, 0x7f, RZ, 0xc0, !PT ;  /* 0x0000007f07077812 */ /* 0x010fc800078ec0ff */
[----:B------:R-:W-:-:S13]  /*2c3d0*/  ISETP.NE.AND P1, PT, R7, RZ, PT ;  /* 0x000000ff0700720c */ /* 0x000fda0003f25270 */
[----:B------:R-:W-:Y:S05]  /*2c3e0*/  @P1 BRA `(.L_x_3085) ;  /* 0x00000000001c1947 */ /* 0x000fea0003800000 */
[----:B------:R-:W4:Y:S01]  /*2c3f0*/  S2R R7, SR_TID.X ;  /* 0x0000000000077919 */ /* 0x000f220000002100 */
[----:B---3--:R-:W-:-:S04]  /*2c400*/  MOV R3, 0xa800 ;  /* 0x0000a80000037802 */ /* 0x008fc80000000f00 */
[----:B------:R3:W-:Y:S01]  /*2c410*/  SYNCS.ARRIVE.TRANS64 RZ, [R2+URZ+0x36830], R3 ;  /* 0x0368300302ff79a7 */ /* 0x0007e2000800003f */
[----:B----4-:R-:W-:-:S04]  /*2c420*/  LOP3.LUT R7, R7, 0x1f, RZ, 0xc0, !PT ;  /* 0x0000001f07077812 */ /* 0x010fc800078ec0ff */
[----:B------:R-:W-:-:S13]  /*2c430*/  ISETP.NE.AND P0, PT, R7, RZ, PT ;  /* 0x000000ff0700720c */ /* 0x000fda0003f05270 */
[----:B---3--:R-:W-:Y:S05]  /*2c440*/  @!P0 BRA `(.L_x_3085) ;  /* 0x0000000000048947 */ /* 0x008fea0003800000 */
[----:B------:R-:W-:Y:S01]  /*2c450*/  BPT.TRAP 0x1 ;  /* 0x000000040000795c */ /* 0x000fe20000300000 */
.L_x_3085:
[----:B------:R-:W-:Y:S05]  /*2c460*/  BSYNC B2 ;  /* 0x0000000000027941 */ /* 0x000fea0003800000 */
.L_x_3084:
[----:B------:R-:W4:Y:S04]  /*2c470*/  LDL R7, [R1+0x8] ;  /* 0x0000080001077983 */ /* 0x000f280000100800 */
[----:B0-----:R-:W4:Y:S04]  /*2c480*/  LDL R9, [R1+0x4] ;  /* 0x0000040001097983 */ /* 0x001f280000100800 */
[----:B---3--:R-:W3:Y:S01]  /*2c490*/  LDL R2, [R1+0x18] ;  /* 0x0000180001027983 */ /* 0x008ee20000100800 */
[----:B--2---:R-:W-:-:S05]  /*2c4a0*/  IMAD.MOV.U32 R11, RZ, RZ, RZ ;  /* 0x000000ffff0b7224 */ /* 0x004fca00078e00ff */
[----:B------:R-:W-:Y:S01]  /*2c4b0*/  R2UR UR10, R11 ;  /* 0x000000000b0a72ca */ /* 0x000fe200000e0000 */
[----:B------:R-:W-:Y:S01]  /*2c4c0*/  UIADD3 UR4, UP0, UR36, 0x370, URZ ;  /* 0x0000037024047890 */ /* 0x000fe2000ff1e03f */
[----:B------:R-:W-:Y:S01]  /*2c4d0*/  PLOP3.LUT P0, PT, PT, PT, PT, 0x80, 0x0 ;  /* 0x000000000000781c */ /* 0x000fe20003f0f070 */
[----:B------:R-:W-:Y:S01]  /*2c4e0*/  UMOV UR6, 0x0 ;  /* 0x0000000000067882 */ /* 0x000fe20000000000 */
[----:B------:R-:W-:Y:S01]  /*2c4f0*/  UMOV UR7, 0x14f00000 ;  /* 0x14f0000000077882 */ /* 0x000fe20000000000 */
[----:B------:R-:W-:Y:S01]  /*2c500*/  UIADD3.X UR5, URZ, UR37, URZ, UP0, !UPT ;  /* 0x000000253f057290 */ /* 0x000fe200087fe43f */
[C---:B----4-:R-:W-:Y:S02]  /*2c510*/  IMAD R3, R7.reuse, 0x8, R10 ;  /* 0x0000000807037824 */ /* 0x050fe400078e020a */
[----:B------:R-:W-:Y:S02]  /*2c520*/  IMAD R7, R7, 0xa800, R9 ;  /* 0x0000a80007077824 */ /* 0x000fe400078e0209 */
[----:B------:R-:W-:-:S02]  /*2c530*/  VIADD R3, R3, 0x30 ;  /* 0x0000003003037836 */ /* 0x000fc40000000000 */
[----:B---3--:R-:W-:Y:S01]  /*2c540*/  IMAD R2, R6, 0x70, R2 ;  /* 0x0000007006027824 */ /* 0x008fe200078e0202 */
[----:B------:R-:W-:-:S07]  /*2c550*/  IADD3 R9, R7, 0x21400, RZ ;  /* 0x0002140007097810 */ /* 0x000fce0007ffe0ff */
.L_x_3086:
        /* <DEDUP_REMOVED lines=16> */
.L_x_3087:
        /* <DEDUP_REMOVED lines=16> */
.L_x_3088:
        /* <DEDUP_REMOVED lines=15> */
.L_x_3202:
[----:B------:R-:W-:Y:S05]  /*2c850*/  BSYNC B2 ;  /* 0x0000000000027941 */ /* 0x000fea0003800000 */
.L_x_3089:
        /* <DEDUP_REMOVED lines=11> */
.L_x_3092:
[----:B------:R-:W-:Y:S05]  /*2c910*/  BSYNC B2 ;  /* 0x0000000000027941 */ /* 0x000fea0003800000 */
.L_x_3091:
        /* <DEDUP_REMOVED lines=13> */
.L_x_3093:
        /* <DEDUP_REMOVED lines=16> */
.L_x_3094:
        /* <DEDUP_REMOVED lines=16> */
.L_x_3095:
        /* <DEDUP_REMOVED lines=13> */
.L_x_3080:
[----:B------:R-:W-:Y:S05]  /*2ccc0*/  BSYNC B1 ;  /* 0x0000000000017941 */ /* 0x000fea0003800000 */
.L_x_3079:
[C---:B------:R-:W-:Y:S01]  /*2ccd0*/  ISETP.GT.AND P0, PT, R0.reuse, 0x1, PT ;  /* 0x000000010000780c */ /* 0x040fe20003f04270 */
[----:B------:R-:W-:-:S12]  /*2cce0*/  VIADD R0, R0, 0xfffffffe ;  /* 0xfffffffe00007836 */ /* 0x000fd80000000000 */
[----:B------:R-:W-:Y:S05]  /*2ccf0*/  @P0 BRA `(.L_x_3096) ;  /* 0xffffffe800040947 */ /* 0x000fea000383ffff */
.L_x_3042:
[----:B------:R-:W-:Y:S05]  /*2cd00*/  BSYNC B0 ;  /* 0x0000000000007941 */ /* 0x000fea0003800000 */
.L_x_3041:
[----:B------:R-:W4:Y:S01]  /*2cd10*/  S2R R3, SR_TID.X ;  /* 0x0000000000037919 */ /* 0x000f220000002100 */
[----:B------:R-:W-:Y:S01]  /*2cd20*/  BSSY B0, `(.L_x_3097) ;  /* 0x0000010000007945 */ /* 0x000fe20003800000 */
[----:B----4-:R-:W-:-:S04]  /*2cd30*/  LOP3.LUT R3, R3, 0x7f, RZ, 0xc0, !PT ;  /* 0x0000007f03037812 */ /* 0x010fc800078ec0ff */
[----:B------:R-:W-:-:S13]  /*2cd40*/  ISETP.NE.AND P0, PT, R3, RZ, PT ;  /* 0x000000ff0300720c */ /* 0x000fda0003f05270 */
[----:B------:R-:W-:Y:S05]  /*2cd50*/  @P0 BRA `(.L_x_3098) ;  /* 0x0000000000300947 */ /* 0x000fea0003800000 */
[----:B------:R-:W4:Y:S01]  /*2cd60*/  S2R R2, SR_LANEID ;  /* 0x0000000000027919 */ /* 0x000f220000000000 */
[----:B------:R-:W-:Y:S01]  /*2cd70*/  VOTEU.ANY UR4, UPT, PT ;  /* 0x0000000000047886 */ /* 0x000fe200038e0100 */
[----:B0-2---:R-:W0:Y:S01]  /*2cd80*/  LDC.64 R4, c[0x0][0xc60] ;  /* 0x00031800ff047b82 */ /* 0x005e220000000a00 */
[----:B------:R-:W4:Y:S02]  /*2cd90*/  FLO.U32 R0, UR4 ;  /* 0x0000000400007d00 */ /* 0x000f2400080e0000 */
[----:B----4-:R-:W-:-:S06]  /*2cda0*/  ISETP.EQ.U32.AND P0, PT, R0, R2, PT ;  /* 0x000000020000720c */ /* 0x010fcc0003f02070 */
[----:B------:R-:W0:Y:S07]  /*2cdb0*/  POPC R2, UR4 ;  /* 0x0000000400027d09 */ /* 0x000e2e0008000000 */
[----:B0-----:R-:W2:Y:S04]  /*2cdc0*/  @P0 ATOMG.E.ADD.STRONG.GPU PT, R2, desc[UR60][R4.64], R2 ;  /* 0x00000002040209a8 */ /* 0x001ea800081ee1fc */
[----:B--2---:R0:W2:Y:S02]  /*2cdd0*/  SHFL.IDX PT, R2, R2, R0, 0x1f ;  /* 0x00001f0002027589 */ /* 0x0040a400000e0000 */
[----:B0-----:R-:W0:Y:S02]  /*2cde0*/  S2R R0, SR_LTMASK ;  /* 0x0000000000007919 */ /* 0x001e240000003900 */
[----:B0-----:R-:W-:-:S06]  /*2cdf0*/  LOP3.LUT R0, R0, UR4, RZ, 0xc0, !PT ;  /* 0x0000000400007c12 */ /* 0x001fcc000f8ec0ff */
[----:B------:R-:W2:Y:S02]  /*2ce00*/  POPC R0, R0 ;  /* 0x0000000000007309 */ /* 0x000ea40000000000 */
[----:B--2---:R-:W-:-:S07]  /*2ce10*/  IADD3 R16, R2, UR38, R0 ;  /* 0x0000002602107c10 */ /* 0x004fce000fffe000 */
.L_x_3098:
[----:B------:R-:W-:Y:S05]  /*2ce20*/  BSYNC B0 ;  /* 0x0000000000007941 */ /* 0x000fea0003800000 */
.L_x_3097:
[----:B------:R-:W4:Y:S01]  /*2ce30*/  LDL R0, [R1+0x20] ;  /* 0x0000200001007983 */ /* 0x000f220000100800 */
[----:B------:R-:W-:Y:S01]  /*2ce40*/  BSSY B0, `(.L_x_3099) ;  /* 0x0000050000007945 */ /* 0x000fe20003800000 */
[----:B----4-:R-:W-:-:S13]  /*2ce50*/  LOP3.LUT P0, RZ, R0, 0x1, RZ, 0xc0, !PT ;  /* 0x0000000100ff7812 */ /* 0x010fda000780c0ff */
[----:B------:R-:W-:Y:S05]  /*2ce60*/  @!P0 BRA `(.L_x_3100) ;  /* 0x0000000400348947 */ /* 0x000fea0003800000 */
[----:B0-2---:R-:W2:Y:S04]  /*2ce70*/  LDL R4, [R1+0x4] ;  /* 0x0000040001047983 */ /* 0x005ea80000100800 */
[----:B------:R-:W2:Y:S04]  /*2ce80*/  LDL R0, [R1+0x8] ;  /* 0x0000080001007983 */ /* 0x000ea80000100800 */
[----:B------:R-:W4:Y:S01]  /*2ce90*/  LDL R2, [R1+0x14] ;  /* 0x0000140001027983 */ /* 0x000f220000100800 */
[----:B------:R-:W-:Y:S01]  /*2cea0*/  BSSY B1, `(.L_x_3101) ;  /* 0x0000006000017945 */ /* 0x000fe20003800000 */
[----:B------:R-:W-:Y:S01]  /*2ceb0*/  ISETP.NE.AND P1, PT, R3, RZ, PT ;  /* 0x000000ff0300720c */ /* 0x000fe20003f25270 */
[----:B--2---:R-:W-:Y:S01]  /*2cec0*/  IMAD R0, R0, 0x8, R4 ;  /* 0x0000000800007824 */ /* 0x004fe200078e0204 */
[----:B----4-:R-:W-:-:S04]  /*2ced0*/  SHF.L.U32 R2, R2, 0x1f, RZ ;  /* 0x0000001f02027819 */ /* 0x010fc800000006ff */
[----:B------:R-:W0:Y:S02]  /*2cee0*/  SYNCS.PHASECHK.TRANS64.TRYWAIT P0, [R0+URZ+0x36860], R2 ;  /* 0x03686002000075a7 */ /* 0x000e24000800017f */
[----:B0-----:R-:W-:Y:S05]  /*2cef0*/  @!P0 BRA `(.L_x_3102) ;  /* 0x0000003000ac8947 */ /* 0x001fea0003800000 */
.L_x_3203:
[----:B------:R-:W-:Y:S05]  /*2cf00*/  BSYNC B1 ;  /* 0x0000000000017941 */ /* 0x000fea0003800000 */
.L_x_3101:
[----:B------:R-:W-:Y:S04]  /*2cf10*/  BSSY B1, `(.L_x_3103) ;  /* 0x0000009000017945 */ /* 0x000fe80003800000 */
[----:B------:R-:W-:Y:S05]  /*2cf20*/  @P1 BRA `(.L_x_3104) ;  /* 0x00000000001c1947 */ /* 0x000fea0003800000 */
[----:B------:R-:W2:Y:S01]  /*2cf30*/  S2R R3, SR_TID.X ;  /* 0x0000000000037919 */ /* 0x000ea20000002100 */
[----:B0-----:R-:W-:-:S04]  /*2cf40*/  IMAD.MOV.U32 R2, RZ, RZ, 0xa800 ;  /* 0x0000a800ff027424 */ /* 0x001fc800078e00ff */
[----:B------:R4:W-:Y:S01]  /*2cf50*/  SYNCS.ARRIVE.TRANS64 RZ, [R0+URZ+0x36850], R2 ;  /* 0x0368500200ff79a7 */ /* 0x0009e2000800003f */
[----:B--2---:R-:W-:-:S04]  /*2cf60*/  LOP3.LUT R3, R3, 0x1f, RZ, 0xc0, !PT ;  /* 0x0000001f03037812 */ /* 0x004fc800078ec0ff */
[----:B------:R-:W-:-:S13]  /*2cf70*/  ISETP.NE.AND P0, PT, R3, RZ, PT ;  /* 0x000000ff0300720c */ /* 0x000fda0003f05270 */
[----:B----4-:R-:W-:Y:S05]  /*2cf80*/  @!P0 BRA `(.L_x_3104) ;  /* 0x0000000000048947 */ /* 0x010fea0003800000 */
[----:B------:R-:W-:Y:S01]  /*2cf90*/  BPT.TRAP 0x1 ;  /* 0x000000040000795c */ /* 0x000fe20000300000 */
.L_x_3104:
[----:B------:R-:W-:Y:S05]  /*2cfa0*/  BSYNC B1 ;  /* 0x0000000000017941 */ /* 0x000fea0003800000 */
.L_x_3103:
[----:B------:R-:W2:Y:S04]  /*2cfb0*/  LDL.LU R5, [R1+0x18] ;  /* 0x0000180001057983 */ /* 0x000ea80000300800 */
[----:B------:R-:W2:Y:S04]  /*2cfc0*/  LDL.LU R3, [R1+0xc] ;  /* 0x00000c0001037983 */ /* 0x000ea80000300800 */
[----:B------:R-:W4:Y:S04]  /*2cfd0*/  LDL R4, [R1+0x4] ;  /* 0x0000040001047983 */ /* 0x000f280000100800 */
[----:B0-----:R-:W4:Y:S01]  /*2cfe0*/  LDL R2, [R1+0x8] ;  /* 0x0000080001027983 */ /* 0x001f220000100800 */
        /* <DEDUP_REMOVED lines=8> */
[----:B----4-:R-:W-:-:S04]  /*2d070*/  IMAD R2, R2, 0xa800, R4 ;  /* 0x0000a80002027824 */ /* 0x010fc800078e0204 */
[----:B------:R-:W-:-:S07]  /*2d080*/  VIADD R4, R2, 0x400 ;  /* 0x0000040002047836 */ /* 0x000fce0000000000 */
.L_x_3105:
        /* <DEDUP_REMOVED lines=16> */
.L_x_3106:
        /* <DEDUP_REMOVED lines=16> */
.L_x_3107:
        /* <DEDUP_REMOVED lines=10> */
[----:B----4-:R-:W-:Y:S05]  /*2d330*/  @P0 BRA.U.ANY `(.L_x_3107) ;  /* 0xfffffffd00d40947 */ /* 0x010fea000393ffff */
.L_x_3100:
[----:B------:R-:W-:Y:S05]  /*2d340*/  BSYNC B0 ;  /* 0x0000000000007941 */ /* 0x000fea0003800000 */
.L_x_3099:
[----:B------:R-:W4:Y:S04]  /*2d350*/  LDL.LU R5, [R1+0x8] ;  /* 0x0000080001057983 */ /* 0x000f280000300800 */
[----:B0-2---:R-:W2:Y:S01]  /*2d360*/  LDL.LU R4, [R1+0x14] ;  /* 0x0000140001047983 */ /* 0x005ea20000300800 */
[----:B----4-:R-:W-:-:S04]  /*2d370*/  IADD3 R0, R5, 0x1, RZ ;  /* 0x0000000105007810 */ /* 0x010fc80007ffe0ff */
[----:B------:R-:W-:-:S04]  /*2d380*/  ISETP.NE.AND P0, PT, R0, 0x2, PT ;  /* 0x000000020000780c */ /* 0x000fc80003f05270 */
[----:B------:R-:W-:Y:S02]  /*2d390*/  SEL R2, RZ, 0x1, P0 ;  /* 0x00000001ff027807 */ /* 0x000fe40000000000 */
[----:B------:R-:W-:Y:S02]  /*2d3a0*/  SEL R0, R0, RZ, P0 ;  /* 0x000000ff00007207 */ /* 0x000fe40000000000 */
[----:B--2---:R-:W-:-:S03]  /*2d3b0*/  LOP3.LUT R4, R4, R2, RZ, 0x3c, !PT ;  /* 0x0000000204047212 */ /* 0x004fc600078e3cff */
[----:B------:R0:W-:Y:S04]  /*2d3c0*/  STL [R1+0x8], R0 ;  /* 0x0000080001007387 */ /* 0x0001e80000100800 */
[----:B------:R0:W-:Y:S02]  /*2d3d0*/  STL [R1+0x14], R4 ;  /* 0x0000140401007387 */ /* 0x0001e40000100800 */
.L_x_3021:
[----:B------:R-:W-:Y:S05]  /*2d3e0*/  BSYNC B7 ;  /* 0x0000000000077941 */ /* 0x000fea0003800000 */
.L_x_3019:
        /* <DEDUP_REMOVED lines=13> */
.L_x_3108:
[----:B---3--:R-:W0:Y:S01]  /*2d4c0*/  S2R R6, SR_TID.X ;  /* 0x0000000000067919 */ /* 0x008e220000002100 */
        /* <DEDUP_REMOVED lines=15> */
[----:B0-----:R-:W-:Y:S01]  /*2d5c0*/  IMAD.MOV.U32 R3, RZ, RZ, RZ ;  /* 0x000000ffff037224 */ /* 0x001fe200078e00ff */
[----:B--2---:R-:W-:Y:S02]  /*2d5d0*/  @!P1 MOV R3, R2 ;  /* 0x0000000200039202 */ /* 0x004fe40000000f00 */
[----:B------:R-:W-:-:S03]  /*2d5e0*/  ISETP.NE.AND P1, PT, R6, RZ, PT ;  /* 0x000000ff0600720c */ /* 0x000fc60003f25270 */
[----:B------:R-:W0:Y:S02]  /*2d5f0*/  SHFL.UP PT, R2, R3, 0x1, RZ ;  /* 0x0420000003027989 */ /* 0x000e2400000e00ff */
[----:B0-----:R-:W-:-:S05]  /*2d600*/  SEL R0, R2, RZ, P1 ;  /* 0x000000ff02007207 */ /* 0x001fca0000800000 */
[----:B------:R-:W-:Y:S02]  /*2d610*/  IMAD.IADD R2, R3, 0x1, R0 ;  /* 0x0000000103027824 */ /* 0x000fe400078e0200 */
[----:B------:R-:W-:Y:S04]  /*2d620*/  SHFL.IDX PT, R0, R16, RZ, 0x1f ;  /* 0x00001fff10007589 */ /* 0x000fe800000e0000 */
        /* <DEDUP_REMOVED lines=13> */
.L_x_3213:
[----:B------:R-:W-:Y:S02]  /*2d700*/  ULDC UR4, c[0x0][0xc38] ;  /* 0x00030e0000047ab9 */ /* 0x000fe40000000800 */
[----:B------:R-:W-:-:S04]  /*2d710*/  IMAD.U32 R4, RZ, RZ, UR4 ;  /* 0x00000004ff047e24 */ /* 0x000fc8000f8e00ff */
[----:B--2---:R-:W-:-:S04]  /*2d720*/  IMAD R16, R16, R4, RZ ;  /* 0x0000000410107224 */ /* 0x004fc800078e02ff */
[----:B------:R-:W-:-:S05]  /*2d730*/  IMAD.IADD R5, R5, 0x1, R16 ;  /* 0x0000000105057824 */ /* 0x000fca00078e0210 */
[----:B------:R-:W-:-:S13]  /*2d740*/  ISETP.GT.AND P6, PT, R5, R0, PT ;  /* 0x000000000500720c */ /* 0x000fda0003fc4270 */
[----:B------:R-:W-:Y:S05]  /*2d750*/  @P6 BRA `(.L_x_3111) ;  /* 0x00000000009c6947 */ /* 0x000fea0003800000 */
.L_x_3116:
[----:B0-----:R-:W0:Y:S01]  /*2d760*/  LDC R2, c[0x0][0xc3c] ;  /* 0x00030f00ff027b82 */ /* 0x001e220000000800 */
[----:B------:R-:W-:-:S04]  /*2d770*/  IADD3 R19, R19, 0x1f, RZ ;  /* 0x0000001f13137810 */ /* 0x000fc80007ffe0ff */
[----:B0-----:R-:W-:-:S13]  /*2d780*/  ISETP.GE.AND P6, PT, R19, R2, PT ;  /* 0x000000021300720c */ /* 0x001fda0003fc6270 */
[----:B------:R-:W-:Y:S05]  /*2d790*/  @P6 BRA `(.L_x_3112) ;  /* 0x0000000400d46947 */ /* 0x000fea0003800000 */
[----:B------:R-:W0:Y:S01]  /*2d7a0*/  S2R R3, SR_TID.X ;  /* 0x0000000000037919 */ /* 0x000e220000002100 */
[----:B------:R-:W-:Y:S01]  /*2d7b0*/  BSSY B0, `(.L_x_3113) ;  /* 0x0000009000007945 */ /* 0x000fe20003800000 */
[----:B0-----:R-:W-:-:S05]  /*2d7c0*/  LOP3.LUT R3, R3, 0x1f, RZ, 0xc0, !PT ;  /* 0x0000001f03037812 */ /* 0x001fca00078ec0ff */
[----:B------:R-:W-:Y:S02]  /*2d7d0*/  IMAD.IADD R4, R19, 0x1, R3 ;  /* 0x0000000113047824 */ /* 0x000fe400078e0203 */
[----:B------:R-:W-:-:S03]  /*2d7e0*/  IMAD.MOV.U32 R3, RZ, RZ, RZ ;  /* 0x000000ffff037224 */ /* 0x000fc600078e00ff */
[----:B------:R-:W-:-:S13]  /*2d7f0*/  ISETP.GE.OR P6, PT, R4, R2, !P0 ;  /* 0x000000020400720c */ /* 0x000fda00047c6670 */
[----:B------:R-:W-:Y:S05]  /*2d800*/  @P6 BRA `(.L_x_3114) ;  /* 0x00000000000c6947 */ /* 0x000fea0003800000 */
[----:B------:R-:W0:Y:S02]  /*2d810*/  LDC.64 R2, c[0x0][0xc80] ;  /* 0x00032000ff027b82 */ /* 0x000e240000000a00 */
[----:B0-----:R-:W-:-:S06]  /*2d820*/  IMAD.WIDE R2, R4, 0x4, R2 ;  /* 0x0000000404027825 */ /* 0x001fcc00078e0202 */
[----:B------:R0:W5:Y:S02]  /*2d830*/  LDG.E R3, desc[UR60][R2.64] ;  /* 0x0000003c02037981 */ /* 0x000164000c1e1900 */
.L_x_3114:
[----:B------:R-:W-:Y:S05]  /*2d840*/  BSYNC B0 ;  /* 0x0000000000007941 */ /* 0x000fea0003800000 */
.L_x_3113:
[----:B------:R-:W-:-:S03]  /*2d850*/  UMOV UR4, 0xffffffff ;  /* 0xffffffff00047882 */ /* 0x000fc60000000000 */
[----:B------:R-:W-:Y:S05]  /*2d860*/  BRA.DIV UR4, `(.L_x_3115) ;  /* 0x0000002e04a07947 */ /* 0x000fea000b800000 */
        /* <DEDUP_REMOVED lines=16> */
.L_x_3221:
[----:B------:R-:W-:Y:S02]  /*2d970*/  ULDC UR4, c[0x0][0xc38] ;  /* 0x00030e0000047ab9 */ /* 0x000fe40000000800 */
[----:B------:R-:W-:-:S05]  /*2d980*/  MOV R4, UR4 ;  /* 0x0000000400047c02 */ /* 0x000fca0008000f00 */
[----:B--2---:R-:W-:-:S04]  /*2d990*/  IMAD R16, R16, R4, RZ ;  /* 0x0000000410107224 */ /* 0x004fc800078e02ff */
[----:B------:R-:W-:-:S05]  /*2d9a0*/  IMAD.IADD R5, R16, 0x1, R5 ;  /* 0x0000000110057824 */ /* 0x000fca00078e0205 */
[----:B------:R-:W-:-:S13]  /*2d9b0*/  ISETP.GT.AND P6, PT, R5, R0, PT ;  /* 0x000000000500720c */ /* 0x000fda0003fc4270 */
[----:B------:R-:W-:Y:S05]  /*2d9c0*/  @!P6 BRA `(.L_x_3116) ;  /* 0xfffffffc0064e947 */ /* 0x000fea000383ffff */
.L_x_3111:
        /* <DEDUP_REMOVED lines=8> */
.L_x_3225:
[----:B------:R-:W-:Y:S01]  /*2da50*/  ISETP.NE.AND P0, PT, R5, RZ, PT ;  /* 0x000000ff0500720c */ /* 0x000fe20003f05270 */
[----:B------:R-:W-:-:S12]  /*2da60*/  IMAD.MOV.U32 R5, RZ, RZ, RZ ;  /* 0x000000ffff057224 */ /* 0x000fd800078e00ff */
[----:B------:R-:W-:Y:S05]  /*2da70*/  @!P0 BRA `(.L_x_3118) ;  /* 0x0000000000148947 */ /* 0x000fea0003800000 */
[----:B------:R-:W-:Y:S01]  /*2da80*/  UMOV UR4, 0xffffffff ;  /* 0xffffffff00047882 */ /* 0x000fe20000000000 */
[----:B------:R-:W-:Y:S02]  /*2da90*/  IADD3 R12, R6, -0x1, RZ ;  /* 0xffffffff060c7810 */ /* 0x000fe40007ffe0ff */
[----:B------:R-:W-:Y:S05]  /*2daa0*/  BRA.DIV UR4, `(.L_x_3119) ;  /* 0x0000003204307947 */ /* 0x000fea000b800000 */
[----:B0-----:R0:W4:Y:S02]  /*2dab0*/  SHFL.IDX PT, R2, R2, R12, 0x1f ;  /* 0x00001f0c02027589 */ /* 0x00112400000e0000 */
.L_x_3228:
[----:B----4-:R-:W-:-:S07]  /*2dac0*/  IMAD.MOV.U32 R5, RZ, RZ, R2 ;  /* 0x000000ffff057224 */ /* 0x010fce00078e0002 */
.L_x_3118:
[----:B0-2---:R-:W0:Y:S01]  /*2dad0*/  LDC.64 R2, c[0x0][0xc90] ;  /* 0x00032400ff027b82 */ /* 0x005e220000000a00 */
[----:B------:R-:W-:-:S04]  /*2dae0*/  IMAD.IADD R19, R6, 0x1, R19 ;  /* 0x0000000106137824 */ /* 0x000fc800078e0213 */
[----:B0-----:R-:W-:-:S05]  /*2daf0*/  IMAD.WIDE R2, R19, 0x4, R2 ;  /* 0x0000000413027825 */ /* 0x001fca00078e0202 */
[----:B------:R-:W3:Y:S01]  /*2db00*/  LDG.E R7, desc[UR60][R2.64] ;  /* 0x0000003c02077981 */ /* 0x000ee2000c1e1900 */
        /* <DEDUP_REMOVED lines=8> */
[----:B0-----:R-:W-:-:S05]  /*2db90*/  IADD3 R2, RZ, -R3, RZ ;  /* 0x80000003ff027210 */ /* 0x001fca0007ffe0ff */
        /* <DEDUP_REMOVED lines=24> */
[----:B------:R-:W0:Y:S08]  /*2dd20*/  I2F.RP R3, R7 ;  /* 0x0000000700037306 */ /* 0x000e300000209400 */
        /* <DEDUP_REMOVED lines=17> */
[C---:B------:R-:W-:Y:S01]  /*2de40*/  LOP3.LUT R3, R0.reuse, R4, RZ, 0x3c, !PT ;  /* 0x0000000400037212 */ /* 0x040fe200078e3cff */
[----:B------:R-:W-:-:S03]  /*2de50*/  IMAD.IADD R0, R0, 0x1, R5 ;  /* 0x0000000100007824 */ /* 0x000fc600078e0205 */
[----:B------:R-:W-:-:S07]  /*2de60*/  ISETP.GE.AND P2, PT, R3, RZ, PT ;  /* 0x000000ff0300720c */ /* 0x000fce0003f46270 */
[----:B------:R-:W-:-:S06]  /*2de70*/  @P0 IADD3 R2, R2, 0x1, RZ ;  /* 0x0000000102020810 */ /* 0x000fcc0007ffe0ff */
[----:B------:R-:W-:Y:S01]  /*2de80*/  @!P2 IMAD.MOV R2, RZ, RZ, -R2 ;  /* 0x000000ffff02a224 */ /* 0x000fe200078e0a02 */
[----:B------:R-:W-:Y:S01]  /*2de90*/  @!P1 LOP3.LUT R2, RZ, R4, RZ, 0x33, !PT ;  /* 0x00000004ff029212 */ /* 0x000fe200078e33ff */
[----:B------:R-:W-:-:S04]  /*2dea0*/  IMAD.MOV R4, RZ, RZ, -R4 ;  /* 0x000000ffff047224 */ /* 0x000fc800078e0a04 */
[----:B------:R-:W-:Y:S01]  /*2deb0*/  IMAD R18, R2, R4, R0 ;  /* 0x0000000402127224 */ /* 0x000fe200078e0200 */
[----:B------:R-:W-:-:S04]  /*2dec0*/  LOP3.LUT R2, RZ, R2, RZ, 0x33, !PT ;  /* 0x00000002ff027212 */ /* 0x000fc800078e33ff */
[----:B------:R-:W-:Y:S01]  /*2ded0*/  IADD3 R17, R17, R2, RZ ;  /* 0x0000000211117210 */ /* 0x000fe20007ffe0ff */
[----:B------:R-:W-:Y:S06]  /*2dee0*/  BRA `(.L_x_3120) ;  /* 0x00000000001c7947 */ /* 0x000fec0003800000 */
.L_x_3112:
[----:B------:R-:W-:Y:S01]  /*2def0*/  UMOV UR4, URZ ;  /* 0x0000003f00047c82 */ /* 0x000fe20008000000 */
[----:B------:R-:W-:Y:S01]  /*2df00*/  UMOV UR5, URZ ;  /* 0x0000003f00057c82 */ /* 0x000fe20008000000 */
[----:B------:R-:W-:Y:S01]  /*2df10*/  ULDC UR6, c[0x0][0xc3c] ;  /* 0x00030f0000067ab9 */ /* 0x000fe20000000800 */
[----:B------:R-:W-:Y:S01]  /*2df20*/  IMAD.MOV.U32 R16, RZ, RZ, R0 ;  /* 0x000000ffff107224 */ /* 0x000fe200078e0000 */
[----:B------:R-:W-:Y:S01]  /*2df30*/  MOV R19, UR6 ;  /* 0x0000000600137c02 */ /* 0x000fe20008000f00 */
[----:B------:R-:W-:Y:S02]  /*2df40*/  IMAD.U32 R17, RZ, RZ, UR4 ;  /* 0x00000004ff117e24 */ /* 0x000fe4000f8e00ff */
[----:B------:R-:W-:-:S07]  /*2df50*/  IMAD.U32 R18, RZ, RZ, UR5 ;  /* 0x00000005ff127e24 */ /* 0x000fce000f8e00ff */
.L_x_3120:
        /* <DEDUP_REMOVED lines=12> */
.L_x_3109:
[----:B------:R-:W-:Y:S02]  /*2e020*/  ULDC UR4, c[0x0][0xc3c] ;  /* 0x00030f0000047ab9 */ /* 0x000fe40000000800 */
[----:B--2---:R-:W-:-:S13]  /*2e030*/  ISETP.GE.AND P0, PT, R19, UR4, PT ;  /* 0x0000000413007c0c */ /* 0x004fda000bf06270 */
[----:B------:R-:W-:Y:S05]  /*2e040*/  @!P0 BRA `(.L_x_3121) ;  /* 0xffffff8c00a48947 */ /* 0x000fea000383ffff */
[----:B------:R-:W-:Y:S05]  /*2e050*/  BSYNC B8 ;  /* 0x0000000000087941 */ /* 0x000fea0003800000 */
.L_x_2975:
[----:B0-----:R-:W2:Y:S01]  /*2e060*/  LDL.LU R0, [R1+0x50] ;  /* 0x0000500001007983 */ /* 0x001ea20000300800 */
[----:B------:R-:W-:Y:S01]  /*2e070*/  BSSY B0, `(.L_x_3122) ;  /* 0x000000b000007945 */ /* 0x000fe20003800000 */
[----:B------:R-:W0:Y:S01]  /*2e080*/  S2R R5, SR_CgaCtaId ;  /* 0x0000000000057919 */ /* 0x000e220000008800 */
[----:B--2---:R-:W-:-:S05]  /*2e090*/  VIADD R0, R0, 0x1 ;  /* 0x0000000100007836 */ /* 0x004fca0000000000 */
[----:B------:R-:W-:-:S04]  /*2e0a0*/  LEA.HI R2, R0, R0, RZ, 0x1 ;  /* 0x0000000000027211 */ /* 0x000fc800078f08ff */
[----:B----4-:R-:W-:-:S05]  /*2e0b0*/  LOP3.LUT R3, R2, 0xfffffffe, RZ, 0xc0, !PT ;  /* 0xfffffffe02037812 */ /* 0x010fca00078ec0ff */
[----:B------:R-:W-:Y:S01]  /*2e0c0*/  IMAD.IADD R3, R0, 0x1, -R3 ;  /* 0x0000000100037824 */ /* 0x000fe200078e0a03 */
[----:B------:R-:W-:-:S04]  /*2e0d0*/  MOV R0, 0x400 ;  /* 0x0000040000007802 */ /* 0x000fc80000000f00 */
[----:B0-----:R-:W-:Y:S02]  /*2e0e0*/  LEA R0, R5, R0, 0x18 ;  /* 0x0000000005007211 */ /* 0x001fe400078ec0ff */
[----:B------:R-:W-:-:S04]  /*2e0f0*/  SHF.L.U32 R3, R3, 0x1f, RZ ;  /* 0x0000001f03037819 */ /* 0x000fc800000006ff */
[----:B------:R-:W0:Y:S02]  /*2e100*/  SYNCS.PHASECHK.TRANS64.TRYWAIT P0, [R0+URZ+0x36820], R3 ;  /* 0x03682003000075a7 */ /* 0x000e24000800017f */
[----:B0-----:R-:W-:Y:S05]  /*2e110*/  @!P0 BRA `(.L_x_3123) ;  /* 0x0000002800bc8947 */ /* 0x001fea0003800000 */
.L_x_3229:
[----:B------:R-:W-:Y:S05]  /*2e120*/  BSYNC B0 ;  /* 0x0000000000007941 */ /* 0x000fea0003800000 */
.L_x_3122:
[----:B------:R-:W-:-:S03]  /*2e130*/  UMOV UR4, 0xffffffff ;  /* 0xffffffff00047882 */ /* 0x000fc60000000000 */
[----:B------:R-:W-:Y:S05]  /*2e140*/  BRA.DIV UR4, `(.L_x_3124) ;  /* 0x0000002a04c47947 */ /* 0x000fea000b800000 */
[----:B------:R-:W2:Y:S02]  /*2e150*/  S2R R2, SR_TID.X ;  /* 0x0000000000027919 */ /* 0x000ea40000002100 */
[----:B--2---:R-:W-:-:S04]  /*2e160*/  SHF.R.U32.HI R2, RZ, 0x5, R2 ;  /* 0x00000005ff027819 */ /* 0x004fc80000011602 */
[----:B------:R-:W-:-:S05]  /*2e170*/  LOP3.LUT R2, R2, 0x3, RZ, 0xc0, !PT ;  /* 0x0000000302027812 */ /* 0x000fca00078ec0ff */
[----:B------:R2:W4:Y:S02]  /*2e180*/  SHFL.IDX PT, R14, R2, RZ, 0x1f ;  /* 0x00001fff020e7589 */ /* 0x00052400000e0000 */
.L_x_3232:
[----:B----4-:R-:W-:-:S13]  /*2e190*/  ISETP.NE.AND P0, PT, R14, RZ, PT ;  /* 0x000000ff0e00720c */ /* 0x010fda0003f05270 */
[----:B------:R-:W-:Y:S05]  /*2e1a0*/  @P0 BRA `(.L_x_2741) ;  /* 0x00000000009c0947 */ /* 0x000fea0003800000 */
[----:B------:R-:W-:-:S03]  /*2e1b0*/  UMOV UR4, 0xffffffff ;  /* 0xffffffff00047882 */ /* 0x000fc60000000000 */
[----:B------:R-:W-:Y:S05]  /*2e1c0*/  BRA.DIV UR4, `(.L_x_3125) ;  /* 0x0000002a04d87947 */ /* 0x000fea000b800000 */
[----:B------:R-:W-:-:S13]  /*2e1d0*/  ELECT P6, URZ, PT ;  /* 0x00000000003f782f */ /* 0x000fda00038c0000 */
.L_x_3235:
        /* <DEDUP_REMOVED lines=8> */
.L_x_3126:
[----:B0-----:R-:W3:Y:S04]  /*2e260*/  LDL R3, [R1+0x8] ;  /* 0x0000080001037983 */ /* 0x001ee80000100800 */
[----:B------:R-:W2:Y:S01]  /*2e270*/  LDL.LU R7, [R1+0x14] ;  /* 0x0000140001077983 */ /* 0x000ea20000300800 */
[----:B------:R-:W-:-:S05]  /*2e280*/  IADD3 R2, R0, 0x36840, RZ ;  /* 0x0003684000027810 */ /* 0x000fca0007ffe0ff */
        /* <DEDUP_REMOVED lines=11> */
.L_x_3236:
[----:B------:R-:W2:Y:S02]  /*2e340*/  SYNCS.PHASECHK.TRANS64.TRYWAIT P0, [R7+URZ], R2 ;  /* 0x00000002070075a7 */ /* 0x000ea4000800017f */
[----:B--2---:R-:W-:Y:S05]  /*2e350*/  @!P0 BRA `(.L_x_3128) ;  /* 0x0000002800a88947 */ /* 0x004fea0003800000 */
.L_x_3237:
[----:B------:R-:W-:Y:S05]  /*2e360*/  @!P2 BRA `(.L_x_3129) ;  /* 0x000000000004a947 */ /* 0x000fea0003800000 */
[----:B------:R-:W-:Y:S01]  /*2e370*/  BPT.TRAP 0x1 ;  /* 0x000000040000795c */ /* 0x000fe20000300000 */
.L_x_3129:
[----:B------:R-:W3:Y:S01]  /*2e380*/  LDL.LU R4, [R1+0x8] ;  /* 0x0000080001047983 */ /* 0x000ee20000300800 */
[----:B------:R-:W-:-:S05]  /*2e390*/  IADD3 R0, R0, 0x36860, RZ ;  /* 0x0003686000007810 */ /* 0x000fca0007ffe0ff */
[----:B---3--:R-:W-:-:S04]  /*2e3a0*/  IMAD R4, R4, 0x8, R0 ;  /* 0x0000000804047824 */ /* 0x008fc800078e0200 */
[----:B------:R-:W3:Y:S02]  /*2e3b0*/  SYNCS.PHASECHK.TRANS64.TRYWAIT P0, [R4+URZ], R5 ;  /* 0x00000005040075a7 */ /* 0x000ee4000800017f */
[----:B---3--:R-:W-:Y:S05]  /*2e3c0*/  @!P0 BRA `(.L_x_3130) ;  /* 0x0000002800a08947 */ /* 0x008fea0003800000 */
.L_x_3238:
[----:B------:R-:W-:-:S07]  /*2e3d0*/  IMAD R3, R3, 0x8, R0 ;  /* 0x0000000803037824 */ /* 0x000fce00078e0200 */
.L_x_3131:
[----:B----4-:R4:W0:Y:S02]  /*2e3e0*/  SYNCS.PHASECHK.TRANS64.TRYWAIT P0, [R3+URZ], R2 ;  /* 0x00000002030075a7 */ /* 0x010824000800017f */
[----:B0-----:R-:W-:Y:S05]  /*2e3f0*/  @!P0 NANOSLEEP.SYNCS 0x989680 ;  /* 0x009896800000895d */ /* 0x001fea0003900000 */
[----:B------:R-:W0:Y:S02]  /*2e400*/  @!P0 SYNCS.PHASECHK.TRANS64 P0, [R3+URZ], R2 ;  /* 0x00000002030085a7 */ /* 0x000e24000800007f */
[----:B0-----:R-:W-:Y:S05]  /*2e410*/  @!P0 BRA `(.L_x_3131) ;  /* 0xfffffffc00f08947 */ /* 0x001fea000383ffff */
.L_x_2741:
[----:B------:R-:W-:Y:S05]  /*2e420*/  BSYNC B9 ;  /* 0x0000000000097941 */ /* 0x000fea0003800000 */
.L_x_2738:
[----:B------:R-:W-:Y:S05]  /*2e430*/  EXIT ;  /* 0x000000000000794d */ /* 0x000fea0003800000 */
.L_x_2759:
[----:B0-----:R0:W1:Y:S02]  /*2e440*/  SYNCS.PHASECHK.TRANS64.TRYWAIT P5, [R98+URZ+0x36890], R99 ;  /* 0x03689063620075a7 */ /* 0x00106400080a017f */
[----:B-1----:R-:W-:Y:S05]  /*2e450*/  @!P5 NANOSLEEP.SYNCS 0x989680 ;  /* 0x009896800000d95d */ /* 0x002fea0003900000 */
[----:B------:R-:W1:Y:S02]  /*2e460*/  @!P5 SYNCS.PHASECHK.TRANS64 P5, [R98+URZ+0x36890], R99 ;  /* 0x036890636200d5a7 */ /* 0x000e6400080a007f */
[----:B-1----:R-:W-:Y:S05]  /*2e470*/  @!P5 BRA `(.L_x_2759) ;  /* 0xfffffffc00f0d947 */ /* 0x002fea000383ffff */
[----:B------:R-:W-:Y:S05]  /*2e480*/  BRA `(.L_x_3132) ;  /* 0xfffffd54001c7947 */ /* 0x000fea000383ffff */
.L_x_2813:
[----:B-1----:R1:W3:Y:S02]  /*2e490*/  SYNCS.PHASECHK.TRANS64.TRYWAIT P5, [R98+URZ+0x36890], R99 ;  /* 0x03689063620075a7 */ /* 0x0022e400080a017f */
[----:B---3--:R-:W-:Y:S05]  /*2e4a0*/  @!P5 NANOSLEEP.SYNCS 0x989680 ;  /* 0x009896800000d95d */ /* 0x008fea0003900000 */
[----:B------:R-:W3:Y:S02]  /*2e4b0*/  @!P5 SYNCS.PHASECHK.TRANS64 P5, [R98+URZ+0x36890], R99 ;  /* 0x036890636200d5a7 */ /* 0x000ee400080a007f */
[----:B---3--:R-:W-:Y:S05]  /*2e4c0*/  @!P5 BRA `(.L_x_2813) ;  /* 0xfffffffc00f0d947 */ /* 0x008fea000383ffff */
[----:B------:R-:W-:Y:S05]  /*2e4d0*/  BRA `(.L_x_3133) ;  /* 0xfffffd8400987947 */ /* 0x000fea000383ffff */
.L_x_2838:
[----:B-1----:R1:W2:Y:S02]  /*2e4e0*/  SYNCS.PHASECHK.TRANS64.TRYWAIT P3, [R98+URZ+0x36890], R99 ;  /* 0x03689063620075a7 */ /* 0x0022a4000806017f */
[----:B--2---:R-:W-:Y:S05]  /*2e4f0*/  @!P3 NANOSLEEP.SYNCS 0x989680 ;  /* 0x009896800000b95d */ /* 0x004fea0003900000 */
[----:B------:R-:W2:Y:S02]  /*2e500*/  @!P3 SYNCS.PHASECHK.TRANS64 P3, [R98+URZ+0x36890], R99 ;  /* 0x036890636200b5a7 */ /* 0x000ea4000806007f */
[----:B--2---:R-:W-:Y:S05]  /*2e510*/  @!P3 BRA `(.L_x_2838) ;  /* 0xfffffffc00f0b947 */ /* 0x004fea000383ffff */
[----:B------:R-:W-:Y:S05]  /*2e520*/  BRA `(.L_x_3134) ;  /* 0xfffffdb400b87947 */ /* 0x000fea000383ffff */
.L_x_2844:
[----:B0-----:R0:W1:Y:S02]  /*2e530*/  SYNCS.PHASECHK.TRANS64.TRYWAIT P2, [R98+URZ+0x368b0], R99 ;  /* 0x0368b063620075a7 */ /* 0x001064000804017f */
[----:B-1----:R-:W-:Y:S05]  /*2e540*/  @!P2 NANOSLEEP.SYNCS 0x989680 ;  /* 0x009896800000a95d */ /* 0x002fea0003900000 */
[----:B------:R-:W1:Y:S02]  /*2e550*/  @!P2 SYNCS.PHASECHK.TRANS64 P2, [R98+URZ+0x368b0], R99 ;  /* 0x0368b0636200a5a7 */ /* 0x000e64000804007f */
[----:B-1----:R-:W-:Y:S05]  /*2e560*/  @!P2 BRA `(.L_x_2844) ;  /* 0xfffffffc00f0a947 */ /* 0x002fea000383ffff */
[----:B------:R-:W-:Y:S05]  /*2e570*/  BRA `(.L_x_3135) ;  /* 0xfffffdb800d47947 */ /* 0x000fea000383ffff */
.L_x_2862:
        /* <DEDUP_REMOVED lines=8> */
.L_x_3137:
[----:B------:R-:W-:Y:S05]  /*2e600*/  BSYNC B1 ;  /* 0x0000000000017941 */ /* 0x000fea0003800000 */
.L_x_3136:
[----:B------:R-:W-:Y:S01]  /*2e610*/  MOV R13, R6 ;  /* 0x00000006000d7202 */ /* 0x000fe20000000f00 */
[----:B------:R-:W-:Y:S02]  /*2e620*/  IMAD.MOV.U32 R12, RZ, RZ, RZ ;  /* 0x000000ffff0c7224 */ /* 0x000fe400078e00ff */
[----:B------:R-:W-:Y:S02]  /*2e630*/  IMAD.MOV.U32 R11, RZ, RZ, 0x1c1f ;  /* 0x00001c1fff0b7424 */ /* 0x000fe400078e00ff */
[----:B------:R-:W-:Y:S02]  /*2e640*/  IMAD.MOV.U32 R15, RZ, RZ, -0x1 ;  /* 0xffffffffff0f7424 */ /* 0x000fe400078e00ff */
[----:B------:R-:W-:-:S07]  /*2e650*/  IMAD.MOV.U32 R3, RZ, RZ, R14 ;  /* 0x000000ffff037224 */ /* 0x000fce00078e000e */
[----:B------:R-:W-:Y:S05]  /*2e660*/  WARPSYNC.COLLECTIVE R15, `(.L_x_3138) ;  /* 0x000000000f087348 */ /* 0x000fea0003c00000 */
[----:B------:R0:W1:Y:S02]  /*2e670*/  SHFL.IDX P6, R14, R13, R12, R11 ;  /* 0x0000000c0d0e7389 */ /* 0x00006400000c000b */
[----:B01----:R-:W-:Y:S01]  /*2e680*/  ENDCOLLECTIVE ;  /* 0x000000000000791b */ /* 0x003fe20003800000 */
.L_x_3138:
[----:B------:R-:W-:Y:S01]  /*2e690*/  IMAD.MOV.U32 R13, RZ, RZ, R8 ;  /* 0x000000ffff0d7224 */ /* 0x000fe200078e0008 */
[----:B------:R-:W-:-:S07]  /*2e6a0*/  MOV R0, R14 ;  /* 0x0000000e00007202 */ /* 0x000fce0000000f00 */
[----:B------:R-:W-:Y:S05]  /*2e6b0*/  WARPSYNC.COLLECTIVE R15, `(.L_x_3139) ;  /* 0x000000000f087348 */ /* 0x000fea0003c00000 */
[----:B------:R0:W1:Y:S02]  /*2e6c0*/  SHFL.IDX P6, R14, R13, R12, R11 ;  /* 0x0000000c0d0e7389 */ /* 0x00006400000c000b */
[----:B01----:R-:W-:Y:S01]  /*2e6d0*/  ENDCOLLECTIVE ;  /* 0x000000000000791b */ /* 0x003fe20003800000 */
.L_x_3139:
[----:B------:R-:W-:Y:S02]  /*2e6e0*/  IMAD.MOV.U32 R13, RZ, RZ, R4 ;  /* 0x000000ffff0d7224 */ /* 0x000fe400078e0004 */
[----:B------:R-:W-:-:S07]  /*2e6f0*/  IMAD.MOV.U32 R5, RZ, RZ, R14 ;  /* 0x000000ffff057224 */ /* 0x000fce00078e000e */
[----:B------:R-:W-:Y:S05]  /*2e700*/  WARPSYNC.COLLECTIVE R15, `(.L_x_3140) ;  /* 0x000000000f087348 */ /* 0x000fea0003c00000 */
[----:B------:R0:W1:Y:S02]  /*2e710*/  SHFL.IDX P6, R14, R13, R12, R11 ;  /* 0x0000000c0d0e7389 */ /* 0x00006400000c000b */
[----:B01----:R-:W-:Y:S01]  /*2e720*/  ENDCOLLECTIVE ;  /* 0x000000000000791b */ /* 0x003fe20003800000 */
.L_x_3140:
[----:B------:R-:W-:Y:S05]  /*2e730*/  BRA `(.L_x_3141) ;  /* 0xfffffdcc00247947 */ /* 0x000fea000383ffff */
.L_x_2865:
        /* <DEDUP_REMOVED lines=8> */
.L_x_3143:
[----:B------:R-:W-:Y:S05]  /*2e7c0*/  BSYNC B1 ;  /* 0x0000000000017941 */ /* 0x000fea0003800000 */
.L_x_3142:
[----:B------:R-:W-:Y:S01]  /*2e7d0*/  IMAD.MOV.U32 R13, RZ, RZ, R6 ;  /* 0x000000ffff0d7224 */ /* 0x000fe200078e0006 */
[----:B------:R-:W-:Y:S01]  /*2e7e0*/  MOV R15, 0xffffffff ;  /* 0xffffffff000f7802 */ /* 0x000fe20000000f00 */
[----:B------:R-:W-:Y:S01]  /*2e7f0*/  IMAD.MOV.U32 R12, RZ, RZ, 0x1 ;  /* 0x00000001ff0c7424 */ /* 0x000fe200078e00ff */
[----:B------:R-:W-:Y:S01]  /*2e800*/  MOV R3, R14 ;  /* 0x0000000e00037202 */ /* 0x000fe20000000f00 */
[----:B------:R-:W-:-:S07]  /*2e810*/  IMAD.MOV.U32 R11, RZ, RZ, 0x1c1f ;  /* 0x00001c1fff0b7424 */ /* 0x000fce00078e00ff */
[----:B------:R-:W-:Y:S05]  /*2e820*/  WARPSYNC.COLLECTIVE R15, `(.L_x_3144) ;  /* 0x000000000f087348 */ /* 0x000fea0003c00000 */
[----:B------:R0:W1:Y:S02]  /*2e830*/  SHFL.IDX P6, R14, R13, R12, R11 ;  /* 0x0000000c0d0e7389 */ /* 0x00006400000c000b */
[----:B01----:R-:W-:Y:S01]  /*2e840*/  ENDCOLLECTIVE ;  /* 0x000000000000791b */ /* 0x003fe20003800000 */
.L_x_3144:
[----:B------:R-:W-:Y:S02]  /*2e850*/  IMAD.MOV.U32 R13, RZ, RZ, R8 ;  /* 0x000000ffff0d7224 */ /* 0x000fe400078e0008 */
[----:B------:R-:W-:-:S07]  /*2e860*/  IMAD.MOV.U32 R0, RZ, RZ, R14 ;  /* 0x000000ffff007224 */ /* 0x000fce00078e000e */
[----:B------:R-:W-:Y:S05]  /*2e870*/  WARPSYNC.COLLECTIVE R15, `(.L_x_3145) ;  /* 0x000000000f087348 */ /* 0x000fea0003c00000 */
[----:B------:R0:W1:Y:S02]  /*2e880*/  SHFL.IDX P6, R14, R13, R12, R11 ;  /* 0x0000000c0d0e7389 */ /* 0x00006400000c000b */
[----:B01----:R-:W-:Y:S01]  /*2e890*/  ENDCOLLECTIVE ;  /* 0x000000000000791b */ /* 0x003fe20003800000 */
.L_x_3145:
[----:B------:R-:W-:Y:S01]  /*2e8a0*/  MOV R13, R4 ;  /* 0x00000004000d7202 */ /* 0x000fe20000000f00 */
[----:B------:R-:W-:-:S07]  /*2e8b0*/  IMAD.MOV.U32 R5, RZ, RZ, R14 ;  /* 0x000000ffff057224 */ /* 0x000fce00078e000e */
[----:B------:R-:W-:Y:S05]  /*2e8c0*/  WARPSYNC.COLLECTIVE R15, `(.L_x_3146) ;  /* 0x000000000f087348 */ /* 0x000fea0003c00000 */
[----:B------:R0:W1:Y:S02]  /*2e8d0*/  SHFL.IDX P6, R14, R13, R12, R11 ;  /* 0x0000000c0d0e7389 */ /* 0x00006400000c000b */
[----:B01----:R-:W-:Y:S01]  /*2e8e0*/  ENDCOLLECTIVE ;  /* 0x000000000000791b */ /* 0x003fe20003800000 */
.L_x_3146:
[----:B------:R-:W-:Y:S01]  /*2e8f0*/  IMAD.MOV.U32 R4, RZ, RZ, R14 ;  /* 0x000000ffff047224 */ /* 0x000fe200078e000e */
[----:B------:R-:W-:Y:S06]  /*2e900*/  BRA `(.L_x_3147) ;  /* 0xfffffdd000cc7947 */ /* 0x000fec000383ffff */
.L_x_2869:
[----:B0-----:R0:W1:Y:S02]  /*2e910*/  SYNCS.PHASECHK.TRANS64.TRYWAIT P0, [R16+URZ+0x36800], R5 ;  /* 0x03680005100075a7 */ /* 0x001064000800017f */
[----:B-1----:R-:W-:Y:S05]  /*2e920*/  @!P0 NANOSLEEP.SYNCS 0x989680 ;  /* 0x009896800000895d */ /* 0x002fea0003900000 */
[----:B------:R-:W1:Y:S02]  /*2e930*/  @!P0 SYNCS.PHASECHK.TRANS64 P0, [R16+URZ+0x36800], R5 ;  /* 0x03680005100085a7 */ /* 0x000e64000800007f */
[----:B-1----:R-:W-:Y:S05]  /*2e940*/  @!P0 BRA `(.L_x_2869) ;  /* 0xfffffffc00f08947 */ /* 0x002fea000383ffff */
[----:B------:R-:W-:Y:S05]  /*2e950*/  BRA `(.L_x_3148) ;  /* 0xfffffdd800f87947 */ /* 0x000fea000383ffff */
.L_x_2893:
        /* <DEDUP_REMOVED lines=8> */
.L_x_3150:
[----:B------:R-:W-:Y:S05]  /*2e9e0*/  BSYNC B1 ;  /* 0x0000000000017941 */ /* 0x000fea0003800000 */
.L_x_3149:
        /* <DEDUP_REMOVED lines=8> */
.L_x_3151:
[----:B------:R-:W-:Y:S02]  /*2ea70*/  MOV R21, R3 ;  /* 0x0000000300157202 */ /* 0x000fe40000000f00 */
[----:B------:R-:W-:Y:S01]  /*2ea80*/  MOV R13, R7 ;  /* 0x00000007000d7202 */ /* 0x000fe20000000f00 */
[----:B------:R-:W-:-:S07]  /*2ea90*/  IMAD.MOV.U32 R0, RZ, RZ, R14 ;  /* 0x000000ffff007224 */ /* 0x000fce00078e000e */
[----:B------:R-:W-:Y:S05]  /*2eaa0*/  WARPSYNC.COLLECTIVE R15, `(.L_x_3152) ;  /* 0x000000000f087348 */ /* 0x000fea0003c00000 */
[----:B------:R0:W1:Y:S02]  /*2eab0*/  SHFL.IDX P6, R14, R13, R12, R11 ;  /* 0x0000000c0d0e7389 */ /* 0x00006400000c000b */
[----:B01----:R-:W-:Y:S01]  /*2eac0*/  ENDCOLLECTIVE ;  /* 0x000000000000791b */ /* 0x003fe20003800000 */
.L_x_3152:
[----:B------:R-:W-:Y:S02]  /*2ead0*/  IMAD.MOV.U32 R20, RZ, RZ, R0 ;  /* 0x000000ffff147224 */ /* 0x000fe400078e0000 */
[----:B------:R-:W-:Y:S02]  /*2eae0*/  IMAD.MOV.U32 R13, RZ, RZ, R9 ;  /* 0x000000ffff0d7224 */ /* 0x000fe400078e0009 */
[----:B------:R-:W-:-:S07]  /*2eaf0*/  IMAD.MOV.U32 R5, RZ, RZ, R14 ;  /* 0x000000ffff057224 */ /* 0x000fce00078e000e */
[----:B------:R-:W-:Y:S05]  /*2eb00*/  WARPSYNC.COLLECTIVE R15, `(.L_x_3153) ;  /* 0x000000000f087348 */ /* 0x000fea0003c00000 */
[----:B------:R0:W1:Y:S02]  /*2eb10*/  SHFL.IDX P6, R14, R13, R12, R11 ;  /* 0x0000000c0d0e7389 */ /* 0x00006400000c000b */
[----:B01----:R-:W-:Y:S01]  /*2eb20*/  ENDCOLLECTIVE ;  /* 0x000000000000791b */ /* 0x003fe20003800000 */
.L_x_3153:
[----:B------:R-:W-:Y:S05]  /*2eb30*/  BRA `(.L_x_3154) ;  /* 0xfffffdfc00e47947 */ /* 0x000fea000383ffff */
.L_x_2896:
[----:B------:R-:W-:Y:S01]  /*2eb40*/  BSSY B1, `(.L_x_3155) ;  /* 0x0000008000017945 */ /* 0x000fe20003800000 */
[----:B------:R-:W-:Y:S01]  /*2eb50*/  IMAD.MOV.U32 R13, RZ, RZ, R8 ;  /* 0x000000ffff0d7224 */ /* 0x000fe200078e0008 */
[----:B------:R-:W-:Y:S01]  /*2eb60*/  MOV R15, 0xffffffff ;  /* 0xffffffff000f7802 */ /* 0x000fe20000000f00 */
[----:B------:R-:W-:Y:S02]  /*2eb70*/  IMAD.MOV.U32 R12, RZ, RZ, 0x1 ;  /* 0x00000001ff0c7424 */ /* 0x000fe400078e00ff */
[----:B------:R-:W-:-:S07]  /*2eb80*/  IMAD.MOV.U32 R11, RZ, RZ, 0x1c1f ;  /* 0x00001c1fff0b7424 */ /* 0x000fce00078e00ff */
[----:B------:R-:W-:Y:S05]  /*2eb90*/  WARPSYNC.COLLECTIVE R15, `(.L_x_3156) ;  /* 0x000000000f087348 */ /* 0x000fea0003c00000 */
[----:B------:R0:W1:Y:S02]  /*2eba0*/  SHFL.IDX P6, R14, R13, R12, R11 ;  /* 0x0000000c0d0e7389 */ /* 0x00006400000c000b */
[----:B01----:R-:W-:Y:S01]  /*2ebb0*/  ENDCOLLECTIVE ;  /* 0x000000000000791b */ /* 0x003fe20003800000 */
.L_x_3156:
[----:B------:R-:W-:Y:S05]  /*2ebc0*/  BSYNC B1 ;  /* 0x0000000000017941 */ /* 0x000fea0003800000 */
.L_x_3155:
        /* <DEDUP_REMOVED lines=8> */
.L_x_3157:
[----:B------:R-:W-:Y:S02]  /*2ec50*/  IMAD.MOV.U32 R21, RZ, RZ, R3 ;  /* 0x000000ffff157224 */ /* 0x000fe400078e0003 */
[----:B------:R-:W-:Y:S02]  /*2ec60*/  IMAD.MOV.U32 R13, RZ, RZ, R7 ;  /* 0x000000ffff0d7224 */ /* 0x000fe400078e0007 */
[----:B------:R-:W-:-:S07]  /*2ec70*/  IMAD.MOV.U32 R0, RZ, RZ, R14 ;  /* 0x000000ffff007224 */ /* 0x000fce00078e000e */
[----:B------:R-:W-:Y:S05]  /*2ec80*/  WARPSYNC.COLLECTIVE R15, `(.L_x_3158) ;  /* 0x000000000f087348 */ /* 0x000fea0003c00000 */
[----:B------:R0:W1:Y:S02]  /*2ec90*/  SHFL.IDX P6, R14, R13, R12, R11 ;  /* 0x0000000c0d0e7389 */ /* 0x00006400000c000b */
[----:B01----:R-:W-:Y:S01]  /*2eca0*/  ENDCOLLECTIVE ;  /* 0x000000000000791b */ /* 0x003fe20003800000 */
.L_x_3158:
[----:B------:R-:W-:Y:S02]  /*2ecb0*/  IMAD.MOV.U32 R20, RZ, RZ, R0 ;  /* 0x000000ffff147224 */ /* 0x000fe400078e0000 */
[----:B------:R-:W-:Y:S01]  /*2ecc0*/  IMAD.MOV.U32 R13, RZ, RZ, R9 ;  /* 0x000000ffff0d7224 */ /* 0x000fe200078e0009 */
[----:B------:R-:W-:-:S07]  /*2ecd0*/  MOV R7, R14 ;  /* 0x0000000e00077202 */ /* 0x000fce0000000f00 */
[----:B------:R-:W-:Y:S05]  /*2ece0*/  WARPSYNC.COLLECTIVE R15, `(.L_x_3159) ;  /* 0x000000000f087348 */ /* 0x000fea0003c00000 */
[----:B------:R0:W1:Y:S02]  /*2ecf0*/  SHFL.IDX P6, R14, R13, R12, R11 ;  /* 0x0000000c0d0e7389 */ /* 0x00006400000c000b */
[----:B01----:R-:W-:Y:S01]  /*2ed00*/  ENDCOLLECTIVE ;  /* 0x000000000000791b */ /* 0x003fe20003800000 */
.L_x_3159:
[----:B------:R-:W-:Y:S05]  /*2ed10*/  BRA `(.L_x_3160) ;  /* 0xfffffe0000f47947 */ /* 0x000fea000383ffff */
.L_x_2900:
[----:B0-----:R0:W1:Y:S02]  /*2ed20*/  SYNCS.PHASECHK.TRANS64.TRYWAIT P0, [R16+URZ+0x36800], R61 ;  /* 0x0368003d100075a7 */ /* 0x001064000800017f */
[----:B-1----:R-:W-:Y:S05]  /*2ed30*/  @!P0 NANOSLEEP.SYNCS 0x989680 ;  /* 0x009896800000895d */ /* 0x002fea0003900000 */
[----:B------:R-:W1:Y:S02]  /*2ed40*/  @!P0 SYNCS.PHASECHK.TRANS64 P0, [R16+URZ+0x36800], R61 ;  /* 0x0368003d100085a7 */ /* 0x000e64000800007f */
[----:B-1----:R-:W-:Y:S05]  /*2ed50*/  @!P0 BRA `(.L_x_2900) ;  /* 0xfffffffc00f08947 */ /* 0x002fea000383ffff */
[----:B------:R-:W-:Y:S05]  /*2ed60*/  BRA `(.L_x_3161) ;  /* 0xfffffe0800687947 */ /* 0x000fea000383ffff */
.L_x_2914:
[----:B-1----:R1:W2:Y:S02]  /*2ed70*/  SYNCS.PHASECHK.TRANS64.TRYWAIT P2, [R0+URZ+0x36830], R3 ;  /* 0x03683003000075a7 */ /* 0x0022a4000804017f */
[----:B--2---:R-:W-:Y:S05]  /*2ed80*/  @!P2 NANOSLEEP.SYNCS 0x989680 ;  /* 0x009896800000a95d */ /* 0x004fea0003900000 */
[----:B------:R-:W2:Y:S02]  /*2ed90*/  @!P2 SYNCS.PHASECHK.TRANS64 P2, [R0+URZ+0x36830], R3 ;  /* 0x036830030000a5a7 */ /* 0x000ea4000804007f */
[----:B--2---:R-:W-:Y:S05]  /*2eda0*/  @!P2 BRA `(.L_x_2914) ;  /* 0xfffffffc00f0a947 */ /* 0x004fea000383ffff */
[----:B------:R-:W-:Y:S05]  /*2edb0*/  BRA `(.L_x_2913) ;  /* 0xfffffe30006c7947 */ /* 0x000fea000383ffff */
.L_x_2921:
[----:B-1----:R1:W2:Y:S02]  /*2edc0*/  SYNCS.PHASECHK.TRANS64.TRYWAIT P3, [R13+URZ+0x36830], R4 ;  /* 0x036830040d0075a7 */ /* 0x0022a4000806017f */
[----:B--2---:R-:W-:Y:S05]  /*2edd0*/  @!P3 NANOSLEEP.SYNCS 0x989680 ;  /* 0x009896800000b95d */ /* 0x004fea0003900000 */
[----:B------:R-:W2:Y:S02]  /*2ede0*/  @!P3 SYNCS.PHASECHK.TRANS64 P3, [R13+URZ+0x36830], R4 ;  /* 0x036830040d00b5a7 */ /* 0x000ea4000806007f */
[----:B--2---:R-:W-:Y:S05]  /*2edf0*/  @!P3 BRA `(.L_x_2921) ;  /* 0xfffffffc00f0b947 */ /* 0x004fea000383ffff */
[----:B------:R-:W-:Y:S05]  /*2ee00*/  BRA `(.L_x_2920) ;  /* 0xfffffe88003c7947 */ /* 0x000fea000383ffff */
.L_x_2926:
[----:B-1----:R1:W2:Y:S02]  /*2ee10*/  SYNCS.PHASECHK.TRANS64.TRYWAIT P3, [R11+URZ+0x36850], R0 ;  /* 0x036850000b0075a7 */ /* 0x0022a4000806017f */
[----:B--2---:R-:W-:Y:S05]  /*2ee20*/  @!P3 NANOSLEEP.SYNCS 0x989680 ;  /* 0x009896800000b95d */ /* 0x004fea0003900000 */
[----:B------:R-:W2:Y:S02]  /*2ee30*/  @!P3 SYNCS.PHASECHK.TRANS64 P3, [R11+URZ+0x36850], R0 ;  /* 0x036850000b00b5a7 */ /* 0x000ea4000806007f */
[----:B--2---:R-:W-:Y:S05]  /*2ee40*/  @!P3 BRA `(.L_x_2926) ;  /* 0xfffffffc00f0b947 */ /* 0x004fea000383ffff */
[----:B------:R-:W-:Y:S05]  /*2ee50*/  BRA `(.L_x_2925) ;  /* 0xfffffebc00fc7947 */ /* 0x000fea000383ffff */
.L_x_2934:
[----:B-1----:R1:W2:Y:S02]  /*2ee60*/  SYNCS.PHASECHK.TRANS64.TRYWAIT P2, [R4+URZ+0x36830], R5 ;  /* 0x03683005040075a7 */ /* 0x0022a4000804017f */
[----:B--2---:R-:W-:Y:S05]  /*2ee70*/  @!P2 NANOSLEEP.SYNCS 0x989680 ;  /* 0x009896800000a95d */ /* 0x004fea0003900000 */
[----:B------:R-:W2:Y:S02]  /*2ee80*/  @!P2 SYNCS.PHASECHK.TRANS64 P2, [R4+URZ+0x36830], R5 ;  /* 0x036830050400a5a7 */ /* 0x000ea4000804007f */
[----:B--2---:R-:W-:Y:S05]  /*2ee90*/  @!P2 BRA `(.L_x_2934) ;  /* 0xfffffffc00f0a947 */ /* 0x004fea000383ffff */
[----:B------:R-:W-:Y:S05]  /*2eea0*/  BRA `(.L_x_2933) ;  /* 0xfffffee4006c7947 */ /* 0x000fea000383ffff */
.L_x_2939:
[----:B-1----:R1:W2:Y:S02]  /*2eeb0*/  SYNCS.PHASECHK.TRANS64.TRYWAIT P2, [R11+URZ+0x36850], R0 ;  /* 0x036850000b0075a7 */ /* 0x0022a4000804017f */
[----:B--2---:R-:W-:Y:S05]  /*2eec0*/  @!P2 NANOSLEEP.SYNCS 0x989680 ;  /* 0x009896800000a95d */ /* 0x004fea0003900000 */
[----:B------:R-:W2:Y:S02]  /*2eed0*/  @!P2 SYNCS.PHASECHK.TRANS64 P2, [R11+URZ+0x36850], R0 ;  /* 0x036850000b00a5a7 */ /* 0x000ea4000804007f */
[----:B--2---:R-:W-:Y:S05]  /*2eee0*/  @!P2 BRA `(.L_x_2939) ;  /* 0xfffffffc00f0a947 */ /* 0x004fea000383ffff */
[----:B------:R-:W-:Y:S05]  /*2eef0*/  BRA `(.L_x_2938) ;  /* 0xffffff1c00247947 */ /* 0x000fea000383ffff */
.L_x_2945:
[----:B-1----:R1:W2:Y:S02]  /*2ef00*/  SYNCS.PHASECHK.TRANS64.TRYWAIT P0, [R0+URZ+0x36850], R9 ;  /* 0x03685009000075a7 */ /* 0x0022a4000800017f */
[----:B--2---:R-:W-:Y:S05]  /*2ef10*/  @!P0 NANOSLEEP.SYNCS 0x989680 ;  /* 0x009896800000895d */ /* 0x004fea0003900000 */
[----:B------:R-:W2:Y:S02]  /*2ef20*/  @!P0 SYNCS.PHASECHK.TRANS64 P0, [R0+URZ+0x36850], R9 ;  /* 0x03685009000085a7 */ /* 0x000ea4000800007f */
[----:B--2---:R-:W-:Y:S05]  /*2ef30*/  @!P0 BRA `(.L_x_2945) ;  /* 0xfffffffc00f08947 */ /* 0x004fea000383ffff */
[----:B------:R-:W-:Y:S05]  /*2ef40*/  BRA `(.L_x_2944) ;  /* 0xffffff3c00e07947 */ /* 0x000fea000383ffff */
.L_x_2981:
[----:B------:R-:W1:Y:S01]  /*2ef50*/  S2R R7, SR_TID.X ;  /* 0x0000000000077919 */ /* 0x000e620000002100 */
[----:B------:R-:W-:Y:S01]  /*2ef60*/  BSSY B1, `(.L_x_3162) ;  /* 0x000000a000017945 */ /* 0x000fe20003800000 */
[----:B------:R-:W-:Y:S02]  /*2ef70*/  IMAD.MOV.U32 R12, RZ, RZ, RZ ;  /* 0x000000ffff0c7224 */ /* 0x000fe400078e00ff */
[----:B------:R-:W-:Y:S02]  /*2ef80*/  IMAD.MOV.U32 R11, RZ, RZ, 0x1f ;  /* 0x0000001fff0b7424 */ /* 0x000fe400078e00ff */
[----:B------:R-:W-:Y:S01]  /*2ef90*/  IMAD.MOV.U32 R15, RZ, RZ, -0x1 ;  /* 0xffffffffff0f7424 */ /* 0x000fe200078e00ff */
[----:B-1----:R-:W-:-:S04]  /*2efa0*/  SHF.R.U32.HI R7, RZ, 0x5, R7 ;  /* 0x00000005ff077819 */ /* 0x002fc80000011607 */
[----:B------:R-:W-:-:S04]  /*2efb0*/  LOP3.LUT R7, R7, 0x3, RZ, 0xc0, !PT ;  /* 0x0000000307077812 */ /* 0x000fc800078ec0ff */
[----:B0-----:R-:W-:-:S07]  /*2efc0*/  MOV R13, R7 ;  /* 0x00000007000d7202 */ /* 0x001fce0000000f00 */
[----:B------:R-:W-:Y:S05]  /*2efd0*/  WARPSYNC.COLLECTIVE R15, `(.L_x_3163) ;  /* 0x000000000f087348 */ /* 0x000fea0003c00000 */
[----:B------:R0:W1:Y:S02]  /*2efe0*/  SHFL.IDX P6, R14, R13, R12, R11 ;  /* 0x0000000c0d0e7389 */ /* 0x00006400000c000b */
[----:B01----:R-:W-:Y:S01]  /*2eff0*/  ENDCOLLECTIVE ;  /* 0x000000000000791b */ /* 0x003fe20003800000 */
.L_x_3163:
[----:B------:R-:W-:Y:S05]  /*2f000*/  BSYNC B1 ;  /* 0x0000000000017941 */ /* 0x000fea0003800000 */
.L_x_3162:
[----:B------:R-:W-:Y:S05]  /*2f010*/  BRA `(.L_x_3164) ;  /* 0xffffff8400bc7947 */ /* 0x000fea000383ffff */
.L_x_2983:
[----:B------:R-:W-:Y:S01]  /*2f020*/  BSSY B1, `(.L_x_3165) ;  /* 0x0000006000017945 */ /* 0x000fe20003800000 */
[----:B------:R-:W-:-:S07]  /*2f030*/  MOV R15, 0xffffffff ;  /* 0xffffffff000f7802 */ /* 0x000fce0000000f00 */
[----:B01----:R-:W-:Y:S05]  /*2f040*/  WARPSYNC.COLLECTIVE R15, `(.L_x_3166) ;  /* 0x000000000f0c7348 */ /* 0x003fea0003c00000 */
[----:B------:R-:W-:Y:S02]  /*2f050*/  ELECT P6, UR62, PT ;  /* 0x00000000003e782f */ /* 0x000fe400038c0000 */
[----:B------:R-:W-:Y:S01]  /*2f060*/  MOV R14, UR62 ;  /* 0x0000003e000e7c02 */ /* 0x000fe20008000f00 */
[----:B01----:R-:W-:Y:S10]  /*2f070*/  ENDCOLLECTIVE ;  /* 0x000000000000791b */ /* 0x003ff40003800000 */
.L_x_3166:
[----:B------:R-:W-:Y:S05]  /*2f080*/  BSYNC B1 ;  /* 0x0000000000017941 */ /* 0x000fea0003800000 */
.L_x_3165:
[----:B------:R-:W-:Y:S05]  /*2f090*/  BRA `(.L_x_2982) ;  /* 0xffffff8400b47947 */ /* 0x000fea000383ffff */
.L_x_2985:
[----:B-1----:R-:W2:Y:S02]  /*2f0a0*/  LDL R4, [R1+0x4] ;  /* 0x0000040001047983 */ /* 0x002ea40000100800 */
[----:B--2---:R1:W2:Y:S02]  /*2f0b0*/  SYNCS.PHASECHK.TRANS64.TRYWAIT P0, [R4+URZ+0x36820], R3 ;  /* 0x03682003040075a7 */ /* 0x0042a4000800017f */
[----:B--2---:R-:W-:Y:S05]  /*2f0c0*/  @!P0 NANOSLEEP.SYNCS 0x989680 ;  /* 0x009896800000895d */ /* 0x004fea0003900000 */
[----:B------:R-:W2:Y:S02]  /*2f0d0*/  @!P0 SYNCS.PHASECHK.TRANS64 P0, [R4+URZ+0x36820], R3 ;  /* 0x03682003040085a7 */ /* 0x000ea4000800007f */
[----:B--2---:R-:W-:Y:S05]  /*2f0e0*/  @!P0 BRA `(.L_x_2985) ;  /* 0xfffffffc00ec8947 */ /* 0x004fea000383ffff */
[----:B------:R-:W-:Y:S05]  /*2f0f0*/  BRA `(.L_x_3167) ;  /* 0xffffff8400c47947 */ /* 0x000fea000383ffff */
.L_x_2989:
[----:B-1----:R1:W2:Y:S02]  /*2f100*/  SYNCS.PHASECHK.TRANS64.TRYWAIT P0, [R6+URZ+0x368a0], R9 ;  /* 0x0368a009060075a7 */ /* 0x0022a4000800017f */
[----:B--2---:R-:W-:Y:S05]  /*2f110*/  @!P0 NANOSLEEP.SYNCS 0x989680 ;  /* 0x009896800000895d */ /* 0x004fea0003900000 */
[----:B------:R-:W2:Y:S02]  /*2f120*/  @!P0 SYNCS.PHASECHK.TRANS64 P0, [R6+URZ+0x368a0], R9 ;  /* 0x0368a009060085a7 */ /* 0x000ea4000800007f */
[----:B--2---:R-:W-:Y:S05]  /*2f130*/  @!P0 BRA `(.L_x_2989) ;  /* 0xfffffffc00f08947 */ /* 0x004fea000383ffff */
[----:B------:R-:W-:Y:S05]  /*2f140*/  BRA `(.L_x_3168) ;  /* 0xffffff8400e87947 */ /* 0x000fea000383ffff */
.L_x_2996:
[----:B--2---:R2:W3:Y:S02]  /*2f150*/  SYNCS.PHASECHK.TRANS64.TRYWAIT P0, [R6+URZ+0x368c0], R9 ;  /* 0x0368c009060075a7 */ /* 0x0044e4000800017f */
[----:B---3--:R-:W-:Y:S05]  /*2f160*/  @!P0 NANOSLEEP.SYNCS 0x989680 ;  /* 0x009896800000895d */ /* 0x008fea0003900000 */
[----:B------:R-:W3:Y:S02]  /*2f170*/  @!P0 SYNCS.PHASECHK.TRANS64 P0, [R6+URZ+0x368c0], R9 ;  /* 0x0368c009060085a7 */ /* 0x000ee4000800007f */
[----:B---3--:R-:W-:Y:S05]  /*2f180*/  @!P0 BRA `(.L_x_2996) ;  /* 0xfffffffc00f08947 */ /* 0x008fea000383ffff */
[----:B------:R-:W-:Y:S05]  /*2f190*/  BRA `(.L_x_3169) ;  /* 0xffffff8800ec7947 */ /* 0x000fea000383ffff */
.L_x_3005:
[----:B-1----:R1:W2:Y:S02]  /*2f1a0*/  SYNCS.PHASECHK.TRANS64.TRYWAIT P1, [R7+URZ+0x368a0], R6 ;  /* 0x0368a006070075a7 */ /* 0x0022a4000802017f */
[----:B--2---:R-:W-:Y:S05]  /*2f1b0*/  @!P1 NANOSLEEP.SYNCS 0x989680 ;  /* 0x009896800000995d */ /* 0x004fea0003900000 */
[----:B------:R-:W2:Y:S02]  /*2f1c0*/  @!P1 SYNCS.PHASECHK.TRANS64 P1, [R7+URZ+0x368a0], R6 ;  /* 0x0368a006070095a7 */ /* 0x000ea4000802007f */
[----:B--2---:R-:W-:Y:S05]  /*2f1d0*/  @!P1 BRA `(.L_x_3005) ;  /* 0xfffffffc00f09947 */ /* 0x004fea000383ffff */
[----:B------:R-:W-:Y:S05]  /*2f1e0*/  BRA `(.L_x_3170) ;  /* 0xffffff90003c7947 */ /* 0x000fea000383ffff */
.L_x_3012:
[----:B--2---:R2:W3:Y:S02]  /*2f1f0*/  SYNCS.PHASECHK.TRANS64.TRYWAIT P1, [R7+URZ+0x368c0], R6 ;  /* 0x0368c006070075a7 */ /* 0x0044e4000802017f */
[----:B---3--:R-:W-:Y:S05]  /*2f200*/  @!P1 NANOSLEEP.SYNCS 0x989680 ;  /* 0x009896800000995d */ /* 0x008fea0003900000 */
[----:B------:R-:W3:Y:S02]  /*2f210*/  @!P1 SYNCS.PHASECHK.TRANS64 P1, [R7+URZ+0x368c0], R6 ;  /* 0x0368c006070095a7 */ /* 0x000ee4000802007f */
[----:B---3--:R-:W-:Y:S05]  /*2f220*/  @!P1 BRA `(.L_x_3012) ;  /* 0xfffffffc00f09947 */ /* 0x008fea000383ffff */
[----:B------:R-:W-:Y:S05]  /*2f230*/  BRA `(.L_x_3171) ;  /* 0xffffff94003c7947 */ /* 0x000fea000383ffff */
.L_x_3027:
[----:B------:R-:W1:Y:S01]  /*2f240*/  S2R R5, SR_TID.X ;  /* 0x0000000000057919 */ /* 0x000e620000002100 */
[----:B------:R-:W-:Y:S01]  /*2f250*/  BSSY B0, `(.L_x_3172) ;  /* 0x000000a000007945 */ /* 0x000fe20003800000 */
[----:B------:R-:W-:Y:S01]  /*2f260*/  IMAD.MOV.U32 R12, RZ, RZ, RZ ;  /* 0x000000ffff0c7224 */ /* 0x000fe200078e00ff */
[----:B------:R-:W-:Y:S01]  /*2f270*/  MOV R15, 0xffffffff ;  /* 0xffffffff000f7802 */ /* 0x000fe20000000f00 */
[----:B------:R-:W-:Y:S01]  /*2f280*/  IMAD.MOV.U32 R11, RZ, RZ, 0x1f ;  /* 0x0000001fff0b7424 */ /* 0x000fe200078e00ff */
[----:B-1----:R-:W-:-:S04]  /*2f290*/  SHF.R.U32.HI R5, RZ, 0x5, R5 ;  /* 0x00000005ff057819 */ /* 0x002fc80000011605 */
[----:B------:R-:W-:-:S05]  /*2f2a0*/  LOP3.LUT R5, R5, 0x3, RZ, 0xc0, !PT ;  /* 0x0000000305057812 */ /* 0x000fca00078ec0ff */
[----:B0-----:R-:W-:-:S07]  /*2f2b0*/  IMAD.MOV.U32 R13, RZ, RZ, R5 ;  /* 0x000000ffff0d7224 */ /* 0x001fce00078e0005 */
[----:B------:R-:W-:Y:S05]  /*2f2c0*/  WARPSYNC.COLLECTIVE R15, `(.L_x_3173) ;  /* 0x000000000f087348 */ /* 0x000fea0003c00000 */
[----:B------:R0:W1:Y:S02]  /*2f2d0*/  SHFL.IDX P6, R14, R13, R12, R11 ;  /* 0x0000000c0d0e7389 */ /* 0x00006400000c000b */
[----:B01----:R-:W-:Y:S01]  /*2f2e0*/  ENDCOLLECTIVE ;  /* 0x000000000000791b */ /* 0x003fe20003800000 */
.L_x_3173:
[----:B------:R-:W-:Y:S05]  /*2f2f0*/  BSYNC B0 ;  /* 0x0000000000007941 */ /* 0x000fea0003800000 */
.L_x_3172:
[----:B------:R-:W-:Y:S05]  /*2f300*/  BRA `(.L_x_3174) ;  /* 0xffffffa000187947 */ /* 0x000fea000383ffff */
.L_x_3029:
[----:B------:R-:W-:Y:S01]  /*2f310*/  BSSY B0, `(.L_x_3175) ;  /* 0x0000006000007945 */ /* 0x000fe20003800000 */
[----:B------:R-:W-:-:S07]  /*2f320*/  IMAD.MOV.U32 R15, RZ, RZ, -0x1 ;  /* 0xffffffffff0f7424 */ /* 0x000fce00078e00ff */
[----:B01----:R-:W-:Y:S05]  /*2f330*/  WARPSYNC.COLLECTIVE R15, `(.L_x_3176) ;  /* 0x000000000f0c7348 */ /* 0x003fea0003c00000 */
[----:B------:R-:W-:Y:S02]  /*2f340*/  ELECT P6, UR62, PT ;  /* 0x00000000003e782f */ /* 0x000fe400038c0000 */
[----:B------:R-:W-:Y:S01]  /*2f350*/  MOV R14, UR62 ;  /* 0x0000003e000e7c02 */ /* 0x000fe20008000f00 */
[----:B01----:R-:W-:Y:S10]  /*2f360*/  ENDCOLLECTIVE ;  /* 0x000000000000791b */ /* 0x003ff40003800000 */
.L_x_3176:
[----:B------:R-:W-:Y:S05]  /*2f370*/  BSYNC B0 ;  /* 0x0000000000007941 */ /* 0x000fea0003800000 */
.L_x_3175:
[----:B------:R-:W-:Y:S05]  /*2f380*/  BRA `(.L_x_3177) ;  /* 0xffffffa000287947 */ /* 0x000fea000383ffff */
.L_x_3031:
[----:B-1----:R1:W2:Y:S02]  /*2f390*/  SYNCS.PHASECHK.TRANS64.TRYWAIT P0, [R0+URZ+0x36840], R2 ;  /* 0x03684002000075a7 */ /* 0x0022a4000800017f */
[----:B--2---:R-:W-:Y:S05]  /*2f3a0*/  @!P0 NANOSLEEP.SYNCS 0x989680 ;  /* 0x009896800000895d */ /* 0x004fea0003900000 */
[----:B------:R-:W2:Y:S02]  /*2f3b0*/  @!P0 SYNCS.PHASECHK.TRANS64 P0, [R0+URZ+0x36840], R2 ;  /* 0x03684002000085a7 */ /* 0x000ea4000800007f */
[----:B--2---:R-:W-:Y:S05]  /*2f3c0*/  @!P0 BRA `(.L_x_3031) ;  /* 0xfffffffc00f08947 */ /* 0x004fea000383ffff */
[----:B------:R-:W-:Y:S05]  /*2f3d0*/  BRA `(.L_x_3178) ;  /* 0xffffffa000947947 */ /* 0x000fea000383ffff */
.L_x_3035:
[----:B------:R0:W5:Y:S01]  /*2f3e0*/  LDL.LU R8, [R1+0x40] ;  /* 0x0000400001087983 */ /* 0x0001620000300800 */
[----:B------:R-:W-:Y:S01]  /*2f3f0*/  IMAD.MOV.U32 R13, RZ, RZ, R2 ;  /* 0x000000ffff0d7224 */ /* 0x000fe200078e0002 */
[----:B------:R-:W-:Y:S01]  /*2f400*/  MOV R11, 0x181f ;  /* 0x0000181f000b7802 */ /* 0x000fe20000000f00 */
[----:B------:R-:W-:Y:S02]  /*2f410*/  IMAD.MOV.U32 R12, RZ, RZ, RZ ;  /* 0x000000ffff0c7224 */ /* 0x000fe400078e00ff */
[----:B------:R-:W-:-:S07]  /*2f420*/  IMAD.MOV.U32 R15, RZ, RZ, -0x1 ;  /* 0xffffffffff0f7424 */ /* 0x000fce00078e00ff */
[----:B0----5:R-:W-:Y:S05]  /*2f430*/  WARPSYNC.COLLECTIVE R15, `(.L_x_3179) ;  /* 0x000000000f087348 */ /* 0x021fea0003c00000 */
[----:B------:R1:W2:Y:S02]  /*2f440*/  SHFL.IDX P6, R14, R13, R12, R11 ;  /* 0x0000000c0d0e7389 */ /* 0x0002a400000c000b */
[----:B012--5:R-:W-:Y:S01]  /*2f450*/  ENDCOLLECTIVE ;  /* 0x000000000000791b */ /* 0x027fe20003800000 */
.L_x_3179:
[----:B------:R-:W-:Y:S02]  /*2f460*/  IMAD.MOV.U32 R13, RZ, RZ, R3 ;  /* 0x000000ffff0d7224 */ /* 0x000fe400078e0003 */
[----:B------:R-:W-:-:S07]  /*2f470*/  IMAD.MOV.U32 R4, RZ, RZ, R14 ;  /* 0x000000ffff047224 */ /* 0x000fce00078e000e */
[----:B------:R-:W-:Y:S05]  /*2f480*/  WARPSYNC.COLLECTIVE R15, `(.L_x_3180) ;  /* 0x000000000f087348 */ /* 0x000fea0003c00000 */
[----:B------:R0:W1:Y:S02]  /*2f490*/  SHFL.IDX P6, R14, R13, R12, R11 ;  /* 0x0000000c0d0e7389 */ /* 0x00006400000c000b */
[----:B01----:R-:W-:Y:S01]  /*2f4a0*/  ENDCOLLECTIVE ;  /* 0x000000000000791b */ /* 0x003fe20003800000 */
.L_x_3180:
[----:B------:R-:W-:Y:S01]  /*2f4b0*/  MOV R13, R2 ;  /* 0x00000002000d7202 */ /* 0x000fe20000000f00 */
[----:B------:R-:W-:Y:S01]  /*2f4c0*/  IMAD.MOV.U32 R12, RZ, RZ, 0x1 ;  /* 0x00000001ff0c7424 */ /* 0x000fe200078e00ff */
[----:B------:R-:W-:-:S07]  /*2f4d0*/  MOV R5, R14 ;  /* 0x0000000e00057202 */ /* 0x000fce0000000f00 */
[----:B------:R-:W-:Y:S05]  /*2f4e0*/  WARPSYNC.COLLECTIVE R15, `(.L_x_3181) ;  /* 0x000000000f087348 */ /* 0x000fea0003c00000 */
[----:B------:R0:W1:Y:S02]  /*2f4f0*/  SHFL.IDX P6, R14, R13, R12, R11 ;  /* 0x0000000c0d0e7389 */ /* 0x00006400000c000b */
[----:B01----:R-:W-:Y:S01]  /*2f500*/  ENDCOLLECTIVE ;  /* 0x000000000000791b */ /* 0x003fe20003800000 */
.L_x_3181:
[----:B------:R-:W-:Y:S02]  /*2f510*/  IMAD.MOV.U32 R13, RZ, RZ, R3 ;  /* 0x000000ffff0d7224 */ /* 0x000fe400078e0003 */
[----:B------:R-:W-:Y:S02]  /*2f520*/  IMAD R0, R8, R7, RZ ;  /* 0x0000000708007224 */ /* 0x000fe400078e02ff */
[----:B------:R-:W0:Y:S02]  /*2f530*/  S2R R8, SR_TID.X ;  /* 0x0000000000087919 */ /* 0x000e240000002100 */
[----:B0-----:R-:W-:-:S04]  /*2f540*/  LOP3.LUT R8, R8, 0x7f, RZ, 0xc0, !PT ;  /* 0x0000007f08087812 */ /* 0x001fc800078ec0ff */
[----:B------:R-:W-:-:S05]  /*2f550*/  SHF.R.U32.HI R8, RZ, 0x3, R8 ;  /* 0x00000003ff087819 */ /* 0x000fca0000011608 */
[----:B------:R-:W-:Y:S02]  /*2f560*/  IMAD R17, R17, 0x80, R8 ;  /* 0x0000008011117824 */ /* 0x000fe400078e0208 */
[----:B------:R-:W-:-:S07]  /*2f570*/  IMAD.MOV.U32 R8, RZ, RZ, R14 ;  /* 0x000000ffff087224 */ /* 0x000fce00078e000e */
[----:B------:R-:W-:Y:S05]  /*2f580*/  WARPSYNC.COLLECTIVE R15, `(.L_x_3182) ;  /* 0x000000000f087348 */ /* 0x000fea0003c00000 */
[----:B------:R0:W1:Y:S02]  /*2f590*/  SHFL.IDX P6, R14, R13, R12, R11 ;  /* 0x0000000c0d0e7389 */ /* 0x00006400000c000b */
[----:B01----:R-:W-:Y:S01]  /*2f5a0*/  ENDCOLLECTIVE ;  /* 0x000000000000791b */ /* 0x003fe20003800000 */
.L_x_3182:
[----:B------:R-:W-:-:S13]  /*2f5b0*/  ISETP.GE.AND P3, PT, R17, R0, PT ;  /* 0x000000001100720c */ /* 0x000fda0003f66270 */
[----:B------:R-:W-:Y:S01]  /*2f5c0*/  @!P3 LEA R5, P5, R10, R5, 0x1 ;  /* 0x000000050a05b211 */ /* 0x000fe200078a08ff */
[----:B------:R-:W-:Y:S02]  /*2f5d0*/  IMAD.MOV.U32 R13, RZ, RZ, R2 ;  /* 0x000000ffff0d7224 */ /* 0x000fe400078e0002 */
[----:B------:R-:W-:Y:S02]  /*2f5e0*/  IMAD.MOV.U32 R12, RZ, RZ, 0x2 ;  /* 0x00000002ff0c7424 */ /* 0x000fe400078e00ff */
[----:B------:R-:W-:-:S05]  /*2f5f0*/  @!P3 IMAD.X R4, RZ, RZ, R4, P5 ;  /* 0x000000ffff04b224 */ /* 0x000fca00028e0604 */
[----:B------:R-:W-:Y:S02]  /*2f600*/  @!P3 LOP3.LUT R5, R5, R4, RZ, 0x3c, !PT ;  /* 0x000000040505b212 */ /* 0x000fe400078e3cff */
[----:B------:R-:W-:Y:S02]  /*2f610*/  MOV R6, R14 ;  /* 0x0000000e00067202 */ /* 0x000fe40000000f00 */
[----:B------:R-:W-:-:S07]  /*2f620*/  @!P3 LOP3.LUT R4, R5, R4, RZ, 0x3c, !PT ;  /* 0x000000040504b212 */ /* 0x000fce00078e3cff */
[----:B------:R-:W-:Y:S05]  /*2f630*/  WARPSYNC.COLLECTIVE R15, `(.L_x_3183) ;  /* 0x000000000f087348 */ /* 0x000fea0003c00000 */
[----:B------:R0:W1:Y:S02]  /*2f640*/  SHFL.IDX P6, R14, R13, R12, R11 ;  /* 0x0000000c0d0e7389 */ /* 0x00006400000c000b */
[----:B01----:R-:W-:Y:S01]  /*2f650*/  ENDCOLLECTIVE ;  /* 0x000000000000791b */ /* 0x003fe20003800000 */
.L_x_3183:
[----:B------:R-:W-:-:S05]  /*2f660*/  @!P3 LOP3.LUT R5, R5, R4, RZ, 0x3c, !PT ;  /* 0x000000040505b212 */ /* 0x000fca00078e3cff */
[----:B------:R-:W-:Y:S01]  /*2f670*/  @!PT LDS RZ, [RZ] ;  /* 0x00000000fffff984 */ /* 0x000fe20000000800 */
[----:B------:R-:W-:Y:S01]  /*2f680*/  @!PT LDS RZ, [RZ] ;  /* 0x00000000fffff984 */ /* 0x000fe20000000800 */
[----:B------:R-:W-:Y:S01]  /*2f690*/  @!PT LDS RZ, [RZ] ;  /* 0x00000000fffff984 */ /* 0x000fe20000000800 */
[----:B------:R-:W-:Y:S04]  /*2f6a0*/  @!P3 LDGSTS.E.BYPASS.LTC128B.128 [R9+0x15400], desc[UR60][R4.64], !P2 ;  /* 0x154000000409bfae */ /* 0x000fe8000d101d7c */
[----:B------:R-:W-:Y:S01]  /*2f6b0*/  @!P3 LDGSTS.E.BYPASS.LTC128B.128 [R9+0x19400], desc[UR60][R4.64+0x80], !P1 ;  /* 0x194000800409bfae */ /* 0x000fe2000c901d7c */
[----:B------:R-:W-:-:S03]  /*2f6c0*/  MOV R13, R3 ;  /* 0x00000003000d7202 */ /* 0x000fc60000000f00 */
[----:B------:R0:W-:Y:S02]  /*2f6d0*/  @!P3 LDGSTS.E.BYPASS.LTC128B.128 [R9+0x1d400], desc[UR60][R4.64+0x100], !P0 ;  /* 0x1d4001000409bfae */ /* 0x0001e4000c101d7c */
[----:B0-----:R-:W-:-:S05]  /*2f6e0*/  VIADD R4, R17, 0x10 ;  /* 0x0000001011047836 */ /* 0x001fca0000000000 */
[----:B------:R-:W-:-:S13]  /*2f6f0*/  ISETP.GE.AND P3, PT, R4, R0, PT ;  /* 0x000000000400720c */ /* 0x000fda0003f66270 */
[----:B------:R-:W-:-:S05]  /*2f700*/  @!P3 LEA R7, P5, R10, R6, 0x1 ;  /* 0x000000060a07b211 */ /* 0x000fca00078a08ff */
[----:B------:R-:W-:Y:S02]  /*2f710*/  @!P3 IMAD.X R6, RZ, RZ, R8, P5 ;  /* 0x000000ffff06b224 */ /* 0x000fe400028e0608 */
[----:B------:R-:W-:Y:S02]  /*2f720*/  @!P3 IMAD.MOV.U32 R4, RZ, RZ, R7 ;  /* 0x000000ffff04b224 */ /* 0x000fe400078e0007 */
[----:B------:R-:W-:Y:S02]  /*2f730*/  @!P3 IMAD.MOV.U32 R5, RZ, RZ, R6 ;  /* 0x000000ffff05b224 */ /* 0x000fe400078e0006 */
[----:B------:R-:W-:-:S07]  /*2f740*/  IMAD.MOV.U32 R6, RZ, RZ, R14 ;  /* 0x000000ffff067224 */ /* 0x000fce00078e000e */
[----:B------:R-:W-:Y:S05]  /*2f750*/  WARPSYNC.COLLECTIVE R15, `(.L_x_3184) ;  /* 0x000000000f087348 */ /* 0x000fea0003c00000 */
[----:B------:R0:W1:Y:S02]  /*2f760*/  SHFL.IDX P6, R14, R13, R12, R11 ;  /* 0x0000000c0d0e7389 */ /* 0x00006400000c000b */
[----:B01----:R-:W-:Y:S01]  /*2f770*/  ENDCOLLECTIVE ;  /* 0x000000000000791b */ /* 0x003fe20003800000 */
.L_x_3184:
[----:B------:R-:W-:Y:S01]  /*2f780*/  @!PT LDS RZ, [RZ] ;  /* 0x00000000fffff984 */ /* 0x000fe20000000800 */
[----:B------:R-:W-:Y:S01]  /*2f790*/  @!PT LDS RZ, [RZ] ;  /* 0x00000000fffff984 */ /* 0x000fe20000000800 */
[----:B------:R-:W-:Y:S01]  /*2f7a0*/  @!PT LDS RZ, [RZ] ;  /* 0x00000000fffff984 */ /* 0x000fe20000000800 */
[----:B------:R-:W-:Y:S04]  /*2f7b0*/  @!P3 LDGSTS.E.BYPASS.LTC128B.128 [R9+0x15c00], desc[UR60][R4.64], !P2 ;  /* 0x15c000000409bfae */ /* 0x000fe8000d101d7c */
[----:B------:R-:W-:Y:S04]  /*2f7c0*/  @!P3 LDGSTS.E.BYPASS.LTC128B.128 [R9+0x19c00], desc[UR60][R4.64+0x80], !P1 ;  /* 0x19c000800409bfae */ /* 0x000fe8000c901d7c */
[----:B------:R0:W-:Y:S01]  /*2f7d0*/  @!P3 LDGSTS.E.BYPASS.LTC128B.128 [R9+0x1dc00], desc[UR60][R4.64+0x100], !P0 ;  /* 0x1dc001000409bfae */ /* 0x0001e2000c101d7c */
[----:B------:R-:W-:Y:S02]  /*2f7e0*/  IMAD.MOV.U32 R13, RZ, RZ, R2 ;  /* 0x000000ffff0d7224 */ /* 0x000fe400078e0002 */
[----:B------:R-:W-:Y:S01]  /*2f7f0*/  IMAD.MOV.U32 R12, RZ, RZ, 0x3 ;  /* 0x00000003ff0c7424 */ /* 0x000fe200078e00ff */
[----:B0-----:R-:W-:-:S04]  /*2f800*/  IADD3 R4, R17, 0x20, RZ ;  /* 0x0000002011047810 */ /* 0x001fc80007ffe0ff */
[----:B------:R-:W-:Y:S01]  /*2f810*/  ISETP.GE.AND P3, PT, R4, R0, PT ;  /* 0x000000000400720c */ /* 0x000fe20003f66270 */
[----:B------:R-:W-:-:S12]  /*2f820*/  IMAD.MOV.U32 R4, RZ, RZ, R14 ;  /* 0x000000ffff047224 */ /* 0x000fd800078e000e */
[----:B------:R-:W-:Y:S05]  /*2f830*/  WARPSYNC.COLLECTIVE R15, `(.L_x_3185) ;  /* 0x000000000f087348 */ /* 0x000fea0003c00000 */
[----:B------:R0:W1:Y:S02]  /*2f840*/  SHFL.IDX P6, R14, R13, R12, R11 ;  /* 0x0000000c0d0e7389 */ /* 0x00006400000c000b */
[----:B01----:R-:W-:Y:S01]  /*2f850*/  ENDCOLLECTIVE ;  /* 0x000000000000791b */ /* 0x003fe20003800000 */
.L_x_3185:
[----:B------:R-:W-:Y:S01]  /*2f860*/  @!P3 LEA R7, P4, R10, R4, 0x1 ;  /* 0x000000040a07b211 */ /* 0x000fe200078808ff */
[----:B------:R-:W-:-:S04]  /*2f870*/  IMAD.MOV.U32 R13, RZ, RZ, R3 ;  /* 0x000000ffff0d7224 */ /* 0x000fc800078e0003 */
[----:B------:R-:W-:-:S04]  /*2f880*/  @!P3 IMAD.X R4, RZ, RZ, R6, P4 ;  /* 0x000000ffff04b224 */ /* 0x000fc800020e0606 */
[----:B------:R-:W-:Y:S01]  /*2f890*/  @!P3 IMAD.MOV.U32 R5, RZ, RZ, R4 ;  /* 0x000000ffff05b224 */ /* 0x000fe200078e0004 */
[----:B------:R-:W-:Y:S02]  /*2f8a0*/  @!P3 MOV R4, R7 ;  /* 0x000000070004b202 */ /* 0x000fe40000000f00 */
[----:B------:R-:W-:-:S07]  /*2f8b0*/  MOV R6, R14 ;  /* 0x0000000e00067202 */ /* 0x000fce0000000f00 */
[----:B------:R-:W-:Y:S05]  /*2f8c0*/  WARPSYNC.COLLECTIVE R15, `(.L_x_3186) ;  /* 0x000000000f087348 */ /* 0x000fea0003c00000 */
[----:B------:R0:W1:Y:S02]  /*2f8d0*/  SHFL.IDX P6, R14, R13, R12, R11 ;  /* 0x0000000c0d0e7389 */ /* 0x00006400000c000b */
[----:B01----:R-:W-:Y:S01]  /*2f8e0*/  ENDCOLLECTIVE ;  /* 0x000000000000791b */ /* 0x003fe20003800000 */
.L_x_3186:
[----:B------:R-:W-:Y:S01]  /*2f8f0*/  @!PT LDS RZ, [RZ] ;  /* 0x00000000fffff984 */ /* 0x000fe20000000800 */
[----:B------:R-:W-:Y:S01]  /*2f900*/  @!PT LDS RZ, [RZ] ;  /* 0x00000000fffff984 */ /* 0x000fe20000000800 */
[----:B------:R-:W-:Y:S01]  /*2f910*/  @!PT LDS RZ, [RZ] ;  /* 0x00000000fffff984 */ /* 0x000fe20000000800 */
[----:B------:R-:W-:Y:S04]  /*2f920*/  @!P3 LDGSTS.E.BYPASS.LTC128B.128 [R9+0x16400], desc[UR60][R4.64], !P2 ;  /* 0x164000000409bfae */ /* 0x000fe8000d101d7c */
[----:B------:R-:W-:Y:S04]  /*2f930*/  @!P3 LDGSTS.E.BYPASS.LTC128B.128 [R9+0x1a400], desc[UR60][R4.64+0x80], !P1 ;  /* 0x1a4000800409bfae */ /* 0x000fe8000c901d7c */
[----:B------:R0:W-:Y:S01]  /*2f940*/  @!P3 LDGSTS.E.BYPASS.LTC128B.128 [R9+0x1e400], desc[UR60][R4.64+0x100], !P0 ;  /* 0x1e4001000409bfae */ /* 0x0001e2000c101d7c */
[----:B------:R-:W-:Y:S02]  /*2f950*/  IMAD.MOV.U32 R13, RZ, RZ, R2 ;  /* 0x000000ffff0d7224 */ /* 0x000fe400078e0002 */
[----:B------:R-:W-:-:S02]  /*2f960*/  IMAD.MOV.U32 R12, RZ, RZ, 0x4 ;  /* 0x00000004ff0c7424 */ /* 0x000fc400078e00ff */
[----:B0-----:R-:W-:-:S05]  /*2f970*/  VIADD R4, R17, 0x30 ;  /* 0x0000003011047836 */ /* 0x001fca0000000000 */
[----:B------:R-:W-:Y:S01]  /*2f980*/  ISETP.GE.AND P3, PT, R4, R0, PT ;  /* 0x000000000400720c */ /* 0x000fe20003f66270 */
[----:B------:R-:W-:-:S12]  /*2f990*/  IMAD.MOV.U32 R4, RZ, RZ, R14 ;  /* 0x000000ffff047224 */ /* 0x000fd800078e000e */
[----:B------:R-:W-:Y:S05]  /*2f9a0*/  WARPSYNC.COLLECTIVE R15, `(.L_x_3187) ;  /* 0x000000000f087348 */ /* 0x000fea0003c00000 */
[----:B------:R0:W1:Y:S02]  /*2f9b0*/  SHFL.IDX P6, R14, R13, R12, R11 ;  /* 0x0000000c0d0e7389 */ /* 0x00006400000c000b */
[----:B01----:R-:W-:Y:S01]  /*2f9c0*/  ENDCOLLECTIVE ;  /* 0x000000000000791b */ /* 0x003fe20003800000 */
.L_x_3187:
[----:B------:R-:W-:Y:S02]  /*2f9d0*/  @!P3 LEA R5, P4, R10, R4, 0x1 ;  /* 0x000000040a05b211 */ /* 0x000fe400078808ff */
[----:B------:R-:W-:-:S03]  /*2f9e0*/  MOV R13, R3 ;  /* 0x00000003000d7202 */ /* 0x000fc60000000f00 */
[----:B------:R-:W-:-:S05]  /*2f9f0*/  @!P3 IMAD.X R4, RZ, RZ, R6, P4 ;  /* 0x000000ffff04b224 */ /* 0x000fca00020e0606 */
[----:B------:R-:W-:Y:S01]  /*2fa00*/  @!P3 LOP3.LUT R5, R5, R4, RZ, 0x3c, !PT ;  /* 0x000000040505b212 */ /* 0x000fe200078e3cff */
[----:B------:R-:W-:-:S03]  /*2fa10*/  IMAD.MOV.U32 R6, RZ, RZ, R14 ;  /* 0x000000ffff067224 */ /* 0x000fc600078e000e */
[----:B------:R-:W-:-:S07]  /*2fa20*/  @!P3 LOP3.LUT R4, R5, R4, RZ, 0x3c, !PT ;  /* 0x000000040504b212 */ /* 0x000fce00078e3cff */
[----:B------:R-:W-:Y:S05]  /*2fa30*/  WARPSYNC.COLLECTIVE R15, `(.L_x_3188) ;  /* 0x000000000f087348 */ /* 0x000fea0003c00000 */
[----:B------:R0:W1:Y:S02]  /*2fa40*/  SHFL.IDX P6, R14, R13, R12, R11 ;  /* 0x0000000c0d0e7389 */ /* 0x00006400000c000b */
[----:B01----:R-:W-:Y:S01]  /*2fa50*/  ENDCOLLECTIVE ;  /* 0x000000000000791b */ /* 0x003fe20003800000 */
.L_x_3188:
[----:B------:R-:W-:-:S05]  /*2fa60*/  @!P3 LOP3.LUT R5, R5, R4, RZ, 0x3c, !PT ;  /* 0x000000040505b212 */ /* 0x000fca00078e3cff */
[----:B------:R-:W-:Y:S01]  /*2fa70*/  @!PT LDS RZ, [RZ] ;  /* 0x00000000fffff984 */ /* 0x000fe20000000800 */
[----:B------:R-:W-:Y:S01]  /*2fa80*/  @!PT LDS RZ, [RZ] ;  /* 0x00000000fffff984 */ /* 0x000fe20000000800 */
[----:B------:R-:W-:Y:S01]  /*2fa90*/  @!PT LDS RZ, [RZ] ;  /* 0x00000000fffff984 */ /* 0x000fe20000000800 */
[----:B------:R-:W-:Y:S04]  /*2faa0*/  @!P3 LDGSTS.E.BYPASS.LTC128B.128 [R9+0x16c00], desc[UR60][R4.64], !P2 ;  /* 0x16c000000409bfae */ /* 0x000fe8000d101d7c */
[----:B------:R-:W-:Y:S01]  /*2fab0*/  @!P3 LDGSTS.E.BYPASS.LTC128B.128 [R9+0x1ac00], desc[UR60][R4.64+0x80], !P1 ;  /* 0x1ac000800409bfae */ /* 0x000fe2000c901d7c */
[----:B------:R-:W-:Y:S01]  /*2fac0*/  MOV R13, R2 ;  /* 0x00000002000d7202 */ /* 0x000fe20000000f00 */
[----:B------:R-:W-:Y:S02]  /*2fad0*/  IMAD.MOV.U32 R12, RZ, RZ, 0x5 ;  /* 0x00000005ff0c7424 */ /* 0x000fe400078e00ff */
[----:B------:R0:W-:Y:S02]  /*2fae0*/  @!P3 LDGSTS.E.BYPASS.LTC128B.128 [R9+0x1ec00], desc[UR60][R4.64+0x100], !P0 ;  /* 0x1ec001000409bfae */ /* 0x0001e4000c101d7c */
[----:B0-----:R-:W-:-:S04]  /*2faf0*/  IADD3 R4, R17, 0x40, RZ ;  /* 0x0000004011047810 */ /* 0x001fc80007ffe0ff */
[----:B------:R-:W-:Y:S01]  /*2fb00*/  ISETP.GE.AND P3, PT, R4, R0, PT ;  /* 0x000000000400720c */ /* 0x000fe20003f66270 */
[----:B------:R-:W-:-:S12]  /*2fb10*/  IMAD.MOV.U32 R4, RZ, RZ, R14 ;  /* 0x000000ffff047224 */ /* 0x000fd800078e000e */
[----:B------:R-:W-:Y:S05]  /*2fb20*/  WARPSYNC.COLLECTIVE R15, `(.L_x_3189) ;  /* 0x000000000f087348 */ /* 0x000fea0003c00000 */
[----:B------:R0:W1:Y:S02]  /*2fb30*/  SHFL.IDX P6, R14, R13, R12, R11 ;  /* 0x0000000c0d0e7389 */ /* 0x00006400000c000b */
[----:B01----:R-:W-:Y:S01]  /*2fb40*/  ENDCOLLECTIVE ;  /* 0x000000000000791b */ /* 0x003fe20003800000 */
.L_x_3189:
[----:B------:R-:W-:Y:S01]  /*2fb50*/  @!P3 LEA R5, P4, R10, R4, 0x1 ;  /* 0x000000040a05b211 */ /* 0x000fe200078808ff */
[----:B------:R-:W-:-:S04]  /*2fb60*/  IMAD.MOV.U32 R13, RZ, RZ, R3 ;  /* 0x000000ffff0d7224 */ /* 0x000fc800078e0003 */
[----:B------:R-:W-:-:S05]  /*2fb70*/  @!P3 IMAD.X R4, RZ, RZ, R6, P4 ;  /* 0x000000ffff04b224 */ /* 0x000fca00020e0606 */
[----:B------:R-:W-:Y:S01]  /*2fb80*/  @!P3 LOP3.LUT R5, R5, R4, RZ, 0x3c, !PT ;  /* 0x000000040505b212 */ /* 0x000fe200078e3cff */
[----:B------:R-:W-:-:S03]  /*2fb90*/  IMAD.MOV.U32 R6, RZ, RZ, R14 ;  /* 0x000000ffff067224 */ /* 0x000fc600078e000e */
[----:B------:R-:W-:-:S07]  /*2fba0*/  @!P3 LOP3.LUT R4, R5, R4, RZ, 0x3c, !PT ;  /* 0x000000040504b212 */ /* 0x000fce00078e3cff */
[----:B------:R-:W-:Y:S05]  /*2fbb0*/  WARPSYNC.COLLECTIVE R15, `(.L_x_3190) ;  /* 0x000000000f087348 */ /* 0x000fea0003c00000 */
[----:B------:R0:W1:Y:S02]  /*2fbc0*/  SHFL.IDX P6, R14, R13, R12, R11 ;  /* 0x0000000c0d0e7389 */ /* 0x00006400000c000b */
[----:B01----:R-:W-:Y:S01]  /*2fbd0*/  ENDCOLLECTIVE ;  /* 0x000000000000791b */ /* 0x003fe20003800000 */
.L_x_3190:
[----:B------:R-:W-:-:S05]  /*2fbe0*/  @!P3 LOP3.LUT R5, R5, R4, RZ, 0x3c, !PT ;  /* 0x000000040505b212 */ /* 0x000fca00078e3cff */
[----:B------:R-:W-:Y:S01]  /*2fbf0*/  @!PT LDS RZ, [RZ] ;  /* 0x00000000fffff984 */ /* 0x000fe20000000800 */
[----:B------:R-:W-:Y:S01]  /*2fc00*/  @!PT LDS RZ, [RZ] ;  /* 0x00000000fffff984 */ /* 0x000fe20000000800 */
[----:B------:R-:W-:Y:S01]  /*2fc10*/  @!PT LDS RZ, [RZ] ;  /* 0x00000000fffff984 */ /* 0x000fe20000000800 */
[----:B------:R-:W-:Y:S04]  /*2fc20*/  @!P3 LDGSTS.E.BYPASS.LTC128B.128 [R9+0x17400], desc[UR60][R4.64], !P2 ;  /* 0x174000000409bfae */ /* 0x000fe8000d101d7c */
[----:B------:R-:W-:Y:S01]  /*2fc30*/  @!P3 LDGSTS.E.BYPASS.LTC128B.128 [R9+0x1b400], desc[UR60][R4.64+0x80], !P1 ;  /* 0x1b4000800409bfae */ /* 0x000fe2000c901d7c */
[----:B------:R-:W-:-:S03]  /*2fc40*/  IMAD.MOV.U32 R13, RZ, RZ, R2 ;  /* 0x000000ffff0d7224 */ /* 0x000fc600078e0002 */
[----:B------:R0:W-:Y:S01]  /*2fc50*/  @!P3 LDGSTS.E.BYPASS.LTC128B.128 [R9+0x1f400], desc[UR60][R4.64+0x100], !P0 ;  /* 0x1f4001000409bfae */ /* 0x0001e2000c101d7c */
[----:B------:R-:W-:Y:S02]  /*2fc60*/  IMAD.MOV.U32 R12, RZ, RZ, 0x6 ;  /* 0x00000006ff0c7424 */ /* 0x000fe400078e00ff */
[----:B0-----:R-:W-:-:S05]  /*2fc70*/  VIADD R4, R17, 0x50 ;  /* 0x0000005011047836 */ /* 0x001fca0000000000 */
[----:B------:R-:W-:Y:S02]  /*2fc80*/  ISETP.GE.AND P3, PT, R4, R0, PT ;  /* 0x000000000400720c */ /* 0x000fe40003f66270 */
[----:B------:R-:W-:-:S11]  /*2fc90*/  MOV R4, R14 ;  /* 0x0000000e00047202 */ /* 0x000fd60000000f00 */
[----:B------:R-:W-:Y:S05]  /*2fca0*/  WARPSYNC.COLLECTIVE R15, `(.L_x_3191) ;  /* 0x000000000f087348 */ /* 0x000fea0003c00000 */
[----:B------:R0:W1:Y:S02]  /*2fcb0*/  SHFL.IDX P6, R14, R13, R12, R11 ;  /* 0x0000000c0d0e7389 */ /* 0x00006400000c000b */
[----:B01----:R-:W-:Y:S01]  /*2fcc0*/  ENDCOLLECTIVE ;  /* 0x000000000000791b */ /* 0x003fe20003800000 */
.L_x_3191:
[----:B------:R-:W-:-:S05]  /*2fcd0*/  @!P3 LEA R5, P4, R10, R4, 0x1 ;  /* 0x000000040a05b211 */ /* 0x000fca00078808ff */
[----:B------:R-:W-:Y:S02]  /*2fce0*/  @!P3 IMAD.X R4, RZ, RZ, R6, P4 ;  /* 0x000000ffff04b224 */ /* 0x000fe400020e0606 */
[----:B------:R-:W-:-:S03]  /*2fcf0*/  IMAD.MOV.U32 R13, RZ, RZ, R3 ;  /* 0x000000ffff0d7224 */ /* 0x000fc600078e0003 */
[----:B------:R-:W-:-:S04]  /*2fd00*/  @!P3 LOP3.LUT R5, R5, R4, RZ, 0x3c, !PT ;  /* 0x000000040505b212 */ /* 0x000fc800078e3cff */
[----:B------:R-:W-:Y:S02]  /*2fd10*/  @!P3 LOP3.LUT R4, R5, R4, RZ, 0x3c, !PT ;  /* 0x000000040504b212 */ /* 0x000fe400078e3cff */
[----:B------:R-:W-:-:S07]  /*2fd20*/  MOV R6, R14 ;  /* 0x0000000e00067202 */ /* 0x000fce0000000f00 */
[----:B------:R-:W-:Y:S05]  /*2fd30*/  WARPSYNC.COLLECTIVE R15, `(.L_x_3192) ;  /* 0x000000000f087348 */ /* 0x000fea0003c00000 */
[----:B------:R0:W1:Y:S02]  /*2fd40*/  SHFL.IDX P6, R14, R13, R12, R11 ;  /* 0x0000000c0d0e7389 */ /* 0x00006400000c000b */
[----:B01----:R-:W-:Y:S01]  /*2fd50*/  ENDCOLLECTIVE ;  /* 0x000000000000791b */ /* 0x003fe20003800000 */
.L_x_3192:
[----:B------:R-:W-:-:S05]  /*2fd60*/  @!P3 LOP3.LUT R5, R5, R4, RZ, 0x3c, !PT ;  /* 0x000000040505b212 */ /* 0x000fca00078e3cff */
        /* <DEDUP_REMOVED lines=8> */
[----:B0-----:R-:W-:Y:S02]  /*2fdf0*/  VIADD R5, R17, 0x60 ;  /* 0x0000006011057836 */ /* 0x001fe40000000000 */
[----:B------:R-:W-:-:S07]  /*2fe00*/  IMAD.MOV.U32 R4, RZ, RZ, R14 ;  /* 0x000000ffff047224 */ /* 0x000fce00078e000e */
[----:B------:R-:W-:Y:S05]  /*2fe10*/  WARPSYNC.COLLECTIVE R15, `(.L_x_3193) ;  /* 0x000000000f087348 */ /* 0x000fea0003c00000 */
[----:B------:R0:W1:Y:S02]  /*2fe20*/  SHFL.IDX P6, R14, R13, R12, R11 ;  /* 0x0000000c0d0e7389 */ /* 0x00006400000c000b */
[----:B01----:R-:W-:Y:S01]  /*2fe30*/  ENDCOLLECTIVE ;  /* 0x000000000000791b */ /* 0x003fe20003800000 */
.L_x_3193:
[----:B------:R-:W-:-:S13]  /*2fe40*/  ISETP.GE.AND P4, PT, R5, R0, PT ;  /* 0x000000000500720c */ /* 0x000fda0003f86270 */
[----:B------:R-:W-:Y:S02]  /*2fe50*/  @!P4 LEA R5, P3, R10, R4, 0x1 ;  /* 0x000000040a05c211 */ /* 0x000fe400078608ff */
[----:B------:R-:W-:Y:S02]  /*2fe60*/  MOV R13, R3 ;  /* 0x00000003000d7202 */ /* 0x000fe40000000f00 */
[----:B------:R-:W-:-:S04]  /*2fe70*/  @!P4 IADD3.X R4, RZ, R6, RZ, P3, !PT ;  /* 0x00000006ff04c210 */ /* 0x000fc80001ffe4ff */
[----:B------:R-:W-:-:S04]  /*2fe80*/  @!P4 LOP3.LUT R5, R5, R4, RZ, 0x3c, !PT ;  /* 0x000000040505c212 */ /* 0x000fc800078e3cff */
[----:B------:R-:W-:-:S04]  /*2fe90*/  @!P4 LOP3.LUT R4, R5, R4, RZ, 0x3c, !PT ;  /* 0x000000040504c212 */ /* 0x000fc800078e3cff */
[----:B------:R-:W-:-:S05]  /*2fea0*/  @!P4 LOP3.LUT R5, R5, R4, RZ, 0x3c, !PT ;  /* 0x000000040505c212 */ /* 0x000fca00078e3cff */
        /* <DEDUP_REMOVED lines=10> */
.L_x_3194:
[----:B------:R-:W-:Y:S01]  /*2ff50*/  IMAD.MOV.U32 R3, RZ, RZ, R14 ;  /* 0x000000ffff037224 */ /* 0x000fe200078e000e */
[----:B------:R-:W-:Y:S06]  /*2ff60*/  BRA `(.L_x_3195) ;  /* 0xffffffa400807947 */ /* 0x000fec000383ffff */
.L_x_3040:
[----:B0-----:R-:W3:Y:S02]  /*2ff70*/  LDL R2, [R1+0x4] ;  /* 0x0000040001027983 */ /* 0x001ee40000100800 */
[----:B---3--:R0:W1:Y:S02]  /*2ff80*/  SYNCS.PHASECHK.TRANS64.TRYWAIT P0, [R2+URZ+0x36820], R0 ;  /* 0x03682000020075a7 */ /* 0x008064000800017f */
[----:B-1----:R-:W-:Y:S05]  /*2ff90*/  @!P0 NANOSLEEP.SYNCS 0x989680 ;  /* 0x009896800000895d */ /* 0x002fea0003900000 */
[----:B------:R-:W1:Y:S02]  /*2ffa0*/  @!P0 SYNCS.PHASECHK.TRANS64 P0, [R2+URZ+0x36820], R0 ;  /* 0x03682000020085a7 */ /* 0x000e64000800007f */
[----:B-1----:R-:W-:Y:S05]  /*2ffb0*/  @!P0 BRA `(.L_x_3040) ;  /* 0xfffffffc00ec8947 */ /* 0x002fea000383ffff */
[----:B------:R-:W-:Y:S05]  /*2ffc0*/  BRA `(.L_x_3196) ;  /* 0xffffffa400f87947 */ /* 0x000fea000383ffff */
.L_x_3049:
[----:B-1----:R1:W2:Y:S02]  /*2ffd0*/  SYNCS.PHASECHK.TRANS64.TRYWAIT P0, [R3+URZ+0x36840], R0 ;  /* 0x03684000030075a7 */ /* 0x0022a4000800017f */
[----:B--2---:R-:W-:Y:S05]  /*2ffe0*/  @!P0 NANOSLEEP.SYNCS 0x989680 ;  /* 0x009896800000895d */ /* 0x004fea0003900000 */
[----:B------:R-:W2:Y:S02]  /*2fff0*/  @!P0 SYNCS.PHASECHK.TRANS64 P0, [R3+URZ+0x36840], R0 ;  /* 0x03684000030085a7 */ /* 0x000ea4000800007f */
[----:B--2---:R-:W-:Y:S05]  /*30000*/  @!P0 BRA `(.L_x_3049) ;  /* 0xfffffffc00f08947 */ /* 0x004fea000383ffff */
[----:B------:R-:W-:Y:S05]  /*30010*/  BRA `(.L_x_3197) ;  /* 0xffffffa800bc7947 */ /* 0x000fea000383ffff */
.L_x_3056:
[----:B0-----:R0:W1:Y:S02]  /*30020*/  SYNCS.PHASECHK.TRANS64.TRYWAIT P0, [R3+URZ+0x60], R0 ;  /* 0x00006000030075a7 */ /* 0x001064000800017f */
[----:B-1----:R-:W-:Y:S05]  /*30030*/  @!P0 NANOSLEEP.SYNCS 0x989680 ;  /* 0x009896800000895d */ /* 0x002fea0003900000 */
[----:B------:R-:W1:Y:S02]  /*30040*/  @!P0 SYNCS.PHASECHK.TRANS64 P0, [R3+URZ+0x60], R0 ;  /* 0x00006000030085a7 */ /* 0x000e64000800007f */
[----:B-1----:R-:W-:Y:S05]  /*30050*/  @!P0 BRA `(.L_x_3056) ;  /* 0xfffffffc00f08947 */ /* 0x002fea000383ffff */
[----:B------:R-:W-:Y:S05]  /*30060*/  BRA `(.L_x_3198) ;  /* 0xffffffac00d87947 */ /* 0x000fea000383ffff */
.L_x_3066:
[----:B--2---:R2:W3:Y:S02]  /*30070*/  SYNCS.PHASECHK.TRANS64.TRYWAIT P0, [R3+URZ+0x36840], R2 ;  /* 0x03684002030075a7 */ /* 0x0044e4000800017f */
[----:B---3--:R-:W-:Y:S05]  /*30080*/  @!P0 NANOSLEEP.SYNCS 0x989680 ;  /* 0x009896800000895d */ /* 0x008fea0003900000 */
[----:B------:R-:W3:Y:S02]  /*30090*/  @!P0 SYNCS.PHASECHK.TRANS64 P0, [R3+URZ+0x36840], R2 ;  /* 0x03684002030085a7 */ /* 0x000ee4000800007f */
[----:B---3--:R-:W-:Y:S05]  /*300a0*/  @!P0 BRA `(.L_x_3066) ;  /* 0xfffffffc00f08947 */ /* 0x008fea000383ffff */
[----:B------:R-:W-:Y:S05]  /*300b0*/  BRA `(.L_x_3199) ;  /* 0xffffffb400bc7947 */ /* 0x000fea000383ffff */
.L_x_3073:
[----:B0-----:R0:W2:Y:S02]  /*300c0*/  SYNCS.PHASECHK.TRANS64.TRYWAIT P0, [R2+URZ+0x60], R3 ;  /* 0x00006003020075a7 */ /* 0x0010a4000800017f */
[----:B--2---:R-:W-:Y:S05]  /*300d0*/  @!P0 NANOSLEEP.SYNCS 0x989680 ;  /* 0x009896800000895d */ /* 0x004fea0003900000 */
[----:B------:R-:W2:Y:S02]  /*300e0*/  @!P0 SYNCS.PHASECHK.TRANS64 P0, [R2+URZ+0x60], R3 ;  /* 0x00006003020085a7 */ /* 0x000ea4000800007f */
[----:B--2---:R-:W-:Y:S05]  /*300f0*/  @!P0 BRA `(.L_x_3073) ;  /* 0xfffffffc00f08947 */ /* 0x004fea000383ffff */
[----:B------:R-:W-:Y:S05]  /*30100*/  BRA `(.L_x_3200) ;  /* 0xffffffb800d87947 */ /* 0x000fea000383ffff */
.L_x_3083:
[----:B---3--:R3:W4:Y:S02]  /*30110*/  SYNCS.PHASECHK.TRANS64.TRYWAIT P0, [R2+URZ+0x36840], R3 ;  /* 0x03684003020075a7 */ /* 0x008724000800017f */
[----:B----4-:R-:W-:Y:S05]  /*30120*/  @!P0 NANOSLEEP.SYNCS 0x989680 ;  /* 0x009896800000895d */ /* 0x010fea0003900000 */
[----:B------:R-:W4:Y:S02]  /*30130*/  @!P0 SYNCS.PHASECHK.TRANS64 P0, [R2+URZ+0x36840], R3 ;  /* 0x03684003020085a7 */ /* 0x000f24000800007f */
[----:B----4-:R-:W-:Y:S05]  /*30140*/  @!P0 BRA `(.L_x_3083) ;  /* 0xfffffffc00f08947 */ /* 0x010fea000383ffff */
[----:B------:R-:W-:Y:S05]  /*30150*/  BRA `(.L_x_3201) ;  /* 0xffffffc0008c7947 */ /* 0x000fea000383ffff */
.L_x_3090:
[----:B0-----:R0:W2:Y:S02]  /*30160*/  SYNCS.PHASECHK.TRANS64.TRYWAIT P0, [R2+URZ+0x60], R5 ;  /* 0x00006005020075a7 */ /* 0x0010a4000800017f */
[----:B--2---:R-:W-:Y:S05]  /*30170*/  @!P0 NANOSLEEP.SYNCS 0x989680 ;  /* 0x009896800000895d */ /* 0x004fea0003900000 */
[----:B------:R-:W2:Y:S02]  /*30180*/  @!P0 SYNCS.PHASECHK.TRANS64 P0, [R2+URZ+0x60], R5 ;  /* 0x00006005020085a7 */ /* 0x000ea4000800007f */
[----:B--2---:R-:W-:Y:S05]  /*30190*/  @!P0 BRA `(.L_x_3090) ;  /* 0xfffffffc00f08947 */ /* 0x004fea000383ffff */
[----:B------:R-:W-:Y:S05]  /*301a0*/  BRA `(.L_x_3202) ;  /* 0xffffffc400a87947 */ /* 0x000fea000383ffff */
.L_x_3102:
[----:B0-----:R0:W2:Y:S02]  /*301b0*/  SYNCS.PHASECHK.TRANS64.TRYWAIT P0, [R0+URZ+0x36860], R2 ;  /* 0x03686002000075a7 */ /* 0x0010a4000800017f */
[----:B--2---:R-:W-:Y:S05]  /*301c0*/  @!P0 NANOSLEEP.SYNCS 0x989680 ;  /* 0x009896800000895d */ /* 0x004fea0003900000 */
[----:B------:R-:W2:Y:S02]  /*301d0*/  @!P0 SYNCS.PHASECHK.TRANS64 P0, [R0+URZ+0x36860], R2 ;  /* 0x03686002000085a7 */ /* 0x000ea4000800007f */
[----:B--2---:R-:W-:Y:S05]  /*301e0*/  @!P0 BRA `(.L_x_3102) ;  /* 0xfffffffc00f08947 */ /* 0x004fea000383ffff */
[----:B------:R-:W-:Y:S05]  /*301f0*/  BRA `(.L_x_3203) ;  /* 0xffffffcc00407947 */ /* 0x000fea000383ffff */
.L_x_3110:
[----:B------:R-:W-:Y:S01]  /*30200*/  BSSY B0, `(.L_x_3204) ;  /* 0x0000008000007945 */ /* 0x000fe20003800000 */
[----:B------:R-:W-:Y:S01]  /*30210*/  IMAD.MOV.U32 R13, RZ, RZ, R16 ;  /* 0x000000ffff0d7224 */ /* 0x000fe200078e0010 */
[----:B------:R-:W-:Y:S01]  /*30220*/  MOV R11, 0x1f ;  /* 0x0000001f000b7802 */ /* 0x000fe20000000f00 */
[----:B------:R-:W-:Y:S02]  /*30230*/  IMAD.MOV.U32 R12, RZ, RZ, RZ ;  /* 0x000000ffff0c7224 */ /* 0x000fe400078e00ff */
[----:B------:R-:W-:-:S07]  /*30240*/  IMAD.MOV.U32 R15, RZ, RZ, -0x1 ;  /* 0xffffffffff0f7424 */ /* 0x000fce00078e00ff */
[----:B-1---5:R-:W-:Y:S05]  /*30250*/  WARPSYNC.COLLECTIVE R15, `(.L_x_3205) ;  /* 0x000000000f087348 */ /* 0x022fea0003c00000 */
[----:B------:R0:W2:Y:S02]  /*30260*/  SHFL.IDX P6, R14, R13, R12, R11 ;  /* 0x0000000c0d0e7389 */ /* 0x0000a400000c000b */
[----:B012--5:R-:W-:Y:S01]  /*30270*/  ENDCOLLECTIVE ;  /* 0x000000000000791b */ /* 0x027fe20003800000 */
.L_x_3205:
[----:B------:R-:W-:Y:S05]  /*30280*/  BSYNC B0 ;  /* 0x0000000000007941 */ /* 0x000fea0003800000 */
.L_x_3204:
[----:B------:R-:W-:Y:S01]  /*30290*/  IMAD.MOV.U32 R13, RZ, RZ, R16 ;  /* 0x000000ffff0d7224 */ /* 0x000fe200078e0010 */
[----:B------:R-:W-:Y:S01]  /*302a0*/  MOV R12, 0x1 ;  /* 0x00000001000c7802 */ /* 0x000fe20000000f00 */
[----:B------:R-:W-:Y:S01]  /*302b0*/  IMAD.MOV.U32 R11, RZ, RZ, 0x1f ;  /* 0x0000001fff0b7424 */ /* 0x000fe200078e00ff */
[----:B------:R-:W-:Y:S01]  /*302c0*/  IADD3 R4, R19, R6, RZ ;  /* 0x0000000613047210 */ /* 0x000fe20007ffe0ff */
[----:B------:R-:W-:Y:S02]  /*302d0*/  IMAD.MOV.U32 R15, RZ, RZ, -0x1 ;  /* 0xffffffffff0f7424 */ /* 0x000fe400078e00ff */
[----:B------:R-:W-:-:S07]  /*302e0*/  IMAD.MOV.U32 R0, RZ, RZ, R14 ;  /* 0x000000ffff007224 */ /* 0x000fce00078e000e */
[----:B------:R-:W-:Y:S05]  /*302f0*/  WARPSYNC.COLLECTIVE R15, `(.L_x_3206) ;  /* 0x000000000f087348 */ /* 0x000fea0003c00000 */
[----:B------:R0:W1:Y:S02]  /*30300*/  SHFL.IDX P6, R14, R13, R12, R11 ;  /* 0x0000000c0d0e7389 */ /* 0x00006400000c000b */
[----:B01----:R-:W-:Y:S01]  /*30310*/  ENDCOLLECTIVE ;  /* 0x000000000000791b */ /* 0x003fe20003800000 */
.L_x_3206:
[----:B------:R-:W-:Y:S02]  /*30320*/  ULDC UR4, c[0x0][0xc3c] ;  /* 0x00030f0000047ab9 */ /* 0x000fe40000000800 */
[----:B------:R-:W-:-:S13]  /*30330*/  ISETP.GE.OR P1, PT, R4, UR4, !P0 ;  /* 0x0000000404007c0c */ /* 0x000fda000c726670 */
[----:B------:R-:W0:Y:S01]  /*30340*/  @!P1 LDC.64 R2, c[0x0][0xc80] ;  /* 0x00032000ff029b82 */ /* 0x000e220000000a00 */
[----:B------:R-:W-:Y:S01]  /*30350*/  MOV R11, RZ ;  /* 0x000000ff000b7202 */ /* 0x000fe20000000f00 */
        /* <DEDUP_REMOVED lines=14> */
.L_x_3207:
        /* <DEDUP_REMOVED lines=8> */
.L_x_3208:
        /* <DEDUP_REMOVED lines=8> */
.L_x_3209:
        /* <DEDUP_REMOVED lines=8> */
.L_x_3210:
        /* <DEDUP_REMOVED lines=8> */
.L_x_3211:
        /* <DEDUP_REMOVED lines=9> */
.L_x_3212:
[----:B------:R-:W-:Y:S01]  /*306d0*/  IMAD.MOV.U32 R16, RZ, RZ, R14 ;  /* 0x000000ffff107224 */ /* 0x000fe200078e000e */
[----:B------:R-:W-:Y:S06]  /*306e0*/  BRA `(.L_x_3213) ;  /* 0xffffffd000047947 */ /* 0x000fec000383ffff */
.L_x_3115:
[----:B------:R-:W-:Y:S01]  /*306f0*/  BSSY B0, `(.L_x_3214) ;  /* 0x0000008000007945 */ /* 0x000fe20003800000 */
[----:B-----5:R-:W-:Y:S01]  /*30700*/  IMAD.MOV.U32 R13, RZ, RZ, R3 ;  /* 0x000000ffff0d7224 */ /* 0x020fe200078e0003 */
[----:B------:R-:W-:Y:S01]  /*30710*/  MOV R12, 0x1 ;  /* 0x00000001000c7802 */ /* 0x000fe20000000f00 */
[----:B------:R-:W-:Y:S02]  /*30720*/  IMAD.MOV.U32 R11, RZ, RZ, RZ ;  /* 0x000000ffff0b7224 */ /* 0x000fe400078e00ff */
[----:B------:R-:W-:-:S07]  /*30730*/  IMAD.MOV.U32 R15, RZ, RZ, -0x1 ;  /* 0xffffffffff0f7424 */ /* 0x000fce00078e00ff */
[----:B01----:R-:W-:Y:S05]  /*30740*/  WARPSYNC.COLLECTIVE R15, `(.L_x_3215) ;  /* 0x000000000f087348 */ /* 0x003fea0003c00000 */
[----:B------:R2:W3:Y:S02]  /*30750*/  SHFL.UP P6, R14, R13, R12, R11 ;  /* 0x0400000c0d0e7389 */ /* 0x0004e400000c000b */
[----:B0123--:R-:W-:Y:S01]  /*30760*/  ENDCOLLECTIVE ;  /* 0x000000000000791b */ /* 0x00ffe20003800000 */
.L_x_3215:
[----:B------:R-:W-:Y:S05]  /*30770*/  BSYNC B0 ;  /* 0x0000000000007941 */ /* 0x000fea0003800000 */
.L_x_3214:
[----:B------:R-:W-:Y:S01]  /*30780*/  IMAD.MOV.U32 R2, RZ, RZ, R14 ;  /* 0x000000ffff027224 */ /* 0x000fe200078e000e */
[----:B------:R-:W-:Y:S01]  /*30790*/  MOV R15, 0xffffffff ;  /* 0xffffffff000f7802 */ /* 0x000fe20000000f00 */
[----:B------:R-:W-:Y:S02]  /*307a0*/  IMAD.MOV.U32 R12, RZ, RZ, 0x2 ;  /* 0x00000002ff0c7424 */ /* 0x000fe400078e00ff */
[----:B------:R-:W-:Y:S01]  /*307b0*/  IMAD.MOV.U32 R11, RZ, RZ, RZ ;  /* 0x000000ffff0b7224 */ /* 0x000fe200078e00ff */
[----:B------:R-:W-:-:S04]  /*307c0*/  SEL R2, R2, RZ, P1 ;  /* 0x000000ff02027207 */ /* 0x000fc80000800000 */
[----:B------:R-:W-:-:S05]  /*307d0*/  IADD3 R2, R3, R2, RZ ;  /* 0x0000000203027210 */ /* 0x000fca0007ffe0ff */
[----:B------:R-:W-:-:S07]  /*307e0*/  IMAD.MOV.U32 R13, RZ, RZ, R2 ;  /* 0x000000ffff0d7224 */ /* 0x000fce00078e0002 */
[----:B------:R-:W-:Y:S05]  /*307f0*/  WARPSYNC.COLLECTIVE R15, `(.L_x_3216) ;  /* 0x000000000f087348 */ /* 0x000fea0003c00000 */
[----:B------:R0:W1:Y:S02]  /*30800*/  SHFL.UP P6, R14, R13, R12, R11 ;  /* 0x0400000c0d0e7389 */ /* 0x00006400000c000b */
[----:B01----:R-:W-:Y:S01]  /*30810*/  ENDCOLLECTIVE ;  /* 0x000000000000791b */ /* 0x003fe20003800000 */
.L_x_3216:
        /* <DEDUP_REMOVED lines=8> */
.L_x_3217:
        /* <DEDUP_REMOVED lines=8> */
.L_x_3218:
        /* <DEDUP_REMOVED lines=8> */
.L_x_3219:
        /* <DEDUP_REMOVED lines=9> */
.L_x_3220:
[----:B------:R-:W-:Y:S01]  /*30a30*/  IMAD.MOV.U32 R16, RZ, RZ, R14 ;  /* 0x000000ffff107224 */ /* 0x000fe200078e000e */
[----:B------:R-:W-:Y:S06]  /*30a40*/  BRA `(.L_x_3221) ;  /* 0xffffffcc00c87947 */ /* 0x000fec000383ffff */
.L_x_3117:
[----:B------:R-:W-:Y:S01]  /*30a50*/  BSSY B0, `(.L_x_3222) ;  /* 0x0000006000007945 */ /* 0x000fe20003800000 */
[----:B------:R-:W-:Y:S01]  /*30a60*/  PLOP3.LUT P6, PT, P6, PT, PT, 0x8, 0x0 ;  /* 0x000000000000781c */ /* 0x000fe200037ce170 */
[----:B------:R-:W-:-:S12]  /*30a70*/  IMAD.MOV.U32 R15, RZ, RZ, -0x1 ;  /* 0xffffffffff0f7424 */ /* 0x000fd800078e00ff */
[----:B01---5:R-:W-:Y:S05]  /*30a80*/  WARPSYNC.COLLECTIVE R15, `(.L_x_3223) ;  /* 0x000000000f087348 */ /* 0x023fea0003c00000 */
[----:B------:R-:W-:Y:S01]  /*30a90*/  VOTE.ANY R14, PT, P6 ;  /* 0x00000000000e7806 */ /* 0x000fe200030e0100 */
[----:B01---5:R-:W-:Y:S06]  /*30aa0*/  ENDCOLLECTIVE ;  /* 0x000000000000791b */ /* 0x023fec0003800000 */
.L_x_3223:
[----:B------:R-:W-:Y:S05]  /*30ab0*/  BSYNC B0 ;  /* 0x0000000000007941 */ /* 0x000fea0003800000 */
.L_x_3222:
[----:B------:R-:W-:Y:S01]  /*30ac0*/  MOV R5, R14 ;  /* 0x0000000e00057202 */ /* 0x000fe20000000f00 */
[----:B------:R-:W-:Y:S01]  /*30ad0*/  IMAD.MOV.U32 R13, RZ, RZ, R3 ;  /* 0x000000ffff0d7224 */ /* 0x000fe200078e0003 */
[----:B------:R-:W-:Y:S01]  /*30ae0*/  MOV R15, 0xffffffff ;  /* 0xffffffff000f7802 */ /* 0x000fe20000000f00 */
[----:B------:R-:W-:Y:S01]  /*30af0*/  IMAD.MOV.U32 R11, RZ, RZ, 0x1f ;  /* 0x0000001fff0b7424 */ /* 0x000fe200078e00ff */
[----:B------:R-:W0:Y:S02]  /*30b00*/  POPC R6, R5 ;  /* 0x0000000500067309 */ /* 0x000e240000000000 */
[----:B0-----:R-:W-:-:S07]  /*30b10*/  IMAD.MOV.U32 R12, RZ, RZ, R6 ;  /* 0x000000ffff0c7224 */ /* 0x001fce00078e0006 */
[----:B------:R-:W-:Y:S05]  /*30b20*/  WARPSYNC.COLLECTIVE R15, `(.L_x_3224) ;  /* 0x000000000f087348 */ /* 0x000fea0003c00000 */
[----:B------:R0:W1:Y:S02]  /*30b30*/  SHFL.IDX P6, R14, R13, R12, R11 ;  /* 0x0000000c0d0e7389 */ /* 0x00006400000c000b */
[----:B01----:R-:W-:Y:S01]  /*30b40*/  ENDCOLLECTIVE ;  /* 0x000000000000791b */ /* 0x003fe20003800000 */
.L_x_3224:
[----:B------:R-:W-:Y:S01]  /*30b50*/  IMAD.MOV.U32 R17, RZ, RZ, R14 ;  /* 0x000000ffff117224 */ /* 0x000fe200078e000e */
[----:B------:R-:W-:Y:S06]  /*30b60*/  BRA `(.L_x_3225) ;  /* 0xffffffcc00b87947 */ /* 0x000fec000383ffff */
.L_x_3119:
[----:B------:R-:W-:Y:S01]  /*30b70*/  BSSY B0, `(.L_x_3226) ;  /* 0x0000007000007945 */ /* 0x000fe20003800000 */
[----:B------:R-:W-:Y:S01]  /*30b80*/  IMAD.MOV.U32 R13, RZ, RZ, R2 ;  /* 0x000000ffff0d7224 */ /* 0x000fe200078e0002 */
[----:B------:R-:W-:Y:S01]  /*30b90*/  MOV R15, 0xffffffff ;  /* 0xffffffff000f7802 */ /* 0x000fe20000000f00 */
[----:B------:R-:W-:-:S07]  /*30ba0*/  IMAD.MOV.U32 R11, RZ, RZ, 0x1f ;  /* 0x0000001fff0b7424 */ /* 0x000fce00078e00ff */
[----:B0123-5:R-:W-:Y:S05]  /*30bb0*/  WARPSYNC.COLLECTIVE R15, `(.L_x_3227) ;  /* 0x000000000f087348 */ /* 0x02ffea0003c00000 */
[----:B------:R4:W0:Y:S02]  /*30bc0*/  SHFL.IDX P6, R14, R13, R12, R11 ;  /* 0x0000000c0d0e7389 */ /* 0x00082400000c000b */
[----:B012345:R-:W-:Y:S01]  /*30bd0*/  ENDCOLLECTIVE ;  /* 0x000000000000791b */ /* 0x03ffe20003800000 */
.L_x_3227:
[----:B------:R-:W-:Y:S05]  /*30be0*/  BSYNC B0 ;  /* 0x0000000000007941 */ /* 0x000fea0003800000 */
.L_x_3226:
[----:B------:R-:W-:Y:S01]  /*30bf0*/  IMAD.MOV.U32 R2, RZ, RZ, R14 ;  /* 0x000000ffff027224 */ /* 0x000fe200078e000e */
[----:B------:R-:W-:Y:S06]  /*30c00*/  BRA `(.L_x_3228) ;  /* 0xffffffcc00ac7947 */ /* 0x000fec000383ffff */
.L_x_3123:
[----:B0-----:R0:W2:Y:S02]  /*30c10*/  SYNCS.PHASECHK.TRANS64.TRYWAIT P0, [R0+URZ+0x36820], R3 ;  /* 0x03682003000075a7 */ /* 0x0010a4000800017f */
[----:B--2---:R-:W-:Y:S05]  /*30c20*/  @!P0 NANOSLEEP.SYNCS 0x989680 ;  /* 0x009896800000895d */ /* 0x004fea0003900000 */
[----:B------:R-:W2:Y:S02]  /*30c30*/  @!P0 SYNCS.PHASECHK.TRANS64 P0, [R0+URZ+0x36820], R3 ;  /* 0x03682003000085a7 */ /* 0x000ea4000800007f */
[----:B--2---:R-:W-:Y:S05]  /*30c40*/  @!P0 BRA `(.L_x_3123) ;  /* 0xfffffffc00f08947 */ /* 0x004fea000383ffff */
[----:B------:R-:W-:Y:S05]  /*30c50*/  BRA `(.L_x_3229) ;  /* 0xffffffd400307947 */ /* 0x000fea000383ffff */
.L_x_3124:
[----:B------:R-:W2:Y:S01]  /*30c60*/  S2R R2, SR_TID.X ;  /* 0x0000000000027919 */ /* 0x000ea20000002100 */
[----:B------:R-:W-:Y:S01]  /*30c70*/  BSSY B0, `(.L_x_3230) ;  /* 0x000000a000007945 */ /* 0x000fe20003800000 */
[----:B------:R-:W-:Y:S01]  /*30c80*/  IMAD.MOV.U32 R12, RZ, RZ, RZ ;  /* 0x000000ffff0c7224 */ /* 0x000fe200078e00ff */
[----:B------:R-:W-:Y:S01]  /*30c90*/  MOV R11, 0x1f ;  /* 0x0000001f000b7802 */ /* 0x000fe20000000f00 */
[----:B------:R-:W-:Y:S01]  /*30ca0*/  IMAD.MOV.U32 R15, RZ, RZ, -0x1 ;  /* 0xffffffffff0f7424 */ /* 0x000fe200078e00ff */
[----:B--2---:R-:W-:-:S04]  /*30cb0*/  SHF.R.U32.HI R2, RZ, 0x5, R2 ;  /* 0x00000005ff027819 */ /* 0x004fc80000011602 */
[----:B------:R-:W-:-:S05]  /*30cc0*/  LOP3.LUT R2, R2, 0x3, RZ, 0xc0, !PT ;  /* 0x0000000302027812 */ /* 0x000fca00078ec0ff */
[----:B------:R-:W-:-:S07]  /*30cd0*/  IMAD.MOV.U32 R13, RZ, RZ, R2 ;  /* 0x000000ffff0d7224 */ /* 0x000fce00078e0002 */
[----:B01-3-5:R-:W-:Y:S05]  /*30ce0*/  WARPSYNC.COLLECTIVE R15, `(.L_x_3231) ;  /* 0x000000000f087348 */ /* 0x02bfea0003c00000 */
[----:B------:R2:W4:Y:S02]  /*30cf0*/  SHFL.IDX P6, R14, R13, R12, R11 ;  /* 0x0000000c0d0e7389 */ /* 0x00052400000c000b */
[----:B012345:R-:W-:Y:S01]  /*30d00*/  ENDCOLLECTIVE ;  /* 0x000000000000791b */ /* 0x03ffe20003800000 */
.L_x_3231:
[----:B------:R-:W-:Y:S05]  /*30d10*/  BSYNC B0 ;  /* 0x0000000000007941 */ /* 0x000fea0003800000 */
.L_x_3230:
[----:B------:R-:W-:Y:S05]  /*30d20*/  BRA `(.L_x_3232) ;  /* 0xffffffd400187947 */ /* 0x000fea000383ffff */
.L_x_3125:
[----:B------:R-:W-:Y:S01]  /*30d30*/  BSSY B0, `(.L_x_3233) ;  /* 0x0000006000007945 */ /* 0x000fe20003800000 */
[----:B------:R-:W-:-:S07]  /*30d40*/  IMAD.MOV.U32 R15, RZ, RZ, -0x1 ;  /* 0xffffffffff0f7424 */ /* 0x000fce00078e00ff */
[----:B0123-5:R-:W-:Y:S05]  /*30d50*/  WARPSYNC.COLLECTIVE R15, `(.L_x_3234) ;  /* 0x000000000f0c7348 */ /* 0x02ffea0003c00000 */
[----:B------:R-:W-:Y:S02]  /*30d60*/  ELECT P6, UR62, PT ;  /* 0x00000000003e782f */ /* 0x000fe400038c0000 */
[----:B------:R-:W-:Y:S01]  /*30d70*/  MOV R14, UR62 ;  /* 0x0000003e000e7c02 */ /* 0x000fe20008000f00 */
[----:B0123-5:R-:W-:Y:S10]  /*30d80*/  ENDCOLLECTIVE ;  /* 0x000000000000791b */ /* 0x02fff40003800000 */
.L_x_3234:
[----:B------:R-:W-:Y:S05]  /*30d90*/  BSYNC B0 ;  /* 0x0000000000007941 */ /* 0x000fea0003800000 */
.L_x_3233:
[----:B------:R-:W-:Y:S05]  /*30da0*/  BRA `(.L_x_3235) ;  /* 0xffffffd4000c7947 */ /* 0x000fea000383ffff */
.L_x_3127:
[----:B0-----:R0:W2:Y:S02]  /*30db0*/  SYNCS.PHASECHK.TRANS64.TRYWAIT P0, [R6+URZ], R5 ;  /* 0x00000005060075a7 */ /* 0x0010a4000800017f */
[----:B--2---:R-:W-:Y:S05]  /*30dc0*/  @!P0 NANOSLEEP.SYNCS 0x989680 ;  /* 0x009896800000895d */ /* 0x004fea0003900000 */
[----:B------:R-:W2:Y:S02]  /*30dd0*/  @!P0 SYNCS.PHASECHK.TRANS64 P0, [R6+URZ], R5 ;  /* 0x00000005060085a7 */ /* 0x000ea4000800007f */
[----:B--2---:R-:W-:Y:S05]  /*30de0*/  @!P0 BRA `(.L_x_3127) ;  /* 0xfffffffc00f08947 */ /* 0x004fea000383ffff */
[----:B------:R-:W-:Y:S05]  /*30df0*/  BRA `(.L_x_3236) ;  /* 0xffffffd400507947 */ /* 0x000fea000383ffff */
.L_x_3128:
[----:B--2---:R2:W3:Y:S02]  /*30e00*/  SYNCS.PHASECHK.TRANS64.TRYWAIT P0, [R7+URZ], R2 ;  /* 0x00000002070075a7 */ /* 0x0044e4000800017f */
[----:B---3--:R-:W-:Y:S05]  /*30e10*/  @!P0 NANOSLEEP.SYNCS 0x989680 ;  /* 0x009896800000895d */ /* 0x008fea0003900000 */
[----:B------:R-:W3:Y:S02]  /*30e20*/  @!P0 SYNCS.PHASECHK.TRANS64 P0, [R7+URZ], R2 ;  /* 0x00000002070085a7 */ /* 0x000ee4000800007f */
[----:B---3--:R-:W-:Y:S05]  /*30e30*/  @!P0 BRA `(.L_x_3128) ;  /* 0xfffffffc00f08947 */ /* 0x008fea000383ffff */
[----:B------:R-:W-:Y:S05]  /*30e40*/  BRA `(.L_x_3237) ;  /* 0xffffffd400447947 */ /* 0x000fea000383ffff */
.L_x_3130:
[----:B---3--:R3:W4:Y:S02]  /*30e50*/  SYNCS.PHASECHK.TRANS64.TRYWAIT P0, [R4+URZ], R5 ;  /* 0x00000005040075a7 */ /* 0x008724000800017f */
[----:B----4-:R-:W-:Y:S05]  /*30e60*/  @!P0 NANOSLEEP.SYNCS 0x989680 ;  /* 0x009896800000895d */ /* 0x010fea0003900000 */
[----:B------:R-:W4:Y:S02]  /*30e70*/  @!P0 SYNCS.PHASECHK.TRANS64 P0, [R4+URZ], R5 ;  /* 0x00000005040085a7 */ /* 0x000f24000800007f */
[----:B----4-:R-:W-:Y:S05]  /*30e80*/  @!P0 BRA `(.L_x_3130) ;  /* 0xfffffffc00f08947 */ /* 0x010fea000383ffff */
[----:B------:R-:W-:Y:S05]  /*30e90*/  BRA `(.L_x_3238) ;  /* 0xffffffd4004c7947 */ /* 0x000fea000383ffff */
.L_x_3239:
        /* <DEDUP_REMOVED lines=14> */
.L_x_3249:


//--------------------- .nv.global.init           --------------------------
	.section	.nv.global.init,"aw",@progbits
.nv.global.init:
	.type		$str$23,@object
	.size		$str$23,($str$24 - $str$23)
$str$23:
        /*0000*/ 	.byte	0x28, 0x61, 0x64, 0x64, 0x72, 0x65, 0x73, 0x73, 0x20, 0x26, 0x20, 0x6d, 0x61, 0x73, 0x6b, 0x29
        /*0010*/ 	.byte	0x20, 0x3d, 0x3d, 0x20, 0x30, 0x00
	.type		$str$24,@object
	.size		$str$24,(__unnamed_9 - $str$24)
$str$24:
        /*0016*/ 	.byte	0x2f, 0x74, 0x6d, 0x70, 0x2f, 0x6f, 0x73, 0x73, 0x5f, 0x6b, 0x65, 0x72, 0x6e, 0x65, 0x6c, 0x73
        /*0026*/ 	.byte	0x5f, 0x73, 0x72, 0x63, 0x2f, 0x66, 0x6c, 0x61, 0x73, 0x68, 0x5f, 0x61, 0x74, 0x74, 0x65, 0x6e
        /*0036*/ 	.byte	0x74, 0x69, 0x6f, 0x6e, 0x2f, 0x63, 0x73, 0x72, 0x63, 0x2f, 0x63, 0x75, 0x74, 0x6c, 0x61, 0x73
        /*0046*/ 	.byte	0x73, 0x2f, 0x69, 0x6e, 0x63, 0x6c, 0x75, 0x64, 0x65, 0x2f, 0x63, 0x75, 0x74, 0x65, 0x2f, 0x70
        /*0056*/ 	.byte	0x6f, 0x69, 0x6e, 0x74, 0x65, 0x72, 0x5f, 0x66, 0x6c, 0x61, 0x67, 0x67, 0x65, 0x64, 0x2e, 0x68
        /*0066*/ 	.byte	0x70, 0x70, 0x00
	.type		__unnamed_9,@object
	.size		__unnamed_9,(__unnamed_5 - __unnamed_9)
__unnamed_9:
        /* <DEDUP_REMOVED lines=24> */
	.type		__unnamed_5,@object
	.size		__unnamed_5,(__unnamed_4 - __unnamed_5)
__unnamed_5:
        /* <DEDUP_REMOVED lines=24> */
	.type		__unnamed_4,@object
	.size		__unnamed_4,(__unnamed_3 - __unnamed_4)
__unnamed_4:
        /* <DEDUP_REMOVED lines=24> */
	.type		__unnamed_3,@object
	.size		__unnamed_3,(__unnamed_7 - __unnamed_3)
__unnamed_3:
        /* <DEDUP_REMOVED lines=29> */
	.type		__unnamed_7,@object
	.size		__unnamed_7,(__unnamed_2 - __unnamed_7)
__unnamed_7:
        /* <DEDUP_REMOVED lines=29> */
	.type		__unnamed_2,@object
	.size		__unnamed_2,(__unnamed_8 - __unnamed_2)
__unnamed_2:
        /* <DEDUP_REMOVED lines=29> */
	.type		__unnamed_8,@object
	.size		__unnamed_8,(__unnamed_1 - __unnamed_8)
__unnamed_8:
        /* <DEDUP_REMOVED lines=29> */
	.type		__unnamed_1,@object
	.size		__unnamed_1,(__unnamed_6 - __unnamed_1)
__unnamed_1:
        /* <DEDUP_REMOVED lines=28> */
        /*0dd9*/ 	.byte	0x32, 0x31, 0x35, 0x30, 0x34, 0x3e, 0x3e, 0x3e, 0x3e, 0x3e, 0x20, 0x26, 0x5d, 0x00
	.type		__unnamed_6,@object
	.size		__unnamed_6,(.L_5 - __unnamed_6)
__unnamed_6:
        /* <DEDUP_REMOVED lines=29> */
.L_5:


//--------------------- .nv.shared._ZN7cutlass13device_kernelIN5flash11enable_sm90INS1_16FlashAttnFwdSm90INS1_25CollectiveMainloopFwdSm90ILi2EN4cute5tupleIJNS5_1CILi1EEES8_S8_EEENS6_IJNS7_ILi128EEENS7_ILi112EEENS7_ILi192EEEEEELi192ENS_6half_tEfNS_4arch4Sm90ELb0ELb0ELb1ELb0ELb0ELb0ELb0ELb1ELb1ELb1ELb0ELb0EEENS1_21CollectiveEpilogueFwdINS6_IJSA_SC_SB_EEES9_SE_SG_Li256ELb0ELb1ELb0ELb0EEENS1_29StaticPersistentTileSchedulerILb0EEEEEEEEEvNT_6ParamsE --------------------------
	.section	.nv.shared._ZN7cutlass13device_kernelIN5flash11enable_sm90INS1_16FlashAttnFwdSm90INS1_25CollectiveMainloopFwdSm90ILi2EN4cute5tupleIJNS5_1CILi1EEES8_S8_EEENS6_IJNS7_ILi128EEENS7_ILi112EEENS7_ILi192EEEEEELi192ENS_6half_tEfNS_4arch4Sm90ELb0ELb0ELb1ELb0ELb0ELb0ELb0ELb1ELb1ELb1ELb0ELb0EEENS1_21CollectiveEpilogueFwdINS6_IJSA_SC_SB_EEES9_SE_SG_Li256ELb0ELb1ELb0ELb0EEENS1_29StaticPersistentTileSchedulerILb0EEEEEEEEEvNT_6ParamsE,"aw",@nobits
	.sectionflags	@""
	.align	16
	.zero		1024


//--------------------- .nv.shared.reserved.0     --------------------------
	.section	.nv.shared.reserved.0,"aw",@nobits
	.weak		__nv_reservedSMEM_offset_0_alias
	.size		__nv_reservedSMEM_offset_0_alias, 0, 0
	.other		__nv_reservedSMEM_offset_0_alias,@"STO_CUDA_RESERVED_SHARED STV_DEFAULT"
__nv_reservedSMEM_offset_0_alias:
	.zero		0


//--------------------- .nv.global                --------------------------
	.section	.nv.global,"aw",@nobits
.nv.global:
	.type		_ZN82_INTERNAL_4e9b7c28_46_flash_fwd_hdim192_fp16_softcap_packgqa_sm90_cu_526fb41a_31344cute1_E,@object
	.size		_ZN82_INTERNAL_4e9b7c28_46_flash_fwd_hdim192_fp16_softcap_packgqa_sm90_cu_526fb41a_31344cute1_E,(_ZN82_INTERNAL_4e9b7c28_46_flash_fwd_hdim192_fp16_softcap_packgqa_sm90_cu_526fb41a_31344cuda3std3__45__cpo6cbeginE - _ZN82_INTERNAL_4e9b7c28_46_flash_fwd_hdim192_fp16_softcap_packgqa_sm90_cu_526fb41a_31344cute1_E)
_ZN82_INTERNAL_4e9b7c28_46_flash_fwd_hdim192_fp16_softcap_packgqa_sm90_cu_526fb41a_31344cute1_E:
	.zero		1
	.type		_ZN82_INTERNAL_4e9b7c28_46_flash_fwd_hdim192_fp16_softcap_packgqa_sm90_cu_526fb41a_31344cuda3std3__45__cpo6cbeginE,@object
	.size		_ZN82_INTERNAL_4e9b7c28_46_flash_fwd_hdim192_fp16_softcap_packgqa_sm90_cu_526fb41a_31344cuda3std3__45__cpo6cbeginE,(_ZN82_INTERNAL_4e9b7c28_46_flash_fwd_hdim192_fp16_softcap_packgqa_sm90_cu_526fb41a_31344cuda3std3__48in_placeE - _ZN82_INTERNAL_4e9b7c28_46_flash_fwd_hdim192_fp16_softcap_packgqa_sm90_cu_526fb41a_31344cuda3std3__45__cpo6cbeginE)
_ZN82_INTERNAL_4e9b7c28_46_flash_fwd_hdim192_fp16_softcap_packgqa_sm90_cu_526fb41a_31344cuda3std3__45__cpo6cbeginE:
	.zero		1
	.type		_ZN82_INTERNAL_4e9b7c28_46_flash_fwd_hdim192_fp16_softcap_packgqa_sm90_cu_526fb41a_31344cuda3std3__48in_placeE,@object
	.size		_ZN82_INTERNAL_4e9b7c28_46_flash_fwd_hdim192_fp16_softcap_packgqa_sm90_cu_526fb41a_31344cuda3std3__48in_placeE,(_ZN82_INTERNAL_4e9b7c28_46_flash_fwd_hdim192_fp16_softcap_packgqa_sm90_cu_526fb41a_31344cuda3std6ranges3__45__cpo9iter_moveE - _ZN82_INTERNAL_4e9b7c28_46_flash_fwd_hdim192_fp16_softcap_packgqa_sm90_cu_526fb41a_31344cuda3std3__48in_placeE)
_ZN82_INTERNAL_4e9b7c28_46_flash_fwd_hdim192_fp16_softcap_packgqa_sm90_cu_526fb41a_31344cuda3std3__48in_placeE:
	.zero		1
	.type		_ZN82_INTERNAL_4e9b7c28_46_flash_fwd_hdim192_fp16_softcap_packgqa_sm90_cu_526fb41a_31344cuda3std6ranges3__45__cpo9iter_moveE,@object
	.size		_ZN82_INTERNAL_4e9b7c28_46_flash_fwd_hdim192_fp16_softcap_packgqa_sm90_cu_526fb41a_31344cuda3std6ranges3__45__cpo9iter_moveE,(_ZN82_INTERNAL_4e9b7c28_46_flash_fwd_hdim192_fp16_softcap_packgqa_sm90_cu_526fb41a_31344cuda3std3__45__cpo5beginE - _ZN82_INTERNAL_4e9b7c28_46_flash_fwd_hdim192_fp16_softcap_packgqa_sm90_cu_526fb41a_31344cuda3std6ranges3__45__cpo9iter_moveE)
_ZN82_INTERNAL_4e9b7c28_46_flash_fwd_hdim192_fp16_softcap_packgqa_sm90_cu_526fb41a_31344cuda3std6ranges3__45__cpo9iter_moveE:
	.zero		1
	.type		_ZN82_INTERNAL_4e9b7c28_46_flash_fwd_hdim192_fp16_softcap_packgqa_sm90_cu_526fb41a_31344cuda3std3__45__cpo5beginE,@object
	.size		_ZN82_INTERNAL_4e9b7c28_46_flash_fwd_hdim192_fp16_softcap_packgqa_sm90_cu_526fb41a_31344cuda3std3__45__cpo5beginE,(_ZN82_INTERNAL_4e9b7c28_46_flash_fwd_hdim192_fp16_softcap_packgqa_sm90_cu_526fb41a_31344cuda3std3__484_GLOBAL__N__4e9b7c28_46_flash_fwd_hdim192_fp16_softcap_packgqa_sm90_cu_526fb41a_31346ignoreE - _ZN82_INTERNAL_4e9b7c28_46_flash_fwd_hdim192_fp16_softcap_packgqa_sm90_cu_526fb41a_31344cuda3std3__45__cpo5beginE)
_ZN82_INTERNAL_4e9b7c28_46_flash_fwd_hdim192_fp16_softcap_packgqa_sm90_cu_526fb41a_31344cuda3std3__45__cpo5beginE:
	.zero		1
	.type		_ZN82_INTERNAL_4e9b7c28_46_flash_fwd_hdim192_fp16_softcap_packgqa_sm90_cu_526fb41a_31344cuda3std3__484_GLOBAL__N__4e9b7c28_46_flash_fwd_hdim192_fp16_softcap_packgqa_sm90_cu_526fb41a_31346ignoreE,@object
	.size		_ZN82_INTERNAL_4e9b7c28_46_flash_fwd_hdim192_fp16_softcap_packgqa_sm90_cu_526fb41a_31344cuda3std3__484_GLOBAL__N__4e9b7c28_46_flash_fwd_hdim192_fp16_softcap_packgqa_sm90_cu_526fb41a_31346ignoreE,(_ZN82_INTERNAL_4e9b7c28_46_flash_fwd_hdim192_fp16_softcap_packgqa_sm90_cu_526fb41a_31344cute7productE - _ZN82_INTERNAL_4e9b7c28_46_flash_fwd_hdim192_fp16_softcap_packgqa_sm90_cu_526fb41a_31344cuda3std3__484_GLOBAL__N__4e9b7c28_46_flash_fwd_hdim192_fp16_softcap_packgqa_sm90_cu_526fb41a_31346ignoreE)
_ZN82_INTERNAL_4e9b7c28_46_flash_fwd_hdim192_fp16_softcap_packgqa_sm90_cu_526fb41a_31344cuda3std3__484_GLOBAL__N__4e9b7c28_46_flash_fwd_hdim192_fp16_softcap_packgqa_sm90_cu_526fb41a_31346ignoreE:
	.zero		1
	.type		_ZN82_INTERNAL_4e9b7c28_46_flash_fwd_hdim192_fp16_softcap_packgqa_sm90_cu_526fb41a_31344cute7productE,@object
	.size		_ZN82_INTERNAL_4e9b7c28_46_flash_fwd_hdim192_fp16_softcap_packgqa_sm90_cu_526fb41a_31344cute7productE,(_ZN82_INTERNAL_4e9b7c28_46_flash_fwd_hdim192_fp16_softcap_packgqa_sm90_cu_526fb41a_31344cuda3std3__45__cpo3endE - _ZN82_INTERNAL_4e9b7c28_46_flash_fwd_hdim192_fp16_softcap_packgqa_sm90_cu_526fb41a_31344cute7productE)
_ZN82_INTERNAL_4e9b7c28_46_flash_fwd_hdim192_fp16_softcap_packgqa_sm90_cu_526fb41a_31344cute7productE:
	.zero		1
	.type		_ZN82_INTERNAL_4e9b7c28_46_flash_fwd_hdim192_fp16_softcap_packgqa_sm90_cu_526fb41a_31344cuda3std3__45__cpo3endE,@object
	.size		_ZN82_INTERNAL_4e9b7c28_46_flash_fwd_hdim192_fp16_softcap_packgqa_sm90_cu_526fb41a_31344cuda3std3__45__cpo3endE,(_ZN82_INTERNAL_4e9b7c28_46_flash_fwd_hdim192_fp16_softcap_packgqa_sm90_cu_526fb41a_31344cuda3std3__419piecewise_constructE - _ZN82_INTERNAL_4e9b7c28_46_flash_fwd_hdim192_fp16_softcap_packgqa_sm90_cu_526fb41a_31344cuda3std3__45__cpo3endE)
_ZN82_INTERNAL_4e9b7c28_46_flash_fwd_hdim192_fp16_softcap_packgqa_sm90_cu_526fb41a_31344cuda3std3__45__cpo3endE:
	.zero		1
	.type		_ZN82_INTERNAL_4e9b7c28_46_flash_fwd_hdim192_fp16_softcap_packgqa_sm90_cu_526fb41a_31344cuda3std3__419piecewise_constructE,@object
	.size		_ZN82_INTERNAL_4e9b7c28_46_flash_fwd_hdim192_fp16_softcap_packgqa_sm90_cu_526fb41a_31344cuda3std3__419piecewise_constructE,(_ZN82_INTERNAL_4e9b7c28_46_flash_fwd_hdim192_fp16_softcap_packgqa_sm90_cu_526fb41a_31344cuda3std3__45__cpo4cendE - _ZN82_INTERNAL_4e9b7c28_46_flash_fwd_hdim192_fp16_softcap_packgqa_sm90_cu_526fb41a_31344cuda3std3__419piecewise_constructE)
_ZN82_INTERNAL_4e9b7c28_46_flash_fwd_hdim192_fp16_softcap_packgqa_sm90_cu_526fb41a_31344cuda3std3__419piecewise_constructE:
	.zero		1
	.type		_ZN82_INTERNAL_4e9b7c28_46_flash_fwd_hdim192_fp16_softcap_packgqa_sm90_cu_526fb41a_31344cuda3std3__45__cpo4cendE,@object
	.size		_ZN82_INTERNAL_4e9b7c28_46_flash_fwd_hdim192_fp16_softcap_packgqa_sm90_cu_526fb41a_31344cuda3std3__45__cpo4cendE,(_ZN82_INTERNAL_4e9b7c28_46_flash_fwd_hdim192_fp16_softcap_packgqa_sm90_cu_526fb41a_31344cuda3std6ranges3__45__cpo4swapE - _ZN82_INTERNAL_4e9b7c28_46_flash_fwd_hdim192_fp16_softcap_packgqa_sm90_cu_526fb41a_31344cuda3std3__45__cpo4cendE)
_ZN82_INTERNAL_4e9b7c28_46_flash_fwd_hdim192_fp16_softcap_packgqa_sm90_cu_526fb41a_31344cuda3std3__45__cpo4cendE:
	.zero		1
	.type		_ZN82_INTERNAL_4e9b7c28_46_flash_fwd_hdim192_fp16_softcap_packgqa_sm90_cu_526fb41a_31344cuda3std6ranges3__45__cpo4swapE,@object
	.size		_ZN82_INTERNAL_4e9b7c28_46_flash_fwd_hdim192_fp16_softcap_packgqa_sm90_cu_526fb41a_31344cuda3std6ranges3__45__cpo4swapE,(.L_16 - _ZN82_INTERNAL_4e9b7c28_46_flash_fwd_hdim192_fp16_softcap_packgqa_sm90_cu_526fb41a_31344cuda3std6ranges3__45__cpo4swapE)
_ZN82_INTERNAL_4e9b7c28_46_flash_fwd_hdim192_fp16_softcap_packgqa_sm90_cu_526fb41a_31344cuda3std6ranges3__45__cpo4swapE:
	.zero		1
.L_16:


//--------------------- .nv.shared._ZN7cutlass13device_kernelIN5flash11enable_sm90INS1_16FlashAttnFwdSm90INS1_25CollectiveMainloopFwdSm90ILi2EN4cute5tupleIJNS5_1CILi2EEENS7_ILi1EEES9_EEENS6_IJNS7_ILi128EEENS7_ILi112EEENS7_ILi192EEEEEELi192ENS_6half_tEfNS_4arch4Sm90ELb0ELb0ELb1ELb0ELb0ELb0ELb0ELb1ELb1ELb1ELb0ELb0EEENS1_21CollectiveEpilogueFwdINS6_IJSB_SD_SC_EEESA_SF_SH_Li256ELb0ELb1ELb0ELb0EEENS1_29StaticPersistentTileSchedulerILb0EEEEEEEEEvNT_6ParamsE --------------------------
	.section	.nv.shared._ZN7cutlass13device_kernelIN5flash11enable_sm90INS1_16FlashAttnFwdSm90INS1_25CollectiveMainloopFwdSm90ILi2EN4cute5tupleIJNS5_1CILi2EEENS7_ILi1EEES9_EEENS6_IJNS7_ILi128EEENS7_ILi112EEENS7_ILi192EEEEEELi192ENS_6half_tEfNS_4arch4Sm90ELb0ELb0ELb1ELb0ELb0ELb0ELb0ELb1ELb1ELb1ELb0ELb0EEENS1_21CollectiveEpilogueFwdINS6_IJSB_SD_SC_EEESA_SF_SH_Li256ELb0ELb1ELb0ELb0EEENS1_29StaticPersistentTileSchedulerILb0EEEEEEEEEvNT_6ParamsE,"aw",@nobits
	.sectionflags	@""
	.align	16
	.zero		1024


//--------------------- .nv.shared._ZN7cutlass13device_kernelIN5flash11enable_sm90INS1_16FlashAttnFwdSm90INS1_25CollectiveMainloopFwdSm90ILi2EN4cute5tupleIJNS5_1CILi1EEES8_S8_EEENS6_IJNS7_ILi128EEENS7_ILi112EEENS7_ILi192EEEEEELi192ENS_6half_tEfNS_4arch4Sm90ELb0ELb0ELb1ELb1ELb0ELb0ELb0ELb1ELb1ELb1ELb0ELb0EEENS1_21CollectiveEpilogueFwdINS6_IJSA_SC_SB_EEES9_SE_SG_Li256ELb1ELb1ELb0ELb0EEENS1_36VarlenDynamicPersistentTileSchedulerILi128ELi112ELi256ELi128ELb0ELb1ELb1ELb0ELb1ELb1EEEEEEEEEvNT_6ParamsE --------------------------
	.section	.nv.shared._ZN7cutlass13device_kernelIN5flash11enable_sm90INS1_16FlashAttnFwdSm90INS1_25CollectiveMainloopFwdSm90ILi2EN4cute5tupleIJNS5_1CILi1EEES8_S8_EEENS6_IJNS7_ILi128EEENS7_ILi112EEENS7_ILi192EEEEEELi192ENS_6half_tEfNS_4arch4Sm90ELb0ELb0ELb1ELb1ELb0ELb0ELb0ELb1ELb1ELb1ELb0ELb0EEENS1_21CollectiveEpilogueFwdINS6_IJSA_SC_SB_EEES9_SE_SG_Li256ELb1ELb1ELb0ELb0EEENS1_36VarlenDynamicPersistentTileSchedulerILi128ELi112ELi256ELi128ELb0ELb1ELb1ELb0ELb1ELb1EEEEEEEEEvNT_6ParamsE,"aw",@nobits
	.sectionflags	@""
	.align	16
	.zero		1024


//--------------------- .nv.shared._ZN7cutlass13device_kernelIN5flash11enable_sm90INS1_16FlashAttnFwdSm90INS1_25CollectiveMainloopFwdSm90ILi2EN4cute5tupleIJNS5_1CILi1EEES8_S8_EEENS6_IJNS7_ILi128EEENS7_ILi112EEENS7_ILi192EEEEEELi192ENS_6half_tEfNS_4arch4Sm90ELb0ELb0ELb1ELb1ELb0ELb1ELb0ELb1ELb1ELb1ELb0ELb0EEENS1_21CollectiveEpilogueFwdINS6_IJSA_SC_SB_EEES9_SE_SG_Li256ELb1ELb1ELb0ELb0EEENS1_36VarlenDynamicPersistentTileSchedulerILi128ELi112ELi256ELi128ELb0ELb1ELb1ELb0ELb1ELb1EEEEEEEEEvNT_6ParamsE --------------------------
	.section	.nv.shared._ZN7cutlass13device_kernelIN5flash11enable_sm90INS1_16FlashAttnFwdSm90INS1_25CollectiveMainloopFwdSm90ILi2EN4cute5tupleIJNS5_1CILi1EEES8_S8_EEENS6_IJNS7_ILi128EEENS7_ILi112EEENS7_ILi192EEEEEELi192ENS_6half_tEfNS_4arch4Sm90ELb0ELb0ELb1ELb1ELb0ELb1ELb0ELb1ELb1ELb1ELb0ELb0EEENS1_21CollectiveEpilogueFwdINS6_IJSA_SC_SB_EEES9_SE_SG_Li256ELb1ELb1ELb0ELb0EEENS1_36VarlenDynamicPersistentTileSchedulerILi128ELi112ELi256ELi128ELb0ELb1ELb1ELb0ELb1ELb1EEEEEEEEEvNT_6ParamsE,"aw",@nobits
	.sectionflags	@""
	.align	16
	.zero		1024


//--------------------- .nv.shared._ZN7cutlass13device_kernelIN5flash11enable_sm90INS1_16FlashAttnFwdSm90INS1_25CollectiveMainloopFwdSm90ILi2EN4cute5tupleIJNS5_1CILi1EEES8_S8_EEENS6_IJNS7_ILi128EEENS7_ILi96EEENS7_ILi192EEEEEELi192ENS_6half_tEfNS_4arch4Sm90ELb0ELb1ELb1ELb0ELb0ELb0ELb0ELb1ELb1ELb1ELb0ELb0EEENS1_21CollectiveEpilogueFwdINS6_IJSA_SC_SB_EEES9_SE_SG_Li256ELb0ELb1ELb0ELb0EEENS1_30DynamicPersistentTileSchedulerILi256ELi128ELb0ELb1ELb1EEEEEEEEEvNT_6ParamsE --------------------------
	.section	.nv.shared._ZN7cutlass13device_kernelIN5flash11enable_sm90INS1_16FlashAttnFwdSm90INS1_25CollectiveMainloopFwdSm90ILi2EN4cute5tupleIJNS5_1CILi1EEES8_S8_EEENS6_IJNS7_ILi128EEENS7_ILi96EEENS7_ILi192EEEEEELi192ENS_6half_tEfNS_4arch4Sm90ELb0ELb1ELb1ELb0ELb0ELb0ELb0ELb1ELb1ELb1ELb0ELb0EEENS1_21CollectiveEpilogueFwdINS6_IJSA_SC_SB_EEES9_SE_SG_Li256ELb0ELb1ELb0ELb0EEENS1_30DynamicPersistentTileSchedulerILi256ELi128ELb0ELb1ELb1EEEEEEEEEvNT_6ParamsE,"aw",@nobits
	.sectionflags	@""
	.align	16
	.zero		1024


//--------------------- .nv.shared._ZN7cutlass13device_kernelIN5flash11enable_sm90INS1_16FlashAttnFwdSm90INS1_25CollectiveMainloopFwdSm90ILi2EN4cute5tupleIJNS5_1CILi1EEES8_S8_EEENS6_IJNS7_ILi128EEENS7_ILi96EEENS7_ILi192EEEEEELi192ENS_6half_tEfNS_4arch4Sm90ELb0ELb1ELb1ELb1ELb0ELb0ELb0ELb1ELb1ELb1ELb0ELb0EEENS1_21CollectiveEpilogueFwdINS6_IJSA_SC_SB_EEES9_SE_SG_Li256ELb1ELb1ELb0ELb0EEENS1_36VarlenDynamicPersistentTileSchedulerILi128ELi96ELi256ELi128ELb0ELb1ELb1ELb1ELb0ELb1EEEEEEEEEvNT_6ParamsE --------------------------
	.section	.nv.shared._ZN7cutlass13device_kernelIN5flash11enable_sm90INS1_16FlashAttnFwdSm90INS1_25CollectiveMainloopFwdSm90ILi2EN4cute5tupleIJNS5_1CILi1EEES8_S8_EEENS6_IJNS7_ILi128EEENS7_ILi96EEENS7_ILi192EEEEEELi192ENS_6half_tEfNS_4arch4Sm90ELb0ELb1ELb1ELb1ELb0ELb0ELb0ELb1ELb1ELb1ELb0ELb0EEENS1_21CollectiveEpilogueFwdINS6_IJSA_SC_SB_EEES9_SE_SG_Li256ELb1ELb1ELb0ELb0EEENS1_36VarlenDynamicPersistentTileSchedulerILi128ELi96ELi256ELi128ELb0ELb1ELb1ELb1ELb0ELb1EEEEEEEEEvNT_6ParamsE,"aw",@nobits
	.sectionflags	@""
	.align	16
	.zero		1024


//--------------------- .nv.shared._ZN7cutlass13device_kernelIN5flash11enable_sm90INS1_16FlashAttnFwdSm90INS1_25CollectiveMainloopFwdSm90ILi2EN4cute5tupleIJNS5_1CILi1EEES8_S8_EEENS6_IJNS7_ILi128EEENS7_ILi96EEENS7_ILi192EEEEEELi192ENS_6half_tEfNS_4arch4Sm90ELb0ELb1ELb1ELb1ELb0ELb1ELb0ELb1ELb1ELb1ELb0ELb0EEENS1_21CollectiveEpilogueFwdINS6_IJSA_SC_SB_EEES9_SE_SG_Li256ELb1ELb1ELb0ELb0EEENS1_36VarlenDynamicPersistentTileSchedulerILi128ELi96ELi256ELi128ELb0ELb1ELb1ELb1ELb0ELb1EEEEEEEEEvNT_6ParamsE --------------------------
	.section	.nv.shared._ZN7cutlass13device_kernelIN5flash11enable_sm90INS1_16FlashAttnFwdSm90INS1_25CollectiveMainloopFwdSm90ILi2EN4cute5tupleIJNS5_1CILi1EEES8_S8_EEENS6_IJNS7_ILi128EEENS7_ILi96EEENS7_ILi192EEEEEELi192ENS_6half_tEfNS_4arch4Sm90ELb0ELb1ELb1ELb1ELb0ELb1ELb0ELb1ELb1ELb1ELb0ELb0EEENS1_21CollectiveEpilogueFwdINS6_IJSA_SC_SB_EEES9_SE_SG_Li256ELb1ELb1ELb0ELb0EEENS1_36VarlenDynamicPersistentTileSchedulerILi128ELi96ELi256ELi128ELb0ELb1ELb1ELb1ELb0ELb1EEEEEEEEEvNT_6ParamsE,"aw",@nobits
	.sectionflags	@""
	.align	16
	.zero		1024


//--------------------- .nv.shared._ZN7cutlass13device_kernelIN5flash11enable_sm90INS1_16FlashAttnFwdSm90INS1_25CollectiveMainloopFwdSm90ILi2EN4cute5tupleIJNS5_1CILi1EEES8_S8_EEENS6_IJNS7_ILi128EEENS7_ILi112EEENS7_ILi192EEEEEELi192ENS_6half_tEfNS_4arch4Sm90ELb1ELb0ELb1ELb0ELb0ELb0ELb0ELb1ELb1ELb1ELb0ELb0EEENS1_21CollectiveEpilogueFwdINS6_IJSA_SC_SB_EEES9_SE_SG_Li256ELb0ELb1ELb0ELb0EEENS1_30DynamicPersistentTileSchedulerILi256ELi128ELb0ELb1ELb1EEEEEEEEEvNT_6ParamsE --------------------------
	.section	.nv.shared._ZN7cutlass13device_kernelIN5flash11enable_sm90INS1_16FlashAttnFwdSm90INS1_25CollectiveMainloopFwdSm90ILi2EN4cute5tupleIJNS5_1CILi1EEES8_S8_EEENS6_IJNS7_ILi128EEENS7_ILi112EEENS7_ILi192EEEEEELi192ENS_6half_tEfNS_4arch4Sm90ELb1ELb0ELb1ELb0ELb0ELb0ELb0ELb1ELb1ELb1ELb0ELb0EEENS1_21CollectiveEpilogueFwdINS6_IJSA_SC_SB_EEES9_SE_SG_Li256ELb0ELb1ELb0ELb0EEENS1_30DynamicPersistentTileSchedulerILi256ELi128ELb0ELb1ELb1EEEEEEEEEvNT_6ParamsE,"aw",@nobits
	.sectionflags	@""
	.align	16
	.zero		1024


//--------------------- .nv.shared._ZN7cutlass13device_kernelIN5flash11enable_sm90INS1_16FlashAttnFwdSm90INS1_25CollectiveMainloopFwdSm90ILi2EN4cute5tupleIJNS5_1CILi1EEES8_S8_EEENS6_IJNS7_ILi128EEENS7_ILi112EEENS7_ILi192EEEEEELi192ENS_6half_tEfNS_4arch4Sm90ELb1ELb0ELb1ELb1ELb0ELb0ELb0ELb1ELb1ELb1ELb0ELb0EEENS1_21CollectiveEpilogueFwdINS6_IJSA_SC_SB_EEES9_SE_SG_Li256ELb1ELb1ELb0ELb0EEENS1_36VarlenDynamicPersistentTileSchedulerILi128ELi112ELi256ELi128ELb0ELb1ELb1ELb1ELb1ELb1EEEEEEEEEvNT_6ParamsE --------------------------
	.section	.nv.shared._ZN7cutlass13device_kernelIN5flash11enable_sm90INS1_16FlashAttnFwdSm90INS1_25CollectiveMainloopFwdSm90ILi2EN4cute5tupleIJNS5_1CILi1EEES8_S8_EEENS6_IJNS7_ILi128EEENS7_ILi112EEENS7_ILi192EEEEEELi192ENS_6half_tEfNS_4arch4Sm90ELb1ELb0ELb1ELb1ELb0ELb0ELb0ELb1ELb1ELb1ELb0ELb0EEENS1_21CollectiveEpilogueFwdINS6_IJSA_SC_SB_EEES9_SE_SG_Li256ELb1ELb1ELb0ELb0EEENS1_36VarlenDynamicPersistentTileSchedulerILi128ELi112ELi256ELi128ELb0ELb1ELb1ELb1ELb1ELb1EEEEEEEEEvNT_6ParamsE,"aw",@nobits
	.sectionflags	@""
	.align	16
	.zero		1024


//--------------------- .nv.shared._ZN7cutlass13device_kernelIN5flash11enable_sm90INS1_16FlashAttnFwdSm90INS1_25CollectiveMainloopFwdSm90ILi2EN4cute5tupleIJNS5_1CILi1EEES8_S8_EEENS6_IJNS7_ILi128EEENS7_ILi112EEENS7_ILi192EEEEEELi192ENS_6half_tEfNS_4arch4Sm90ELb1ELb0ELb1ELb1ELb0ELb1ELb0ELb1ELb1ELb1ELb0ELb0EEENS1_21CollectiveEpilogueFwdINS6_IJSA_SC_SB_EEES9_SE_SG_Li256ELb1ELb1ELb0ELb0EEENS1_36VarlenDynamicPersistentTileSchedulerILi128ELi112ELi256ELi128ELb0ELb1ELb1ELb1ELb1ELb1EEEEEEEEEvNT_6ParamsE --------------------------
	.section	.nv.shared._ZN7cutlass13device_kernelIN5flash11enable_sm90INS1_16FlashAttnFwdSm90INS1_25CollectiveMainloopFwdSm90ILi2EN4cute5tupleIJNS5_1CILi1EEES8_S8_EEENS6_IJNS7_ILi128EEENS7_ILi112EEENS7_ILi192EEEEEELi192ENS_6half_tEfNS_4arch4Sm90ELb1ELb0ELb1ELb1ELb0ELb1ELb0ELb1ELb1ELb1ELb0ELb0EEENS1_21CollectiveEpilogueFwdINS6_IJSA_SC_SB_EEES9_SE_SG_Li256ELb1ELb1ELb0ELb0EEENS1_36VarlenDynamicPersistentTileSchedulerILi128ELi112ELi256ELi128ELb0ELb1ELb1ELb1ELb1ELb1EEEEEEEEEvNT_6ParamsE,"aw",@nobits
	.sectionflags	@""
	.align	16
	.zero		1024


//--------------------- .nv.constant0._ZN7cutlass13device_kernelIN5flash11enable_sm90INS1_16FlashAttnFwdSm90INS1_25CollectiveMainloopFwdSm90ILi2EN4cute5tupleIJNS5_1CILi1EEES8_S8_EEENS6_IJNS7_ILi128EEENS7_ILi112EEENS7_ILi192EEEEEELi192ENS_6half_tEfNS_4arch4Sm90ELb0ELb0ELb1ELb0ELb0ELb0ELb0ELb1ELb1ELb1ELb0ELb0EEENS1_21CollectiveEpilogueFwdINS6_IJSA_SC_SB_EEES9_SE_SG_Li256ELb0ELb1ELb0ELb0EEENS1_29StaticPersistentTileSchedulerILb0EEEEEEEEEvNT_6ParamsE --------------------------
	.section	.nv.constant0._ZN7cutlass13device_kernelIN5flash11enable_sm90INS1_16FlashAttnFwdSm90INS1_25CollectiveMainloopFwdSm90ILi2EN4cute5tupleIJNS5_1CILi1EEES8_S8_EEENS6_IJNS7_ILi128EEENS7_ILi112EEENS7_ILi192EEEEEELi192ENS_6half_tEfNS_4arch4Sm90ELb0ELb0ELb1ELb0ELb0ELb0ELb0ELb1ELb1ELb1ELb0ELb0EEENS1_21CollectiveEpilogueFwdINS6_IJSA_SC_SB_EEES9_SE_SG_Li256ELb0ELb1ELb0ELb0EEENS1_29StaticPersistentTileSchedulerILb0EEEEEEEEEvNT_6ParamsE,"a",@progbits
	.sectionflags	@""
	.align	4
.nv.constant0._ZN7cutlass13device_kernelIN5flash11enable_sm90INS1_16FlashAttnFwdSm90INS1_25CollectiveMainloopFwdSm90ILi2EN4cute5tupleIJNS5_1CILi1EEES8_S8_EEENS6_IJNS7_ILi128EEENS7_ILi112EEENS7_ILi192EEEEEELi192ENS_6half_tEfNS_4arch4Sm90ELb0ELb0ELb1ELb0ELb0ELb0ELb0ELb1ELb1ELb1ELb0ELb0EEENS1_21CollectiveEpilogueFwdINS6_IJSA_SC_SB_EEES9_SE_SG_Li256ELb0ELb1ELb0ELb0EEENS1_29StaticPersistentTileSchedulerILb0EEEEEEEEEvNT_6ParamsE:
	.zero		3200


//--------------------- .nv.constant0._ZN7cutlass13device_kernelIN5flash11enable_sm90INS1_16FlashAttnFwdSm90INS1_25CollectiveMainloopFwdSm90ILi2EN4cute5tupleIJNS5_1CILi2EEENS7_ILi1EEES9_EEENS6_IJNS7_ILi128EEENS7_ILi112EEENS7_ILi192EEEEEELi192ENS_6half_tEfNS_4arch4Sm90ELb0ELb0ELb1ELb0ELb0ELb0ELb0ELb1ELb1ELb1ELb0ELb0EEENS1_21CollectiveEpilogueFwdINS6_IJSB_SD_SC_EEESA_SF_SH_Li256ELb0ELb1ELb0ELb0EEENS1_29StaticPersistentTileSchedulerILb0EEEEEEEEEvNT_6ParamsE --------------------------
	.section	.nv.constant0._ZN7cutlass13device_kernelIN5flash11enable_sm90INS1_16FlashAttnFwdSm90INS1_25CollectiveMainloopFwdSm90ILi2EN4cute5tupleIJNS5_1CILi2EEENS7_ILi1EEES9_EEENS6_IJNS7_ILi128EEENS7_ILi112EEENS7_ILi192EEEEEELi192ENS_6half_tEfNS_4arch4Sm90ELb0ELb0ELb1ELb0ELb0ELb0ELb0ELb1ELb1ELb1ELb0ELb0EEENS1_21CollectiveEpilogueFwdINS6_IJSB_SD_SC_EEESA_SF_SH_Li256ELb0ELb1ELb0ELb0EEENS1_29StaticPersistentTileSchedulerILb0EEEEEEEEEvNT_6ParamsE,"a",@progbits
	.sectionflags	@""
	.align	4
.nv.constant0._ZN7cutlass13device_kernelIN5flash11enable_sm90INS1_16FlashAttnFwdSm90INS1_25CollectiveMainloopFwdSm90ILi2EN4cute5tupleIJNS5_1CILi2EEENS7_ILi1EEES9_EEENS6_IJNS7_ILi128EEENS7_ILi112EEENS7_ILi192EEEEEELi192ENS_6half_tEfNS_4arch4Sm90ELb0ELb0ELb1ELb0ELb0ELb0ELb0ELb1ELb1ELb1ELb0ELb0EEENS1_21CollectiveEpilogueFwdINS6_IJSB_SD_SC_EEESA_SF_SH_Li256ELb0ELb1ELb0ELb0EEENS1_29StaticPersistentTileSchedulerILb0EEEEEEEEEvNT_6ParamsE:
	.zero		3200


//--------------------- .nv.constant0._ZN7cutlass13device_kernelIN5flash11enable_sm90INS1_16FlashAttnFwdSm90INS1_25CollectiveMainloopFwdSm90ILi2EN4cute5tupleIJNS5_1CILi1EEES8_S8_EEENS6_IJNS7_ILi128EEENS7_ILi112EEENS7_ILi192EEEEEELi192ENS_6half_tEfNS_4arch4Sm90ELb0ELb0ELb1ELb1ELb0ELb0ELb0ELb1ELb1ELb1ELb0ELb0EEENS1_21CollectiveEpilogueFwdINS6_IJSA_SC_SB_EEES9_SE_SG_Li256ELb1ELb1ELb0ELb0EEENS1_36VarlenDynamicPersistentTileSchedulerILi128ELi112ELi256ELi128ELb0ELb1ELb1ELb0ELb1ELb1EEEEEEEEEvNT_6ParamsE --------------------------
	.section	.nv.constant0._ZN7cutlass13device_kernelIN5flash11enable_sm90INS1_16FlashAttnFwdSm90INS1_25CollectiveMainloopFwdSm90ILi2EN4cute5tupleIJNS5_1CILi1EEES8_S8_EEENS6_IJNS7_ILi128EEENS7_ILi112EEENS7_ILi192EEEEEELi192ENS_6half_tEfNS_4arch4Sm90ELb0ELb0ELb1ELb1ELb0ELb0ELb0ELb1ELb1ELb1ELb0ELb0EEENS1_21CollectiveEpilogueFwdINS6_IJSA_SC_SB_EEES9_SE_SG_Li256ELb1ELb1ELb0ELb0EEENS1_36VarlenDynamicPersistentTileSchedulerILi128ELi112ELi256ELi128ELb0ELb1ELb1ELb0ELb1ELb1EEEEEEEEEvNT_6ParamsE,"a",@progbits
	.sectionflags	@""
	.align	4
.nv.constant0._ZN7cutlass13device_kernelIN5flash11enable_sm90INS1_16FlashAttnFwdSm90INS1_25CollectiveMainloopFwdSm90ILi2EN4cute5tupleIJNS5_1CILi1EEES8_S8_EEENS6_IJNS7_ILi128EEENS7_ILi112EEENS7_ILi192EEEEEELi192ENS_6half_tEfNS_4arch4Sm90ELb0ELb0ELb1ELb1ELb0ELb0ELb0ELb1ELb1ELb1ELb0ELb0EEENS1_21CollectiveEpilogueFwdINS6_IJSA_SC_SB_EEES9_SE_SG_Li256ELb1ELb1ELb0ELb0EEENS1_36VarlenDynamicPersistentTileSchedulerILi128ELi112ELi256ELi128ELb0ELb1ELb1ELb0ELb1ELb1EEEEEEEEEvNT_6ParamsE:
	.zero		3328


//--------------------- .nv.constant0._ZN7cutlass13device_kernelIN5flash11enable_sm90INS1_16FlashAttnFwdSm90INS1_25CollectiveMainloopFwdSm90ILi2EN4cute5tupleIJNS5_1CILi1EEES8_S8_EEENS6_IJNS7_ILi128EEENS7_ILi112EEENS7_ILi192EEEEEELi192ENS_6half_tEfNS_4arch4Sm90ELb0ELb0ELb1ELb1ELb0ELb1ELb0ELb1ELb1ELb1ELb0ELb0EEENS1_21CollectiveEpilogueFwdINS6_IJSA_SC_SB_EEES9_SE_SG_Li256ELb1ELb1ELb0ELb0EEENS1_36VarlenDynamicPersistentTileSchedulerILi128ELi112ELi256ELi128ELb0ELb1ELb1ELb0ELb1ELb1EEEEEEEEEvNT_6ParamsE --------------------------
	.section	.nv.constant0._ZN7cutlass13device_kernelIN5flash11enable_sm90INS1_16FlashAttnFwdSm90INS1_25CollectiveMainloopFwdSm90ILi2EN4cute5tupleIJNS5_1CILi1EEES8_S8_EEENS6_IJNS7_ILi128EEENS7_ILi112EEENS7_ILi192EEEEEELi192ENS_6half_tEfNS_4arch4Sm90ELb0ELb0ELb1ELb1ELb0ELb1ELb0ELb1ELb1ELb1ELb0ELb0EEENS1_21CollectiveEpilogueFwdINS6_IJSA_SC_SB_EEES9_SE_SG_Li256ELb1ELb1ELb0ELb0EEENS1_36VarlenDynamicPersistentTileSchedulerILi128ELi112ELi256ELi128ELb0ELb1ELb1ELb0ELb1ELb1EEEEEEEEEvNT_6ParamsE,"a",@progbits
	.sectionflags	@""
	.align	4
.nv.constant0._ZN7cutlass13device_kernelIN5flash11enable_sm90INS1_16FlashAttnFwdSm90INS1_25CollectiveMainloopFwdSm90ILi2EN4cute5tupleIJNS5_1CILi1EEES8_S8_EEENS6_IJNS7_ILi128EEENS7_ILi112EEENS7_ILi192EEEEEELi192ENS_6half_tEfNS_4arch4Sm90ELb0ELb0ELb1ELb1ELb0ELb1ELb0ELb1ELb1ELb1ELb0ELb0EEENS1_21CollectiveEpilogueFwdINS6_IJSA_SC_SB_EEES9_SE_SG_Li256ELb1ELb1ELb0ELb0EEENS1_36VarlenDynamicPersistentTileSchedulerILi128ELi112ELi256ELi128ELb0ELb1ELb1ELb0ELb1ELb1EEEEEEEEEvNT_6ParamsE:
	.zero		3328


//--------------------- .nv.constant0._ZN7cutlass13device_kernelIN5flash11enable_sm90INS1_16FlashAttnFwdSm90INS1_25CollectiveMainloopFwdSm90ILi2EN4cute5tupleIJNS5_1CILi1EEES8_S8_EEENS6_IJNS7_ILi128EEENS7_ILi96EEENS7_ILi192EEEEEELi192ENS_6half_tEfNS_4arch4Sm90ELb0ELb1ELb1ELb0ELb0ELb0ELb0ELb1ELb1ELb1ELb0ELb0EEENS1_21CollectiveEpilogueFwdINS6_IJSA_SC_SB_EEES9_SE_SG_Li256ELb0ELb1ELb0ELb0EEENS1_30DynamicPersistentTileSchedulerILi256ELi128ELb0ELb1ELb1EEEEEEEEEvNT_6ParamsE --------------------------
	.section	.nv.constant0._ZN7cutlass13device_kernelIN5flash11enable_sm90INS1_16FlashAttnFwdSm90INS1_25CollectiveMainloopFwdSm90ILi2EN4cute5tupleIJNS5_1CILi1EEES8_S8_EEENS6_IJNS7_ILi128EEENS7_ILi96EEENS7_ILi192EEEEEELi192ENS_6half_tEfNS_4arch4Sm90ELb0ELb1ELb1ELb0ELb0ELb0ELb0ELb1ELb1ELb1ELb0ELb0EEENS1_21CollectiveEpilogueFwdINS6_IJSA_SC_SB_EEES9_SE_SG_Li256ELb0ELb1ELb0ELb0EEENS1_30DynamicPersistentTileSchedulerILi256ELi128ELb0ELb1ELb1EEEEEEEEEvNT_6ParamsE,"a",@progbits
	.sectionflags	@""
	.align	4
.nv.constant0._ZN7cutlass13device_kernelIN5flash11enable_sm90INS1_16FlashAttnFwdSm90INS1_25CollectiveMainloopFwdSm90ILi2EN4cute5tupleIJNS5_1CILi1EEES8_S8_EEENS6_IJNS7_ILi128EEENS7_ILi96EEENS7_ILi192EEEEEELi192ENS_6half_tEfNS_4arch4Sm90ELb0ELb1ELb1ELb0ELb0ELb0ELb0ELb1ELb1ELb1ELb0ELb0EEENS1_21CollectiveEpilogueFwdINS6_IJSA_SC_SB_EEES9_SE_SG_Li256ELb0ELb1ELb0ELb0EEENS1_30DynamicPersistentTileSchedulerILi256ELi128ELb0ELb1ELb1EEEEEEEEEvNT_6ParamsE:
	.zero		3328


//--------------------- .nv.constant0._ZN7cutlass13device_kernelIN5flash11enable_sm90INS1_16FlashAttnFwdSm90INS1_25CollectiveMainloopFwdSm90ILi2EN4cute5tupleIJNS5_1CILi1EEES8_S8_EEENS6_IJNS7_ILi128EEENS7_ILi96EEENS7_ILi192EEEEEELi192ENS_6half_tEfNS_4arch4Sm90ELb0ELb1ELb1ELb1ELb0ELb0ELb0ELb1ELb1ELb1ELb0ELb0EEENS1_21CollectiveEpilogueFwdINS6_IJSA_SC_SB_EEES9_SE_SG_Li256ELb1ELb1ELb0ELb0EEENS1_36VarlenDynamicPersistentTileSchedulerILi128ELi96ELi256ELi128ELb0ELb1ELb1ELb1ELb0ELb1EEEEEEEEEvNT_6ParamsE --------------------------
	.section	.nv.constant0._ZN7cutlass13device_kernelIN5flash11enable_sm90INS1_16FlashAttnFwdSm90INS1_25CollectiveMainloopFwdSm90ILi2EN4cute5tupleIJNS5_1CILi1EEES8_S8_EEENS6_IJNS7_ILi128EEENS7_ILi96EEENS7_ILi192EEEEEELi192ENS_6half_tEfNS_4arch4Sm90ELb0ELb1ELb1ELb1ELb0ELb0ELb0ELb1ELb1ELb1ELb0ELb0EEENS1_21CollectiveEpilogueFwdINS6_IJSA_SC_SB_EEES9_SE_SG_Li256ELb1ELb1ELb0ELb0EEENS1_36VarlenDynamicPersistentTileSchedulerILi128ELi96ELi256ELi128ELb0ELb1ELb1ELb1ELb0ELb1EEEEEEEEEvNT_6ParamsE,"a",@progbits
	.sectionflags	@""
	.align	4
.nv.constant0._ZN7cutlass13device_kernelIN5flash11enable_sm90INS1_16FlashAttnFwdSm90INS1_25CollectiveMainloopFwdSm90ILi2EN4cute5tupleIJNS5_1CILi1EEES8_S8_EEENS6_IJNS7_ILi128EEENS7_ILi96EEENS7_ILi192EEEEEELi192ENS_6half_tEfNS_4arch4Sm90ELb0ELb1ELb1ELb1ELb0ELb0ELb0ELb1ELb1ELb1ELb0ELb0EEENS1_21CollectiveEpilogueFwdINS6_IJSA_SC_SB_EEES9_SE_SG_Li256ELb1ELb1ELb0ELb0EEENS1_36VarlenDynamicPersistentTileSchedulerILi128ELi96ELi256ELi128ELb0ELb1ELb1ELb1ELb0ELb1EEEEEEEEEvNT_6ParamsE:
	.zero		3328


//--------------------- .nv.constant0._ZN7cutlass13device_kernelIN5flash11enable_sm90INS1_16FlashAttnFwdSm90INS1_25CollectiveMainloopFwdSm90ILi2EN4cute5tupleIJNS5_1CILi1EEES8_S8_EEENS6_IJNS7_ILi128EEENS7_ILi96EEENS7_ILi192EEEEEELi192ENS_6half_tEfNS_4arch4Sm90ELb0ELb1ELb1ELb1ELb0ELb1ELb0ELb1ELb1ELb1ELb0ELb0EEENS1_21CollectiveEpilogueFwdINS6_IJSA_SC_SB_EEES9_SE_SG_Li256ELb1ELb1ELb0ELb0EEENS1_36VarlenDynamicPersistentTileSchedulerILi128ELi96ELi256ELi128ELb0ELb1ELb1ELb1ELb0ELb1EEEEEEEEEvNT_6ParamsE --------------------------
	.section	.nv.constant0._ZN7cutlass13device_kernelIN5flash11enable_sm90INS1_16FlashAttnFwdSm90INS1_25CollectiveMainloopFwdSm90ILi2EN4cute5tupleIJNS5_1CILi1EEES8_S8_EEENS6_IJNS7_ILi128EEENS7_ILi96EEENS7_ILi192EEEEEELi192ENS_6half_tEfNS_4arch4Sm90ELb0ELb1ELb1ELb1ELb0ELb1ELb0ELb1ELb1ELb1ELb0ELb0EEENS1_21CollectiveEpilogueFwdINS6_IJSA_SC_SB_EEES9_SE_SG_Li256ELb1ELb1ELb0ELb0EEENS1_36VarlenDynamicPersistentTileSchedulerILi128ELi96ELi256ELi128ELb0ELb1ELb1ELb1ELb0ELb1EEEEEEEEEvNT_6ParamsE,"a",@progbits
	.sectionflags	@""
	.align	4
.nv.constant0._ZN7cutlass13device_kernelIN5flash11enable_sm90INS1_16FlashAttnFwdSm90INS1_25CollectiveMainloopFwdSm90ILi2EN4cute5tupleIJNS5_1CILi1EEES8_S8_EEENS6_IJNS7_ILi128EEENS7_ILi96EEENS7_ILi192EEEEEELi192ENS_6half_tEfNS_4arch4Sm90ELb0ELb1ELb1ELb1ELb0ELb1ELb0ELb1ELb1ELb1ELb0ELb0EEENS1_21CollectiveEpilogueFwdINS6_IJSA_SC_SB_EEES9_SE_SG_Li256ELb1ELb1ELb0ELb0EEENS1_36VarlenDynamicPersistentTileSchedulerILi128ELi96ELi256ELi128ELb0ELb1ELb1ELb1ELb0ELb1EEEEEEEEEvNT_6ParamsE:
	.zero		3328


//--------------------- .nv.constant0._ZN7cutlass13device_kernelIN5flash11enable_sm90INS1_16FlashAttnFwdSm90INS1_25CollectiveMainloopFwdSm90ILi2EN4cute5tupleIJNS5_1CILi1EEES8_S8_EEENS6_IJNS7_ILi128EEENS7_ILi112EEENS7_ILi192EEEEEELi192ENS_6half_tEfNS_4arch4Sm90ELb1ELb0ELb1ELb0ELb0ELb0ELb0ELb1ELb1ELb1ELb0ELb0EEENS1_21CollectiveEpilogueFwdINS6_IJSA_SC_SB_EEES9_SE_SG_Li256ELb0ELb1ELb0ELb0EEENS1_30DynamicPersistentTileSchedulerILi256ELi128ELb0ELb1ELb1EEEEEEEEEvNT_6ParamsE --------------------------
	.section	.nv.constant0._ZN7cutlass13device_kernelIN5flash11enable_sm90INS1_16FlashAttnFwdSm90INS1_25CollectiveMainloopFwdSm90ILi2EN4cute5tupleIJNS5_1CILi1EEES8_S8_EEENS6_IJNS7_ILi128EEENS7_ILi112EEENS7_ILi192EEEEEELi192ENS_6half_tEfNS_4arch4Sm90ELb1ELb0ELb1ELb0ELb0ELb0ELb0ELb1ELb1ELb1ELb0ELb0EEENS1_21CollectiveEpilogueFwdINS6_IJSA_SC_SB_EEES9_SE_SG_Li256ELb0ELb1ELb0ELb0EEENS1_30DynamicPersistentTileSchedulerILi256ELi128ELb0ELb1ELb1EEEEEEEEEvNT_6ParamsE,"a",@progbits
	.sectionflags	@""
	.align	4
.nv.constant0._ZN7cutlass13device_kernelIN5flash11enable_sm90INS1_16FlashAttnFwdSm90INS1_25CollectiveMainloopFwdSm90ILi2EN4cute5tupleIJNS5_1CILi1EEES8_S8_EEENS6_IJNS7_ILi128EEENS7_ILi112EEENS7_ILi192EEEEEELi192ENS_6half_tEfNS_4arch4Sm90ELb1ELb0ELb1ELb0ELb0ELb0ELb0ELb1ELb1ELb1ELb0ELb0EEENS1_21CollectiveEpilogueFwdINS6_IJSA_SC_SB_EEES9_SE_SG_Li256ELb0ELb1ELb0ELb0EEENS1_30DynamicPersistentTileSchedulerILi256ELi128ELb0ELb1ELb1EEEEEEEEEvNT_6ParamsE:
	.zero		3328


//--------------------- .nv.constant0._ZN7cutlass13device_kernelIN5flash11enable_sm90INS1_16FlashAttnFwdSm90INS1_25CollectiveMainloopFwdSm90ILi2EN4cute5tupleIJNS5_1CILi1EEES8_S8_EEENS6_IJNS7_ILi128EEENS7_ILi112EEENS7_ILi192EEEEEELi192ENS_6half_tEfNS_4arch4Sm90ELb1ELb0ELb1ELb1ELb0ELb0ELb0ELb1ELb1ELb1ELb0ELb0EEENS1_21CollectiveEpilogueFwdINS6_IJSA_SC_SB_EEES9_SE_SG_Li256ELb1ELb1ELb0ELb0EEENS1_36VarlenDynamicPersistentTileSchedulerILi128ELi112ELi256ELi128ELb0ELb1ELb1ELb1ELb1ELb1EEEEEEEEEvNT_6ParamsE --------------------------
	.section	.nv.constant0._ZN7cutlass13device_kernelIN5flash11enable_sm90INS1_16FlashAttnFwdSm90INS1_25CollectiveMainloopFwdSm90ILi2EN4cute5tupleIJNS5_1CILi1EEES8_S8_EEENS6_IJNS7_ILi128EEENS7_ILi112EEENS7_ILi192EEEEEELi192ENS_6half_tEfNS_4arch4Sm90ELb1ELb0ELb1ELb1ELb0ELb0ELb0ELb1ELb1ELb1ELb0ELb0EEENS1_21CollectiveEpilogueFwdINS6_IJSA_SC_SB_EEES9_SE_SG_Li256ELb1ELb1ELb0ELb0EEENS1_36VarlenDynamicPersistentTileSchedulerILi128ELi112ELi256ELi128ELb0ELb1ELb1ELb1ELb1ELb1EEEEEEEEEvNT_6ParamsE,"a",@progbits
	.sectionflags	@""
	.align	4
.nv.constant0._ZN7cutlass13device_kernelIN5flash11enable_sm90INS1_16FlashAttnFwdSm90INS1_25CollectiveMainloopFwdSm90ILi2EN4cute5tupleIJNS5_1CILi1EEES8_S8_EEENS6_IJNS7_ILi128EEENS7_ILi112EEENS7_ILi192EEEEEELi192ENS_6half_tEfNS_4arch4Sm90ELb1ELb0ELb1ELb1ELb0ELb0ELb0ELb1ELb1ELb1ELb0ELb0EEENS1_21CollectiveEpilogueFwdINS6_IJSA_SC_SB_EEES9_SE_SG_Li256ELb1ELb1ELb0ELb0EEENS1_36VarlenDynamicPersistentTileSchedulerILi128ELi112ELi256ELi128ELb0ELb1ELb1ELb1ELb1ELb1EEEEEEEEEvNT_6ParamsE:
	.zero		3328


//--------------------- .nv.constant0._ZN7cutlass13device_kernelIN5flash11enable_sm90INS1_16FlashAttnFwdSm90INS1_25CollectiveMainloopFwdSm90ILi2EN4cute5tupleIJNS5_1CILi1EEES8_S8_EEENS6_IJNS7_ILi128EEENS7_ILi112EEENS7_ILi192EEEEEELi192ENS_6half_tEfNS_4arch4Sm90ELb1ELb0ELb1ELb1ELb0ELb1ELb0ELb1ELb1ELb1ELb0ELb0EEENS1_21CollectiveEpilogueFwdINS6_IJSA_SC_SB_EEES9_SE_SG_Li256ELb1ELb1ELb0ELb0EEENS1_36VarlenDynamicPersistentTileSchedulerILi128ELi112ELi256ELi128ELb0ELb1ELb1ELb1ELb1ELb1EEEEEEEEEvNT_6ParamsE --------------------------
	.section	.nv.constant0._ZN7cutlass13device_kernelIN5flash11enable_sm90INS1_16FlashAttnFwdSm90INS1_25CollectiveMainloopFwdSm90ILi2EN4cute5tupleIJNS5_1CILi1EEES8_S8_EEENS6_IJNS7_ILi128EEENS7_ILi112EEENS7_ILi192EEEEEELi192ENS_6half_tEfNS_4arch4Sm90ELb1ELb0ELb1ELb1ELb0ELb1ELb0ELb1ELb1ELb1ELb0ELb0EEENS1_21CollectiveEpilogueFwdINS6_IJSA_SC_SB_EEES9_SE_SG_Li256ELb1ELb1ELb0ELb0EEENS1_36VarlenDynamicPersistentTileSchedulerILi128ELi112ELi256ELi128ELb0ELb1ELb1ELb1ELb1ELb1EEEEEEEEEvNT_6ParamsE,"a",@progbits
	.sectionflags	@""
	.align	4
.nv.constant0._ZN7cutlass13device_kernelIN5flash11enable_sm90INS1_16FlashAttnFwdSm90INS1_25CollectiveMainloopFwdSm90ILi2EN4cute5tupleIJNS5_1CILi1EEES8_S8_EEENS6_IJNS7_ILi128EEENS7_ILi112EEENS7_ILi192EEEEEELi192ENS_6half_tEfNS_4arch4Sm90ELb1ELb0ELb1ELb1ELb0ELb1ELb0ELb1ELb1ELb1ELb0ELb0EEENS1_21CollectiveEpilogueFwdINS6_IJSA_SC_SB_EEES9_SE_SG_Li256ELb1ELb1ELb0ELb0EEENS1_36VarlenDynamicPersistentTileSchedulerILi128ELi112ELi256ELi128ELb0ELb1ELb1ELb1ELb1ELb1EEEEEEEEEvNT_6ParamsE:
	.zero		3328


//--------------------- SYMBOLS --------------------------

	.type		.nv.reservedSmem.offset0,@object
	.size		.nv.reservedSmem.offset0,0x4
	.type		__assertfail,@function
